// Copyright (c) 2024, Jay Shah, Ganesh Bikshandi, Ying Zhang, Vijay Thakkar, Pradeep Ramani, Tri Dao.
// Splitting the different template instantiations to different files to speed up compilation.
// This file is auto-generated. See "generate_kernels.py"

#include "flash_fwd_launch_template.h"

#ifndef FLASHATTENTION_DISABLE_HDIM192
template void run_mha_fwd_<90, cutlass::half_t, 192, 192, true, true, true, true>(Flash_fwd_params &params, cudaStream_t stream);
#endif


// ===== COMPILED SASS (sm_90a) =====

	.target	sm_90a

	.elftype	@"ET_EXEC"


//--------------------- .note.nv.tkinfo           --------------------------
	.section	.note.nv.tkinfo,"",@"SHT_NOTE"
	.sectionflags	@"SHF_NOTE_NV_TKINFO"
	.tkinfo
        /*0018*/ 	.word	0x00000002
        /*0030*/ 	.string	""
        /*0030*/ 	.string	"ptxas"
        /*0030*/ 	.string	"Cuda compilation tools, release 13.0, V13.0.88"
        /*0030*/ 	.string	"Build cuda_13.0.r13.0/compiler.36424714_0"
        /*0030*/ 	.string	"-arch sm_90a -m 64 "



//--------------------- .note.nv.cuinfo           --------------------------
	.section	.note.nv.cuinfo,"",@"SHT_NOTE"
	.sectionflags	@"SHF_NOTE_NV_CUINFO"
        /*0018*/ 	.short	0x0002
        /*001a*/ 	.short	0x005a
        /*001c*/ 	.short	0x0082
	.zero		2


//--------------------- .nv.info                  --------------------------
	.section	.nv.info,"",@"SHT_CUDA_INFO"
	.align	4


	//----- nvinfo : EIATTR_REGCOUNT
	.align		4
        /*0000*/ 	.byte	0x04, 0x2f
        /*0002*/ 	.short	(.L_19 - .L_18)
	.align		4
.L_18:
        /*0004*/ 	.word	index@(_ZN7cutlass13device_kernelIN5flash11enable_sm90INS1_16FlashAttnFwdSm90INS1_25CollectiveMainloopFwdSm90ILi2EN4cute5tupleIJNS5_1CILi1EEES8_S8_EEENS6_IJNS7_ILi128EEENS7_ILi96EEENS7_ILi192EEEEEELi192ENS_6half_tEfNS_4arch4Sm90ELb1ELb0ELb1ELb1ELb1ELb1ELb0ELb1ELb1ELb1ELb1ELb0EEENS1_21CollectiveEpilogueFwdINS6_IJSA_SC_SB_EEES9_SE_SG_Li256ELb1ELb1ELb1ELb0EEENS1_36VarlenDynamicPersistentTileSchedulerILi128ELi96ELi256ELi128ELb1ELb1ELb1ELb1ELb1ELb1EEEEEEEEEvNT_6ParamsE)
        /*0008*/ 	.word	0x000000a8


	//----- nvinfo : EIATTR_FRAME_SIZE
	.align		4
.L_19:
        /*000c*/ 	.byte	0x04, 0x11
        /*000e*/ 	.short	(.L_21 - .L_20)
	.align		4
.L_20:
        /*0010*/ 	.word	index@(_ZN7cutlass13device_kernelIN5flash11enable_sm90INS1_16FlashAttnFwdSm90INS1_25CollectiveMainloopFwdSm90ILi2EN4cute5tupleIJNS5_1CILi1EEES8_S8_EEENS6_IJNS7_ILi128EEENS7_ILi96EEENS7_ILi192EEEEEELi192ENS_6half_tEfNS_4arch4Sm90ELb1ELb0ELb1ELb1ELb1ELb1ELb0ELb1ELb1ELb1ELb1ELb0EEENS1_21CollectiveEpilogueFwdINS6_IJSA_SC_SB_EEES9_SE_SG_Li256ELb1ELb1ELb1ELb0EEENS1_36VarlenDynamicPersistentTileSchedulerILi128ELi96ELi256ELi128ELb1ELb1ELb1ELb1ELb1ELb1EEEEEEEEEvNT_6ParamsE)
        /*0014*/ 	.word	0x00000080


	//----- nvinfo : EIATTR_REGCOUNT
	.align		4
.L_21:
        /*0018*/ 	.byte	0x04, 0x2f
        /*001a*/ 	.short	(.L_23 - .L_22)
	.align		4
.L_22:
        /*001c*/ 	.word	index@(_ZN7cutlass13device_kernelIN5flash11enable_sm90INS1_16FlashAttnFwdSm90INS1_25CollectiveMainloopFwdSm90ILi2EN4cute5tupleIJNS5_1CILi1EEES8_S8_EEENS6_IJNS7_ILi128EEENS7_ILi96EEENS7_ILi192EEEEEELi192ENS_6half_tEfNS_4arch4Sm90ELb1ELb0ELb1ELb1ELb1ELb0ELb0ELb1ELb1ELb1ELb1ELb0EEENS1_21CollectiveEpilogueFwdINS6_IJSA_SC_SB_EEES9_SE_SG_Li256ELb1ELb1ELb1ELb0EEENS1_36VarlenDynamicPersistentTileSchedulerILi128ELi96ELi256ELi128ELb1ELb1ELb1ELb1ELb1ELb1EEEEEEEEEvNT_6ParamsE)
        /*0020*/ 	.word	0x000000a8


	//----- nvinfo : EIATTR_FRAME_SIZE
	.align		4
.L_23:
        /*0024*/ 	.byte	0x04, 0x11
        /*0026*/ 	.short	(.L_25 - .L_24)
	.align		4
.L_24:
        /*0028*/ 	.word	index@(_ZN7cutlass13device_kernelIN5flash11enable_sm90INS1_16FlashAttnFwdSm90INS1_25CollectiveMainloopFwdSm90ILi2EN4cute5tupleIJNS5_1CILi1EEES8_S8_EEENS6_IJNS7_ILi128EEENS7_ILi96EEENS7_ILi192EEEEEELi192ENS_6half_tEfNS_4arch4Sm90ELb1ELb0ELb1ELb1ELb1ELb0ELb0ELb1ELb1ELb1ELb1ELb0EEENS1_21CollectiveEpilogueFwdINS6_IJSA_SC_SB_EEES9_SE_SG_Li256ELb1ELb1ELb1ELb0EEENS1_36VarlenDynamicPersistentTileSchedulerILi128ELi96ELi256ELi128ELb1ELb1ELb1ELb1ELb1ELb1EEEEEEEEEvNT_6ParamsE)
        /*002c*/ 	.word	0x00000030


	//----- nvinfo : EIATTR_REGCOUNT
	.align		4
.L_25:
        /*0030*/ 	.byte	0x04, 0x2f
        /*0032*/ 	.short	(.L_27 - .L_26)
	.align		4
.L_26:
        /*0034*/ 	.word	index@(_ZN7cutlass13device_kernelIN5flash11enable_sm90INS1_16FlashAttnFwdSm90INS1_25CollectiveMainloopFwdSm90ILi2EN4cute5tupleIJNS5_1CILi1EEES8_S8_EEENS6_IJNS7_ILi128EEENS7_ILi96EEENS7_ILi192EEEEEELi192ENS_6half_tEfNS_4arch4Sm90ELb1ELb0ELb1ELb0ELb1ELb0ELb0ELb1ELb1ELb1ELb1ELb0EEENS1_21CollectiveEpilogueFwdINS6_IJSA_SC_SB_EEES9_SE_SG_Li256ELb0ELb1ELb1ELb0EEENS1_19SingleTileSchedulerILb0ELb1ELb1ELi128EEEEEEEEEvNT_6ParamsE)
        /*0038*/ 	.word	0x000000a8


	//----- nvinfo : EIATTR_FRAME_SIZE
	.align		4
.L_27:
        /*003c*/ 	.byte	0x04, 0x11
        /*003e*/ 	.short	(.L_29 - .L_28)
	.align		4
.L_28:
        /*0040*/ 	.word	index@(_ZN7cutlass13device_kernelIN5flash11enable_sm90INS1_16FlashAttnFwdSm90INS1_25CollectiveMainloopFwdSm90ILi2EN4cute5tupleIJNS5_1CILi1EEES8_S8_EEENS6_IJNS7_ILi128EEENS7_ILi96EEENS7_ILi192EEEEEELi192ENS_6half_tEfNS_4arch4Sm90ELb1ELb0ELb1ELb0ELb1ELb0ELb0ELb1ELb1ELb1ELb1ELb0EEENS1_21CollectiveEpilogueFwdINS6_IJSA_SC_SB_EEES9_SE_SG_Li256ELb0ELb1ELb1ELb0EEENS1_19SingleTileSchedulerILb0ELb1ELb1ELi128EEEEEEEEEvNT_6ParamsE)
        /*0044*/ 	.word	0x00000008


	//----- nvinfo : EIATTR_REGCOUNT
	.align		4
.L_29:
        /*0048*/ 	.byte	0x04, 0x2f
        /*004a*/ 	.short	(.L_31 - .L_30)
	.align		4
.L_30:
        /*004c*/ 	.word	index@(_ZN7cutlass13device_kernelIN5flash11enable_sm90INS1_16FlashAttnFwdSm90INS1_25CollectiveMainloopFwdSm90ILi2EN4cute5tupleIJNS5_1CILi1EEES8_S8_EEENS6_IJNS7_ILi128EEENS7_ILi96EEENS7_ILi192EEEEEELi192ENS_6half_tEfNS_4arch4Sm90ELb0ELb1ELb1ELb1ELb1ELb1ELb0ELb1ELb1ELb1ELb1ELb0EEENS1_21CollectiveEpilogueFwdINS6_IJSA_SC_SB_EEES9_SE_SG_Li256ELb1ELb1ELb1ELb0EEENS1_36VarlenDynamicPersistentTileSchedulerILi128ELi96ELi256ELi128ELb1ELb1ELb1ELb1ELb0ELb1EEEEEEEEEvNT_6ParamsE)
        /*0050*/ 	.word	0x000000a8


	//----- nvinfo : EIATTR_FRAME_SIZE
	.align		4
.L_31:
        /*0054*/ 	.byte	0x04, 0x11
        /*0056*/ 	.short	(.L_33 - .L_32)
	.align		4
.L_32:
        /*0058*/ 	.word	index@(_ZN7cutlass13device_kernelIN5flash11enable_sm90INS1_16FlashAttnFwdSm90INS1_25CollectiveMainloopFwdSm90ILi2EN4cute5tupleIJNS5_1CILi1EEES8_S8_EEENS6_IJNS7_ILi128EEENS7_ILi96EEENS7_ILi192EEEEEELi192ENS_6half_tEfNS_4arch4Sm90ELb0ELb1ELb1ELb1ELb1ELb1ELb0ELb1ELb1ELb1ELb1ELb0EEENS1_21CollectiveEpilogueFwdINS6_IJSA_SC_SB_EEES9_SE_SG_Li256ELb1ELb1ELb1ELb0EEENS1_36VarlenDynamicPersistentTileSchedulerILi128ELi96ELi256ELi128ELb1ELb1ELb1ELb1ELb0ELb1EEEEEEEEEvNT_6ParamsE)
        /*005c*/ 	.word	0x00000070


	//----- nvinfo : EIATTR_REGCOUNT
	.align		4
.L_33:
        /*0060*/ 	.byte	0x04, 0x2f
        /*0062*/ 	.short	(.L_35 - .L_34)
	.align		4
.L_34:
        /*0064*/ 	.word	index@(_ZN7cutlass13device_kernelIN5flash11enable_sm90INS1_16FlashAttnFwdSm90INS1_25CollectiveMainloopFwdSm90ILi2EN4cute5tupleIJNS5_1CILi1EEES8_S8_EEENS6_IJNS7_ILi128EEENS7_ILi96EEENS7_ILi192EEEEEELi192ENS_6half_tEfNS_4arch4Sm90ELb0ELb1ELb1ELb1ELb1ELb0ELb0ELb1ELb1ELb1ELb1ELb0EEENS1_21CollectiveEpilogueFwdINS6_IJSA_SC_SB_EEES9_SE_SG_Li256ELb1ELb1ELb1ELb0EEENS1_36VarlenDynamicPersistentTileSchedulerILi128ELi96ELi256ELi128ELb1ELb1ELb1ELb1ELb0ELb1EEEEEEEEEvNT_6ParamsE)
        /*0068*/ 	.word	0x000000a8


	//----- nvinfo : EIATTR_FRAME_SIZE
	.align		4
.L_35:
        /*006c*/ 	.byte	0x04, 0x11
        /*006e*/ 	.short	(.L_37 - .L_36)
	.align		4
.L_36:
        /*0070*/ 	.word	index@(_ZN7cutlass13device_kernelIN5flash11enable_sm90INS1_16FlashAttnFwdSm90INS1_25CollectiveMainloopFwdSm90ILi2EN4cute5tupleIJNS5_1CILi1EEES8_S8_EEENS6_IJNS7_ILi128EEENS7_ILi96EEENS7_ILi192EEEEEELi192ENS_6half_tEfNS_4arch4Sm90ELb0ELb1ELb1ELb1ELb1ELb0ELb0ELb1ELb1ELb1ELb1ELb0EEENS1_21CollectiveEpilogueFwdINS6_IJSA_SC_SB_EEES9_SE_SG_Li256ELb1ELb1ELb1ELb0EEENS1_36VarlenDynamicPersistentTileSchedulerILi128ELi96ELi256ELi128ELb1ELb1ELb1ELb1ELb0ELb1EEEEEEEEEvNT_6ParamsE)
        /*0074*/ 	.word	0x00000028


	//----- nvinfo : EIATTR_REGCOUNT
	.align		4
.L_37:
        /*0078*/ 	.byte	0x04, 0x2f
        /*007a*/ 	.short	(.L_39 - .L_38)
	.align		4
.L_38:
        /*007c*/ 	.word	index@(_ZN7cutlass13device_kernelIN5flash11enable_sm90INS1_16FlashAttnFwdSm90INS1_25CollectiveMainloopFwdSm90ILi2EN4cute5tupleIJNS5_1CILi1EEES8_S8_EEENS6_IJNS7_ILi128EEENS7_ILi96EEENS7_ILi192EEEEEELi192ENS_6half_tEfNS_4arch4Sm90ELb0ELb1ELb1ELb0ELb1ELb0ELb0ELb1ELb1ELb1ELb1ELb0EEENS1_21CollectiveEpilogueFwdINS6_IJSA_SC_SB_EEES9_SE_SG_Li256ELb0ELb1ELb1ELb0EEENS1_19SingleTileSchedulerILb0ELb1ELb1ELi128EEEEEEEEEvNT_6ParamsE)
        /*0080*/ 	.word	0x000000a8


	//----- nvinfo : EIATTR_FRAME_SIZE
	.align		4
.L_39:
        /*0084*/ 	.byte	0x04, 0x11
        /*0086*/ 	.short	(.L_41 - .L_40)
	.align		4
.L_40:
        /*0088*/ 	.word	index@(_ZN7cutlass13device_kernelIN5flash11enable_sm90INS1_16FlashAttnFwdSm90INS1_25CollectiveMainloopFwdSm90ILi2EN4cute5tupleIJNS5_1CILi1EEES8_S8_EEENS6_IJNS7_ILi128EEENS7_ILi96EEENS7_ILi192EEEEEELi192ENS_6half_tEfNS_4arch4Sm90ELb0ELb1ELb1ELb0ELb1ELb0ELb0ELb1ELb1ELb1ELb1ELb0EEENS1_21CollectiveEpilogueFwdINS6_IJSA_SC_SB_EEES9_SE_SG_Li256ELb0ELb1ELb1ELb0EEENS1_19SingleTileSchedulerILb0ELb1ELb1ELi128EEEEEEEEEvNT_6ParamsE)
        /*008c*/ 	.word	0x00000008


	//----- nvinfo : EIATTR_REGCOUNT
	.align		4
.L_41:
        /*0090*/ 	.byte	0x04, 0x2f
        /*0092*/ 	.short	(.L_43 - .L_42)
	.align		4
.L_42:
        /*0094*/ 	.word	index@(_ZN7cutlass13device_kernelIN5flash11enable_sm90INS1_16FlashAttnFwdSm90INS1_25CollectiveMainloopFwdSm90ILi2EN4cute5tupleIJNS5_1CILi1EEES8_S8_EEENS6_IJNS7_ILi128EEENS7_ILi96EEENS7_ILi192EEEEEELi192ENS_6half_tEfNS_4arch4Sm90ELb0ELb0ELb1ELb1ELb1ELb1ELb0ELb1ELb1ELb1ELb1ELb0EEENS1_21CollectiveEpilogueFwdINS6_IJSA_SC_SB_EEES9_SE_SG_Li256ELb1ELb1ELb1ELb0EEENS1_36VarlenDynamicPersistentTileSchedulerILi128ELi96ELi256ELi128ELb1ELb1ELb1ELb0ELb1ELb1EEEEEEEEEvNT_6ParamsE)
        /*0098*/ 	.word	0x000000a8


	//----- nvinfo : EIATTR_FRAME_SIZE
	.align		4
.L_43:
        /*009c*/ 	.byte	0x04, 0x11
        /*009e*/ 	.short	(.L_45 - .L_44)
	.align		4
.L_44:
        /*00a0*/ 	.word	index@(_ZN7cutlass13device_kernelIN5flash11enable_sm90INS1_16FlashAttnFwdSm90INS1_25CollectiveMainloopFwdSm90ILi2EN4cute5tupleIJNS5_1CILi1EEES8_S8_EEENS6_IJNS7_ILi128EEENS7_ILi96EEENS7_ILi192EEEEEELi192ENS_6half_tEfNS_4arch4Sm90ELb0ELb0ELb1ELb1ELb1ELb1ELb0ELb1ELb1ELb1ELb1ELb0EEENS1_21CollectiveEpilogueFwdINS6_IJSA_SC_SB_EEES9_SE_SG_Li256ELb1ELb1ELb1ELb0EEENS1_36VarlenDynamicPersistentTileSchedulerILi128ELi96ELi256ELi128ELb1ELb1ELb1ELb0ELb1ELb1EEEEEEEEEvNT_6ParamsE)
        /*00a4*/ 	.word	0x00000140


	//----- nvinfo : EIATTR_REGCOUNT
	.align		4
.L_45:
        /*00a8*/ 	.byte	0x04, 0x2f
        /*00aa*/ 	.short	(.L_47 - .L_46)
	.align		4
.L_46:
        /*00ac*/ 	.word	index@(_ZN7cutlass13device_kernelIN5flash11enable_sm90INS1_16FlashAttnFwdSm90INS1_25CollectiveMainloopFwdSm90ILi2EN4cute5tupleIJNS5_1CILi1EEES8_S8_EEENS6_IJNS7_ILi128EEENS7_ILi96EEENS7_ILi192EEEEEELi192ENS_6half_tEfNS_4arch4Sm90ELb0ELb0ELb1ELb1ELb1ELb0ELb0ELb1ELb1ELb1ELb1ELb0EEENS1_21CollectiveEpilogueFwdINS6_IJSA_SC_SB_EEES9_SE_SG_Li256ELb1ELb1ELb1ELb0EEENS1_36VarlenDynamicPersistentTileSchedulerILi128ELi96ELi256ELi128ELb1ELb1ELb1ELb0ELb1ELb1EEEEEEEEEvNT_6ParamsE)
        /*00b0*/ 	.word	0x000000a8


	//----- nvinfo : EIATTR_FRAME_SIZE
	.align		4
.L_47:
        /*00b4*/ 	.byte	0x04, 0x11
        /*00b6*/ 	.short	(.L_49 - .L_48)
	.align		4
.L_48:
        /*00b8*/ 	.word	index@(_ZN7cutlass13device_kernelIN5flash11enable_sm90INS1_16FlashAttnFwdSm90INS1_25CollectiveMainloopFwdSm90ILi2EN4cute5tupleIJNS5_1CILi1EEES8_S8_EEENS6_IJNS7_ILi128EEENS7_ILi96EEENS7_ILi192EEEEEELi192ENS_6half_tEfNS_4arch4Sm90ELb0ELb0ELb1ELb1ELb1ELb0ELb0ELb1ELb1ELb1ELb1ELb0EEENS1_21CollectiveEpilogueFwdINS6_IJSA_SC_SB_EEES9_SE_SG_Li256ELb1ELb1ELb1ELb0EEENS1_36VarlenDynamicPersistentTileSchedulerILi128ELi96ELi256ELi128ELb1ELb1ELb1ELb0ELb1ELb1EEEEEEEEEvNT_6ParamsE)
        /*00bc*/ 	.word	0x00000030


	//----- nvinfo : EIATTR_REGCOUNT
	.align		4
.L_49:
        /*00c0*/ 	.byte	0x04, 0x2f
        /*00c2*/ 	.short	(.L_51 - .L_50)
	.align		4
.L_50:
        /*00c4*/ 	.word	index@(_ZN7cutlass13device_kernelIN5flash11enable_sm90INS1_16FlashAttnFwdSm90INS1_25CollectiveMainloopFwdSm90ILi2EN4cute5tupleIJNS5_1CILi1EEES8_S8_EEENS6_IJNS7_ILi128EEENS7_ILi96EEENS7_ILi192EEEEEELi192ENS_6half_tEfNS_4arch4Sm90ELb0ELb0ELb1ELb0ELb1ELb0ELb0ELb1ELb1ELb1ELb1ELb0EEENS1_21CollectiveEpilogueFwdINS6_IJSA_SC_SB_EEES9_SE_SG_Li256ELb0ELb1ELb1ELb0EEENS1_19SingleTileSchedulerILb0ELb1ELb1ELi128EEEEEEEEEvNT_6ParamsE)
        /*00c8*/ 	.word	0x000000a8


	//----- nvinfo : EIATTR_FRAME_SIZE
	.align		4
.L_51:
        /*00cc*/ 	.byte	0x04, 0x11
        /*00ce*/ 	.short	(.L_53 - .L_52)
	.align		4
.L_52:
        /*00d0*/ 	.word	index@(_ZN7cutlass13device_kernelIN5flash11enable_sm90INS1_16FlashAttnFwdSm90INS1_25CollectiveMainloopFwdSm90ILi2EN4cute5tupleIJNS5_1CILi1EEES8_S8_EEENS6_IJNS7_ILi128EEENS7_ILi96EEENS7_ILi192EEEEEELi192ENS_6half_tEfNS_4arch4Sm90ELb0ELb0ELb1ELb0ELb1ELb0ELb0ELb1ELb1ELb1ELb1ELb0EEENS1_21CollectiveEpilogueFwdINS6_IJSA_SC_SB_EEES9_SE_SG_Li256ELb0ELb1ELb1ELb0EEENS1_19SingleTileSchedulerILb0ELb1ELb1ELi128EEEEEEEEEvNT_6ParamsE)
        /*00d4*/ 	.word	0x00000008


	//----- nvinfo : EIATTR_MIN_STACK_SIZE
	.align		4
.L_53:
        /*00d8*/ 	.byte	0x04, 0x12
        /*00da*/ 	.short	(.L_55 - .L_54)
	.align		4
.L_54:
        /*00dc*/ 	.word	index@(_ZN7cutlass13device_kernelIN5flash11enable_sm90INS1_16FlashAttnFwdSm90INS1_25CollectiveMainloopFwdSm90ILi2EN4cute5tupleIJNS5_1CILi1EEES8_S8_EEENS6_IJNS7_ILi128EEENS7_ILi96EEENS7_ILi192EEEEEELi192ENS_6half_tEfNS_4arch4Sm90ELb0ELb0ELb1ELb0ELb1ELb0ELb0ELb1ELb1ELb1ELb1ELb0EEENS1_21CollectiveEpilogueFwdINS6_IJSA_SC_SB_EEES9_SE_SG_Li256ELb0ELb1ELb1ELb0EEENS1_19SingleTileSchedulerILb0ELb1ELb1ELi128EEEEEEEEEvNT_6ParamsE)
        /*00e0*/ 	.word	0x00000008


	//----- nvinfo : EIATTR_MIN_STACK_SIZE
	.align		4
.L_55:
        /*00e4*/ 	.byte	0x04, 0x12
        /*00e6*/ 	.short	(.L_57 - .L_56)
	.align		4
.L_56:
        /*00e8*/ 	.word	index@(_ZN7cutlass13device_kernelIN5flash11enable_sm90INS1_16FlashAttnFwdSm90INS1_25CollectiveMainloopFwdSm90ILi2EN4cute5tupleIJNS5_1CILi1EEES8_S8_EEENS6_IJNS7_ILi128EEENS7_ILi96EEENS7_ILi192EEEEEELi192ENS_6half_tEfNS_4arch4Sm90ELb0ELb0ELb1ELb1ELb1ELb0ELb0ELb1ELb1ELb1ELb1ELb0EEENS1_21CollectiveEpilogueFwdINS6_IJSA_SC_SB_EEES9_SE_SG_Li256ELb1ELb1ELb1ELb0EEENS1_36VarlenDynamicPersistentTileSchedulerILi128ELi96ELi256ELi128ELb1ELb1ELb1ELb0ELb1ELb1EEEEEEEEEvNT_6ParamsE)
        /*00ec*/ 	.word	0x00000030


	//----- nvinfo : EIATTR_MIN_STACK_SIZE
	.align		4
.L_57:
        /*00f0*/ 	.byte	0x04, 0x12
        /*00f2*/ 	.short	(.L_59 - .L_58)
	.align		4
.L_58:
        /*00f4*/ 	.word	index@(_ZN7cutlass13device_kernelIN5flash11enable_sm90INS1_16FlashAttnFwdSm90INS1_25CollectiveMainloopFwdSm90ILi2EN4cute5tupleIJNS5_1CILi1EEES8_S8_EEENS6_IJNS7_ILi128EEENS7_ILi96EEENS7_ILi192EEEEEELi192ENS_6half_tEfNS_4arch4Sm90ELb0ELb0ELb1ELb1ELb1ELb1ELb0ELb1ELb1ELb1ELb1ELb0EEENS1_21CollectiveEpilogueFwdINS6_IJSA_SC_SB_EEES9_SE_SG_Li256ELb1ELb1ELb1ELb0EEENS1_36VarlenDynamicPersistentTileSchedulerILi128ELi96ELi256ELi128ELb1ELb1ELb1ELb0ELb1ELb1EEEEEEEEEvNT_6ParamsE)
        /*00f8*/ 	.word	0x00000140


	//----- nvinfo : EIATTR_MIN_STACK_SIZE
	.align		4
.L_59:
        /*00fc*/ 	.byte	0x04, 0x12
        /*00fe*/ 	.short	(.L_61 - .L_60)
	.align		4
.L_60:
        /*0100*/ 	.word	index@(_ZN7cutlass13device_kernelIN5flash11enable_sm90INS1_16FlashAttnFwdSm90INS1_25CollectiveMainloopFwdSm90ILi2EN4cute5tupleIJNS5_1CILi1EEES8_S8_EEENS6_IJNS7_ILi128EEENS7_ILi96EEENS7_ILi192EEEEEELi192ENS_6half_tEfNS_4arch4Sm90ELb0ELb1ELb1ELb0ELb1ELb0ELb0ELb1ELb1ELb1ELb1ELb0EEENS1_21CollectiveEpilogueFwdINS6_IJSA_SC_SB_EEES9_SE_SG_Li256ELb0ELb1ELb1ELb0EEENS1_19SingleTileSchedulerILb0ELb1ELb1ELi128EEEEEEEEEvNT_6ParamsE)
        /*0104*/ 	.word	0x00000008


	//----- nvinfo : EIATTR_MIN_STACK_SIZE
	.align		4
.L_61:
        /*0108*/ 	.byte	0x04, 0x12
        /*010a*/ 	.short	(.L_63 - .L_62)
	.align		4
.L_62:
        /*010c*/ 	.word	index@(_ZN7cutlass13device_kernelIN5flash11enable_sm90INS1_16FlashAttnFwdSm90INS1_25CollectiveMainloopFwdSm90ILi2EN4cute5tupleIJNS5_1CILi1EEES8_S8_EEENS6_IJNS7_ILi128EEENS7_ILi96EEENS7_ILi192EEEEEELi192ENS_6half_tEfNS_4arch4Sm90ELb0ELb1ELb1ELb1ELb1ELb0ELb0ELb1ELb1ELb1ELb1ELb0EEENS1_21CollectiveEpilogueFwdINS6_IJSA_SC_SB_EEES9_SE_SG_Li256ELb1ELb1ELb1ELb0EEENS1_36VarlenDynamicPersistentTileSchedulerILi128ELi96ELi256ELi128ELb1ELb1ELb1ELb1ELb0ELb1EEEEEEEEEvNT_6ParamsE)
        /*0110*/ 	.word	0x00000028


	//----- nvinfo : EIATTR_MIN_STACK_SIZE
	.align		4
.L_63:
        /*0114*/ 	.byte	0x04, 0x12
        /*0116*/ 	.short	(.L_65 - .L_64)
	.align		4
.L_64:
        /*0118*/ 	.word	index@(_ZN7cutlass13device_kernelIN5flash11enable_sm90INS1_16FlashAttnFwdSm90INS1_25CollectiveMainloopFwdSm90ILi2EN4cute5tupleIJNS5_1CILi1EEES8_S8_EEENS6_IJNS7_ILi128EEENS7_ILi96EEENS7_ILi192EEEEEELi192ENS_6half_tEfNS_4arch4Sm90ELb0ELb1ELb1ELb1ELb1ELb1ELb0ELb1ELb1ELb1ELb1ELb0EEENS1_21CollectiveEpilogueFwdINS6_IJSA_SC_SB_EEES9_SE_SG_Li256ELb1ELb1ELb1ELb0EEENS1_36VarlenDynamicPersistentTileSchedulerILi128ELi96ELi256ELi128ELb1ELb1ELb1ELb1ELb0ELb1EEEEEEEEEvNT_6ParamsE)
        /*011c*/ 	.word	0x00000070


	//----- nvinfo : EIATTR_MIN_STACK_SIZE
	.align		4
.L_65:
        /*0120*/ 	.byte	0x04, 0x12
        /*0122*/ 	.short	(.L_67 - .L_66)
	.align		4
.L_66:
        /*0124*/ 	.word	index@(_ZN7cutlass13device_kernelIN5flash11enable_sm90INS1_16FlashAttnFwdSm90INS1_25CollectiveMainloopFwdSm90ILi2EN4cute5tupleIJNS5_1CILi1EEES8_S8_EEENS6_IJNS7_ILi128EEENS7_ILi96EEENS7_ILi192EEEEEELi192ENS_6half_tEfNS_4arch4Sm90ELb1ELb0ELb1ELb0ELb1ELb0ELb0ELb1ELb1ELb1ELb1ELb0EEENS1_21CollectiveEpilogueFwdINS6_IJSA_SC_SB_EEES9_SE_SG_Li256ELb0ELb1ELb1ELb0EEENS1_19SingleTileSchedulerILb0ELb1ELb1ELi128EEEEEEEEEvNT_6ParamsE)
        /*0128*/ 	.word	0x00000008


	//----- nvinfo : EIATTR_MIN_STACK_SIZE
	.align		4
.L_67:
        /*012c*/ 	.byte	0x04, 0x12
        /*012e*/ 	.short	(.L_69 - .L_68)
	.align		4
.L_68:
        /*0130*/ 	.word	index@(_ZN7cutlass13device_kernelIN5flash11enable_sm90INS1_16FlashAttnFwdSm90INS1_25CollectiveMainloopFwdSm90ILi2EN4cute5tupleIJNS5_1CILi1EEES8_S8_EEENS6_IJNS7_ILi128EEENS7_ILi96EEENS7_ILi192EEEEEELi192ENS_6half_tEfNS_4arch4Sm90ELb1ELb0ELb1ELb1ELb1ELb0ELb0ELb1ELb1ELb1ELb1ELb0EEENS1_21CollectiveEpilogueFwdINS6_IJSA_SC_SB_EEES9_SE_SG_Li256ELb1ELb1ELb1ELb0EEENS1_36VarlenDynamicPersistentTileSchedulerILi128ELi96ELi256ELi128ELb1ELb1ELb1ELb1ELb1ELb1EEEEEEEEEvNT_6ParamsE)
        /*0134*/ 	.word	0x00000030


	//----- nvinfo : EIATTR_MIN_STACK_SIZE
	.align		4
.L_69:
        /*0138*/ 	.byte	0x04, 0x12
        /*013a*/ 	.short	(.L_71 - .L_70)
	.align		4
.L_70:
        /*013c*/ 	.word	index@(_ZN7cutlass13device_kernelIN5flash11enable_sm90INS1_16FlashAttnFwdSm90INS1_25CollectiveMainloopFwdSm90ILi2EN4cute5tupleIJNS5_1CILi1EEES8_S8_EEENS6_IJNS7_ILi128EEENS7_ILi96EEENS7_ILi192EEEEEELi192ENS_6half_tEfNS_4arch4Sm90ELb1ELb0ELb1ELb1ELb1ELb1ELb0ELb1ELb1ELb1ELb1ELb0EEENS1_21CollectiveEpilogueFwdINS6_IJSA_SC_SB_EEES9_SE_SG_Li256ELb1ELb1ELb1ELb0EEENS1_36VarlenDynamicPersistentTileSchedulerILi128ELi96ELi256ELi128ELb1ELb1ELb1ELb1ELb1ELb1EEEEEEEEEvNT_6ParamsE)
        /*0140*/ 	.word	0x00000080
.L_71:


//--------------------- .nv.compat                --------------------------
	.section	.nv.compat,"",@"SHT_CUDA_COMPAT_INFO"
	.align	4
        /*0000*/ 	.byte	0x02, 0x09, 0x01, 0x00, 0x02, 0x02, 0x04, 0x00, 0x02, 0x05, 0x05, 0x00, 0x03, 0x07, 0x01, 0x01
        /*0010*/ 	.byte	0x02, 0x03, 0x01, 0x00, 0x02, 0x06, 0x01, 0x00, 0x04, 0x0b, 0x08, 0x00, 0x00, 0x00, 0x00, 0x00
        /*0020*/ 	.byte	0x00, 0x00, 0x00, 0x00


//--------------------- .nv.info._ZN7cutlass13device_kernelIN5flash11enable_sm90INS1_16FlashAttnFwdSm90INS1_25CollectiveMainloopFwdSm90ILi2EN4cute5tupleIJNS5_1CILi1EEES8_S8_EEENS6_IJNS7_ILi128EEENS7_ILi96EEENS7_ILi192EEEEEELi192ENS_6half_tEfNS_4arch4Sm90ELb0ELb0ELb1ELb0ELb1ELb0ELb0ELb1ELb1ELb1ELb1ELb0EEENS1_21CollectiveEpilogueFwdINS6_IJSA_SC_SB_EEES9_SE_SG_Li256ELb0ELb1ELb1ELb0EEENS1_19SingleTileSchedulerILb0ELb1ELb1ELi128EEEEEEEEEvNT_6ParamsE --------------------------
	.section	.nv.info._ZN7cutlass13device_kernelIN5flash11enable_sm90INS1_16FlashAttnFwdSm90INS1_25CollectiveMainloopFwdSm90ILi2EN4cute5tupleIJNS5_1CILi1EEES8_S8_EEENS6_IJNS7_ILi128EEENS7_ILi96EEENS7_ILi192EEEEEELi192ENS_6half_tEfNS_4arch4Sm90ELb0ELb0ELb1ELb0ELb1ELb0ELb0ELb1ELb1ELb1ELb1ELb0EEENS1_21CollectiveEpilogueFwdINS6_IJSA_SC_SB_EEES9_SE_SG_Li256ELb0ELb1ELb1ELb0EEENS1_19SingleTileSchedulerILb0ELb1ELb1ELi128EEEEEEEEEvNT_6ParamsE,"",@"SHT_CUDA_INFO"
	.sectionflags	@""
	.align	4


	//----- nvinfo : EIATTR_CUDA_API_VERSION
	.align		4
        /*0000*/ 	.byte	0x04, 0x37
        /*0002*/ 	.short	(.L_73 - .L_72)
.L_72:
        /*0004*/ 	.word	0x00000082


	//----- nvinfo : EIATTR_KPARAM_INFO
	.align		4
.L_73:
        /*0008*/ 	.byte	0x04, 0x17
        /*000a*/ 	.short	(.L_75 - .L_74)
.L_74:
        /*000c*/ 	.word	0x00000000
        /*0010*/ 	.short	0x0000
        /*0012*/ 	.short	0x0070
        /*0014*/ 	.byte	0x00, 0xf0, 0x01, 0x28


	//----- nvinfo : EIATTR_SPARSE_MMA_MASK
	.align		4
.L_75:
        /*0018*/ 	.byte	0x03, 0x50
        /*001a*/ 	.short	0x0000


	//----- nvinfo : EIATTR_MAXREG_COUNT
	.align		4
        /*001c*/ 	.byte	0x03, 0x1b
        /*001e*/ 	.short	0x00a8


	//----- nvinfo : EIATTR_NUM_BARRIERS
	.align		4
        /*0020*/ 	.byte	0x02, 0x4c
        /*0022*/ 	.byte	0x09
	.zero		1


	//----- nvinfo : EIATTR_EXTERNS
	.align		4
        /*0024*/ 	.byte	0x04, 0x0f
        /*0026*/ 	.short	(.L_77 - .L_76)


	//   ....[0]....
	.align		4
.L_76:
        /*0028*/ 	.word	index@(__assertfail)


	//----- nvinfo : EIATTR_ANNOTATIONS
	.align		4
.L_77:
        /*002c*/ 	.byte	0x04, 0x55
        /*002e*/ 	.short	(.L_79 - .L_78)


	//   ....[0]....
.L_78:
        /*0030*/ 	.word	0x00000001
        /*0034*/ 	.byte	0xb0, 0x08, 0x00, 0x00, 0x01, 0x00, 0x00, 0x00, 0x60, 0x13, 0x00, 0x00, 0x01, 0x00, 0x00, 0x00
        /*0044*/ 	.byte	0x10, 0x9e, 0x00, 0x00, 0x01, 0x00, 0x00, 0x00, 0x70, 0x9e, 0x00, 0x00, 0x01, 0x00, 0x00, 0x00
        /*0054*/ 	.byte	0xc0, 0xb4, 0x00, 0x00, 0x01, 0x00, 0x00, 0x00, 0x10, 0xcc, 0x00, 0x00


	//----- nvinfo : EIATTR_MERCURY_ISA_VERSION
	.align		4
.L_79:
        /*0060*/ 	.byte	0x03, 0x5f
        /*0062*/ 	.short	0x0101


	//----- nvinfo : EIATTR_INT_WARP_WIDE_INSTR_OFFSETS
	.align		4
        /*0064*/ 	.byte	0x04, 0x31
        /*0066*/ 	.short	(.L_81 - .L_80)


	//   ....[0]....
.L_80:
        /*0068*/ 	.word	0x000000c0


	//   ....[1]....
        /*006c*/ 	.word	0x000000d0


	//   ....[2]....
        /*0070*/ 	.word	0x00000170


	//----- nvinfo : EIATTR_COOP_GROUP_MASK_REGIDS
	.align		4
.L_81:
        /*0074*/ 	.byte	0x04, 0x29
        /*0076*/ 	.short	(.L_83 - .L_82)


	//   ....[0]....
.L_82:
        /*0078*/ 	.word	0xffffffff


	//   ....[1]....
        /*007c*/ 	.word	0xffffffff


	//   ....[2]....
        /*0080*/ 	.word	0xffffffff


	//   ....[3]....
        /*0084*/ 	.word	0xffffffff


	//   ....[4]....
        /*0088*/ 	.word	0xffffffff


	//   ....[5]....
        /*008c*/ 	.word	0xffffffff


	//   ....[6]....
        /*0090*/ 	.word	0xffffffff


	//   ....[7]....
        /*0094*/ 	.word	0xffffffff


	//   ....[8]....
        /*0098*/ 	.word	0xffffffff


	//   ....[9]....
        /*009c*/ 	.word	0xffffffff


	//   ....[10]....
        /*00a0*/ 	.word	0xffffffff


	//   ....[11]....
        /*00a4*/ 	.word	0xffffffff


	//   ....[12]....
        /*00a8*/ 	.word	0xffffffff


	//   ....[13]....
        /*00ac*/ 	.word	0xffffffff


	//   ....[14]....
        /*00b0*/ 	.word	0xffffffff


	//   ....[15]....
        /*00b4*/ 	.word	0xffffffff


	//   ....[16]....
        /*00b8*/ 	.word	0xffffffff


	//   ....[17]....
        /*00bc*/ 	.word	0xffffffff


	//   ....[18]....
        /*00c0*/ 	.word	0xffffffff


	//   ....[19]....
        /*00c4*/ 	.word	0xffffffff


	//   ....[20]....
        /*00c8*/ 	.word	0xffffffff


	//   ....[21]....
        /*00cc*/ 	.word	0xffffffff


	//   ....[22]....
        /*00d0*/ 	.word	0xffffffff


	//   ....[23]....
        /*00d4*/ 	.word	0xffffffff


	//   ....[24]....
        /*00d8*/ 	.word	0xffffffff


	//   ....[25]....
        /*00dc*/ 	.word	0xffffffff


	//   ....[26]....
        /*00e0*/ 	.word	0xffffffff


	//   ....[27]....
        /*00e4*/ 	.word	0xffffffff


	//   ....[28]....
        /*00e8*/ 	.word	0xffffffff


	//   ....[29]....
        /*00ec*/ 	.word	0xffffffff


	//   ....[30]....
        /*00f0*/ 	.word	0xffffffff


	//   ....[31]....
        /*00f4*/ 	.word	0xffffffff


	//   ....[32]....
        /*00f8*/ 	.word	0xffffffff


	//   ....[33]....
        /*00fc*/ 	.word	0xffffffff


	//   ....[34]....
        /*0100*/ 	.word	0xffffffff


	//   ....[35]....
        /*0104*/ 	.word	0xffffffff


	//   ....[36]....
        /*0108*/ 	.word	0xffffffff


	//   ....[37]....
        /*010c*/ 	.word	0xffffffff


	//   ....[38]....
        /*0110*/ 	.word	0xffffffff


	//   ....[39]....
        /*0114*/ 	.word	0xffffffff


	//   ....[40]....
        /*0118*/ 	.word	0xffffffff


	//   ....[41]....
        /*011c*/ 	.word	0xffffffff


	//   ....[42]....
        /*0120*/ 	.word	0xffffffff


	//   ....[43]....
        /*0124*/ 	.word	0xffffffff


	//   ....[44]....
        /*0128*/ 	.word	0xffffffff


	//   ....[45]....
        /*012c*/ 	.word	0xffffffff


	//   ....[46]....
        /*0130*/ 	.word	0xffffffff


	//   ....[47]....
        /*0134*/ 	.word	0xffffffff


	//   ....[48]....
        /*0138*/ 	.word	0xffffffff


	//   ....[49]....
        /*013c*/ 	.word	0xffffffff


	//   ....[50]....
        /*0140*/ 	.word	0xffffffff


	//   ....[51]....
        /*0144*/ 	.word	0xffffffff


	//   ....[52]....
        /*0148*/ 	.word	0xffffffff


	//   ....[53]....
        /*014c*/ 	.word	0xffffffff


	//   ....[54]....
        /*0150*/ 	.word	0xffffffff


	//   ....[55]....
        /*0154*/ 	.word	0xffffffff


	//   ....[56]....
        /*0158*/ 	.word	0xffffffff


	//   ....[57]....
        /*015c*/ 	.word	0xffffffff


	//   ....[58]....
        /*0160*/ 	.word	0xffffffff


	//   ....[59]....
        /*0164*/ 	.word	0xffffffff


	//   ....[60]....
        /*0168*/ 	.word	0xffffffff


	//   ....[61]....
        /*016c*/ 	.word	0xffffffff


	//   ....[62]....
        /*0170*/ 	.word	0xffffffff


	//   ....[63]....
        /*0174*/ 	.word	0xffffffff


	//   ....[64]....
        /*0178*/ 	.word	0xffffffff


	//   ....[65]....
        /*017c*/ 	.word	0xffffffff


	//   ....[66]....
        /*0180*/ 	.word	0xffffffff


	//   ....[67]....
        /*0184*/ 	.word	0xffffffff


	//   ....[68]....
        /*0188*/ 	.word	0xffffffff


	//   ....[69]....
        /*018c*/ 	.word	0xffffffff


	//   ....[70]....
        /*0190*/ 	.word	0xffffffff


	//   ....[71]....
        /*0194*/ 	.word	0xffffffff


	//   ....[72]....
        /*0198*/ 	.word	0xffffffff


	//   ....[73]....
        /*019c*/ 	.word	0xffffffff


	//   ....[74]....
        /*01a0*/ 	.word	0xffffffff


	//   ....[75]....
        /*01a4*/ 	.word	0xffffffff


	//   ....[76]....
        /*01a8*/ 	.word	0xffffffff


	//   ....[77]....
        /*01ac*/ 	.word	0xffffffff


	//   ....[78]....
        /*01b0*/ 	.word	0xffffffff


	//   ....[79]....
        /*01b4*/ 	.word	0xffffffff


	//   ....[80]....
        /*01b8*/ 	.word	0xffffffff


	//   ....[81]....
        /*01bc*/ 	.word	0xffffffff


	//   ....[82]....
        /*01c0*/ 	.word	0xffffffff


	//   ....[83]....
        /*01c4*/ 	.word	0xffffffff


	//   ....[84]....
        /*01c8*/ 	.word	0xffffffff


	//   ....[85]....
        /*01cc*/ 	.word	0xffffffff


	//   ....[86]....
        /*01d0*/ 	.word	0xffffffff


	//   ....[87]....
        /*01d4*/ 	.word	0xffffffff


	//   ....[88]....
        /*01d8*/ 	.word	0xffffffff


	//   ....[89]....
        /*01dc*/ 	.word	0xffffffff


	//   ....[90]....
        /*01e0*/ 	.word	0xffffffff


	//   ....[91]....
        /*01e4*/ 	.word	0xffffffff


	//   ....[92]....
        /*01e8*/ 	.word	0xffffffff


	//   ....[93]....
        /*01ec*/ 	.word	0x0500000f


	//   ....[94]....
        /*01f0*/ 	.word	0x0500000f


	//   ....[95]....
        /*01f4*/ 	.word	0x0500000f


	//   ....[96]....
        /*01f8*/ 	.word	0x0500000f


	//   ....[97]....
        /*01fc*/ 	.word	0x0500000f


	//   ....[98]....
        /*0200*/ 	.word	0x0500000f


	//   ....[99]....
        /*0204*/ 	.word	0x0500000f


	//   ....[100]....
        /*0208*/ 	.word	0x0500000f


	//   ....[101]....
        /*020c*/ 	.word	0x0500000f


	//   ....[102]....
        /*0210*/ 	.word	0x0500000f


	//   ....[103]....
        /*0214*/ 	.word	0x0500000f


	//   ....[104]....
        /*0218*/ 	.word	0x0500000f


	//   ....[105]....
        /*021c*/ 	.word	0x0500000f


	//   ....[106]....
        /*0220*/ 	.word	0x0500000f


	//   ....[107]....
        /*0224*/ 	.word	0x0500000f


	//   ....[108]....
        /*0228*/ 	.word	0x0500000f


	//   ....[109]....
        /*022c*/ 	.word	0x0500000f


	//   ....[110]....
        /*0230*/ 	.word	0x0500000f


	//   ....[111]....
        /*0234*/ 	.word	0x0500000f


	//   ....[112]....
        /*0238*/ 	.word	0x0500000f


	//   ....[113]....
        /*023c*/ 	.word	0x0500000f


	//   ....[114]....
        /*0240*/ 	.word	0x0500000f


	//   ....[115]....
        /*0244*/ 	.word	0x0500000f


	//   ....[116]....
        /*0248*/ 	.word	0x0500000f


	//   ....[117]....
        /*024c*/ 	.word	0x0500000f


	//   ....[118]....
        /*0250*/ 	.word	0x0500000f


	//   ....[119]....
        /*0254*/ 	.word	0x0500000f


	//   ....[120]....
        /*0258*/ 	.word	0x0500000f


	//   ....[121]....
        /*025c*/ 	.word	0x0500000f


	//   ....[122]....
        /*0260*/ 	.word	0x0500000f


	//   ....[123]....
        /*0264*/ 	.word	0x0500000f


	//   ....[124]....
        /*0268*/ 	.word	0x0500000f


	//   ....[125]....
        /*026c*/ 	.word	0x0500000f


	//   ....[126]....
        /*0270*/ 	.word	0x0500000f


	//   ....[127]....
        /*0274*/ 	.word	0x0500000f


	//   ....[128]....
        /*0278*/ 	.word	0x0500000f


	//   ....[129]....
        /*027c*/ 	.word	0x0500000f


	//   ....[130]....
        /*0280*/ 	.word	0x0500000f


	//   ....[131]....
        /*0284*/ 	.word	0x0500000f


	//   ....[132]....
        /*0288*/ 	.word	0x0500000f


	//   ....[133]....
        /*028c*/ 	.word	0x0500000f


	//   ....[134]....
        /*0290*/ 	.word	0x0500000f


	//   ....[135]....
        /*0294*/ 	.word	0x0500000f


	//   ....[136]....
        /*0298*/ 	.word	0x0500000f


	//   ....[137]....
        /*029c*/ 	.word	0x0500000f


	//   ....[138]....
        /*02a0*/ 	.word	0x0500000f


	//   ....[139]....
        /*02a4*/ 	.word	0x0500000f


	//   ....[140]....
        /*02a8*/ 	.word	0x0500000f


	//   ....[141]....
        /*02ac*/ 	.word	0x0500000f


	//   ....[142]....
        /*02b0*/ 	.word	0x0500000f


	//   ....[143]....
        /*02b4*/ 	.word	0x0500000f


	//   ....[144]....
        /*02b8*/ 	.word	0x0500000f


	//   ....[145]....
        /*02bc*/ 	.word	0x0500000f


	//   ....[146]....
        /*02c0*/ 	.word	0x0500000f


	//   ....[147]....
        /*02c4*/ 	.word	0x0500000f


	//   ....[148]....
        /*02c8*/ 	.word	0x0500000f


	//   ....[149]....
        /*02cc*/ 	.word	0x0500000f


	//   ....[150]....
        /*02d0*/ 	.word	0x0500000f


	//   ....[151]....
        /*02d4*/ 	.word	0x0500000f


	//   ....[152]....
        /*02d8*/ 	.word	0x0500000f


	//   ....[153]....
        /*02dc*/ 	.word	0x0500000f


	//   ....[154]....
        /*02e0*/ 	.word	0x0500000f


	//   ....[155]....
        /*02e4*/ 	.word	0x0500000f


	//   ....[156]....
        /*02e8*/ 	.word	0x0500000f


	//   ....[157]....
        /*02ec*/ 	.word	0x0500000f


	//   ....[158]....
        /*02f0*/ 	.word	0x0500000f


	//----- nvinfo : EIATTR_COOP_GROUP_INSTR_OFFSETS
	.align		4
.L_83:
        /*02f4*/ 	.byte	0x04, 0x28
        /*02f6*/ 	.short	(.L_85 - .L_84)


	//   ....[0]....
.L_84:
        /*02f8*/ 	.word	0x00000070


	//   ....[1]....
        /*02fc*/ 	.word	0x000000b0


	//   ....[2]....
        /*0300*/ 	.word	0x000002d0


	//   ....[3]....
        /*0304*/ 	.word	0x00000430


	//   ....[4]....
        /*0308*/ 	.word	0x00000550


	//   ....[5]....
        /*030c*/ 	.word	0x000006b0


	//   ....[6]....
        /*0310*/ 	.word	0x00001160


	//   ....[7]....
        /*0314*/ 	.word	0x00002ac0


	//   ....[8]....
        /*0318*/ 	.word	0x00002b40


	//   ....[9]....
        /*031c*/ 	.word	0x00002f60


	//   ....[10]....
        /*0320*/ 	.word	0x00003010


	//   ....[11]....
        /*0324*/ 	.word	0x000055c0


	//   ....[12]....
        /*0328*/ 	.word	0x000055f0


	//   ....[13]....
        /*032c*/ 	.word	0x00005610


	//   ....[14]....
        /*0330*/ 	.word	0x00005640


	//   ....[15]....
        /*0334*/ 	.word	0x00006980


	//   ....[16]....
        /*0338*/ 	.word	0x000069a0


	//   ....[17]....
        /*033c*/ 	.word	0x00006a50


	//   ....[18]....
        /*0340*/ 	.word	0x00006a60


	//   ....[19]....
        /*0344*/ 	.word	0x00007af0


	//   ....[20]....
        /*0348*/ 	.word	0x00007b30


	//   ....[21]....
        /*034c*/ 	.word	0x00007b70


	//   ....[22]....
        /*0350*/ 	.word	0x00007bb0


	//   ....[23]....
        /*0354*/ 	.word	0x00007c00


	//   ....[24]....
        /*0358*/ 	.word	0x00007c20


	//   ....[25]....
        /*035c*/ 	.word	0x00008590


	//   ....[26]....
        /*0360*/ 	.word	0x000085a0


	//   ....[27]....
        /*0364*/ 	.word	0x000092e0


	//   ....[28]....
        /*0368*/ 	.word	0x0000a4d0


	//   ....[29]....
        /*036c*/ 	.word	0x0000a4f0


	//   ....[30]....
        /*0370*/ 	.word	0x0000a500


	//   ....[31]....
        /*0374*/ 	.word	0x0000a510


	//   ....[32]....
        /*0378*/ 	.word	0x0000a520


	//   ....[33]....
        /*037c*/ 	.word	0x0000a530


	//   ....[34]....
        /*0380*/ 	.word	0x0000a540


	//   ....[35]....
        /*0384*/ 	.word	0x0000a5a0


	//   ....[36]....
        /*0388*/ 	.word	0x0000a5e0


	//   ....[37]....
        /*038c*/ 	.word	0x0000a640


	//   ....[38]....
        /*0390*/ 	.word	0x0000a650


	//   ....[39]....
        /*0394*/ 	.word	0x0000a720


	//   ....[40]....
        /*0398*/ 	.word	0x0000ad40


	//   ....[41]....
        /*039c*/ 	.word	0x0000ad70


	//   ....[42]....
        /*03a0*/ 	.word	0x0000ada0


	//   ....[43]....
        /*03a4*/ 	.word	0x0000adc0


	//   ....[44]....
        /*03a8*/ 	.word	0x0000add0


	//   ....[45]....
        /*03ac*/ 	.word	0x0000ae50


	//   ....[46]....
        /*03b0*/ 	.word	0x0000ae90


	//   ....[47]....
        /*03b4*/ 	.word	0x0000aee0


	//   ....[48]....
        /*03b8*/ 	.word	0x0000af10


	//   ....[49]....
        /*03bc*/ 	.word	0x0000af70


	//   ....[50]....
        /*03c0*/ 	.word	0x0000afb0


	//   ....[51]....
        /*03c4*/ 	.word	0x0000b000


	//   ....[52]....
        /*03c8*/ 	.word	0x0000b030


	//   ....[53]....
        /*03cc*/ 	.word	0x0000b080


	//   ....[54]....
        /*03d0*/ 	.word	0x0000b0c0


	//   ....[55]....
        /*03d4*/ 	.word	0x0000b110


	//   ....[56]....
        /*03d8*/ 	.word	0x0000b8d0


	//   ....[57]....
        /*03dc*/ 	.word	0x0000b900


	//   ....[58]....
        /*03e0*/ 	.word	0x0000b920


	//   ....[59]....
        /*03e4*/ 	.word	0x0000b930


	//   ....[60]....
        /*03e8*/ 	.word	0x0000b950


	//   ....[61]....
        /*03ec*/ 	.word	0x0000b9b0


	//   ....[62]....
        /*03f0*/ 	.word	0x0000b9d0


	//   ....[63]....
        /*03f4*/ 	.word	0x0000b9f0


	//   ....[64]....
        /*03f8*/ 	.word	0x0000ba00


	//   ....[65]....
        /*03fc*/ 	.word	0x0000ba60


	//   ....[66]....
        /*0400*/ 	.word	0x0000ba80


	//   ....[67]....
        /*0404*/ 	.word	0x0000bb40


	//   ....[68]....
        /*0408*/ 	.word	0x0000bd80


	//   ....[69]....
        /*040c*/ 	.word	0x0000bda0


	//   ....[70]....
        /*0410*/ 	.word	0x0000bdb0


	//   ....[71]....
        /*0414*/ 	.word	0x0000bdd0


	//   ....[72]....
        /*0418*/ 	.word	0x0000be60


	//   ....[73]....
        /*041c*/ 	.word	0x0000be90


	//   ....[74]....
        /*0420*/ 	.word	0x0000bf00


	//   ....[75]....
        /*0424*/ 	.word	0x0000bf30


	//   ....[76]....
        /*0428*/ 	.word	0x0000bfa0


	//   ....[77]....
        /*042c*/ 	.word	0x0000bfd0


	//   ....[78]....
        /*0430*/ 	.word	0x0000c040


	//   ....[79]....
        /*0434*/ 	.word	0x0000c070


	//   ....[80]....
        /*0438*/ 	.word	0x0000c540


	//   ....[81]....
        /*043c*/ 	.word	0x0000c570


	//   ....[82]....
        /*0440*/ 	.word	0x0000c5a0


	//   ....[83]....
        /*0444*/ 	.word	0x0000c5d0


	//   ....[84]....
        /*0448*/ 	.word	0x0000c600


	//   ....[85]....
        /*044c*/ 	.word	0x0000c610


	//   ....[86]....
        /*0450*/ 	.word	0x0000c6b0


	//   ....[87]....
        /*0454*/ 	.word	0x0000c6d0


	//   ....[88]....
        /*0458*/ 	.word	0x0000c760


	//   ....[89]....
        /*045c*/ 	.word	0x0000c780


	//   ....[90]....
        /*0460*/ 	.word	0x0000c7f0


	//   ....[91]....
        /*0464*/ 	.word	0x0000c820


	//   ....[92]....
        /*0468*/ 	.word	0x0000cba0


	//   ....[93]....
        /*046c*/ 	.word	0x0000d060


	//   ....[94]....
        /*0470*/ 	.word	0x0000d150


	//   ....[95]....
        /*0474*/ 	.word	0x0000d1f0


	//   ....[96]....
        /*0478*/ 	.word	0x0000d250


	//   ....[97]....
        /*047c*/ 	.word	0x0000d320


	//   ....[98]....
        /*0480*/ 	.word	0x0000d390


	//   ....[99]....
        /*0484*/ 	.word	0x0000d460


	//   ....[100]....
        /*0488*/ 	.word	0x0000d4e0


	//   ....[101]....
        /*048c*/ 	.word	0x0000d5b0


	//   ....[102]....
        /*0490*/ 	.word	0x0000d630


	//   ....[103]....
        /*0494*/ 	.word	0x0000d710


	//   ....[104]....
        /*0498*/ 	.word	0x0000d790


	//   ....[105]....
        /*049c*/ 	.word	0x0000d850


	//   ....[106]....
        /*04a0*/ 	.word	0x0000d8e0


	//   ....[107]....
        /*04a4*/ 	.word	0x0000d940


	//   ....[108]....
        /*04a8*/ 	.word	0x0000d9e0


	//   ....[109]....
        /*04ac*/ 	.word	0x0000dab0


	//   ....[110]....
        /*04b0*/ 	.word	0x0000db30


	//   ....[111]....
        /*04b4*/ 	.word	0x0000dc00


	//   ....[112]....
        /*04b8*/ 	.word	0x0000dc80


	//   ....[113]....
        /*04bc*/ 	.word	0x0000dd50


	//   ....[114]....
        /*04c0*/ 	.word	0x0000ddd0


	//   ....[115]....
        /*04c4*/ 	.word	0x0000dea0


	//   ....[116]....
        /*04c8*/ 	.word	0x0000df20


	//   ....[117]....
        /*04cc*/ 	.word	0x0000dff0


	//   ....[118]....
        /*04d0*/ 	.word	0x0000e070


	//   ....[119]....
        /*04d4*/ 	.word	0x0000e140


	//   ....[120]....
        /*04d8*/ 	.word	0x0000e1b0


	//   ....[121]....
        /*04dc*/ 	.word	0x0000e270


	//   ....[122]....
        /*04e0*/ 	.word	0x0000e3b0


	//   ....[123]....
        /*04e4*/ 	.word	0x0000e470


	//   ....[124]....
        /*04e8*/ 	.word	0x0000e4e0


	//   ....[125]....
        /*04ec*/ 	.word	0x0000e5a0


	//   ....[126]....
        /*04f0*/ 	.word	0x0000e600


	//   ....[127]....
        /*04f4*/ 	.word	0x0000e6c0


	//   ....[128]....
        /*04f8*/ 	.word	0x0000e720


	//   ....[129]....
        /*04fc*/ 	.word	0x0000e7f0


	//   ....[130]....
        /*0500*/ 	.word	0x0000e850


	//   ....[131]....
        /*0504*/ 	.word	0x0000e920


	//   ....[132]....
        /*0508*/ 	.word	0x0000e980


	//   ....[133]....
        /*050c*/ 	.word	0x0000ea60


	//   ....[134]....
        /*0510*/ 	.word	0x0000eb40


	//   ....[135]....
        /*0514*/ 	.word	0x0000ebe0


	//   ....[136]....
        /*0518*/ 	.word	0x0000ec40


	//   ....[137]....
        /*051c*/ 	.word	0x0000ed00


	//   ....[138]....
        /*0520*/ 	.word	0x0000edc0


	//   ....[139]....
        /*0524*/ 	.word	0x0000ee80


	//   ....[140]....
        /*0528*/ 	.word	0x0000ef40


	//   ....[141]....
        /*052c*/ 	.word	0x0000f000


	//   ....[142]....
        /*0530*/ 	.word	0x0000f0c0


	//   ....[143]....
        /*0534*/ 	.word	0x0000f180


	//   ....[144]....
        /*0538*/ 	.word	0x0000f240


	//   ....[145]....
        /*053c*/ 	.word	0x0000f300


	//   ....[146]....
        /*0540*/ 	.word	0x0000f440


	//   ....[147]....
        /*0544*/ 	.word	0x0000f4e0


	//   ....[148]....
        /*0548*/ 	.word	0x0000f5b0


	//   ....[149]....
        /*054c*/ 	.word	0x0000f6a0


	//   ....[150]....
        /*0550*/ 	.word	0x0000f710


	//   ....[151]....
        /*0554*/ 	.word	0x0000f800


	//   ....[152]....
        /*0558*/ 	.word	0x0000f870


	//   ....[153]....
        /*055c*/ 	.word	0x0000f970


	//   ....[154]....
        /*0560*/ 	.word	0x0000f9f0


	//   ....[155]....
        /*0564*/ 	.word	0x0000fae0


	//   ....[156]....
        /*0568*/ 	.word	0x0000fb50


	//   ....[157]....
        /*056c*/ 	.word	0x0000fc20


	//   ....[158]....
        /*0570*/ 	.word	0x0000fd30


	//----- nvinfo : EIATTR_REG_RECONFIG
	.align		4
.L_85:
        /*0574*/ 	.byte	0x01, 0x54
	.zero		2


	//----- nvinfo : EIATTR_SYSCALL_OFFSETS
	.align		4
        /*0578*/ 	.byte	0x04, 0x46
        /*057a*/ 	.short	(.L_87 - .L_86)


	//   ....[0]....
.L_86:
        /*057c*/ 	.word	0x00001320


	//   ....[1]....
        /*0580*/ 	.word	0x00009a20


	//   ....[2]....
        /*0584*/ 	.word	0x00009b60


	//   ....[3]....
        /*0588*/ 	.word	0x00009c50


	//   ....[4]....
        /*058c*/ 	.word	0x0000aab0


	//----- nvinfo : EIATTR_MBARRIER_INSTR_OFFSETS
	.align		4
.L_87:
        /*0590*/ 	.byte	0x04, 0x39
        /*0592*/ 	.short	(.L_89 - .L_88)


	//   ....[0]....
.L_88:
        /*0594*/ 	.word	0x00000180
        /*0598*/ 	.word	0x000000ff
        /*059c*/ 	.word	0x00030800
        /*05a0*/ 	.short	0x0100
        /*05a2*/ 	.byte	0x08
	.zero		1


	//   ....[1]....
        /*05a4*/ 	.word	0x00000190
        /*05a8*/ 	.word	0x000000ff
        /*05ac*/ 	.word	0x00030820
        /*05b0*/ 	.short	0x0100
        /*05b2*/ 	.byte	0x08
	.zero		1


	//   ....[2]....
        /*05b4*/ 	.word	0x00000280
        /*05b8*/ 	.word	0x000000ff
        /*05bc*/ 	.word	0x00030830
        /*05c0*/ 	.short	0x0100
        /*05c2*/ 	.byte	0x08
	.zero		1


	//   ....[3]....
        /*05c4*/ 	.word	0x00000290
        /*05c8*/ 	.word	0x000000ff
        /*05cc*/ 	.word	0x00030840
        /*05d0*/ 	.short	0x0100
        /*05d2*/ 	.byte	0x08
	.zero		1


	//   ....[4]....
        /*05d4*/ 	.word	0x000002a0
        /*05d8*/ 	.word	0x000000ff
        /*05dc*/ 	.word	0x00030838
        /*05e0*/ 	.short	0x0100
        /*05e2*/ 	.byte	0x08
	.zero		1


	//   ....[5]....
        /*05e4*/ 	.word	0x000002b0
        /*05e8*/ 	.word	0x000000ff
        /*05ec*/ 	.word	0x00030848
        /*05f0*/ 	.short	0x0100
        /*05f2*/ 	.byte	0x08
	.zero		1


	//   ....[6]....
        /*05f4*/ 	.word	0x000003e0
        /*05f8*/ 	.word	0x000000ff
        /*05fc*/ 	.word	0x00030850
        /*0600*/ 	.short	0x0100
        /*0602*/ 	.byte	0x08
	.zero		1


	//   ....[7]....
        /*0604*/ 	.word	0x000003f0
        /*0608*/ 	.word	0x000000ff
        /*060c*/ 	.word	0x00030860
        /*0610*/ 	.short	0x0100
        /*0612*/ 	.byte	0x08
	.zero		1


	//   ....[8]....
        /*0614*/ 	.word	0x00000400
        /*0618*/ 	.word	0x000000ff
        /*061c*/ 	.word	0x00030858
        /*0620*/ 	.short	0x0100
        /*0622*/ 	.byte	0x08
	.zero		1


	//   ....[9]....
        /*0624*/ 	.word	0x00000410
        /*0628*/ 	.word	0x000000ff
        /*062c*/ 	.word	0x00030868
        /*0630*/ 	.short	0x0100
        /*0632*/ 	.byte	0x08
	.zero		1


	//   ....[10]....
        /*0634*/ 	.word	0x00000500
        /*0638*/ 	.word	0x000000ff
        /*063c*/ 	.word	0x00030870
        /*0640*/ 	.short	0x0100
        /*0642*/ 	.byte	0x06
	.zero		1


	//   ....[11]....
        /*0644*/ 	.word	0x00000510
        /*0648*/ 	.word	0x000000ff
        /*064c*/ 	.word	0x00030880
        /*0650*/ 	.short	0x0100
        /*0652*/ 	.byte	0x06
	.zero		1


	//   ....[12]....
        /*0654*/ 	.word	0x00000520
        /*0658*/ 	.word	0x000000ff
        /*065c*/ 	.word	0x00030878
        /*0660*/ 	.short	0x0100
        /*0662*/ 	.byte	0x06
	.zero		1


	//   ....[13]....
        /*0664*/ 	.word	0x00000530
        /*0668*/ 	.word	0x000000ff
        /*066c*/ 	.word	0x00030888
        /*0670*/ 	.short	0x0100
        /*0672*/ 	.byte	0x06
	.zero		1


	//   ....[14]....
        /*0674*/ 	.word	0x00000660
        /*0678*/ 	.word	0x000000ff
        /*067c*/ 	.word	0x00030890
        /*0680*/ 	.short	0x0100
        /*0682*/ 	.byte	0x08
	.zero		1


	//   ....[15]....
        /*0684*/ 	.word	0x00000670
        /*0688*/ 	.word	0x000000ff
        /*068c*/ 	.word	0x000308a0
        /*0690*/ 	.short	0x0100
        /*0692*/ 	.byte	0x08
	.zero		1


	//   ....[16]....
        /*0694*/ 	.word	0x00000680
        /*0698*/ 	.word	0x000000ff
        /*069c*/ 	.word	0x00030898
        /*06a0*/ 	.short	0x0100
        /*06a2*/ 	.byte	0x08
	.zero		1


	//   ....[17]....
        /*06a4*/ 	.word	0x00000690
        /*06a8*/ 	.word	0x000000ff
        /*06ac*/ 	.word	0x000308a8
        /*06b0*/ 	.short	0x0100
        /*06b2*/ 	.byte	0x08
	.zero		1


	//   ....[18]....
        /*06b4*/ 	.word	0x000007d0
        /*06b8*/ 	.word	0x000000ff
        /*06bc*/ 	.word	0x000308b0
        /*06c0*/ 	.short	0x0100
        /*06c2*/ 	.byte	0x08
	.zero		1


	//   ....[19]....
        /*06c4*/ 	.word	0x000007e0
        /*06c8*/ 	.word	0x000000ff
        /*06cc*/ 	.word	0x000308c0
        /*06d0*/ 	.short	0x0100
        /*06d2*/ 	.byte	0x08
	.zero		1


	//   ....[20]....
        /*06d4*/ 	.word	0x000007f0
        /*06d8*/ 	.word	0x000000ff
        /*06dc*/ 	.word	0x000308b8
        /*06e0*/ 	.short	0x0100
        /*06e2*/ 	.byte	0x08
	.zero		1


	//   ....[21]....
        /*06e4*/ 	.word	0x00000800
        /*06e8*/ 	.word	0x000000ff
        /*06ec*/ 	.word	0x000308c8
        /*06f0*/ 	.short	0x0100
        /*06f2*/ 	.byte	0x08
	.zero		1


	//   ....[22]....
        /*06f4*/ 	.word	0x00001340
        /*06f8*/ 	.word	0x000000ff
        /*06fc*/ 	.word	0x00030800
        /*0700*/ 	.short	0x010a
        /*0702*/ 	.byte	0x26
	.zero		1


	//   ....[23]....
        /*0704*/ 	.word	0x000013d0
        /*0708*/ 	.word	0x000000ff
        /*070c*/ 	.word	0x00030830
        /*0710*/ 	.short	0x010a
        /*0712*/ 	.byte	0x26
	.zero		1


	//   ....[24]....
        /*0714*/ 	.word	0x00001430
        /*0718*/ 	.word	0x000000ff
        /*071c*/ 	.word	0x00030830
        /*0720*/ 	.short	0x010a
        /*0722*/ 	.byte	0x26
	.zero		1


	//   ....[25]....
        /*0724*/ 	.word	0x00002320
        /*0728*/ 	.word	0x000000ff
        /*072c*/ 	.word	0x00000000
        /*0730*/ 	.short	0x0101
        /*0732*/ 	.byte	0x04
	.zero		1


	//   ....[26]....
        /*0734*/ 	.word	0x00003f60
        /*0738*/ 	.word	0x000000ff
        /*073c*/ 	.word	0x00030830
        /*0740*/ 	.short	0x010a
        /*0742*/ 	.byte	0x3d
	.zero		1


	//   ....[27]....
        /*0744*/ 	.word	0x00003fa0
        /*0748*/ 	.word	0x000000ff
        /*074c*/ 	.word	0x00030830
        /*0750*/ 	.short	0x010a
        /*0752*/ 	.byte	0x3d
	.zero		1


	//   ....[28]....
        /*0754*/ 	.word	0x00004a00
        /*0758*/ 	.word	0x000000ff
        /*075c*/ 	.word	0x00030850
        /*0760*/ 	.short	0x010a
        /*0762*/ 	.byte	0x04
	.zero		1


	//   ....[29]....
        /*0764*/ 	.word	0x00004a40
        /*0768*/ 	.word	0x000000ff
        /*076c*/ 	.word	0x00030850
        /*0770*/ 	.short	0x010a
        /*0772*/ 	.byte	0x04
	.zero		1


	//   ....[30]....
        /*0774*/ 	.word	0x00005110
        /*0778*/ 	.word	0x000000ff
        /*077c*/ 	.word	0x00000000
        /*0780*/ 	.short	0x0101
        /*0782*/ 	.byte	0x3d
	.zero		1


	//   ....[31]....
        /*0784*/ 	.word	0x00006180
        /*0788*/ 	.word	0x000000ff
        /*078c*/ 	.word	0x00000000
        /*0790*/ 	.short	0x0101
        /*0792*/ 	.byte	0x04
	.zero		1


	//   ....[32]....
        /*0794*/ 	.word	0x000068d0
        /*0798*/ 	.word	0x000000ff
        /*079c*/ 	.word	0x00030850
        /*07a0*/ 	.short	0x010a
        /*07a2*/ 	.byte	0x05
	.zero		1


	//   ....[33]....
        /*07a4*/ 	.word	0x00006910
        /*07a8*/ 	.word	0x000000ff
        /*07ac*/ 	.word	0x00030850
        /*07b0*/ 	.short	0x010a
        /*07b2*/ 	.byte	0x05
	.zero		1


	//   ....[34]....
        /*07b4*/ 	.word	0x00006f30
        /*07b8*/ 	.word	0x000000ff
        /*07bc*/ 	.word	0x00000000
        /*07c0*/ 	.short	0x0101
        /*07c2*/ 	.byte	0x04
	.zero		1


	//   ....[35]....
        /*07c4*/ 	.word	0x00007c40
        /*07c8*/ 	.word	0x000000ff
        /*07cc*/ 	.word	0x00000000
        /*07d0*/ 	.short	0x0101
        /*07d2*/ 	.byte	0x04
	.zero		1


	//   ....[36]....
        /*07d4*/ 	.word	0x0000a280
        /*07d8*/ 	.word	0x000000ff
        /*07dc*/ 	.word	0x00030840
        /*07e0*/ 	.short	0x010a
        /*07e2*/ 	.byte	0x2c
	.zero		1


	//   ....[37]....
        /*07e4*/ 	.word	0x0000a870
        /*07e8*/ 	.word	0x000000ff
        /*07ec*/ 	.word	0x00030830
        /*07f0*/ 	.short	0x0107
        /*07f2*/ 	.byte	0x2c
	.zero		1


	//   ....[38]....
        /*07f4*/ 	.word	0x0000a8e0
        /*07f8*/ 	.word	0x000000ff
        /*07fc*/ 	.word	0x00030830
        /*0800*/ 	.short	0x0101
        /*0802*/ 	.byte	0x2c
	.zero		1


	//   ....[39]....
        /*0804*/ 	.word	0x0000b260
        /*0808*/ 	.word	0x000000ff
        /*080c*/ 	.word	0x00030800
        /*0810*/ 	.short	0x0107
        /*0812*/ 	.byte	0x2c
	.zero		1


	//   ....[40]....
        /*0814*/ 	.word	0x0000b2c0
        /*0818*/ 	.word	0x000000ff
        /*081c*/ 	.word	0x00030800
        /*0820*/ 	.short	0x0101
        /*0822*/ 	.byte	0x2c
	.zero		1


	//   ....[41]....
        /*0824*/ 	.word	0x0000b2d0
        /*0828*/ 	.word	0x000000ff
        /*082c*/ 	.word	0x00030820
        /*0830*/ 	.short	0x010a
        /*0832*/ 	.byte	0x2c
	.zero		1


	//   ....[42]....
        /*0834*/ 	.word	0x0000b6c0
        /*0838*/ 	.word	0x00000013
        /*083c*/ 	.word	0x00030840
        /*0840*/ 	.short	0x010a
        /*0842*/ 	.byte	0x3f
	.zero		1


	//   ....[43]....
        /*0844*/ 	.word	0x0000bc00
        /*0848*/ 	.word	0x00000013
        /*084c*/ 	.word	0x00030830
        /*0850*/ 	.short	0x0107
        /*0852*/ 	.byte	0x3f
	.zero		1


	//   ....[44]....
        /*0854*/ 	.word	0x0000bcb0
        /*0858*/ 	.word	0x00000013
        /*085c*/ 	.word	0x00030830
        /*0860*/ 	.short	0x0101
        /*0862*/ 	.byte	0x3f
	.zero		1


	//   ....[45]....
        /*0864*/ 	.word	0x0000bd10
        /*0868*/ 	.word	0x00000006
        /*086c*/ 	.word	0x00030860
        /*0870*/ 	.short	0x010a
        /*0872*/ 	.byte	0x3f
	.zero		1


	//   ....[46]....
        /*0874*/ 	.word	0x0000c1c0
        /*0878*/ 	.word	0x00000006
        /*087c*/ 	.word	0x00030850
        /*0880*/ 	.short	0x0107
        /*0882*/ 	.byte	0x3f
	.zero		1


	//   ....[47]....
        /*0884*/ 	.word	0x0000c330
        /*0888*/ 	.word	0x00000006
        /*088c*/ 	.word	0x00030850
        /*0890*/ 	.short	0x0101
        /*0892*/ 	.byte	0x3f
	.zero		1


	//   ....[48]....
        /*0894*/ 	.word	0x0000c4b0
        /*0898*/ 	.word	0x00000000
        /*089c*/ 	.word	0x00030860
        /*08a0*/ 	.short	0x010a
        /*08a2*/ 	.byte	0x3f
	.zero		1


	//   ....[49]....
        /*08a4*/ 	.word	0x0000c9e0
        /*08a8*/ 	.word	0x00000000
        /*08ac*/ 	.word	0x00030850
        /*08b0*/ 	.short	0x0107
        /*08b2*/ 	.byte	0x3f
	.zero		1


	//   ....[50]....
        /*08b4*/ 	.word	0x0000ca90
        /*08b8*/ 	.word	0x00000000
        /*08bc*/ 	.word	0x00030850
        /*08c0*/ 	.short	0x0101
        /*08c2*/ 	.byte	0x3f
	.zero		1


	//   ....[51]....
        /*08c4*/ 	.word	0x0000cb30
        /*08c8*/ 	.word	0x00000007
        /*08cc*/ 	.word	0x00030820
        /*08d0*/ 	.short	0x010a
        /*08d2*/ 	.byte	0x3f
	.zero		1


	//   ....[52]....
        /*08d4*/ 	.word	0x0000ccb0
        /*08d8*/ 	.word	0x00000005
        /*08dc*/ 	.word	0x00030840
        /*08e0*/ 	.short	0x010a
        /*08e2*/ 	.byte	0x3f
	.zero		1


	//   ....[53]....
        /*08e4*/ 	.word	0x0000cd50
        /*08e8*/ 	.word	0x00000007
        /*08ec*/ 	.word	0x00030840
        /*08f0*/ 	.short	0x010a
        /*08f2*/ 	.byte	0x3f
	.zero		1


	//   ....[54]....
        /*08f4*/ 	.word	0x0000cd90
        /*08f8*/ 	.word	0x00000005
        /*08fc*/ 	.word	0x00030860
        /*0900*/ 	.short	0x010a
        /*0902*/ 	.byte	0x3f
	.zero		1


	//   ....[55]....
        /*0904*/ 	.word	0x0000cdd0
        /*0908*/ 	.word	0x00000007
        /*090c*/ 	.word	0x00030860
        /*0910*/ 	.short	0x010a
        /*0912*/ 	.byte	0x3f
	.zero		1


	//   ....[56]....
        /*0914*/ 	.word	0x0000ce40
        /*0918*/ 	.word	0x00000003
        /*091c*/ 	.word	0x00030800
        /*0920*/ 	.short	0x010a
        /*0922*/ 	.byte	0x3f
	.zero		1


	//   ....[57]....
        /*0924*/ 	.word	0x0000cea0
        /*0928*/ 	.word	0x00000003
        /*092c*/ 	.word	0x00030830
        /*0930*/ 	.short	0x010a
        /*0932*/ 	.byte	0x3f
	.zero		1


	//   ....[58]....
        /*0934*/ 	.word	0x0000cf00
        /*0938*/ 	.word	0x00000005
        /*093c*/ 	.word	0x00030830
        /*0940*/ 	.short	0x010a
        /*0942*/ 	.byte	0x3f
	.zero		1


	//   ....[59]....
        /*0944*/ 	.word	0x0000cf60
        /*0948*/ 	.word	0x00000005
        /*094c*/ 	.word	0x00030850
        /*0950*/ 	.short	0x010a
        /*0952*/ 	.byte	0x3f
	.zero		1


	//   ....[60]....
        /*0954*/ 	.word	0x0000cfc0
        /*0958*/ 	.word	0x00000007
        /*095c*/ 	.word	0x00030850
        /*0960*/ 	.short	0x010a
        /*0962*/ 	.byte	0x3f
	.zero		1


	//   ....[61]....
        /*0964*/ 	.word	0x0000d0a0
        /*0968*/ 	.word	0x00000003
        /*096c*/ 	.word	0x00030840
        /*0970*/ 	.short	0x010a
        /*0972*/ 	.byte	0x3f
	.zero		1


	//   ....[62]....
        /*0974*/ 	.word	0x0000e2b0
        /*0978*/ 	.word	0x00000003
        /*097c*/ 	.word	0x00030820
        /*0980*/ 	.short	0x010a
        /*0982*/ 	.byte	0x3f
	.zero		1


	//   ....[63]....
        /*0984*/ 	.word	0x0000e300
        /*0988*/ 	.word	0x00000013
        /*098c*/ 	.word	0x00030840
        /*0990*/ 	.short	0x010a
        /*0992*/ 	.byte	0x3f
	.zero		1


	//   ....[64]....
        /*0994*/ 	.word	0x0000ea90
        /*0998*/ 	.word	0x00000006
        /*099c*/ 	.word	0x00030860
        /*09a0*/ 	.short	0x010a
        /*09a2*/ 	.byte	0x3f
	.zero		1


	//   ....[65]....
        /*09a4*/ 	.word	0x0000f390
        /*09a8*/ 	.word	0x00000000
        /*09ac*/ 	.word	0x00030860
        /*09b0*/ 	.short	0x010a
        /*09b2*/ 	.byte	0x3f
	.zero		1


	//   ....[66]....
        /*09b4*/ 	.word	0x0000fc50
        /*09b8*/ 	.word	0x00000007
        /*09bc*/ 	.word	0x00030820
        /*09c0*/ 	.short	0x010a
        /*09c2*/ 	.byte	0x3f
	.zero		1


	//   ....[67]....
        /*09c4*/ 	.word	0x0000fdf0
        /*09c8*/ 	.word	0x00000005
        /*09cc*/ 	.word	0x00030840
        /*09d0*/ 	.short	0x010a
        /*09d2*/ 	.byte	0x3f
	.zero		1


	//   ....[68]....
        /*09d4*/ 	.word	0x0000fe40
        /*09d8*/ 	.word	0x00000007
        /*09dc*/ 	.word	0x00030840
        /*09e0*/ 	.short	0x010a
        /*09e2*/ 	.byte	0x3f
	.zero		1


	//   ....[69]....
        /*09e4*/ 	.word	0x0000fe90
        /*09e8*/ 	.word	0x00000005
        /*09ec*/ 	.word	0x00030860
        /*09f0*/ 	.short	0x010a
        /*09f2*/ 	.byte	0x3f
	.zero		1


	//----- nvinfo : EIATTR_NUM_MBARRIERS
	.align		4
.L_89:
        /*09f4*/ 	.byte	0x03, 0x38
        /*09f6*/ 	.short	0x0016


	//----- nvinfo : EIATTR_EXIT_INSTR_OFFSETS
	.align		4
        /*09f8*/ 	.byte	0x04, 0x1c
        /*09fa*/ 	.short	(.L_91 - .L_90)


	//   ....[0]....
.L_90:
        /*09fc*/ 	.word	0x0000ce20


	//----- nvinfo : EIATTR_MAX_THREADS
	.align		4
.L_91:
        /*0a00*/ 	.byte	0x04, 0x05
        /*0a02*/ 	.short	(.L_93 - .L_92)
.L_92:
        /*0a04*/ 	.word	0x00000180
        /*0a08*/ 	.word	0x00000001
        /*0a0c*/ 	.word	0x00000001


	//----- nvinfo : EIATTR_CRS_STACK_SIZE
	.align		4
.L_93:
        /*0a10*/ 	.byte	0x04, 0x1e
        /*0a12*/ 	.short	(.L_95 - .L_94)
.L_94:
        /*0a14*/ 	.word	0x00000000


	//----- nvinfo : EIATTR_CBANK_PARAM_SIZE
	.align		4
.L_95:
        /*0a18*/ 	.byte	0x03, 0x19
        /*0a1a*/ 	.short	0x0a70


	//----- nvinfo : EIATTR_PARAM_CBANK
	.align		4
        /*0a1c*/ 	.byte	0x04, 0x0a
        /*0a1e*/ 	.short	(.L_97 - .L_96)
	.align		4
.L_96:
        /*0a20*/ 	.word	index@(.nv.constant0._ZN7cutlass13device_kernelIN5flash11enable_sm90INS1_16FlashAttnFwdSm90INS1_25CollectiveMainloopFwdSm90ILi2EN4cute5tupleIJNS5_1CILi1EEES8_S8_EEENS6_IJNS7_ILi128EEENS7_ILi96EEENS7_ILi192EEEEEELi192ENS_6half_tEfNS_4arch4Sm90ELb0ELb0ELb1ELb0ELb1ELb0ELb0ELb1ELb1ELb1ELb1ELb0EEENS1_21CollectiveEpilogueFwdINS6_IJSA_SC_SB_EEES9_SE_SG_Li256ELb0ELb1ELb1ELb0EEENS1_19SingleTileSchedulerILb0ELb1ELb1ELi128EEEEEEEEEvNT_6ParamsE)
        /*0a24*/ 	.short	0x0210
        /*0a26*/ 	.short	0x0a70


	//----- nvinfo : EIATTR_SW_WAR
	.align		4
.L_97:
        /*0a28*/ 	.byte	0x04, 0x36
        /*0a2a*/ 	.short	(.L_99 - .L_98)
.L_98:
        /*0a2c*/ 	.word	0x00000008
.L_99:


//--------------------- .nv.info._ZN7cutlass13device_kernelIN5flash11enable_sm90INS1_16FlashAttnFwdSm90INS1_25CollectiveMainloopFwdSm90ILi2EN4cute5tupleIJNS5_1CILi1EEES8_S8_EEENS6_IJNS7_ILi128EEENS7_ILi96EEENS7_ILi192EEEEEELi192ENS_6half_tEfNS_4arch4Sm90ELb0ELb0ELb1ELb1ELb1ELb0ELb0ELb1ELb1ELb1ELb1ELb0EEENS1_21CollectiveEpilogueFwdINS6_IJSA_SC_SB_EEES9_SE_SG_Li256ELb1ELb1ELb1ELb0EEENS1_36VarlenDynamicPersistentTileSchedulerILi128ELi96ELi256ELi128ELb1ELb1ELb1ELb0ELb1ELb1EEEEEEEEEvNT_6ParamsE --------------------------
	.section	.nv.info._ZN7cutlass13device_kernelIN5flash11enable_sm90INS1_16FlashAttnFwdSm90INS1_25CollectiveMainloopFwdSm90ILi2EN4cute5tupleIJNS5_1CILi1EEES8_S8_EEENS6_IJNS7_ILi128EEENS7_ILi96EEENS7_ILi192EEEEEELi192ENS_6half_tEfNS_4arch4Sm90ELb0ELb0ELb1ELb1ELb1ELb0ELb0ELb1ELb1ELb1ELb1ELb0EEENS1_21CollectiveEpilogueFwdINS6_IJSA_SC_SB_EEES9_SE_SG_Li256ELb1ELb1ELb1ELb0EEENS1_36VarlenDynamicPersistentTileSchedulerILi128ELi96ELi256ELi128ELb1ELb1ELb1ELb0ELb1ELb1EEEEEEEEEvNT_6ParamsE,"",@"SHT_CUDA_INFO"
	.sectionflags	@""
	.align	4


	//----- nvinfo : EIATTR_CUDA_API_VERSION
	.align		4
        /*0000*/ 	.byte	0x04, 0x37
        /*0002*/ 	.short	(.L_101 - .L_100)
.L_100:
        /*0004*/ 	.word	0x00000082


	//----- nvinfo : EIATTR_KPARAM_INFO
	.align		4
.L_101:
        /*0008*/ 	.byte	0x04, 0x17
        /*000a*/ 	.short	(.L_103 - .L_102)
.L_102:
        /*000c*/ 	.word	0x00000000
        /*0010*/ 	.short	0x0000
        /*0012*/ 	.short	0x0070
        /*0014*/ 	.byte	0x00, 0xf0, 0x01, 0x2a


	//----- nvinfo : EIATTR_SPARSE_MMA_MASK
	.align		4
.L_103:
        /*0018*/ 	.byte	0x03, 0x50
        /*001a*/ 	.short	0x0000


	//----- nvinfo : EIATTR_MAXREG_COUNT
	.align		4
        /*001c*/ 	.byte	0x03, 0x1b
        /*001e*/ 	.short	0x00a8


	//----- nvinfo : EIATTR_NUM_BARRIERS
	.align		4
        /*0020*/ 	.byte	0x02, 0x4c
        /*0022*/ 	.byte	0x09
	.zero		1


	//----- nvinfo : EIATTR_EXTERNS
	.align		4
        /*0024*/ 	.byte	0x04, 0x0f
        /*0026*/ 	.short	(.L_105 - .L_104)


	//   ....[0]....
	.align		4
.L_104:
        /*0028*/ 	.word	index@(__assertfail)


	//----- nvinfo : EIATTR_ANNOTATIONS
	.align		4
.L_105:
        /*002c*/ 	.byte	0x04, 0x55
        /*002e*/ 	.short	(.L_107 - .L_106)


	//   ....[0]....
.L_106:
        /*0030*/ 	.word	0x00000001
        /*0034*/ 	.byte	0xa0, 0x08, 0x00, 0x00, 0x01, 0x00, 0x00, 0x00, 0xa0, 0x09, 0x00, 0x00, 0x01, 0x00, 0x00, 0x00
        /* <DEDUP_REMOVED lines=17> */
        /*0154*/ 	.byte	0xf0, 0x12, 0x01, 0x00, 0x01, 0x00, 0x00, 0x00, 0x90, 0x14, 0x01, 0x00


	//----- nvinfo : EIATTR_MERCURY_ISA_VERSION
	.align		4
.L_107:
        /*0160*/ 	.byte	0x03, 0x5f
        /*0162*/ 	.short	0x0101


	//----- nvinfo : EIATTR_UNUSED_LOAD_BYTE_OFFSET
	.align		4
        /*0164*/ 	.byte	0x04, 0x44
        /*0166*/ 	.short	(.L_109 - .L_108)


	//   ....[0]....
.L_108:
        /*0168*/ 	.word	0x00000950
        /*016c*/ 	.word	0x0000fff0


	//   ....[1]....
        /*0170*/ 	.word	0x00007f70
        /*0174*/ 	.word	0x0000fff0


	//----- nvinfo : EIATTR_INT_WARP_WIDE_INSTR_OFFSETS
	.align		4
.L_109:
        /*0178*/ 	.byte	0x04, 0x31
        /*017a*/ 	.short	(.L_111 - .L_110)


	//   ....[0]....
.L_110:
        /*017c*/ 	.word	0x000000c0


	//   ....[1]....
        /*0180*/ 	.word	0x000000d0


	//   ....[2]....
        /*0184*/ 	.word	0x00000170


	//   ....[3]....
        /*0188*/ 	.word	0x0000d110


	//   ....[4]....
        /*018c*/ 	.word	0x0000d1a0


	//   ....[5]....
        /*0190*/ 	.word	0x0000ff70


	//   ....[6]....
        /*0194*/ 	.word	0x00010000


	//----- nvinfo : EIATTR_COOP_GROUP_MASK_REGIDS
	.align		4
.L_111:
        /*0198*/ 	.byte	0x04, 0x29
        /*019a*/ 	.short	(.L_113 - .L_112)


	//   ....[0]....
.L_112:
        /*019c*/ 	.word	0xffffffff


	//   ....[1]....
        /*01a0*/ 	.word	0xffffffff


	//   ....[2]....
        /*01a4*/ 	.word	0xffffffff


	//   ....[3]....
        /*01a8*/ 	.word	0xffffffff


	//   ....[4]....
        /*01ac*/ 	.word	0xffffffff


	//   ....[5]....
        /*01b0*/ 	.word	0xffffffff


	//   ....[6]....
        /*01b4*/ 	.word	0xffffffff


	//   ....[7]....
        /*01b8*/ 	.word	0xffffffff


	//   ....[8]....
        /*01bc*/ 	.word	0xffffffff


	//   ....[9]....
        /*01c0*/ 	.word	0xffffffff


	//   ....[10]....
        /*01c4*/ 	.word	0xffffffff


	//   ....[11]....
        /*01c8*/ 	.word	0xffffffff


	//   ....[12]....
        /*01cc*/ 	.word	0xffffffff


	//   ....[13]....
        /*01d0*/ 	.word	0xffffffff


	//   ....[14]....
        /*01d4*/ 	.word	0xffffffff


	//   ....[15]....
        /*01d8*/ 	.word	0xffffffff


	//   ....[16]....
        /*01dc*/ 	.word	0xffffffff


	//   ....[17]....
        /*01e0*/ 	.word	0xffffffff


	//   ....[18]....
        /*01e4*/ 	.word	0xffffffff


	//   ....[19]....
        /*01e8*/ 	.word	0xffffffff


	//   ....[20]....
        /*01ec*/ 	.word	0xffffffff


	//   ....[21]....
        /*01f0*/ 	.word	0xffffffff


	//   ....[22]....
        /*01f4*/ 	.word	0xffffffff


	//   ....[23]....
        /*01f8*/ 	.word	0xffffffff


	//   ....[24]....
        /*01fc*/ 	.word	0xffffffff


	//   ....[25]....
        /*0200*/ 	.word	0xffffffff


	//   ....[26]....
        /*0204*/ 	.word	0xffffffff


	//   ....[27]....
        /*0208*/ 	.word	0xffffffff


	//   ....[28]....
        /*020c*/ 	.word	0xffffffff


	//   ....[29]....
        /*0210*/ 	.word	0xffffffff


	//   ....[30]....
        /*0214*/ 	.word	0xffffffff


	//   ....[31]....
        /*0218*/ 	.word	0xffffffff


	//   ....[32]....
        /*021c*/ 	.word	0xffffffff


	//   ....[33]....
        /*0220*/ 	.word	0xffffffff


	//   ....[34]....
        /*0224*/ 	.word	0xffffffff


	//   ....[35]....
        /*0228*/ 	.word	0xffffffff


	//   ....[36]....
        /*022c*/ 	.word	0xffffffff


	//   ....[37]....
        /*0230*/ 	.word	0xffffffff


	//   ....[38]....
        /*0234*/ 	.word	0xffffffff


	//   ....[39]....
        /*0238*/ 	.word	0xffffffff


	//   ....[40]....
        /*023c*/ 	.word	0xffffffff


	//   ....[41]....
        /*0240*/ 	.word	0xffffffff


	//   ....[42]....
        /*0244*/ 	.word	0xffffffff


	//   ....[43]....
        /*0248*/ 	.word	0xffffffff


	//   ....[44]....
        /*024c*/ 	.word	0xffffffff


	//   ....[45]....
        /*0250*/ 	.word	0xffffffff


	//   ....[46]....
        /*0254*/ 	.word	0xffffffff


	//   ....[47]....
        /*0258*/ 	.word	0xffffffff


	//   ....[48]....
        /*025c*/ 	.word	0xffffffff


	//   ....[49]....
        /*0260*/ 	.word	0xffffffff


	//   ....[50]....
        /*0264*/ 	.word	0xffffffff


	//   ....[51]....
        /*0268*/ 	.word	0xffffffff


	//   ....[52]....
        /*026c*/ 	.word	0xffffffff


	//   ....[53]....
        /*0270*/ 	.word	0xffffffff


	//   ....[54]....
        /*0274*/ 	.word	0xffffffff


	//   ....[55]....
        /*0278*/ 	.word	0xffffffff


	//   ....[56]....
        /*027c*/ 	.word	0xffffffff


	//   ....[57]....
        /*0280*/ 	.word	0xffffffff


	//   ....[58]....
        /*0284*/ 	.word	0xffffffff


	//   ....[59]....
        /*0288*/ 	.word	0xffffffff


	//   ....[60]....
        /*028c*/ 	.word	0xffffffff


	//   ....[61]....
        /*0290*/ 	.word	0xffffffff


	//   ....[62]....
        /*0294*/ 	.word	0xffffffff


	//   ....[63]....
        /*0298*/ 	.word	0xffffffff


	//   ....[64]....
        /*029c*/ 	.word	0xffffffff


	//   ....[65]....
        /*02a0*/ 	.word	0xffffffff


	//   ....[66]....
        /*02a4*/ 	.word	0xffffffff


	//   ....[67]....
        /*02a8*/ 	.word	0xffffffff


	//   ....[68]....
        /*02ac*/ 	.word	0xffffffff


	//   ....[69]....
        /*02b0*/ 	.word	0xffffffff


	//   ....[70]....
        /*02b4*/ 	.word	0xffffffff


	//   ....[71]....
        /*02b8*/ 	.word	0xffffffff


	//   ....[72]....
        /*02bc*/ 	.word	0xffffffff


	//   ....[73]....
        /*02c0*/ 	.word	0xffffffff


	//   ....[74]....
        /*02c4*/ 	.word	0xffffffff


	//   ....[75]....
        /*02c8*/ 	.word	0xffffffff


	//   ....[76]....
        /*02cc*/ 	.word	0xffffffff


	//   ....[77]....
        /*02d0*/ 	.word	0xffffffff


	//   ....[78]....
        /*02d4*/ 	.word	0xffffffff


	//   ....[79]....
        /*02d8*/ 	.word	0xffffffff


	//   ....[80]....
        /*02dc*/ 	.word	0xffffffff


	//   ....[81]....
        /*02e0*/ 	.word	0xffffffff


	//   ....[82]....
        /*02e4*/ 	.word	0xffffffff


	//   ....[83]....
        /*02e8*/ 	.word	0xffffffff


	//   ....[84]....
        /*02ec*/ 	.word	0xffffffff


	//   ....[85]....
        /*02f0*/ 	.word	0xffffffff


	//   ....[86]....
        /*02f4*/ 	.word	0xffffffff


	//   ....[87]....
        /*02f8*/ 	.word	0xffffffff


	//   ....[88]....
        /*02fc*/ 	.word	0xffffffff


	//   ....[89]....
        /*0300*/ 	.word	0xffffffff


	//   ....[90]....
        /*0304*/ 	.word	0xffffffff


	//   ....[91]....
        /*0308*/ 	.word	0xffffffff


	//   ....[92]....
        /*030c*/ 	.word	0xffffffff


	//   ....[93]....
        /*0310*/ 	.word	0xffffffff


	//   ....[94]....
        /*0314*/ 	.word	0xffffffff


	//   ....[95]....
        /*0318*/ 	.word	0xffffffff


	//   ....[96]....
        /*031c*/ 	.word	0xffffffff


	//   ....[97]....
        /*0320*/ 	.word	0xffffffff


	//   ....[98]....
        /*0324*/ 	.word	0xffffffff


	//   ....[99]....
        /*0328*/ 	.word	0xffffffff


	//   ....[100]....
        /*032c*/ 	.word	0xffffffff


	//   ....[101]....
        /*0330*/ 	.word	0xffffffff


	//   ....[102]....
        /*0334*/ 	.word	0xffffffff


	//   ....[103]....
        /*0338*/ 	.word	0xffffffff


	//   ....[104]....
        /*033c*/ 	.word	0xffffffff


	//   ....[105]....
        /*0340*/ 	.word	0xffffffff


	//   ....[106]....
        /*0344*/ 	.word	0xffffffff


	//   ....[107]....
        /*0348*/ 	.word	0xffffffff


	//   ....[108]....
        /*034c*/ 	.word	0xffffffff


	//   ....[109]....
        /*0350*/ 	.word	0xffffffff


	//   ....[110]....
        /*0354*/ 	.word	0xffffffff


	//   ....[111]....
        /*0358*/ 	.word	0xffffffff


	//   ....[112]....
        /*035c*/ 	.word	0xffffffff


	//   ....[113]....
        /*0360*/ 	.word	0xffffffff


	//   ....[114]....
        /*0364*/ 	.word	0xffffffff


	//   ....[115]....
        /*0368*/ 	.word	0xffffffff


	//   ....[116]....
        /*036c*/ 	.word	0xffffffff


	//   ....[117]....
        /*0370*/ 	.word	0xffffffff


	//   ....[118]....
        /*0374*/ 	.word	0xffffffff


	//   ....[119]....
        /*0378*/ 	.word	0xffffffff


	//   ....[120]....
        /*037c*/ 	.word	0xffffffff


	//   ....[121]....
        /*0380*/ 	.word	0xffffffff


	//   ....[122]....
        /*0384*/ 	.word	0xffffffff


	//   ....[123]....
        /*0388*/ 	.word	0xffffffff


	//   ....[124]....
        /*038c*/ 	.word	0xffffffff


	//   ....[125]....
        /*0390*/ 	.word	0xffffffff


	//   ....[126]....
        /*0394*/ 	.word	0xffffffff


	//   ....[127]....
        /*0398*/ 	.word	0xffffffff


	//   ....[128]....
        /*039c*/ 	.word	0xffffffff


	//   ....[129]....
        /*03a0*/ 	.word	0xffffffff


	//   ....[130]....
        /*03a4*/ 	.word	0xffffffff


	//   ....[131]....
        /*03a8*/ 	.word	0xffffffff


	//   ....[132]....
        /*03ac*/ 	.word	0xffffffff


	//   ....[133]....
        /*03b0*/ 	.word	0xffffffff


	//   ....[134]....
        /*03b4*/ 	.word	0xffffffff


	//   ....[135]....
        /*03b8*/ 	.word	0xffffffff


	//   ....[136]....
        /*03bc*/ 	.word	0xffffffff


	//   ....[137]....
        /*03c0*/ 	.word	0xffffffff


	//   ....[138]....
        /*03c4*/ 	.word	0xffffffff


	//   ....[139]....
        /*03c8*/ 	.word	0xffffffff


	//   ....[140]....
        /*03cc*/ 	.word	0xffffffff


	//   ....[141]....
        /*03d0*/ 	.word	0xffffffff


	//   ....[142]....
        /*03d4*/ 	.word	0xffffffff


	//   ....[143]....
        /*03d8*/ 	.word	0x0500000f


	//   ....[144]....
        /*03dc*/ 	.word	0x0500000f


	//   ....[145]....
        /*03e0*/ 	.word	0x0500000f


	//   ....[146]....
        /*03e4*/ 	.word	0x0500000f


	//   ....[147]....
        /*03e8*/ 	.word	0x0500000f


	//   ....[148]....
        /*03ec*/ 	.word	0x0500000f


	//   ....[149]....
        /*03f0*/ 	.word	0x0500000f


	//   ....[150]....
        /*03f4*/ 	.word	0x0500000f


	//   ....[151]....
        /*03f8*/ 	.word	0x0500000f


	//   ....[152]....
        /*03fc*/ 	.word	0x0500000f


	//   ....[153]....
        /*0400*/ 	.word	0x0500000f


	//   ....[154]....
        /*0404*/ 	.word	0x0500000f


	//   ....[155]....
        /*0408*/ 	.word	0x0500000f


	//   ....[156]....
        /*040c*/ 	.word	0x0500000f


	//   ....[157]....
        /*0410*/ 	.word	0x0500000f


	//   ....[158]....
        /*0414*/ 	.word	0x0500000f


	//   ....[159]....
        /*0418*/ 	.word	0x0500000f


	//   ....[160]....
        /*041c*/ 	.word	0x0500000f


	//   ....[161]....
        /*0420*/ 	.word	0x0500000f


	//   ....[162]....
        /*0424*/ 	.word	0x0500000f


	//   ....[163]....
        /*0428*/ 	.word	0x0500000f


	//   ....[164]....
        /*042c*/ 	.word	0x0500000f


	//   ....[165]....
        /*0430*/ 	.word	0x0500000f


	//   ....[166]....
        /*0434*/ 	.word	0x0500000f


	//   ....[167]....
        /*0438*/ 	.word	0x0500000f


	//   ....[168]....
        /*043c*/ 	.word	0x0500000f


	//   ....[169]....
        /*0440*/ 	.word	0x0500000f


	//   ....[170]....
        /*0444*/ 	.word	0x0500000f


	//   ....[171]....
        /*0448*/ 	.word	0x0500000f


	//   ....[172]....
        /*044c*/ 	.word	0x0500000f


	//   ....[173]....
        /*0450*/ 	.word	0x0500000f


	//   ....[174]....
        /*0454*/ 	.word	0x0500000f


	//   ....[175]....
        /*0458*/ 	.word	0x0500000f


	//   ....[176]....
        /*045c*/ 	.word	0x0500000f


	//   ....[177]....
        /*0460*/ 	.word	0x0500000f


	//   ....[178]....
        /*0464*/ 	.word	0x0500000f


	//   ....[179]....
        /*0468*/ 	.word	0x0500000f


	//   ....[180]....
        /*046c*/ 	.word	0x0500000f


	//   ....[181]....
        /*0470*/ 	.word	0x0500000f


	//   ....[182]....
        /*0474*/ 	.word	0x0500000f


	//   ....[183]....
        /*0478*/ 	.word	0x0500000f


	//   ....[184]....
        /*047c*/ 	.word	0x0500000f


	//   ....[185]....
        /*0480*/ 	.word	0x0500000f


	//   ....[186]....
        /*0484*/ 	.word	0x0500000f


	//   ....[187]....
        /*0488*/ 	.word	0x0500000f


	//   ....[188]....
        /*048c*/ 	.word	0x0500000f


	//   ....[189]....
        /*0490*/ 	.word	0x0500000f


	//   ....[190]....
        /*0494*/ 	.word	0x0500000f


	//   ....[191]....
        /*0498*/ 	.word	0x0500000f


	//   ....[192]....
        /*049c*/ 	.word	0x0500000f


	//   ....[193]....
        /*04a0*/ 	.word	0x0500000f


	//   ....[194]....
        /*04a4*/ 	.word	0x0500000f


	//   ....[195]....
        /*04a8*/ 	.word	0x0500000f


	//   ....[196]....
        /*04ac*/ 	.word	0x0500000f


	//   ....[197]....
        /*04b0*/ 	.word	0x0500000f


	//   ....[198]....
        /*04b4*/ 	.word	0x0500000f


	//   ....[199]....
        /*04b8*/ 	.word	0x0500000f


	//   ....[200]....
        /*04bc*/ 	.word	0x0500000f


	//   ....[201]....
        /*04c0*/ 	.word	0x0500000f


	//   ....[202]....
        /*04c4*/ 	.word	0x0500000f


	//   ....[203]....
        /*04c8*/ 	.word	0x0500000f


	//   ....[204]....
        /*04cc*/ 	.word	0x0500000f


	//   ....[205]....
        /*04d0*/ 	.word	0x0500000f


	//   ....[206]....
        /*04d4*/ 	.word	0x0500000f


	//   ....[207]....
        /*04d8*/ 	.word	0x0500000f


	//   ....[208]....
        /*04dc*/ 	.word	0x0500000f


	//   ....[209]....
        /*04e0*/ 	.word	0x0500000f


	//   ....[210]....
        /*04e4*/ 	.word	0x0500000f


	//   ....[211]....
        /*04e8*/ 	.word	0x0500000f


	//   ....[212]....
        /*04ec*/ 	.word	0x0500000f


	//   ....[213]....
        /*04f0*/ 	.word	0x0500000f


	//   ....[214]....
        /*04f4*/ 	.word	0x0500000f


	//   ....[215]....
        /*04f8*/ 	.word	0x0500000f


	//   ....[216]....
        /*04fc*/ 	.word	0x0500000f


	//   ....[217]....
        /*0500*/ 	.word	0x0500000f


	//   ....[218]....
        /*0504*/ 	.word	0x0500000f


	//   ....[219]....
        /*0508*/ 	.word	0x0500000f


	//   ....[220]....
        /*050c*/ 	.word	0x0500000f


	//   ....[221]....
        /*0510*/ 	.word	0x0500000f


	//   ....[222]....
        /*0514*/ 	.word	0x0500000f


	//   ....[223]....
        /*0518*/ 	.word	0x0500000f


	//   ....[224]....
        /*051c*/ 	.word	0x0500000f


	//   ....[225]....
        /*0520*/ 	.word	0x0500000f


	//   ....[226]....
        /*0524*/ 	.word	0x0500000f


	//----- nvinfo : EIATTR_COOP_GROUP_INSTR_OFFSETS
	.align		4
.L_113:
        /*0528*/ 	.byte	0x04, 0x28
        /*052a*/ 	.short	(.L_115 - .L_114)


	//   ....[0]....
.L_114:
        /*052c*/ 	.word	0x00000070


	//   ....[1]....
        /*0530*/ 	.word	0x000000b0


	//   ....[2]....
        /*0534*/ 	.word	0x000002d0


	//   ....[3]....
        /*0538*/ 	.word	0x00000430


	//   ....[4]....
        /*053c*/ 	.word	0x00000550


	//   ....[5]....
        /*0540*/ 	.word	0x000006b0


	//   ....[6]....
        /*0544*/ 	.word	0x00001b30


	//   ....[7]....
        /*0548*/ 	.word	0x00003430


	//   ....[8]....
        /*054c*/ 	.word	0x000034c0


	//   ....[9]....
        /*0550*/ 	.word	0x00003970


	//   ....[10]....
        /*0554*/ 	.word	0x000039d0


	//   ....[11]....
        /*0558*/ 	.word	0x00006060


	//   ....[12]....
        /*055c*/ 	.word	0x00006080


	//   ....[13]....
        /*0560*/ 	.word	0x000060a0


	//   ....[14]....
        /*0564*/ 	.word	0x000060c0


	//   ....[15]....
        /*0568*/ 	.word	0x00007450


	//   ....[16]....
        /*056c*/ 	.word	0x00007650


	//   ....[17]....
        /*0570*/ 	.word	0x00007720


	//   ....[18]....
        /*0574*/ 	.word	0x00007750


	//   ....[19]....
        /*0578*/ 	.word	0x00008e40


	//   ....[20]....
        /*057c*/ 	.word	0x00008e60


	//   ....[21]....
        /*0580*/ 	.word	0x00008e70


	//   ....[22]....
        /*0584*/ 	.word	0x00008e90


	//   ....[23]....
        /*0588*/ 	.word	0x000097b0


	//   ....[24]....
        /*058c*/ 	.word	0x000097d0


	//   ....[25]....
        /*0590*/ 	.word	0x00009900


	//   ....[26]....
        /*0594*/ 	.word	0x00009920


	//   ....[27]....
        /*0598*/ 	.word	0x00009a20


	//   ....[28]....
        /*059c*/ 	.word	0x00009a40


	//   ....[29]....
        /*05a0*/ 	.word	0x00009b50


	//   ....[30]....
        /*05a4*/ 	.word	0x00009b70


	//   ....[31]....
        /*05a8*/ 	.word	0x00009fe0


	//   ....[32]....
        /*05ac*/ 	.word	0x00009ff0


	//   ....[33]....
        /*05b0*/ 	.word	0x0000a680


	//   ....[34]....
        /*05b4*/ 	.word	0x0000a690


	//   ....[35]....
        /*05b8*/ 	.word	0x0000b730


	//   ....[36]....
        /*05bc*/ 	.word	0x0000b760


	//   ....[37]....
        /*05c0*/ 	.word	0x0000b870


	//   ....[38]....
        /*05c4*/ 	.word	0x0000b890


	//   ....[39]....
        /*05c8*/ 	.word	0x0000b990


	//   ....[40]....
        /*05cc*/ 	.word	0x0000b9b0


	//   ....[41]....
        /*05d0*/ 	.word	0x0000bac0


	//   ....[42]....
        /*05d4*/ 	.word	0x0000bae0


	//   ....[43]....
        /*05d8*/ 	.word	0x0000bc80


	//   ....[44]....
        /*05dc*/ 	.word	0x0000be70


	//   ....[45]....
        /*05e0*/ 	.word	0x0000bea0


	//   ....[46]....
        /*05e4*/ 	.word	0x0000bed0


	//   ....[47]....
        /*05e8*/ 	.word	0x0000bf00


	//   ....[48]....
        /*05ec*/ 	.word	0x0000bf30


	//   ....[49]....
        /*05f0*/ 	.word	0x0000bf60


	//   ....[50]....
        /*05f4*/ 	.word	0x0000c0d0


	//   ....[51]....
        /*05f8*/ 	.word	0x0000c100


	//   ....[52]....
        /*05fc*/ 	.word	0x0000c130


	//   ....[53]....
        /*0600*/ 	.word	0x0000c160


	//   ....[54]....
        /*0604*/ 	.word	0x0000c190


	//   ....[55]....
        /*0608*/ 	.word	0x0000c1c0


	//   ....[56]....
        /*060c*/ 	.word	0x0000c250


	//   ....[57]....
        /*0610*/ 	.word	0x0000c280


	//   ....[58]....
        /*0614*/ 	.word	0x0000c290


	//   ....[59]....
        /*0618*/ 	.word	0x0000c320


	//   ....[60]....
        /*061c*/ 	.word	0x0000dcb0


	//   ....[61]....
        /*0620*/ 	.word	0x0000dcd0


	//   ....[62]....
        /*0624*/ 	.word	0x0000dd80


	//   ....[63]....
        /*0628*/ 	.word	0x0000dda0


	//   ....[64]....
        /*062c*/ 	.word	0x0000de40


	//   ....[65]....
        /*0630*/ 	.word	0x0000de60


	//   ....[66]....
        /*0634*/ 	.word	0x0000df00


	//   ....[67]....
        /*0638*/ 	.word	0x0000df20


	//   ....[68]....
        /*063c*/ 	.word	0x0000dfc0


	//   ....[69]....
        /*0640*/ 	.word	0x0000dfe0


	//   ....[70]....
        /*0644*/ 	.word	0x0000dff0


	//   ....[71]....
        /*0648*/ 	.word	0x0000e080


	//   ....[72]....
        /*064c*/ 	.word	0x0000e780


	//   ....[73]....
        /*0650*/ 	.word	0x0000e7b0


	//   ....[74]....
        /*0654*/ 	.word	0x0000e810


	//   ....[75]....
        /*0658*/ 	.word	0x0000e860


	//   ....[76]....
        /*065c*/ 	.word	0x0000e8a0


	//   ....[77]....
        /*0660*/ 	.word	0x0000e910


	//   ....[78]....
        /*0664*/ 	.word	0x0000e960


	//   ....[79]....
        /*0668*/ 	.word	0x0000e9c0


	//   ....[80]....
        /*066c*/ 	.word	0x0000ea00


	//   ....[81]....
        /*0670*/ 	.word	0x0000ea70


	//   ....[82]....
        /*0674*/ 	.word	0x0000eac0


	//   ....[83]....
        /*0678*/ 	.word	0x0000eb20


	//   ....[84]....
        /*067c*/ 	.word	0x0000eb70


	//   ....[85]....
        /*0680*/ 	.word	0x0000ebd0


	//   ....[86]....
        /*0684*/ 	.word	0x0000ebf0


	//   ....[87]....
        /*0688*/ 	.word	0x0000ec30


	//   ....[88]....
        /*068c*/ 	.word	0x0000f3e0


	//   ....[89]....
        /*0690*/ 	.word	0x0000f420


	//   ....[90]....
        /*0694*/ 	.word	0x0000f430


	//   ....[91]....
        /*0698*/ 	.word	0x0000f490


	//   ....[92]....
        /*069c*/ 	.word	0x0000f4a0


	//   ....[93]....
        /*06a0*/ 	.word	0x0000f500


	//   ....[94]....
        /*06a4*/ 	.word	0x0000f530


	//   ....[95]....
        /*06a8*/ 	.word	0x0000f570


	//   ....[96]....
        /*06ac*/ 	.word	0x0000f5a0


	//   ....[97]....
        /*06b0*/ 	.word	0x0000f5e0


	//   ....[98]....
        /*06b4*/ 	.word	0x0000f610


	//   ....[99]....
        /*06b8*/ 	.word	0x0000f650


	//   ....[100]....
        /*06bc*/ 	.word	0x0000f8c0


	//   ....[101]....
        /*06c0*/ 	.word	0x0000f8e0


	//   ....[102]....
        /*06c4*/ 	.word	0x0000f8f0


	//   ....[103]....
        /*06c8*/ 	.word	0x0000f980


	//   ....[104]....
        /*06cc*/ 	.word	0x0000f990


	//   ....[105]....
        /*06d0*/ 	.word	0x0000fa20


	//   ....[106]....
        /*06d4*/ 	.word	0x0000fa30


	//   ....[107]....
        /*06d8*/ 	.word	0x0000fac0


	//   ....[108]....
        /*06dc*/ 	.word	0x0000fad0


	//   ....[109]....
        /*06e0*/ 	.word	0x0000fb60


	//   ....[110]....
        /*06e4*/ 	.word	0x0000fb70


	//   ....[111]....
        /*06e8*/ 	.word	0x0000fb80


	//   ....[112]....
        /*06ec*/ 	.word	0x00010140


	//   ....[113]....
        /*06f0*/ 	.word	0x00010180


	//   ....[114]....
        /*06f4*/ 	.word	0x000101c0


	//   ....[115]....
        /*06f8*/ 	.word	0x000101f0


	//   ....[116]....
        /*06fc*/ 	.word	0x00010280


	//   ....[117]....
        /*0700*/ 	.word	0x000102b0


	//   ....[118]....
        /*0704*/ 	.word	0x00010320


	//   ....[119]....
        /*0708*/ 	.word	0x00010350


	//   ....[120]....
        /*070c*/ 	.word	0x000103c0


	//   ....[121]....
        /*0710*/ 	.word	0x000103e0


	//   ....[122]....
        /*0714*/ 	.word	0x00010420


	//   ....[123]....
        /*0718*/ 	.word	0x00010470


	//   ....[124]....
        /*071c*/ 	.word	0x000108b0


	//   ....[125]....
        /*0720*/ 	.word	0x000108c0


	//   ....[126]....
        /*0724*/ 	.word	0x00010900


	//   ....[127]....
        /*0728*/ 	.word	0x00010940


	//   ....[128]....
        /*072c*/ 	.word	0x00010970


	//   ....[129]....
        /*0730*/ 	.word	0x000109a0


	//   ....[130]....
        /*0734*/ 	.word	0x000109d0


	//   ....[131]....
        /*0738*/ 	.word	0x00010a00


	//   ....[132]....
        /*073c*/ 	.word	0x00010bb0


	//   ....[133]....
        /*0740*/ 	.word	0x00010be0


	//   ....[134]....
        /*0744*/ 	.word	0x00010c10


	//   ....[135]....
        /*0748*/ 	.word	0x00010c40


	//   ....[136]....
        /*074c*/ 	.word	0x00010c70


	//   ....[137]....
        /*0750*/ 	.word	0x00010ca0


	//   ....[138]....
        /*0754*/ 	.word	0x00010d60


	//   ....[139]....
        /*0758*/ 	.word	0x00010d80


	//   ....[140]....
        /*075c*/ 	.word	0x00010d90


	//   ....[141]....
        /*0760*/ 	.word	0x00010df0


	//   ....[142]....
        /*0764*/ 	.word	0x00011410


	//   ....[143]....
        /*0768*/ 	.word	0x000118f0


	//   ....[144]....
        /*076c*/ 	.word	0x000119e0


	//   ....[145]....
        /*0770*/ 	.word	0x00011a80


	//   ....[146]....
        /*0774*/ 	.word	0x00011ae0


	//   ....[147]....
        /*0778*/ 	.word	0x00011bf0


	//   ....[148]....
        /*077c*/ 	.word	0x00011c60


	//   ....[149]....
        /*0780*/ 	.word	0x00011d70


	//   ....[150]....
        /*0784*/ 	.word	0x00011de0


	//   ....[151]....
        /*0788*/ 	.word	0x00011ef0


	//   ....[152]....
        /*078c*/ 	.word	0x00011f60


	//   ....[153]....
        /*0790*/ 	.word	0x00012070


	//   ....[154]....
        /*0794*/ 	.word	0x000120e0


	//   ....[155]....
        /*0798*/ 	.word	0x00012180


	//   ....[156]....
        /*079c*/ 	.word	0x00012290


	//   ....[157]....
        /*07a0*/ 	.word	0x00012300


	//   ....[158]....
        /*07a4*/ 	.word	0x00012380


	//   ....[159]....
        /*07a8*/ 	.word	0x00012440


	//   ....[160]....
        /*07ac*/ 	.word	0x000124c0


	//   ....[161]....
        /*07b0*/ 	.word	0x000125a0


	//   ....[162]....
        /*07b4*/ 	.word	0x00012620


	//   ....[163]....
        /*07b8*/ 	.word	0x00012700


	//   ....[164]....
        /*07bc*/ 	.word	0x00012780


	//   ....[165]....
        /*07c0*/ 	.word	0x00012860


	//   ....[166]....
        /*07c4*/ 	.word	0x000128e0


	//   ....[167]....
        /*07c8*/ 	.word	0x000129c0


	//   ....[168]....
        /*07cc*/ 	.word	0x00012a40


	//   ....[169]....
        /*07d0*/ 	.word	0x00012b20


	//   ....[170]....
        /*07d4*/ 	.word	0x00012ba0


	//   ....[171]....
        /*07d8*/ 	.word	0x00012c60


	//   ....[172]....
        /*07dc*/ 	.word	0x00012d90


	//   ....[173]....
        /*07e0*/ 	.word	0x00012e50


	//   ....[174]....
        /*07e4*/ 	.word	0x00012ed0


	//   ....[175]....
        /*07e8*/ 	.word	0x00012fa0


	//   ....[176]....
        /*07ec*/ 	.word	0x00013000


	//   ....[177]....
        /*07f0*/ 	.word	0x000130d0


	//   ....[178]....
        /*07f4*/ 	.word	0x00013130


	//   ....[179]....
        /*07f8*/ 	.word	0x00013200


	//   ....[180]....
        /*07fc*/ 	.word	0x00013260


	//   ....[181]....
        /*0800*/ 	.word	0x00013330


	//   ....[182]....
        /*0804*/ 	.word	0x00013390


	//   ....[183]....
        /*0808*/ 	.word	0x00013470


	//   ....[184]....
        /*080c*/ 	.word	0x00013560


	//   ....[185]....
        /*0810*/ 	.word	0x00013600


	//   ....[186]....
        /*0814*/ 	.word	0x00013660


	//   ....[187]....
        /*0818*/ 	.word	0x00013760


	//   ....[188]....
        /*081c*/ 	.word	0x000137c0


	//   ....[189]....
        /*0820*/ 	.word	0x000138c0


	//   ....[190]....
        /*0824*/ 	.word	0x00013920


	//   ....[191]....
        /*0828*/ 	.word	0x00013a20


	//   ....[192]....
        /*082c*/ 	.word	0x00013a80


	//   ....[193]....
        /*0830*/ 	.word	0x00013b80


	//   ....[194]....
        /*0834*/ 	.word	0x00013be0


	//   ....[195]....
        /*0838*/ 	.word	0x00013cb0


	//   ....[196]....
        /*083c*/ 	.word	0x00013df0


	//   ....[197]....
        /*0840*/ 	.word	0x00013e90


	//   ....[198]....
        /*0844*/ 	.word	0x00013f70


	//   ....[199]....
        /*0848*/ 	.word	0x00014040


	//   ....[200]....
        /*084c*/ 	.word	0x000140a0


	//   ....[201]....
        /*0850*/ 	.word	0x00014190


	//   ....[202]....
        /*0854*/ 	.word	0x000141f0


	//   ....[203]....
        /*0858*/ 	.word	0x000142e0


	//   ....[204]....
        /*085c*/ 	.word	0x00014340


	//   ....[205]....
        /*0860*/ 	.word	0x00014430


	//   ....[206]....
        /*0864*/ 	.word	0x00014490


	//   ....[207]....
        /*0868*/ 	.word	0x00014570


	//   ....[208]....
        /*086c*/ 	.word	0x00014600


	//   ....[209]....
        /*0870*/ 	.word	0x000146a0


	//   ....[210]....
        /*0874*/ 	.word	0x00014800


	//   ....[211]....
        /*0878*/ 	.word	0x00014870


	//   ....[212]....
        /*087c*/ 	.word	0x000148f0


	//   ....[213]....
        /*0880*/ 	.word	0x00014960


	//   ....[214]....
        /*0884*/ 	.word	0x000149d0


	//   ....[215]....
        /*0888*/ 	.word	0x00014a50


	//   ....[216]....
        /*088c*/ 	.word	0x00014ad0


	//   ....[217]....
        /*0890*/ 	.word	0x00014b60


	//   ....[218]....
        /*0894*/ 	.word	0x00014bd0


	//   ....[219]....
        /*0898*/ 	.word	0x00014c40


	//   ....[220]....
        /*089c*/ 	.word	0x00014cb0


	//   ....[221]....
        /*08a0*/ 	.word	0x00014d30


	//   ....[222]....
        /*08a4*/ 	.word	0x00014da0


	//   ....[223]....
        /*08a8*/ 	.word	0x00014e40


	//   ....[224]....
        /*08ac*/ 	.word	0x00014e90


	//   ....[225]....
        /*08b0*/ 	.word	0x00014f20


	//   ....[226]....
        /*08b4*/ 	.word	0x00015050


	//----- nvinfo : EIATTR_REG_RECONFIG
	.align		4
.L_115:
        /*08b8*/ 	.byte	0x01, 0x54
	.zero		2


	//----- nvinfo : EIATTR_SYSCALL_OFFSETS
	.align		4
        /*08bc*/ 	.byte	0x04, 0x46
        /*08be*/ 	.short	(.L_117 - .L_116)


	//   ....[0]....
.L_116:
        /*08c0*/ 	.word	0x00001cb0


	//   ....[1]....
        /*08c4*/ 	.word	0x0000d300


	//   ....[2]....
        /*08c8*/ 	.word	0x0000d450


	//   ....[3]....
        /*08cc*/ 	.word	0x0000d540


	//   ....[4]....
        /*08d0*/ 	.word	0x0000e410


	//----- nvinfo : EIATTR_MBARRIER_INSTR_OFFSETS
	.align		4
.L_117:
        /*08d4*/ 	.byte	0x04, 0x39
        /*08d6*/ 	.short	(.L_119 - .L_118)


	//   ....[0]....
.L_118:
        /*08d8*/ 	.word	0x00000180
        /*08dc*/ 	.word	0x000000ff
        /*08e0*/ 	.word	0x00030800
        /*08e4*/ 	.short	0x0100
        /*08e6*/ 	.byte	0x08
	.zero		1


	//   ....[1]....
        /*08e8*/ 	.word	0x00000190
        /*08ec*/ 	.word	0x000000ff
        /*08f0*/ 	.word	0x00030820
        /*08f4*/ 	.short	0x0100
        /*08f6*/ 	.byte	0x08
	.zero		1


	//   ....[2]....
        /*08f8*/ 	.word	0x00000280
        /*08fc*/ 	.word	0x000000ff
        /*0900*/ 	.word	0x00030830
        /*0904*/ 	.short	0x0100
        /*0906*/ 	.byte	0x08
	.zero		1


	//   ....[3]....
        /*0908*/ 	.word	0x00000290
        /*090c*/ 	.word	0x000000ff
        /*0910*/ 	.word	0x00030840
        /*0914*/ 	.short	0x0100
        /*0916*/ 	.byte	0x08
	.zero		1


	//   ....[4]....
        /*0918*/ 	.word	0x000002a0
        /*091c*/ 	.word	0x000000ff
        /*0920*/ 	.word	0x00030838
        /*0924*/ 	.short	0x0100
        /*0926*/ 	.byte	0x08
	.zero		1


	//   ....[5]....
        /*0928*/ 	.word	0x000002b0
        /*092c*/ 	.word	0x000000ff
        /*0930*/ 	.word	0x00030848
        /*0934*/ 	.short	0x0100
        /*0936*/ 	.byte	0x08
	.zero		1


	//   ....[6]....
        /*0938*/ 	.word	0x000003e0
        /*093c*/ 	.word	0x000000ff
        /*0940*/ 	.word	0x00030850
        /*0944*/ 	.short	0x0100
        /*0946*/ 	.byte	0x08
	.zero		1


	//   ....[7]....
        /*0948*/ 	.word	0x000003f0
        /*094c*/ 	.word	0x000000ff
        /*0950*/ 	.word	0x00030860
        /*0954*/ 	.short	0x0100
        /*0956*/ 	.byte	0x08
	.zero		1


	//   ....[8]....
        /*0958*/ 	.word	0x00000400
        /*095c*/ 	.word	0x000000ff
        /*0960*/ 	.word	0x00030858
        /*0964*/ 	.short	0x0100
        /*0966*/ 	.byte	0x08
	.zero		1


	//   ....[9]....
        /*0968*/ 	.word	0x00000410
        /*096c*/ 	.word	0x000000ff
        /*0970*/ 	.word	0x00030868
        /*0974*/ 	.short	0x0100
        /*0976*/ 	.byte	0x08
	.zero		1


	//   ....[10]....
        /*0978*/ 	.word	0x00000500
        /*097c*/ 	.word	0x000000ff
        /*0980*/ 	.word	0x00030870
        /*0984*/ 	.short	0x0100
        /*0986*/ 	.byte	0x06
	.zero		1


	//   ....[11]....
        /*0988*/ 	.word	0x00000510
        /*098c*/ 	.word	0x000000ff
        /*0990*/ 	.word	0x00030880
        /*0994*/ 	.short	0x0100
        /*0996*/ 	.byte	0x06
	.zero		1


	//   ....[12]....
        /*0998*/ 	.word	0x00000520
        /*099c*/ 	.word	0x000000ff
        /*09a0*/ 	.word	0x00030878
        /*09a4*/ 	.short	0x0100
        /*09a6*/ 	.byte	0x06
	.zero		1


	//   ....[13]....
        /*09a8*/ 	.word	0x00000530
        /*09ac*/ 	.word	0x000000ff
        /*09b0*/ 	.word	0x00030888
        /*09b4*/ 	.short	0x0100
        /*09b6*/ 	.byte	0x06
	.zero		1


	//   ....[14]....
        /*09b8*/ 	.word	0x00000660
        /*09bc*/ 	.word	0x000000ff
        /*09c0*/ 	.word	0x00030890
        /*09c4*/ 	.short	0x0100
        /*09c6*/ 	.byte	0x08
	.zero		1


	//   ....[15]....
        /*09c8*/ 	.word	0x00000670
        /*09cc*/ 	.word	0x000000ff
        /*09d0*/ 	.word	0x000308a0
        /*09d4*/ 	.short	0x0100
        /*09d6*/ 	.byte	0x08
	.zero		1


	//   ....[16]....
        /*09d8*/ 	.word	0x00000680
        /*09dc*/ 	.word	0x000000ff
        /*09e0*/ 	.word	0x00030898
        /*09e4*/ 	.short	0x0100
        /*09e6*/ 	.byte	0x08
	.zero		1


	//   ....[17]....
        /*09e8*/ 	.word	0x00000690
        /*09ec*/ 	.word	0x000000ff
        /*09f0*/ 	.word	0x000308a8
        /*09f4*/ 	.short	0x0100
        /*09f6*/ 	.byte	0x08
	.zero		1


	//   ....[18]....
        /*09f8*/ 	.word	0x000007d0
        /*09fc*/ 	.word	0x000000ff
        /*0a00*/ 	.word	0x000308b0
        /*0a04*/ 	.short	0x0100
        /*0a06*/ 	.byte	0x08
	.zero		1


	//   ....[19]....
        /*0a08*/ 	.word	0x000007e0
        /*0a0c*/ 	.word	0x000000ff
        /*0a10*/ 	.word	0x000308c0
        /*0a14*/ 	.short	0x0100
        /*0a16*/ 	.byte	0x08
	.zero		1


	//   ....[20]....
        /*0a18*/ 	.word	0x000007f0
        /*0a1c*/ 	.word	0x000000ff
        /*0a20*/ 	.word	0x000308b8
        /*0a24*/ 	.short	0x0100
        /*0a26*/ 	.byte	0x08
	.zero		1


	//   ....[21]....
        /*0a28*/ 	.word	0x00000800
        /*0a2c*/ 	.word	0x000000ff
        /*0a30*/ 	.word	0x000308c8
        /*0a34*/ 	.short	0x0100
        /*0a36*/ 	.byte	0x08
	.zero		1


	//   ....[22]....
        /*0a38*/ 	.word	0x00001d80
        /*0a3c*/ 	.word	0x00000002
        /*0a40*/ 	.word	0x00030800
        /*0a44*/ 	.short	0x010a
        /*0a46*/ 	.byte	0x3f
	.zero		1


	//   ....[23]....
        /*0a48*/ 	.word	0x00001e20
        /*0a4c*/ 	.word	0x00000000
        /*0a50*/ 	.word	0x00030830
        /*0a54*/ 	.short	0x010a
        /*0a56*/ 	.byte	0x3f
	.zero		1


	//   ....[24]....
        /*0a58*/ 	.word	0x00001e70
        /*0a5c*/ 	.word	0x00000000
        /*0a60*/ 	.word	0x00030830
        /*0a64*/ 	.short	0x010a
        /*0a66*/ 	.byte	0x3f
	.zero		1


	//   ....[25]....
        /*0a68*/ 	.word	0x00002a10
        /*0a6c*/ 	.word	0x00000000
        /*0a70*/ 	.word	0x00000000
        /*0a74*/ 	.short	0x0101
        /*0a76*/ 	.byte	0x3f
	.zero		1


	//   ....[26]....
        /*0a78*/ 	.word	0x00004900
        /*0a7c*/ 	.word	0x000000ff
        /*0a80*/ 	.word	0x00030830
        /*0a84*/ 	.short	0x010a
        /*0a86*/ 	.byte	0x09
	.zero		1


	//   ....[27]....
        /*0a88*/ 	.word	0x00004940
        /*0a8c*/ 	.word	0x000000ff
        /*0a90*/ 	.word	0x00030830
        /*0a94*/ 	.short	0x010a
        /*0a96*/ 	.byte	0x09
	.zero		1


	//   ....[28]....
        /*0a98*/ 	.word	0x00005470
        /*0a9c*/ 	.word	0x000000ff
        /*0aa0*/ 	.word	0x00030850
        /*0aa4*/ 	.short	0x010a
        /*0aa6*/ 	.byte	0x0a
	.zero		1


	//   ....[29]....
        /*0aa8*/ 	.word	0x000054b0
        /*0aac*/ 	.word	0x000000ff
        /*0ab0*/ 	.word	0x00030850
        /*0ab4*/ 	.short	0x010a
        /*0ab6*/ 	.byte	0x0a
	.zero		1


	//   ....[30]....
        /*0ab8*/ 	.word	0x00005af0
        /*0abc*/ 	.word	0x000000ff
        /*0ac0*/ 	.word	0x00000000
        /*0ac4*/ 	.short	0x0101
        /*0ac6*/ 	.byte	0x09
	.zero		1


	//   ....[31]....
        /*0ac8*/ 	.word	0x00006bc0
        /*0acc*/ 	.word	0x000000ff
        /*0ad0*/ 	.word	0x00000000
        /*0ad4*/ 	.short	0x0101
        /*0ad6*/ 	.byte	0x0a
	.zero		1


	//   ....[32]....
        /*0ad8*/ 	.word	0x00007340
        /*0adc*/ 	.word	0x0000000d
        /*0ae0*/ 	.word	0x00030850
        /*0ae4*/ 	.short	0x010a
        /*0ae6*/ 	.byte	0x3f
	.zero		1


	//   ....[33]....
        /*0ae8*/ 	.word	0x000073d0
        /*0aec*/ 	.word	0x0000000d
        /*0af0*/ 	.word	0x00030850
        /*0af4*/ 	.short	0x010a
        /*0af6*/ 	.byte	0x3f
	.zero		1


	//   ....[34]....
        /*0af8*/ 	.word	0x000078f0
        /*0afc*/ 	.word	0x00000004
        /*0b00*/ 	.word	0x00000000
        /*0b04*/ 	.short	0x0101
        /*0b06*/ 	.byte	0x3f
	.zero		1


	//   ....[35]....
        /*0b08*/ 	.word	0x000097a0
        /*0b0c*/ 	.word	0x000000ff
        /*0b10*/ 	.word	0x00000000
        /*0b14*/ 	.short	0x0101
        /*0b16*/ 	.byte	0x08
	.zero		1


	//   ....[36]....
        /*0b18*/ 	.word	0x00009e40
        /*0b1c*/ 	.word	0x000000ff
        /*0b20*/ 	.word	0x00000000
        /*0b24*/ 	.short	0x0101
        /*0b26*/ 	.byte	0x08
	.zero		1


	//   ....[37]....
        /*0b28*/ 	.word	0x0000dac0
        /*0b2c*/ 	.word	0x00000007
        /*0b30*/ 	.word	0x00030840
        /*0b34*/ 	.short	0x010a
        /*0b36*/ 	.byte	0x3f
	.zero		1


	//   ....[38]....
        /*0b38*/ 	.word	0x0000e140
        /*0b3c*/ 	.word	0x00000007
        /*0b40*/ 	.word	0x00030830
        /*0b44*/ 	.short	0x0107
        /*0b46*/ 	.byte	0x3f
	.zero		1


	//   ....[39]....
        /*0b48*/ 	.word	0x0000e210
        /*0b4c*/ 	.word	0x00000007
        /*0b50*/ 	.word	0x00030830
        /*0b54*/ 	.short	0x0101
        /*0b56*/ 	.byte	0x3f
	.zero		1


	//   ....[40]....
        /*0b58*/ 	.word	0x0000ed40
        /*0b5c*/ 	.word	0x00000016
        /*0b60*/ 	.word	0x00030800
        /*0b64*/ 	.short	0x0107
        /*0b66*/ 	.byte	0x3f
	.zero		1


	//   ....[41]....
        /*0b68*/ 	.word	0x0000ee60
        /*0b6c*/ 	.word	0x00000016
        /*0b70*/ 	.word	0x00030800
        /*0b74*/ 	.short	0x0101
        /*0b76*/ 	.byte	0x3f
	.zero		1


	//   ....[42]....
        /*0b78*/ 	.word	0x0000ee80
        /*0b7c*/ 	.word	0x00000016
        /*0b80*/ 	.word	0x00030820
        /*0b84*/ 	.short	0x010a
        /*0b86*/ 	.byte	0x3f
	.zero		1


	//   ....[43]....
        /*0b88*/ 	.word	0x0000f240
        /*0b8c*/ 	.word	0x00000006
        /*0b90*/ 	.word	0x00030840
        /*0b94*/ 	.short	0x010a
        /*0b96*/ 	.byte	0x3f
	.zero		1


	//   ....[44]....
        /*0b98*/ 	.word	0x0000f700
        /*0b9c*/ 	.word	0x00000006
        /*0ba0*/ 	.word	0x00030830
        /*0ba4*/ 	.short	0x0107
        /*0ba6*/ 	.byte	0x3f
	.zero		1


	//   ....[45]....
        /*0ba8*/ 	.word	0x0000f7b0
        /*0bac*/ 	.word	0x00000006
        /*0bb0*/ 	.word	0x00030830
        /*0bb4*/ 	.short	0x0101
        /*0bb6*/ 	.byte	0x3f
	.zero		1


	//   ....[46]....
        /*0bb8*/ 	.word	0x0000f820
        /*0bbc*/ 	.word	0x00000006
        /*0bc0*/ 	.word	0x00030860
        /*0bc4*/ 	.short	0x010a
        /*0bc6*/ 	.byte	0x3f
	.zero		1


	//   ....[47]....
        /*0bc8*/ 	.word	0x0000fd70
        /*0bcc*/ 	.word	0x00000006
        /*0bd0*/ 	.word	0x00030850
        /*0bd4*/ 	.short	0x0107
        /*0bd6*/ 	.byte	0x3f
	.zero		1


	//   ....[48]....
        /*0bd8*/ 	.word	0x0000fe90
        /*0bdc*/ 	.word	0x00000006
        /*0be0*/ 	.word	0x00030850
        /*0be4*/ 	.short	0x0101
        /*0be6*/ 	.byte	0x3f
	.zero		1


	//   ....[49]....
        /*0be8*/ 	.word	0x000100a0
        /*0bec*/ 	.word	0x00000000
        /*0bf0*/ 	.word	0x00030860
        /*0bf4*/ 	.short	0x010a
        /*0bf6*/ 	.byte	0x3f
	.zero		1


	//   ....[50]....
        /*0bf8*/ 	.word	0x000105a0
        /*0bfc*/ 	.word	0x00000000
        /*0c00*/ 	.word	0x00030850
        /*0c04*/ 	.short	0x0107
        /*0c06*/ 	.byte	0x3f
	.zero		1


	//   ....[51]....
        /*0c08*/ 	.word	0x00010650
        /*0c0c*/ 	.word	0x00000000
        /*0c10*/ 	.word	0x00030850
        /*0c14*/ 	.short	0x0101
        /*0c16*/ 	.byte	0x3f
	.zero		1


	//   ....[52]....
        /*0c18*/ 	.word	0x00011390
        /*0c1c*/ 	.word	0x00000004
        /*0c20*/ 	.word	0x00030820
        /*0c24*/ 	.short	0x010a
        /*0c26*/ 	.byte	0x3f
	.zero		1


	//   ....[53]....
        /*0c28*/ 	.word	0x00011530
        /*0c2c*/ 	.word	0x00000005
        /*0c30*/ 	.word	0x00030840
        /*0c34*/ 	.short	0x010a
        /*0c36*/ 	.byte	0x3f
	.zero		1


	//   ....[54]....
        /*0c38*/ 	.word	0x000115d0
        /*0c3c*/ 	.word	0x0000001b
        /*0c40*/ 	.word	0x00030840
        /*0c44*/ 	.short	0x010a
        /*0c46*/ 	.byte	0x3f
	.zero		1


	//   ....[55]....
        /*0c48*/ 	.word	0x00011610
        /*0c4c*/ 	.word	0x00000005
        /*0c50*/ 	.word	0x00030860
        /*0c54*/ 	.short	0x010a
        /*0c56*/ 	.byte	0x3f
	.zero		1


	//   ....[56]....
        /*0c58*/ 	.word	0x00011650
        /*0c5c*/ 	.word	0x0000001b
        /*0c60*/ 	.word	0x00030860
        /*0c64*/ 	.short	0x010a
        /*0c66*/ 	.byte	0x3f
	.zero		1


	//   ....[57]....
        /*0c68*/ 	.word	0x000116b0
        /*0c6c*/ 	.word	0x00000002
        /*0c70*/ 	.word	0x00030800
        /*0c74*/ 	.short	0x010a
        /*0c76*/ 	.byte	0x3f
	.zero		1


	//   ....[58]....
        /*0c78*/ 	.word	0x00011700
        /*0c7c*/ 	.word	0x00000000
        /*0c80*/ 	.word	0x00030830
        /*0c84*/ 	.short	0x010a
        /*0c86*/ 	.byte	0x3f
	.zero		1


	//   ....[59]....
        /*0c88*/ 	.word	0x00011760
        /*0c8c*/ 	.word	0x0000000b
        /*0c90*/ 	.word	0x00030830
        /*0c94*/ 	.short	0x010a
        /*0c96*/ 	.byte	0x3f
	.zero		1


	//   ....[60]....
        /*0c98*/ 	.word	0x000117c0
        /*0c9c*/ 	.word	0x00000004
        /*0ca0*/ 	.word	0x00030850
        /*0ca4*/ 	.short	0x010a
        /*0ca6*/ 	.byte	0x3f
	.zero		1


	//   ....[61]....
        /*0ca8*/ 	.word	0x00011810
        /*0cac*/ 	.word	0x0000000d
        /*0cb0*/ 	.word	0x00030850
        /*0cb4*/ 	.short	0x010a
        /*0cb6*/ 	.byte	0x3f
	.zero		1


	//   ....[62]....
        /*0cb8*/ 	.word	0x00011930
        /*0cbc*/ 	.word	0x00000007
        /*0cc0*/ 	.word	0x00030840
        /*0cc4*/ 	.short	0x010a
        /*0cc6*/ 	.byte	0x3f
	.zero		1


	//   ....[63]....
        /*0cc8*/ 	.word	0x00012c90
        /*0ccc*/ 	.word	0x00000016
        /*0cd0*/ 	.word	0x00030820
        /*0cd4*/ 	.short	0x010a
        /*0cd6*/ 	.byte	0x3f
	.zero		1


	//   ....[64]....
        /*0cd8*/ 	.word	0x00012ce0
        /*0cdc*/ 	.word	0x00000006
        /*0ce0*/ 	.word	0x00030840
        /*0ce4*/ 	.short	0x010a
        /*0ce6*/ 	.byte	0x3f
	.zero		1


	//   ....[65]....
        /*0ce8*/ 	.word	0x000134b0
        /*0cec*/ 	.word	0x00000006
        /*0cf0*/ 	.word	0x00030860
        /*0cf4*/ 	.short	0x010a
        /*0cf6*/ 	.byte	0x3f
	.zero		1


	//   ....[66]....
        /*0cf8*/ 	.word	0x00013d40
        /*0cfc*/ 	.word	0x00000000
        /*0d00*/ 	.word	0x00030860
        /*0d04*/ 	.short	0x010a
        /*0d06*/ 	.byte	0x3f
	.zero		1


	//   ....[67]....
        /*0d08*/ 	.word	0x00014f70
        /*0d0c*/ 	.word	0x00000004
        /*0d10*/ 	.word	0x00030820
        /*0d14*/ 	.short	0x010a
        /*0d16*/ 	.byte	0x3f
	.zero		1


	//   ....[68]....
        /*0d18*/ 	.word	0x00015110
        /*0d1c*/ 	.word	0x00000005
        /*0d20*/ 	.word	0x00030840
        /*0d24*/ 	.short	0x010a
        /*0d26*/ 	.byte	0x3f
	.zero		1


	//   ....[69]....
        /*0d28*/ 	.word	0x00015160
        /*0d2c*/ 	.word	0x0000001b
        /*0d30*/ 	.word	0x00030840
        /*0d34*/ 	.short	0x010a
        /*0d36*/ 	.byte	0x3f
	.zero		1


	//   ....[70]....
        /*0d38*/ 	.word	0x000151b0
        /*0d3c*/ 	.word	0x00000005
        /*0d40*/ 	.word	0x00030860
        /*0d44*/ 	.short	0x010a
        /*0d46*/ 	.byte	0x3f
	.zero		1


	//----- nvinfo : EIATTR_NUM_MBARRIERS
	.align		4
.L_119:
        /*0d48*/ 	.byte	0x03, 0x38
        /*0d4a*/ 	.short	0x0016


	//----- nvinfo : EIATTR_EXIT_INSTR_OFFSETS
	.align		4
        /*0d4c*/ 	.byte	0x04, 0x1c
        /*0d4e*/ 	.short	(.L_121 - .L_120)


	//   ....[0]....
.L_120:
        /*0d50*/ 	.word	0x00000990


	//   ....[1]....
        /*0d54*/ 	.word	0x0000bc20


	//   ....[2]....
        /*0d58*/ 	.word	0x000116a0


	//----- nvinfo : EIATTR_MAX_THREADS
	.align		4
.L_121:
        /*0d5c*/ 	.byte	0x04, 0x05
        /*0d5e*/ 	.short	(.L_123 - .L_122)
.L_122:
        /*0d60*/ 	.word	0x00000180
        /*0d64*/ 	.word	0x00000001
        /*0d68*/ 	.word	0x00000001


	//----- nvinfo : EIATTR_CRS_STACK_SIZE
	.align		4
.L_123:
        /*0d6c*/ 	.byte	0x04, 0x1e
        /*0d6e*/ 	.short	(.L_125 - .L_124)
.L_124:
        /*0d70*/ 	.word	0x00000000


	//----- nvinfo : EIATTR_CBANK_PARAM_SIZE
	.align		4
.L_125:
        /*0d74*/ 	.byte	0x03, 0x19
        /*0d76*/ 	.short	0x0af0


	//----- nvinfo : EIATTR_PARAM_CBANK
	.align		4
        /*0d78*/ 	.byte	0x04, 0x0a
        /*0d7a*/ 	.short	(.L_127 - .L_126)
	.align		4
.L_126:
        /*0d7c*/ 	.word	index@(.nv.constant0._ZN7cutlass13device_kernelIN5flash11enable_sm90INS1_16FlashAttnFwdSm90INS1_25CollectiveMainloopFwdSm90ILi2EN4cute5tupleIJNS5_1CILi1EEES8_S8_EEENS6_IJNS7_ILi128EEENS7_ILi96EEENS7_ILi192EEEEEELi192ENS_6half_tEfNS_4arch4Sm90ELb0ELb0ELb1ELb1ELb1ELb0ELb0ELb1ELb1ELb1ELb1ELb0EEENS1_21CollectiveEpilogueFwdINS6_IJSA_SC_SB_EEES9_SE_SG_Li256ELb1ELb1ELb1ELb0EEENS1_36VarlenDynamicPersistentTileSchedulerILi128ELi96ELi256ELi128ELb1ELb1ELb1ELb0ELb1ELb1EEEEEEEEEvNT_6ParamsE)
        /*0d80*/ 	.short	0x0210
        /*0d82*/ 	.short	0x0af0


	//----- nvinfo : EIATTR_SW_WAR
	.align		4
.L_127:
        /*0d84*/ 	.byte	0x04, 0x36
        /*0d86*/ 	.short	(.L_129 - .L_128)
.L_128:
        /*0d88*/ 	.word	0x00000008
.L_129:


//--------------------- .nv.info._ZN7cutlass13device_kernelIN5flash11enable_sm90INS1_16FlashAttnFwdSm90INS1_25CollectiveMainloopFwdSm90ILi2EN4cute5tupleIJNS5_1CILi1EEES8_S8_EEENS6_IJNS7_ILi128EEENS7_ILi96EEENS7_ILi192EEEEEELi192ENS_6half_tEfNS_4arch4Sm90ELb0ELb0ELb1ELb1ELb1ELb1ELb0ELb1ELb1ELb1ELb1ELb0EEENS1_21CollectiveEpilogueFwdINS6_IJSA_SC_SB_EEES9_SE_SG_Li256ELb1ELb1ELb1ELb0EEENS1_36VarlenDynamicPersistentTileSchedulerILi128ELi96ELi256ELi128ELb1ELb1ELb1ELb0ELb1ELb1EEEEEEEEEvNT_6ParamsE --------------------------
	.section	.nv.info._ZN7cutlass13device_kernelIN5flash11enable_sm90INS1_16FlashAttnFwdSm90INS1_25CollectiveMainloopFwdSm90ILi2EN4cute5tupleIJNS5_1CILi1EEES8_S8_EEENS6_IJNS7_ILi128EEENS7_ILi96EEENS7_ILi192EEEEEELi192ENS_6half_tEfNS_4arch4Sm90ELb0ELb0ELb1ELb1ELb1ELb1ELb0ELb1ELb1ELb1ELb1ELb0EEENS1_21CollectiveEpilogueFwdINS6_IJSA_SC_SB_EEES9_SE_SG_Li256ELb1ELb1ELb1ELb0EEENS1_36VarlenDynamicPersistentTileSchedulerILi128ELi96ELi256ELi128ELb1ELb1ELb1ELb0ELb1ELb1EEEEEEEEEvNT_6ParamsE,"",@"SHT_CUDA_INFO"
	.sectionflags	@""
	.align	4


	//----- nvinfo : EIATTR_CUDA_API_VERSION
	.align		4
        /*0000*/ 	.byte	0x04, 0x37
        /*0002*/ 	.short	(.L_131 - .L_130)
.L_130:
        /*0004*/ 	.word	0x00000082


	//----- nvinfo : EIATTR_KPARAM_INFO
	.align		4
.L_131:
        /*0008*/ 	.byte	0x04, 0x17
        /*000a*/ 	.short	(.L_133 - .L_132)
.L_132:
        /*000c*/ 	.word	0x00000000
        /*0010*/ 	.short	0x0000
        /*0012*/ 	.short	0x0070
        /*0014*/ 	.byte	0x00, 0xf0, 0x01, 0x2a


	//----- nvinfo : EIATTR_SPARSE_MMA_MASK
	.align		4
.L_133:
        /*0018*/ 	.byte	0x03, 0x50
        /*001a*/ 	.short	0x0000


	//----- nvinfo : EIATTR_MAXREG_COUNT
	.align		4
        /*001c*/ 	.byte	0x03, 0x1b
        /*001e*/ 	.short	0x00a8


	//----- nvinfo : EIATTR_NUM_BARRIERS
	.align		4
        /*0020*/ 	.byte	0x02, 0x4c
        /*0022*/ 	.byte	0x10
	.zero		1


	//----- nvinfo : EIATTR_EXTERNS
	.align		4
        /*0024*/ 	.byte	0x04, 0x0f
        /*0026*/ 	.short	(.L_135 - .L_134)


	//   ....[0]....
	.align		4
.L_134:
        /*0028*/ 	.word	index@(__assertfail)


	//----- nvinfo : EIATTR_ANNOTATIONS
	.align		4
.L_135:
        /*002c*/ 	.byte	0x04, 0x55
        /*002e*/ 	.short	(.L_137 - .L_136)


	//   ....[0]....
.L_136:
        /* <DEDUP_REMOVED lines=105> */


	//----- nvinfo : EIATTR_MERCURY_ISA_VERSION
	.align		4
.L_137:
        /*06b0*/ 	.byte	0x03, 0x5f
        /*06b2*/ 	.short	0x0101


	//----- nvinfo : EIATTR_UNUSED_LOAD_BYTE_OFFSET
	.align		4
        /*06b4*/ 	.byte	0x04, 0x44
        /*06b6*/ 	.short	(.L_139 - .L_138)


	//   ....[0]....
.L_138:
        /*06b8*/ 	.word	0x00000a30
        /*06bc*/ 	.word	0x0000fff0


	//   ....[1]....
        /*06c0*/ 	.word	0x00017d90
        /*06c4*/ 	.word	0x0000fff0


	//----- nvinfo : EIATTR_INT_WARP_WIDE_INSTR_OFFSETS
	.align		4
.L_139:
        /*06c8*/ 	.byte	0x04, 0x31
        /*06ca*/ 	.short	(.L_141 - .L_140)


	//   ....[0]....
.L_140:
        /*06cc*/ 	.word	0x00000130


	//   ....[1]....
        /*06d0*/ 	.word	0x00000170


	//   ....[2]....
        /*06d4*/ 	.word	0x000001e0


	//   ....[3]....
        /*06d8*/ 	.word	0x0001e6e0


	//   ....[4]....
        /*06dc*/ 	.word	0x0001e770


	//   ....[5]....
        /*06e0*/ 	.word	0x00021600


	//   ....[6]....
        /*06e4*/ 	.word	0x00021690


	//----- nvinfo : EIATTR_COOP_GROUP_MASK_REGIDS
	.align		4
.L_141:
        /*06e8*/ 	.byte	0x04, 0x29
        /*06ea*/ 	.short	(.L_143 - .L_142)


	//   ....[0]....
.L_142:
        /*06ec*/ 	.word	0xffffffff


	//   ....[1]....
        /*06f0*/ 	.word	0xffffffff


	//   ....[2]....
        /*06f4*/ 	.word	0xffffffff


	//   ....[3]....
        /*06f8*/ 	.word	0xffffffff


	//   ....[4]....
        /*06fc*/ 	.word	0xffffffff


	//   ....[5]....
        /*0700*/ 	.word	0xffffffff


	//   ....[6]....
        /*0704*/ 	.word	0xffffffff


	//   ....[7]....
        /*0708*/ 	.word	0xffffffff


	//   ....[8]....
        /*070c*/ 	.word	0xffffffff


	//   ....[9]....
        /*0710*/ 	.word	0xffffffff


	//   ....[10]....
        /*0714*/ 	.word	0xffffffff


	//   ....[11]....
        /*0718*/ 	.word	0xffffffff


	//   ....[12]....
        /*071c*/ 	.word	0xffffffff


	//   ....[13]....
        /*0720*/ 	.word	0xffffffff


	//   ....[14]....
        /*0724*/ 	.word	0xffffffff


	//   ....[15]....
        /*0728*/ 	.word	0xffffffff


	//   ....[16]....
        /*072c*/ 	.word	0xffffffff


	//   ....[17]....
        /*0730*/ 	.word	0xffffffff


	//   ....[18]....
        /*0734*/ 	.word	0xffffffff


	//   ....[19]....
        /*0738*/ 	.word	0xffffffff


	//   ....[20]....
        /*073c*/ 	.word	0xffffffff


	//   ....[21]....
        /*0740*/ 	.word	0xffffffff


	//   ....[22]....
        /*0744*/ 	.word	0xffffffff


	//   ....[23]....
        /*0748*/ 	.word	0xffffffff


	//   ....[24]....
        /*074c*/ 	.word	0xffffffff


	//   ....[25]....
        /*0750*/ 	.word	0xffffffff


	//   ....[26]....
        /*0754*/ 	.word	0xffffffff


	//   ....[27]....
        /*0758*/ 	.word	0xffffffff


	//   ....[28]....
        /*075c*/ 	.word	0xffffffff


	//   ....[29]....
        /*0760*/ 	.word	0xffffffff


	//   ....[30]....
        /*0764*/ 	.word	0xffffffff


	//   ....[31]....
        /*0768*/ 	.word	0xffffffff


	//   ....[32]....
        /*076c*/ 	.word	0xffffffff


	//   ....[33]....
        /*0770*/ 	.word	0xffffffff


	//   ....[34]....
        /*0774*/ 	.word	0xffffffff


	//   ....[35]....
        /*0778*/ 	.word	0xffffffff


	//   ....[36]....
        /*077c*/ 	.word	0xffffffff


	//   ....[37]....
        /*0780*/ 	.word	0xffffffff


	//   ....[38]....
        /*0784*/ 	.word	0xffffffff


	//   ....[39]....
        /*0788*/ 	.word	0xffffffff


	//   ....[40]....
        /*078c*/ 	.word	0xffffffff


	//   ....[41]....
        /*0790*/ 	.word	0xffffffff


	//   ....[42]....
        /*0794*/ 	.word	0xffffffff


	//   ....[43]....
        /*0798*/ 	.word	0xffffffff


	//   ....[44]....
        /*079c*/ 	.word	0xffffffff


	//   ....[45]....
        /*07a0*/ 	.word	0xffffffff


	//   ....[46]....
        /*07a4*/ 	.word	0xffffffff


	//   ....[47]....
        /*07a8*/ 	.word	0xffffffff


	//   ....[48]....
        /*07ac*/ 	.word	0xffffffff


	//   ....[49]....
        /*07b0*/ 	.word	0xffffffff


	//   ....[50]....
        /*07b4*/ 	.word	0xffffffff


	//   ....[51]....
        /*07b8*/ 	.word	0xffffffff


	//   ....[52]....
        /*07bc*/ 	.word	0xffffffff


	//   ....[53]....
        /*07c0*/ 	.word	0xffffffff


	//   ....[54]....
        /*07c4*/ 	.word	0xffffffff


	//   ....[55]....
        /*07c8*/ 	.word	0xffffffff


	//   ....[56]....
        /*07cc*/ 	.word	0xffffffff


	//   ....[57]....
        /*07d0*/ 	.word	0xffffffff


	//   ....[58]....
        /*07d4*/ 	.word	0xffffffff


	//   ....[59]....
        /*07d8*/ 	.word	0xffffffff


	//   ....[60]....
        /*07dc*/ 	.word	0xffffffff


	//   ....[61]....
        /*07e0*/ 	.word	0xffffffff


	//   ....[62]....
        /*07e4*/ 	.word	0xffffffff


	//   ....[63]....
        /*07e8*/ 	.word	0xffffffff


	//   ....[64]....
        /*07ec*/ 	.word	0xffffffff


	//   ....[65]....
        /*07f0*/ 	.word	0xffffffff


	//   ....[66]....
        /*07f4*/ 	.word	0xffffffff


	//   ....[67]....
        /*07f8*/ 	.word	0xffffffff


	//   ....[68]....
        /*07fc*/ 	.word	0xffffffff


	//   ....[69]....
        /*0800*/ 	.word	0xffffffff


	//   ....[70]....
        /*0804*/ 	.word	0xffffffff


	//   ....[71]....
        /*0808*/ 	.word	0xffffffff


	//   ....[72]....
        /*080c*/ 	.word	0xffffffff


	//   ....[73]....
        /*0810*/ 	.word	0xffffffff


	//   ....[74]....
        /*0814*/ 	.word	0xffffffff


	//   ....[75]....
        /*0818*/ 	.word	0xffffffff


	//   ....[76]....
        /*081c*/ 	.word	0xffffffff


	//   ....[77]....
        /*0820*/ 	.word	0xffffffff


	//   ....[78]....
        /*0824*/ 	.word	0xffffffff


	//   ....[79]....
        /*0828*/ 	.word	0xffffffff


	//   ....[80]....
        /*082c*/ 	.word	0xffffffff


	//   ....[81]....
        /*0830*/ 	.word	0xffffffff


	//   ....[82]....
        /*0834*/ 	.word	0xffffffff


	//   ....[83]....
        /*0838*/ 	.word	0xffffffff


	//   ....[84]....
        /*083c*/ 	.word	0xffffffff


	//   ....[85]....
        /*0840*/ 	.word	0xffffffff


	//   ....[86]....
        /*0844*/ 	.word	0xffffffff


	//   ....[87]....
        /*0848*/ 	.word	0xffffffff


	//   ....[88]....
        /*084c*/ 	.word	0xffffffff


	//   ....[89]....
        /*0850*/ 	.word	0xffffffff


	//   ....[90]....
        /*0854*/ 	.word	0xffffffff


	//   ....[91]....
        /*0858*/ 	.word	0xffffffff


	//   ....[92]....
        /*085c*/ 	.word	0xffffffff


	//   ....[93]....
        /*0860*/ 	.word	0xffffffff


	//   ....[94]....
        /*0864*/ 	.word	0xffffffff


	//   ....[95]....
        /*0868*/ 	.word	0xffffffff


	//   ....[96]....
        /*086c*/ 	.word	0xffffffff


	//   ....[97]....
        /*0870*/ 	.word	0xffffffff


	//   ....[98]....
        /*0874*/ 	.word	0xffffffff


	//   ....[99]....
        /*0878*/ 	.word	0xffffffff


	//   ....[100]....
        /*087c*/ 	.word	0xffffffff


	//   ....[101]....
        /*0880*/ 	.word	0xffffffff


	//   ....[102]....
        /*0884*/ 	.word	0xffffffff


	//   ....[103]....
        /*0888*/ 	.word	0xffffffff


	//   ....[104]....
        /*088c*/ 	.word	0xffffffff


	//   ....[105]....
        /*0890*/ 	.word	0xffffffff


	//   ....[106]....
        /*0894*/ 	.word	0xffffffff


	//   ....[107]....
        /*0898*/ 	.word	0xffffffff


	//   ....[108]....
        /*089c*/ 	.word	0xffffffff


	//   ....[109]....
        /*08a0*/ 	.word	0xffffffff


	//   ....[110]....
        /*08a4*/ 	.word	0xffffffff


	//   ....[111]....
        /*08a8*/ 	.word	0xffffffff


	//   ....[112]....
        /*08ac*/ 	.word	0xffffffff


	//   ....[113]....
        /*08b0*/ 	.word	0xffffffff


	//   ....[114]....
        /*08b4*/ 	.word	0xffffffff


	//   ....[115]....
        /*08b8*/ 	.word	0xffffffff


	//   ....[116]....
        /*08bc*/ 	.word	0xffffffff


	//   ....[117]....
        /*08c0*/ 	.word	0xffffffff


	//   ....[118]....
        /*08c4*/ 	.word	0xffffffff


	//   ....[119]....
        /*08c8*/ 	.word	0xffffffff


	//   ....[120]....
        /*08cc*/ 	.word	0xffffffff


	//   ....[121]....
        /*08d0*/ 	.word	0xffffffff


	//   ....[122]....
        /*08d4*/ 	.word	0xffffffff


	//   ....[123]....
        /*08d8*/ 	.word	0xffffffff


	//   ....[124]....
        /*08dc*/ 	.word	0xffffffff


	//   ....[125]....
        /*08e0*/ 	.word	0xffffffff


	//   ....[126]....
        /*08e4*/ 	.word	0xffffffff


	//   ....[127]....
        /*08e8*/ 	.word	0xffffffff


	//   ....[128]....
        /*08ec*/ 	.word	0xffffffff


	//   ....[129]....
        /*08f0*/ 	.word	0xffffffff


	//   ....[130]....
        /*08f4*/ 	.word	0xffffffff


	//   ....[131]....
        /*08f8*/ 	.word	0xffffffff


	//   ....[132]....
        /*08fc*/ 	.word	0xffffffff


	//   ....[133]....
        /*0900*/ 	.word	0xffffffff


	//   ....[134]....
        /*0904*/ 	.word	0xffffffff


	//   ....[135]....
        /*0908*/ 	.word	0xffffffff


	//   ....[136]....
        /*090c*/ 	.word	0xffffffff


	//   ....[137]....
        /*0910*/ 	.word	0xffffffff


	//   ....[138]....
        /*0914*/ 	.word	0xffffffff


	//   ....[139]....
        /*0918*/ 	.word	0xffffffff


	//   ....[140]....
        /*091c*/ 	.word	0xffffffff


	//   ....[141]....
        /*0920*/ 	.word	0xffffffff


	//   ....[142]....
        /*0924*/ 	.word	0xffffffff


	//   ....[143]....
        /*0928*/ 	.word	0xffffffff


	//   ....[144]....
        /*092c*/ 	.word	0xffffffff


	//   ....[145]....
        /*0930*/ 	.word	0xffffffff


	//   ....[146]....
        /*0934*/ 	.word	0xffffffff


	//   ....[147]....
        /*0938*/ 	.word	0xffffffff


	//   ....[148]....
        /*093c*/ 	.word	0xffffffff


	//   ....[149]....
        /*0940*/ 	.word	0xffffffff


	//   ....[150]....
        /*0944*/ 	.word	0xffffffff


	//   ....[151]....
        /*0948*/ 	.word	0xffffffff


	//   ....[152]....
        /*094c*/ 	.word	0xffffffff


	//   ....[153]....
        /*0950*/ 	.word	0xffffffff


	//   ....[154]....
        /*0954*/ 	.word	0xffffffff


	//   ....[155]....
        /*0958*/ 	.word	0xffffffff


	//   ....[156]....
        /*095c*/ 	.word	0xffffffff


	//   ....[157]....
        /*0960*/ 	.word	0xffffffff


	//   ....[158]....
        /*0964*/ 	.word	0xffffffff


	//   ....[159]....
        /*0968*/ 	.word	0xffffffff


	//   ....[160]....
        /*096c*/ 	.word	0xffffffff


	//   ....[161]....
        /*0970*/ 	.word	0xffffffff


	//   ....[162]....
        /*0974*/ 	.word	0xffffffff


	//   ....[163]....
        /*0978*/ 	.word	0xffffffff


	//   ....[164]....
        /*097c*/ 	.word	0xffffffff


	//   ....[165]....
        /*0980*/ 	.word	0xffffffff


	//   ....[166]....
        /*0984*/ 	.word	0xffffffff


	//   ....[167]....
        /*0988*/ 	.word	0xffffffff


	//   ....[168]....
        /*098c*/ 	.word	0xffffffff


	//   ....[169]....
        /*0990*/ 	.word	0x0500000f


	//   ....[170]....
        /*0994*/ 	.word	0x0500000f


	//   ....[171]....
        /*0998*/ 	.word	0x0500000f


	//   ....[172]....
        /*099c*/ 	.word	0x0500000f


	//   ....[173]....
        /*09a0*/ 	.word	0x0500000f


	//   ....[174]....
        /*09a4*/ 	.word	0x0500000f


	//   ....[175]....
        /*09a8*/ 	.word	0x0500000f


	//   ....[176]....
        /*09ac*/ 	.word	0x0500000f


	//   ....[177]....
        /*09b0*/ 	.word	0x0500000f


	//   ....[178]....
        /*09b4*/ 	.word	0x0500000f


	//   ....[179]....
        /*09b8*/ 	.word	0x0500000f


	//   ....[180]....
        /*09bc*/ 	.word	0x0500000f


	//   ....[181]....
        /*09c0*/ 	.word	0x0500000f


	//   ....[182]....
        /*09c4*/ 	.word	0x0500000f


	//   ....[183]....
        /*09c8*/ 	.word	0x0500000f


	//   ....[184]....
        /*09cc*/ 	.word	0x0500000f


	//   ....[185]....
        /*09d0*/ 	.word	0x0500000f


	//   ....[186]....
        /*09d4*/ 	.word	0x0500000f


	//   ....[187]....
        /*09d8*/ 	.word	0x0500000f


	//   ....[188]....
        /*09dc*/ 	.word	0x0500000f


	//   ....[189]....
        /*09e0*/ 	.word	0x0500000f


	//   ....[190]....
        /*09e4*/ 	.word	0x0500000f


	//   ....[191]....
        /*09e8*/ 	.word	0x0500000f


	//   ....[192]....
        /*09ec*/ 	.word	0x0500000f


	//   ....[193]....
        /*09f0*/ 	.word	0x0500000f


	//   ....[194]....
        /*09f4*/ 	.word	0x0500000f


	//   ....[195]....
        /*09f8*/ 	.word	0x0500000f


	//   ....[196]....
        /*09fc*/ 	.word	0x0500000f


	//   ....[197]....
        /*0a00*/ 	.word	0x0500000f


	//   ....[198]....
        /*0a04*/ 	.word	0x0500000f


	//   ....[199]....
        /*0a08*/ 	.word	0x0500000f


	//   ....[200]....
        /*0a0c*/ 	.word	0x0500000f


	//   ....[201]....
        /*0a10*/ 	.word	0x0500000f


	//   ....[202]....
        /*0a14*/ 	.word	0x0500000f


	//   ....[203]....
        /*0a18*/ 	.word	0x0500000f


	//   ....[204]....
        /*0a1c*/ 	.word	0x0500000f


	//   ....[205]....
        /*0a20*/ 	.word	0x0500000f


	//   ....[206]....
        /*0a24*/ 	.word	0x0500000f


	//   ....[207]....
        /*0a28*/ 	.word	0x0500000f


	//   ....[208]....
        /*0a2c*/ 	.word	0x0500000f


	//   ....[209]....
        /*0a30*/ 	.word	0x0500000f


	//   ....[210]....
        /*0a34*/ 	.word	0x0500000f


	//   ....[211]....
        /*0a38*/ 	.word	0x0500000f


	//   ....[212]....
        /*0a3c*/ 	.word	0x0500000f


	//   ....[213]....
        /*0a40*/ 	.word	0x0500000f


	//   ....[214]....
        /*0a44*/ 	.word	0x0500000f


	//   ....[215]....
        /*0a48*/ 	.word	0x0500000f


	//   ....[216]....
        /*0a4c*/ 	.word	0x0500000f


	//   ....[217]....
        /*0a50*/ 	.word	0x0500000f


	//   ....[218]....
        /*0a54*/ 	.word	0x0500000f


	//   ....[219]....
        /*0a58*/ 	.word	0x0500000f


	//   ....[220]....
        /*0a5c*/ 	.word	0x0500000f


	//   ....[221]....
        /*0a60*/ 	.word	0x0500000f


	//   ....[222]....
        /*0a64*/ 	.word	0x0500000f


	//   ....[223]....
        /*0a68*/ 	.word	0x0500000f


	//   ....[224]....
        /*0a6c*/ 	.word	0x0500000f


	//   ....[225]....
        /*0a70*/ 	.word	0x0500000f


	//   ....[226]....
        /*0a74*/ 	.word	0x0500000f


	//   ....[227]....
        /*0a78*/ 	.word	0x0500000f


	//   ....[228]....
        /*0a7c*/ 	.word	0x0500000f


	//   ....[229]....
        /*0a80*/ 	.word	0x0500000f


	//   ....[230]....
        /*0a84*/ 	.word	0x0500000f


	//   ....[231]....
        /*0a88*/ 	.word	0x0500000f


	//   ....[232]....
        /*0a8c*/ 	.word	0x0500000f


	//   ....[233]....
        /*0a90*/ 	.word	0x0500000f


	//   ....[234]....
        /*0a94*/ 	.word	0x0500000f


	//   ....[235]....
        /*0a98*/ 	.word	0x0500000f


	//   ....[236]....
        /*0a9c*/ 	.word	0x0500000f


	//   ....[237]....
        /*0aa0*/ 	.word	0x0500000f


	//   ....[238]....
        /*0aa4*/ 	.word	0x0500000f


	//   ....[239]....
        /*0aa8*/ 	.word	0x0500000f


	//   ....[240]....
        /*0aac*/ 	.word	0x0500000f


	//   ....[241]....
        /*0ab0*/ 	.word	0x0500000f


	//   ....[242]....
        /*0ab4*/ 	.word	0x0500000f


	//   ....[243]....
        /*0ab8*/ 	.word	0x0500000f


	//   ....[244]....
        /*0abc*/ 	.word	0x0500000f


	//   ....[245]....
        /*0ac0*/ 	.word	0x0500000f


	//   ....[246]....
        /*0ac4*/ 	.word	0x0500000f


	//   ....[247]....
        /*0ac8*/ 	.word	0x0500000f


	//   ....[248]....
        /*0acc*/ 	.word	0x0500000f


	//   ....[249]....
        /*0ad0*/ 	.word	0x0500000f


	//   ....[250]....
        /*0ad4*/ 	.word	0x0500000f


	//   ....[251]....
        /*0ad8*/ 	.word	0x0500000f


	//   ....[252]....
        /*0adc*/ 	.word	0x0500000f


	//   ....[253]....
        /*0ae0*/ 	.word	0x0500000f


	//   ....[254]....
        /*0ae4*/ 	.word	0x0500000f


	//   ....[255]....
        /*0ae8*/ 	.word	0x0500000f


	//   ....[0]....
        /*0aec*/ 	.word	0x0500000f


	//   ....[1]....
        /*0af0*/ 	.word	0x0500000f


	//   ....[2]....
        /*0af4*/ 	.word	0x0500000f


	//   ....[3]....
        /*0af8*/ 	.word	0x0500000f


	//   ....[4]....
        /*0afc*/ 	.word	0x0500000f


	//   ....[5]....
        /*0b00*/ 	.word	0x0500000f


	//   ....[6]....
        /*0b04*/ 	.word	0x0500000f


	//   ....[7]....
        /*0b08*/ 	.word	0x0500000f


	//   ....[8]....
        /*0b0c*/ 	.word	0x0500000f


	//   ....[9]....
        /*0b10*/ 	.word	0x0500000f


	//   ....[10]....
        /*0b14*/ 	.word	0x0500000f


	//   ....[11]....
        /*0b18*/ 	.word	0x0500000f


	//   ....[12]....
        /*0b1c*/ 	.word	0x0500000f


	//   ....[13]....
        /*0b20*/ 	.word	0x0500000f


	//   ....[14]....
        /*0b24*/ 	.word	0x0500000f


	//   ....[15]....
        /*0b28*/ 	.word	0x0500000f


	//   ....[16]....
        /*0b2c*/ 	.word	0x0500000f


	//   ....[17]....
        /*0b30*/ 	.word	0x0500000f


	//----- nvinfo : EIATTR_COOP_GROUP_INSTR_OFFSETS
	.align		4
.L_143:
        /*0b34*/ 	.byte	0x04, 0x28
        /*0b36*/ 	.short	(.L_145 - .L_144)


	//   ....[0]....
.L_144:
        /*0b38*/ 	.word	0x00000060


	//   ....[1]....
        /*0b3c*/ 	.word	0x00000140


	//   ....[2]....
        /*0b40*/ 	.word	0x00000190


	//   ....[3]....
        /*0b44*/ 	.word	0x000003c0


	//   ....[4]....
        /*0b48*/ 	.word	0x00000520


	//   ....[5]....
        /*0b4c*/ 	.word	0x00000640


	//   ....[6]....
        /*0b50*/ 	.word	0x000007a0


	//   ....[7]....
        /*0b54*/ 	.word	0x00003d40


	//   ....[8]....
        /*0b58*/ 	.word	0x00003d50


	//   ....[9]....
        /*0b5c*/ 	.word	0x000052b0


	//   ....[10]....
        /*0b60*/ 	.word	0x000052c0


	//   ....[11]....
        /*0b64*/ 	.word	0x00007330


	//   ....[12]....
        /*0b68*/ 	.word	0x00007340


	//   ....[13]....
        /*0b6c*/ 	.word	0x00008a50


	//   ....[14]....
        /*0b70*/ 	.word	0x00008a60


	//   ....[15]....
        /*0b74*/ 	.word	0x0000a2f0


	//   ....[16]....
        /*0b78*/ 	.word	0x0000a300


	//   ....[17]....
        /*0b7c*/ 	.word	0x0000a590


	//   ....[18]....
        /*0b80*/ 	.word	0x0000a5a0


	//   ....[19]....
        /*0b84*/ 	.word	0x0000aaa0


	//   ....[20]....
        /*0b88*/ 	.word	0x0000aac0


	//   ....[21]....
        /*0b8c*/ 	.word	0x0000ad00


	//   ....[22]....
        /*0b90*/ 	.word	0x0000ad20


	//   ....[23]....
        /*0b94*/ 	.word	0x0000b6f0


	//   ....[24]....
        /*0b98*/ 	.word	0x0000bc50


	//   ....[25]....
        /*0b9c*/ 	.word	0x0000bc60


	//   ....[26]....
        /*0ba0*/ 	.word	0x0000bc70


	//   ....[27]....
        /*0ba4*/ 	.word	0x0000bc80


	//   ....[28]....
        /*0ba8*/ 	.word	0x0000e7e0


	//   ....[29]....
        /*0bac*/ 	.word	0x0000e7f0


	//   ....[30]....
        /*0bb0*/ 	.word	0x0000e800


	//   ....[31]....
        /*0bb4*/ 	.word	0x0000e810


	//   ....[32]....
        /*0bb8*/ 	.word	0x00012e40


	//   ....[33]....
        /*0bbc*/ 	.word	0x00012e70


	//   ....[34]....
        /*0bc0*/ 	.word	0x000132a0


	//   ....[35]....
        /*0bc4*/ 	.word	0x00013360


	//   ....[36]....
        /*0bc8*/ 	.word	0x00015bd0


	//   ....[37]....
        /*0bcc*/ 	.word	0x00015c30


	//   ....[38]....
        /*0bd0*/ 	.word	0x00015f00


	//   ....[39]....
        /*0bd4*/ 	.word	0x00015f20


	//   ....[40]....
        /*0bd8*/ 	.word	0x000174b0


	//   ....[41]....
        /*0bdc*/ 	.word	0x000174c0


	//   ....[42]....
        /*0be0*/ 	.word	0x000174f0


	//   ....[43]....
        /*0be4*/ 	.word	0x00017500


	//   ....[44]....
        /*0be8*/ 	.word	0x00018b30


	//   ....[45]....
        /*0bec*/ 	.word	0x00018b40


	//   ....[46]....
        /*0bf0*/ 	.word	0x00018b50


	//   ....[47]....
        /*0bf4*/ 	.word	0x00018b60


	//   ....[48]....
        /*0bf8*/ 	.word	0x00019440


	//   ....[49]....
        /*0bfc*/ 	.word	0x000194a0


	//   ....[50]....
        /*0c00*/ 	.word	0x000195d0


	//   ....[51]....
        /*0c04*/ 	.word	0x00019600


	//   ....[52]....
        /*0c08*/ 	.word	0x00019720


	//   ....[53]....
        /*0c0c*/ 	.word	0x00019740


	//   ....[54]....
        /*0c10*/ 	.word	0x00019850


	//   ....[55]....
        /*0c14*/ 	.word	0x00019870


	//   ....[56]....
        /*0c18*/ 	.word	0x00019f30


	//   ....[57]....
        /*0c1c*/ 	.word	0x00019f40


	//   ....[58]....
        /*0c20*/ 	.word	0x0001a580


	//   ....[59]....
        /*0c24*/ 	.word	0x0001a590


	//   ....[60]....
        /*0c28*/ 	.word	0x0001b4c0


	//   ....[61]....
        /*0c2c*/ 	.word	0x0001b4f0


	//   ....[62]....
        /*0c30*/ 	.word	0x0001b600


	//   ....[63]....
        /*0c34*/ 	.word	0x0001b620


	//   ....[64]....
        /*0c38*/ 	.word	0x0001b720


	//   ....[65]....
        /*0c3c*/ 	.word	0x0001b740


	//   ....[66]....
        /*0c40*/ 	.word	0x0001b850


	//   ....[67]....
        /*0c44*/ 	.word	0x0001b870


	//   ....[68]....
        /*0c48*/ 	.word	0x0001ba00


	//   ....[69]....
        /*0c4c*/ 	.word	0x0001bc10


	//   ....[70]....
        /*0c50*/ 	.word	0x0001bc40


	//   ....[71]....
        /*0c54*/ 	.word	0x0001bc70


	//   ....[72]....
        /*0c58*/ 	.word	0x0001bca0


	//   ....[73]....
        /*0c5c*/ 	.word	0x0001bcd0


	//   ....[74]....
        /*0c60*/ 	.word	0x0001bd00


	//   ....[75]....
        /*0c64*/ 	.word	0x0001be90


	//   ....[76]....
        /*0c68*/ 	.word	0x0001bec0


	//   ....[77]....
        /*0c6c*/ 	.word	0x0001bef0


	//   ....[78]....
        /*0c70*/ 	.word	0x0001bf20


	//   ....[79]....
        /*0c74*/ 	.word	0x0001bf50


	//   ....[80]....
        /*0c78*/ 	.word	0x0001bf80


	//   ....[81]....
        /*0c7c*/ 	.word	0x0001c010


	//   ....[82]....
        /*0c80*/ 	.word	0x0001c040


	//   ....[83]....
        /*0c84*/ 	.word	0x0001c050


	//   ....[84]....
        /*0c88*/ 	.word	0x0001c0e0


	//   ....[85]....
        /*0c8c*/ 	.word	0x0001d050


	//   ....[86]....
        /*0c90*/ 	.word	0x0001f2b0


	//   ....[87]....
        /*0c94*/ 	.word	0x0001f2d0


	//   ....[88]....
        /*0c98*/ 	.word	0x0001f380


	//   ....[89]....
        /*0c9c*/ 	.word	0x0001f3a0


	//   ....[90]....
        /*0ca0*/ 	.word	0x0001f440


	//   ....[91]....
        /*0ca4*/ 	.word	0x0001f460


	//   ....[92]....
        /*0ca8*/ 	.word	0x0001f500


	//   ....[93]....
        /*0cac*/ 	.word	0x0001f520


	//   ....[94]....
        /*0cb0*/ 	.word	0x0001f5c0


	//   ....[95]....
        /*0cb4*/ 	.word	0x0001f5e0


	//   ....[96]....
        /*0cb8*/ 	.word	0x0001f5f0


	//   ....[97]....
        /*0cbc*/ 	.word	0x0001f680


	//   ....[98]....
        /*0cc0*/ 	.word	0x0001fdb0


	//   ....[99]....
        /*0cc4*/ 	.word	0x0001fde0


	//   ....[100]....
        /*0cc8*/ 	.word	0x0001fe40


	//   ....[101]....
        /*0ccc*/ 	.word	0x0001fe90


	//   ....[102]....
        /*0cd0*/ 	.word	0x0001fed0


	//   ....[103]....
        /*0cd4*/ 	.word	0x0001ff40


	//   ....[104]....
        /*0cd8*/ 	.word	0x0001ff80


	//   ....[105]....
        /*0cdc*/ 	.word	0x0001fff0


	//   ....[106]....
        /*0ce0*/ 	.word	0x00020030


	//   ....[107]....
        /*0ce4*/ 	.word	0x000200a0


	//   ....[108]....
        /*0ce8*/ 	.word	0x000200e0


	//   ....[109]....
        /*0cec*/ 	.word	0x00020150


	//   ....[110]....
        /*0cf0*/ 	.word	0x00020190


	//   ....[111]....
        /*0cf4*/ 	.word	0x00020200


	//   ....[112]....
        /*0cf8*/ 	.word	0x00020220


	//   ....[113]....
        /*0cfc*/ 	.word	0x00020250


	//   ....[114]....
        /*0d00*/ 	.word	0x00020a50


	//   ....[115]....
        /*0d04*/ 	.word	0x00020a60


	//   ....[116]....
        /*0d08*/ 	.word	0x00020a90


	//   ....[117]....
        /*0d0c*/ 	.word	0x00020ae0


	//   ....[118]....
        /*0d10*/ 	.word	0x00020af0


	//   ....[119]....
        /*0d14*/ 	.word	0x00020b50


	//   ....[120]....
        /*0d18*/ 	.word	0x00020b80


	//   ....[121]....
        /*0d1c*/ 	.word	0x00020bc0


	//   ....[122]....
        /*0d20*/ 	.word	0x00020bf0


	//   ....[123]....
        /*0d24*/ 	.word	0x00020c30


	//   ....[124]....
        /*0d28*/ 	.word	0x00020c60


	//   ....[125]....
        /*0d2c*/ 	.word	0x00020ca0


	//   ....[126]....
        /*0d30*/ 	.word	0x00020f40


	//   ....[127]....
        /*0d34*/ 	.word	0x00020f60


	//   ....[128]....
        /*0d38*/ 	.word	0x00020f70


	//   ....[129]....
        /*0d3c*/ 	.word	0x00021000


	//   ....[130]....
        /*0d40*/ 	.word	0x00021010


	//   ....[131]....
        /*0d44*/ 	.word	0x000210a0


	//   ....[132]....
        /*0d48*/ 	.word	0x000210b0


	//   ....[133]....
        /*0d4c*/ 	.word	0x00021140


	//   ....[134]....
        /*0d50*/ 	.word	0x00021150


	//   ....[135]....
        /*0d54*/ 	.word	0x000211e0


	//   ....[136]....
        /*0d58*/ 	.word	0x000211f0


	//   ....[137]....
        /*0d5c*/ 	.word	0x00021200


	//   ....[138]....
        /*0d60*/ 	.word	0x000217f0


	//   ....[139]....
        /*0d64*/ 	.word	0x00021830


	//   ....[140]....
        /*0d68*/ 	.word	0x00021860


	//   ....[141]....
        /*0d6c*/ 	.word	0x000218a0


	//   ....[142]....
        /*0d70*/ 	.word	0x00021930


	//   ....[143]....
        /*0d74*/ 	.word	0x00021960


	//   ....[144]....
        /*0d78*/ 	.word	0x000219d0


	//   ....[145]....
        /*0d7c*/ 	.word	0x000219f0


	//   ....[146]....
        /*0d80*/ 	.word	0x00021a70


	//   ....[147]....
        /*0d84*/ 	.word	0x00021aa0


	//   ....[148]....
        /*0d88*/ 	.word	0x00021ad0


	//   ....[149]....
        /*0d8c*/ 	.word	0x00021b20


	//   ....[150]....
        /*0d90*/ 	.word	0x00021f50


	//   ....[151]....
        /*0d94*/ 	.word	0x00021f80


	//   ....[152]....
        /*0d98*/ 	.word	0x00021ff0


	//   ....[153]....
        /*0d9c*/ 	.word	0x00022020


	//   ....[154]....
        /*0da0*/ 	.word	0x00022050


	//   ....[155]....
        /*0da4*/ 	.word	0x00022080


	//   ....[156]....
        /*0da8*/ 	.word	0x000220b0


	//   ....[157]....
        /*0dac*/ 	.word	0x000220e0


	//   ....[158]....
        /*0db0*/ 	.word	0x00022280


	//   ....[159]....
        /*0db4*/ 	.word	0x000222b0


	//   ....[160]....
        /*0db8*/ 	.word	0x000222e0


	//   ....[161]....
        /*0dbc*/ 	.word	0x00022310


	//   ....[162]....
        /*0dc0*/ 	.word	0x00022340


	//   ....[163]....
        /*0dc4*/ 	.word	0x00022370


	//   ....[164]....
        /*0dc8*/ 	.word	0x00022430


	//   ....[165]....
        /*0dcc*/ 	.word	0x00022450


	//   ....[166]....
        /*0dd0*/ 	.word	0x00022460


	//   ....[167]....
        /*0dd4*/ 	.word	0x000224c0


	//   ....[168]....
        /*0dd8*/ 	.word	0x00022ae0


	//   ....[169]....
        /*0ddc*/ 	.word	0x00022e00


	//   ....[170]....
        /*0de0*/ 	.word	0x00022e90


	//   ....[171]....
        /*0de4*/ 	.word	0x00022f30


	//   ....[172]....
        /*0de8*/ 	.word	0x00022fc0


	//   ....[173]....
        /*0dec*/ 	.word	0x000230b0


	//   ....[174]....
        /*0df0*/ 	.word	0x00023140


	//   ....[175]....
        /*0df4*/ 	.word	0x000231e0


	//   ....[176]....
        /*0df8*/ 	.word	0x00023270


	//   ....[177]....
        /*0dfc*/ 	.word	0x00023360


	//   ....[178]....
        /*0e00*/ 	.word	0x000233f0


	//   ....[179]....
        /*0e04*/ 	.word	0x00023490


	//   ....[180]....
        /*0e08*/ 	.word	0x00023520


	//   ....[181]....
        /*0e0c*/ 	.word	0x00023610


	//   ....[182]....
        /*0e10*/ 	.word	0x000236a0


	//   ....[183]....
        /*0e14*/ 	.word	0x000236f0


	//   ....[184]....
        /*0e18*/ 	.word	0x00023740


	//   ....[185]....
        /*0e1c*/ 	.word	0x00023830


	//   ....[186]....
        /*0e20*/ 	.word	0x000238c0


	//   ....[187]....
        /*0e24*/ 	.word	0x00023910


	//   ....[188]....
        /*0e28*/ 	.word	0x00023960


	//   ....[189]....
        /*0e2c*/ 	.word	0x00023bc0


	//   ....[190]....
        /*0e30*/ 	.word	0x00023ea0


	//   ....[191]....
        /*0e34*/ 	.word	0x00023f90


	//   ....[192]....
        /*0e38*/ 	.word	0x00024030


	//   ....[193]....
        /*0e3c*/ 	.word	0x00024090


	//   ....[194]....
        /*0e40*/ 	.word	0x000241a0


	//   ....[195]....
        /*0e44*/ 	.word	0x00024210


	//   ....[196]....
        /*0e48*/ 	.word	0x00024320


	//   ....[197]....
        /*0e4c*/ 	.word	0x00024390


	//   ....[198]....
        /*0e50*/ 	.word	0x000244a0


	//   ....[199]....
        /*0e54*/ 	.word	0x00024510


	//   ....[200]....
        /*0e58*/ 	.word	0x00024620


	//   ....[201]....
        /*0e5c*/ 	.word	0x00024690


	//   ....[202]....
        /*0e60*/ 	.word	0x00024770


	//   ....[203]....
        /*0e64*/ 	.word	0x00024870


	//   ....[204]....
        /*0e68*/ 	.word	0x000248e0


	//   ....[205]....
        /*0e6c*/ 	.word	0x00024960


	//   ....[206]....
        /*0e70*/ 	.word	0x00024a20


	//   ....[207]....
        /*0e74*/ 	.word	0x00024aa0


	//   ....[208]....
        /*0e78*/ 	.word	0x00024b80


	//   ....[209]....
        /*0e7c*/ 	.word	0x00024c00


	//   ....[210]....
        /*0e80*/ 	.word	0x00024ce0


	//   ....[211]....
        /*0e84*/ 	.word	0x00024d60


	//   ....[212]....
        /*0e88*/ 	.word	0x00024e40


	//   ....[213]....
        /*0e8c*/ 	.word	0x00024ec0


	//   ....[214]....
        /*0e90*/ 	.word	0x00024fa0


	//   ....[215]....
        /*0e94*/ 	.word	0x00025020


	//   ....[216]....
        /*0e98*/ 	.word	0x00025100


	//   ....[217]....
        /*0e9c*/ 	.word	0x00025180


	//   ....[218]....
        /*0ea0*/ 	.word	0x00025240


	//   ....[219]....
        /*0ea4*/ 	.word	0x00025370


	//   ....[220]....
        /*0ea8*/ 	.word	0x00025440


	//   ....[221]....
        /*0eac*/ 	.word	0x000254a0


	//   ....[222]....
        /*0eb0*/ 	.word	0x000255b0


	//   ....[223]....
        /*0eb4*/ 	.word	0x00025610


	//   ....[224]....
        /*0eb8*/ 	.word	0x000256e0


	//   ....[225]....
        /*0ebc*/ 	.word	0x00025740


	//   ....[226]....
        /*0ec0*/ 	.word	0x00025810


	//   ....[227]....
        /*0ec4*/ 	.word	0x00025870


	//   ....[228]....
        /*0ec8*/ 	.word	0x00025940


	//   ....[229]....
        /*0ecc*/ 	.word	0x00025a30


	//   ....[230]....
        /*0ed0*/ 	.word	0x00025ac0


	//   ....[231]....
        /*0ed4*/ 	.word	0x00025bb0


	//   ....[232]....
        /*0ed8*/ 	.word	0x00025c50


	//   ....[233]....
        /*0edc*/ 	.word	0x00025cb0


	//   ....[234]....
        /*0ee0*/ 	.word	0x00025db0


	//   ....[235]....
        /*0ee4*/ 	.word	0x00025e10


	//   ....[236]....
        /*0ee8*/ 	.word	0x00025f10


	//   ....[237]....
        /*0eec*/ 	.word	0x00025f70


	//   ....[238]....
        /*0ef0*/ 	.word	0x00026070


	//   ....[239]....
        /*0ef4*/ 	.word	0x000260d0


	//   ....[240]....
        /*0ef8*/ 	.word	0x000261d0


	//   ....[241]....
        /*0efc*/ 	.word	0x00026230


	//   ....[242]....
        /*0f00*/ 	.word	0x00026300


	//   ....[243]....
        /*0f04*/ 	.word	0x00026440


	//   ....[244]....
        /*0f08*/ 	.word	0x000264f0


	//   ....[245]....
        /*0f0c*/ 	.word	0x000265c0


	//   ....[246]....
        /*0f10*/ 	.word	0x00026690


	//   ....[247]....
        /*0f14*/ 	.word	0x000266f0


	//   ....[248]....
        /*0f18*/ 	.word	0x000267e0


	//   ....[249]....
        /*0f1c*/ 	.word	0x00026840


	//   ....[250]....
        /*0f20*/ 	.word	0x00026930


	//   ....[251]....
        /*0f24*/ 	.word	0x00026990


	//   ....[252]....
        /*0f28*/ 	.word	0x00026a80


	//   ....[253]....
        /*0f2c*/ 	.word	0x00026ae0


	//   ....[254]....
        /*0f30*/ 	.word	0x00026bc0


	//   ....[255]....
        /*0f34*/ 	.word	0x00026c50


	//   ....[0]....
        /*0f38*/ 	.word	0x00026cf0


	//   ....[1]....
        /*0f3c*/ 	.word	0x00026e70


	//   ....[2]....
        /*0f40*/ 	.word	0x00026ee0


	//   ....[3]....
        /*0f44*/ 	.word	0x00026f50


	//   ....[4]....
        /*0f48*/ 	.word	0x00026fc0


	//   ....[5]....
        /*0f4c*/ 	.word	0x00027030


	//   ....[6]....
        /*0f50*/ 	.word	0x000270b0


	//   ....[7]....
        /*0f54*/ 	.word	0x00027130


	//   ....[8]....
        /*0f58*/ 	.word	0x000271c0


	//   ....[9]....
        /*0f5c*/ 	.word	0x00027230


	//   ....[10]....
        /*0f60*/ 	.word	0x000272a0


	//   ....[11]....
        /*0f64*/ 	.word	0x00027310


	//   ....[12]....
        /*0f68*/ 	.word	0x00027390


	//   ....[13]....
        /*0f6c*/ 	.word	0x00027400


	//   ....[14]....
        /*0f70*/ 	.word	0x000274a0


	//   ....[15]....
        /*0f74*/ 	.word	0x000274f0


	//   ....[16]....
        /*0f78*/ 	.word	0x00027580


	//   ....[17]....
        /*0f7c*/ 	.word	0x000276b0


	//----- nvinfo : EIATTR_REG_RECONFIG
	.align		4
.L_145:
        /*0f80*/ 	.byte	0x01, 0x54
	.zero		2


	//----- nvinfo : EIATTR_SYSCALL_OFFSETS
	.align		4
        /*0f84*/ 	.byte	0x04, 0x46
        /*0f86*/ 	.short	(.L_147 - .L_146)


	//   ....[0]....
.L_146:
        /*0f88*/ 	.word	0x000021b0


	//   ....[1]....
        /*0f8c*/ 	.word	0x00002300


	//   ....[2]....
        /*0f90*/ 	.word	0x0000b860


	//   ....[3]....
        /*0f94*/ 	.word	0x0000bbd0


	//   ....[4]....
        /*0f98*/ 	.word	0x0001e8d0


	//   ....[5]....
        /*0f9c*/ 	.word	0x0001ea20


	//   ....[6]....
        /*0fa0*/ 	.word	0x0001eb10


	//   ....[7]....
        /*0fa4*/ 	.word	0x0001fa40


	//----- nvinfo : EIATTR_MBARRIER_INSTR_OFFSETS
	.align		4
.L_147:
        /*0fa8*/ 	.byte	0x04, 0x39
        /*0faa*/ 	.short	(.L_149 - .L_148)


	//   ....[0]....
.L_148:
        /*0fac*/ 	.word	0x00000270
        /*0fb0*/ 	.word	0x000000ff
        /*0fb4*/ 	.word	0x00030800
        /*0fb8*/ 	.short	0x0100
        /*0fba*/ 	.byte	0x08
	.zero		1


	//   ....[1]....
        /*0fbc*/ 	.word	0x00000280
        /*0fc0*/ 	.word	0x000000ff
        /*0fc4*/ 	.word	0x00030820
        /*0fc8*/ 	.short	0x0100
        /*0fca*/ 	.byte	0x08
	.zero		1


	//   ....[2]....
        /*0fcc*/ 	.word	0x00000370
        /*0fd0*/ 	.word	0x000000ff
        /*0fd4*/ 	.word	0x00030830
        /*0fd8*/ 	.short	0x0100
        /*0fda*/ 	.byte	0x08
	.zero		1


	//   ....[3]....
        /*0fdc*/ 	.word	0x00000380
        /*0fe0*/ 	.word	0x000000ff
        /*0fe4*/ 	.word	0x00030840
        /*0fe8*/ 	.short	0x0100
        /*0fea*/ 	.byte	0x08
	.zero		1


	//   ....[4]....
        /*0fec*/ 	.word	0x00000390
        /*0ff0*/ 	.word	0x000000ff
        /*0ff4*/ 	.word	0x00030838
        /*0ff8*/ 	.short	0x0100
        /*0ffa*/ 	.byte	0x08
	.zero		1


	//   ....[5]....
        /*0ffc*/ 	.word	0x000003a0
        /*1000*/ 	.word	0x000000ff
        /*1004*/ 	.word	0x00030848
        /*1008*/ 	.short	0x0100
        /*100a*/ 	.byte	0x08
	.zero		1


	//   ....[6]....
        /*100c*/ 	.word	0x000004d0
        /*1010*/ 	.word	0x000000ff
        /*1014*/ 	.word	0x00030850
        /*1018*/ 	.short	0x0100
        /*101a*/ 	.byte	0x08
	.zero		1


	//   ....[7]....
        /*101c*/ 	.word	0x000004e0
        /*1020*/ 	.word	0x000000ff
        /*1024*/ 	.word	0x00030860
        /*1028*/ 	.short	0x0100
        /*102a*/ 	.byte	0x08
	.zero		1


	//   ....[8]....
        /*102c*/ 	.word	0x000004f0
        /*1030*/ 	.word	0x000000ff
        /*1034*/ 	.word	0x00030858
        /*1038*/ 	.short	0x0100
        /*103a*/ 	.byte	0x08
	.zero		1


	//   ....[9]....
        /*103c*/ 	.word	0x00000500
        /*1040*/ 	.word	0x000000ff
        /*1044*/ 	.word	0x00030868
        /*1048*/ 	.short	0x0100
        /*104a*/ 	.byte	0x08
	.zero		1


	//   ....[10]....
        /*104c*/ 	.word	0x000005f0
        /*1050*/ 	.word	0x000000ff
        /*1054*/ 	.word	0x00030870
        /*1058*/ 	.short	0x0100
        /*105a*/ 	.byte	0x06
	.zero		1


	//   ....[11]....
        /*105c*/ 	.word	0x00000600
        /*1060*/ 	.word	0x000000ff
        /*1064*/ 	.word	0x00030880
        /*1068*/ 	.short	0x0100
        /*106a*/ 	.byte	0x06
	.zero		1


	//   ....[12]....
        /*106c*/ 	.word	0x00000610
        /*1070*/ 	.word	0x000000ff
        /*1074*/ 	.word	0x00030878
        /*1078*/ 	.short	0x0100
        /*107a*/ 	.byte	0x06
	.zero		1


	//   ....[13]....
        /*107c*/ 	.word	0x00000620
        /*1080*/ 	.word	0x000000ff
        /*1084*/ 	.word	0x00030888
        /*1088*/ 	.short	0x0100
        /*108a*/ 	.byte	0x06
	.zero		1


	//   ....[14]....
        /*108c*/ 	.word	0x00000750
        /*1090*/ 	.word	0x000000ff
        /*1094*/ 	.word	0x00030890
        /*1098*/ 	.short	0x0100
        /*109a*/ 	.byte	0x08
	.zero		1


	//   ....[15]....
        /*109c*/ 	.word	0x00000760
        /*10a0*/ 	.word	0x000000ff
        /*10a4*/ 	.word	0x000308a0
        /*10a8*/ 	.short	0x0100
        /*10aa*/ 	.byte	0x08
	.zero		1


	//   ....[16]....
        /*10ac*/ 	.word	0x00000770
        /*10b0*/ 	.word	0x000000ff
        /*10b4*/ 	.word	0x00030898
        /*10b8*/ 	.short	0x0100
        /*10ba*/ 	.byte	0x08
	.zero		1


	//   ....[17]....
        /*10bc*/ 	.word	0x00000780
        /*10c0*/ 	.word	0x000000ff
        /*10c4*/ 	.word	0x000308a8
        /*10c8*/ 	.short	0x0100
        /*10ca*/ 	.byte	0x08
	.zero		1


	//   ....[18]....
        /*10cc*/ 	.word	0x000008b0
        /*10d0*/ 	.word	0x000000ff
        /*10d4*/ 	.word	0x000308b0
        /*10d8*/ 	.short	0x0100
        /*10da*/ 	.byte	0x08
	.zero		1


	//   ....[19]....
        /*10dc*/ 	.word	0x000008c0
        /*10e0*/ 	.word	0x000000ff
        /*10e4*/ 	.word	0x000308c0
        /*10e8*/ 	.short	0x0100
        /*10ea*/ 	.byte	0x08
	.zero		1


	//   ....[20]....
        /*10ec*/ 	.word	0x000008d0
        /*10f0*/ 	.word	0x000000ff
        /*10f4*/ 	.word	0x000308b8
        /*10f8*/ 	.short	0x0100
        /*10fa*/ 	.byte	0x08
	.zero		1


	//   ....[21]....
        /*10fc*/ 	.word	0x000008e0
        /*1100*/ 	.word	0x000000ff
        /*1104*/ 	.word	0x000308c8
        /*1108*/ 	.short	0x0100
        /*110a*/ 	.byte	0x08
	.zero		1


	//   ....[22]....
        /*110c*/ 	.word	0x00003cf0
        /*1110*/ 	.word	0x00000054
        /*1114*/ 	.word	0x00030890
        /*1118*/ 	.short	0x010a
        /*111a*/ 	.byte	0x3f
	.zero		1


	//   ....[23]....
        /*111c*/ 	.word	0x000072c0
        /*1120*/ 	.word	0x00000054
        /*1124*/ 	.word	0x00030890
        /*1128*/ 	.short	0x010a
        /*112a*/ 	.byte	0x3f
	.zero		1


	//   ....[24]....
        /*112c*/ 	.word	0x0000a150
        /*1130*/ 	.word	0x00000054
        /*1134*/ 	.word	0x00030890
        /*1138*/ 	.short	0x010a
        /*113a*/ 	.byte	0x3f
	.zero		1


	//   ....[25]....
        /*113c*/ 	.word	0x0000a8f0
        /*1140*/ 	.word	0x0000000b
        /*1144*/ 	.word	0x00000000
        /*1148*/ 	.short	0x0101
        /*114a*/ 	.byte	0x3f
	.zero		1


	//   ....[26]....
        /*114c*/ 	.word	0x0000a930
        /*1150*/ 	.word	0x00000054
        /*1154*/ 	.word	0x000308b0
        /*1158*/ 	.short	0x010a
        /*115a*/ 	.byte	0x3f
	.zero		1


	//   ....[27]....
        /*115c*/ 	.word	0x0000b050
        /*1160*/ 	.word	0x00000054
        /*1164*/ 	.word	0x00000000
        /*1168*/ 	.short	0x0101
        /*116a*/ 	.byte	0x3f
	.zero		1


	//   ....[28]....
        /*116c*/ 	.word	0x0000b8f0
        /*1170*/ 	.word	0x00000002
        /*1174*/ 	.word	0x00030800
        /*1178*/ 	.short	0x010a
        /*117a*/ 	.byte	0x3f
	.zero		1


	//   ....[29]....
        /*117c*/ 	.word	0x0000b940
        /*1180*/ 	.word	0x00000002
        /*1184*/ 	.word	0x00030800
        /*1188*/ 	.short	0x010a
        /*118a*/ 	.byte	0x3f
	.zero		1


	//   ....[30]....
        /*118c*/ 	.word	0x0000c7b0
        /*1190*/ 	.word	0x00000002
        /*1194*/ 	.word	0x00030800
        /*1198*/ 	.short	0x010a
        /*119a*/ 	.byte	0x3f
	.zero		1


	//   ....[31]....
        /*119c*/ 	.word	0x0000f080
        /*11a0*/ 	.word	0x00000002
        /*11a4*/ 	.word	0x00030800
        /*11a8*/ 	.short	0x010a
        /*11aa*/ 	.byte	0x3f
	.zero		1


	//   ....[32]....
        /*11ac*/ 	.word	0x00011590
        /*11b0*/ 	.word	0x00000003
        /*11b4*/ 	.word	0x00030830
        /*11b8*/ 	.short	0x010a
        /*11ba*/ 	.byte	0x3f
	.zero		1


	//   ....[33]....
        /*11bc*/ 	.word	0x000115e0
        /*11c0*/ 	.word	0x00000003
        /*11c4*/ 	.word	0x00030830
        /*11c8*/ 	.short	0x010a
        /*11ca*/ 	.byte	0x3f
	.zero		1


	//   ....[34]....
        /*11cc*/ 	.word	0x00012330
        /*11d0*/ 	.word	0x00000003
        /*11d4*/ 	.word	0x00000000
        /*11d8*/ 	.short	0x0101
        /*11da*/ 	.byte	0x3f
	.zero		1


	//   ....[35]....
        /*11dc*/ 	.word	0x000142b0
        /*11e0*/ 	.word	0x00000000
        /*11e4*/ 	.word	0x00030830
        /*11e8*/ 	.short	0x010a
        /*11ea*/ 	.byte	0x3f
	.zero		1


	//   ....[36]....
        /*11ec*/ 	.word	0x00014330
        /*11f0*/ 	.word	0x00000000
        /*11f4*/ 	.word	0x00030830
        /*11f8*/ 	.short	0x010a
        /*11fa*/ 	.byte	0x3f
	.zero		1


	//   ....[37]....
        /*11fc*/ 	.word	0x00015200
        /*1200*/ 	.word	0x0000000c
        /*1204*/ 	.word	0x00030850
        /*1208*/ 	.short	0x010a
        /*120a*/ 	.byte	0x3f
	.zero		1


	//   ....[38]....
        /*120c*/ 	.word	0x00015250
        /*1210*/ 	.word	0x0000000c
        /*1214*/ 	.word	0x00030850
        /*1218*/ 	.short	0x010a
        /*121a*/ 	.byte	0x3f
	.zero		1


	//   ....[39]....
        /*121c*/ 	.word	0x00015650
        /*1220*/ 	.word	0x00000000
        /*1224*/ 	.word	0x00000000
        /*1228*/ 	.short	0x0101
        /*122a*/ 	.byte	0x3f
	.zero		1


	//   ....[40]....
        /*122c*/ 	.word	0x00016950
        /*1230*/ 	.word	0x0000000c
        /*1234*/ 	.word	0x00000000
        /*1238*/ 	.short	0x0101
        /*123a*/ 	.byte	0x3f
	.zero		1


	//   ....[41]....
        /*123c*/ 	.word	0x00017160
        /*1240*/ 	.word	0x00000006
        /*1244*/ 	.word	0x00030850
        /*1248*/ 	.short	0x010a
        /*124a*/ 	.byte	0x3f
	.zero		1


	//   ....[42]....
        /*124c*/ 	.word	0x00017200
        /*1250*/ 	.word	0x00000006
        /*1254*/ 	.word	0x00030850
        /*1258*/ 	.short	0x010a
        /*125a*/ 	.byte	0x3f
	.zero		1


	//   ....[43]....
        /*125c*/ 	.word	0x00017700
        /*1260*/ 	.word	0x000000e0
        /*1264*/ 	.word	0x00000000
        /*1268*/ 	.short	0x0101
        /*126a*/ 	.byte	0x3f
	.zero		1


	//   ....[44]....
        /*126c*/ 	.word	0x00019460
        /*1270*/ 	.word	0x00000000
        /*1274*/ 	.word	0x00000000
        /*1278*/ 	.short	0x0101
        /*127a*/ 	.byte	0x3f
	.zero		1


	//   ....[45]....
        /*127c*/ 	.word	0x00019f20
        /*1280*/ 	.word	0x0000003e
        /*1284*/ 	.word	0x00000000
        /*1288*/ 	.short	0x0101
        /*128a*/ 	.byte	0x3f
	.zero		1


	//   ....[46]....
        /*128c*/ 	.word	0x0001d130
        /*1290*/ 	.word	0x00000016
        /*1294*/ 	.word	0x00030820
        /*1298*/ 	.short	0x010a
        /*129a*/ 	.byte	0x3f
	.zero		1


	//   ....[47]....
        /*129c*/ 	.word	0x0001d1c0
        /*12a0*/ 	.word	0x0000000c
        /*12a4*/ 	.word	0x000308a0
        /*12a8*/ 	.short	0x010a
        /*12aa*/ 	.byte	0x3f
	.zero		1


	//   ....[48]....
        /*12ac*/ 	.word	0x0001d610
        /*12b0*/ 	.word	0x0000000c
        /*12b4*/ 	.word	0x000308c0
        /*12b8*/ 	.short	0x010a
        /*12ba*/ 	.byte	0x3f
	.zero		1


	//   ....[49]....
        /*12bc*/ 	.word	0x0001db20
        /*12c0*/ 	.word	0x0000000b
        /*12c4*/ 	.word	0x000308a0
        /*12c8*/ 	.short	0x010a
        /*12ca*/ 	.byte	0x3f
	.zero		1


	//   ....[50]....
        /*12cc*/ 	.word	0x0001df60
        /*12d0*/ 	.word	0x0000000b
        /*12d4*/ 	.word	0x000308c0
        /*12d8*/ 	.short	0x010a
        /*12da*/ 	.byte	0x3f
	.zero		1


	//   ....[51]....
        /*12dc*/ 	.word	0x0001f0a0
        /*12e0*/ 	.word	0x00000007
        /*12e4*/ 	.word	0x00030840
        /*12e8*/ 	.short	0x010a
        /*12ea*/ 	.byte	0x3f
	.zero		1


	//   ....[52]....
        /*12ec*/ 	.word	0x0001f740
        /*12f0*/ 	.word	0x00000007
        /*12f4*/ 	.word	0x00030830
        /*12f8*/ 	.short	0x0107
        /*12fa*/ 	.byte	0x3f
	.zero		1


	//   ....[53]....
        /*12fc*/ 	.word	0x0001f810
        /*1300*/ 	.word	0x00000007
        /*1304*/ 	.word	0x00030830
        /*1308*/ 	.short	0x0101
        /*130a*/ 	.byte	0x3f
	.zero		1


	//   ....[54]....
        /*130c*/ 	.word	0x00020370
        /*1310*/ 	.word	0x00000016
        /*1314*/ 	.word	0x00030800
        /*1318*/ 	.short	0x0107
        /*131a*/ 	.byte	0x3f
	.zero		1


	//   ....[55]....
        /*131c*/ 	.word	0x00020480
        /*1320*/ 	.word	0x00000016
        /*1324*/ 	.word	0x00030800
        /*1328*/ 	.short	0x0101
        /*132a*/ 	.byte	0x3f
	.zero		1


	//   ....[56]....
        /*132c*/ 	.word	0x000204a0
        /*1330*/ 	.word	0x00000016
        /*1334*/ 	.word	0x00030820
        /*1338*/ 	.short	0x010a
        /*133a*/ 	.byte	0x3f
	.zero		1


	//   ....[57]....
        /*133c*/ 	.word	0x00020870
        /*1340*/ 	.word	0x00000007
        /*1344*/ 	.word	0x00030840
        /*1348*/ 	.short	0x010a
        /*134a*/ 	.byte	0x3f
	.zero		1


	//   ....[58]....
        /*134c*/ 	.word	0x00020d60
        /*1350*/ 	.word	0x00000007
        /*1354*/ 	.word	0x00030830
        /*1358*/ 	.short	0x0107
        /*135a*/ 	.byte	0x3f
	.zero		1


	//   ....[59]....
        /*135c*/ 	.word	0x00020e20
        /*1360*/ 	.word	0x00000007
        /*1364*/ 	.word	0x00030830
        /*1368*/ 	.short	0x0101
        /*136a*/ 	.byte	0x3f
	.zero		1


	//   ....[60]....
        /*136c*/ 	.word	0x00020e80
        /*1370*/ 	.word	0x00000006
        /*1374*/ 	.word	0x00030860
        /*1378*/ 	.short	0x010a
        /*137a*/ 	.byte	0x3f
	.zero		1


	//   ....[61]....
        /*137c*/ 	.word	0x000213f0
        /*1380*/ 	.word	0x00000006
        /*1384*/ 	.word	0x00030850
        /*1388*/ 	.short	0x0107
        /*138a*/ 	.byte	0x3f
	.zero		1


	//   ....[62]....
        /*138c*/ 	.word	0x00021520
        /*1390*/ 	.word	0x00000006
        /*1394*/ 	.word	0x00030850
        /*1398*/ 	.short	0x0101
        /*139a*/ 	.byte	0x3f
	.zero		1


	//   ....[63]....
        /*139c*/ 	.word	0x00021740
        /*13a0*/ 	.word	0x00000000
        /*13a4*/ 	.word	0x00030860
        /*13a8*/ 	.short	0x010a
        /*13aa*/ 	.byte	0x3f
	.zero		1


	//   ....[64]....
        /*13ac*/ 	.word	0x00021c50
        /*13b0*/ 	.word	0x00000000
        /*13b4*/ 	.word	0x00030850
        /*13b8*/ 	.short	0x0107
        /*13ba*/ 	.byte	0x3f
	.zero		1


	//   ....[65]....
        /*13bc*/ 	.word	0x00021d10
        /*13c0*/ 	.word	0x00000000
        /*13c4*/ 	.word	0x00030850
        /*13c8*/ 	.short	0x0101
        /*13ca*/ 	.byte	0x3f
	.zero		1


	//   ....[66]....
        /*13cc*/ 	.word	0x00022a60
        /*13d0*/ 	.word	0x00000007
        /*13d4*/ 	.word	0x00030820
        /*13d8*/ 	.short	0x010a
        /*13da*/ 	.byte	0x3f
	.zero		1


	//   ....[67]....
        /*13dc*/ 	.word	0x00022bd0
        /*13e0*/ 	.word	0x00000005
        /*13e4*/ 	.word	0x00030840
        /*13e8*/ 	.short	0x010a
        /*13ea*/ 	.byte	0x3f
	.zero		1


	//   ....[68]....
        /*13ec*/ 	.word	0x00022c70
        /*13f0*/ 	.word	0x00000003
        /*13f4*/ 	.word	0x00030840
        /*13f8*/ 	.short	0x010a
        /*13fa*/ 	.byte	0x3f
	.zero		1


	//   ....[69]....
        /*13fc*/ 	.word	0x00022cb0
        /*1400*/ 	.word	0x00000005
        /*1404*/ 	.word	0x00030860
        /*1408*/ 	.short	0x010a
        /*140a*/ 	.byte	0x3f
	.zero		1


	//   ....[70]....
        /*140c*/ 	.word	0x00022cf0
        /*1410*/ 	.word	0x00000003
        /*1414*/ 	.word	0x00030860
        /*1418*/ 	.short	0x010a
        /*141a*/ 	.byte	0x3f
	.zero		1


	//   ....[71]....
        /*141c*/ 	.word	0x00022d50
        /*1420*/ 	.word	0x00000054
        /*1424*/ 	.word	0x00030890
        /*1428*/ 	.short	0x010a
        /*142a*/ 	.byte	0x3f
	.zero		1


	//   ....[72]....
        /*142c*/ 	.word	0x00023000
        /*1430*/ 	.word	0x00000054
        /*1434*/ 	.word	0x00030890
        /*1438*/ 	.short	0x010a
        /*143a*/ 	.byte	0x3f
	.zero		1


	//   ....[73]....
        /*143c*/ 	.word	0x000232b0
        /*1440*/ 	.word	0x00000054
        /*1444*/ 	.word	0x00030890
        /*1448*/ 	.short	0x010a
        /*144a*/ 	.byte	0x3f
	.zero		1


	//   ....[74]....
        /*144c*/ 	.word	0x00023560
        /*1450*/ 	.word	0x00000054
        /*1454*/ 	.word	0x000308b0
        /*1458*/ 	.short	0x010a
        /*145a*/ 	.byte	0x3f
	.zero		1


	//   ....[75]....
        /*145c*/ 	.word	0x00023780
        /*1460*/ 	.word	0x00000002
        /*1464*/ 	.word	0x00030800
        /*1468*/ 	.short	0x010a
        /*146a*/ 	.byte	0x3f
	.zero		1


	//   ....[76]....
        /*146c*/ 	.word	0x000239a0
        /*1470*/ 	.word	0x00000002
        /*1474*/ 	.word	0x00030800
        /*1478*/ 	.short	0x010a
        /*147a*/ 	.byte	0x3f
	.zero		1


	//   ....[77]....
        /*147c*/ 	.word	0x000239f0
        /*1480*/ 	.word	0x00000003
        /*1484*/ 	.word	0x00030830
        /*1488*/ 	.short	0x010a
        /*148a*/ 	.byte	0x3f
	.zero		1


	//   ....[78]....
        /*148c*/ 	.word	0x00023a40
        /*1490*/ 	.word	0x00000000
        /*1494*/ 	.word	0x00030830
        /*1498*/ 	.short	0x010a
        /*149a*/ 	.byte	0x3f
	.zero		1


	//   ....[79]....
        /*149c*/ 	.word	0x00023a90
        /*14a0*/ 	.word	0x0000000c
        /*14a4*/ 	.word	0x00030850
        /*14a8*/ 	.short	0x010a
        /*14aa*/ 	.byte	0x3f
	.zero		1


	//   ....[80]....
        /*14ac*/ 	.word	0x00023ae0
        /*14b0*/ 	.word	0x00000006
        /*14b4*/ 	.word	0x00030850
        /*14b8*/ 	.short	0x010a
        /*14ba*/ 	.byte	0x3f
	.zero		1


	//   ....[81]....
        /*14bc*/ 	.word	0x00023c80
        /*14c0*/ 	.word	0x00000016
        /*14c4*/ 	.word	0x00030820
        /*14c8*/ 	.short	0x010a
        /*14ca*/ 	.byte	0x3f
	.zero		1


	//   ....[82]....
        /*14cc*/ 	.word	0x00023cd0
        /*14d0*/ 	.word	0x0000000c
        /*14d4*/ 	.word	0x000308a0
        /*14d8*/ 	.short	0x010a
        /*14da*/ 	.byte	0x3f
	.zero		1


	//   ....[83]....
        /*14dc*/ 	.word	0x00023d20
        /*14e0*/ 	.word	0x0000000c
        /*14e4*/ 	.word	0x000308c0
        /*14e8*/ 	.short	0x010a
        /*14ea*/ 	.byte	0x3f
	.zero		1


	//   ....[84]....
        /*14ec*/ 	.word	0x00023d70
        /*14f0*/ 	.word	0x0000000b
        /*14f4*/ 	.word	0x000308a0
        /*14f8*/ 	.short	0x010a
        /*14fa*/ 	.byte	0x3f
	.zero		1


	//   ....[85]....
        /*14fc*/ 	.word	0x00023dc0
        /*1500*/ 	.word	0x0000000b
        /*1504*/ 	.word	0x000308c0
        /*1508*/ 	.short	0x010a
        /*150a*/ 	.byte	0x3f
	.zero		1


	//   ....[86]....
        /*150c*/ 	.word	0x00023ee0
        /*1510*/ 	.word	0x00000007
        /*1514*/ 	.word	0x00030840
        /*1518*/ 	.short	0x010a
        /*151a*/ 	.byte	0x3f
	.zero		1


	//   ....[87]....
        /*151c*/ 	.word	0x00025270
        /*1520*/ 	.word	0x00000016
        /*1524*/ 	.word	0x00030820
        /*1528*/ 	.short	0x010a
        /*152a*/ 	.byte	0x3f
	.zero		1


	//   ....[88]....
        /*152c*/ 	.word	0x000252c0
        /*1530*/ 	.word	0x00000007
        /*1534*/ 	.word	0x00030840
        /*1538*/ 	.short	0x010a
        /*153a*/ 	.byte	0x3f
	.zero		1


	//   ....[89]....
        /*153c*/ 	.word	0x00025b00
        /*1540*/ 	.word	0x00000006
        /*1544*/ 	.word	0x00030860
        /*1548*/ 	.short	0x010a
        /*154a*/ 	.byte	0x3f
	.zero		1


	//   ....[90]....
        /*154c*/ 	.word	0x00026390
        /*1550*/ 	.word	0x00000000
        /*1554*/ 	.word	0x00030860
        /*1558*/ 	.short	0x010a
        /*155a*/ 	.byte	0x3f
	.zero		1


	//   ....[91]....
        /*155c*/ 	.word	0x000275d0
        /*1560*/ 	.word	0x00000007
        /*1564*/ 	.word	0x00030820
        /*1568*/ 	.short	0x010a
        /*156a*/ 	.byte	0x3f
	.zero		1


	//   ....[92]....
        /*156c*/ 	.word	0x00027770
        /*1570*/ 	.word	0x00000005
        /*1574*/ 	.word	0x00030840
        /*1578*/ 	.short	0x010a
        /*157a*/ 	.byte	0x3f
	.zero		1


	//   ....[93]....
        /*157c*/ 	.word	0x000277c0
        /*1580*/ 	.word	0x00000003
        /*1584*/ 	.word	0x00030840
        /*1588*/ 	.short	0x010a
        /*158a*/ 	.byte	0x3f
	.zero		1


	//   ....[94]....
        /*158c*/ 	.word	0x00027810
        /*1590*/ 	.word	0x00000005
        /*1594*/ 	.word	0x00030860
        /*1598*/ 	.short	0x010a
        /*159a*/ 	.byte	0x3f
	.zero		1


	//----- nvinfo : EIATTR_NUM_MBARRIERS
	.align		4
.L_149:
        /*159c*/ 	.byte	0x03, 0x38
        /*159e*/ 	.short	0x0016


	//----- nvinfo : EIATTR_EXIT_INSTR_OFFSETS
	.align		4
        /*15a0*/ 	.byte	0x04, 0x1c
        /*15a2*/ 	.short	(.L_151 - .L_150)


	//   ....[0]....
.L_150:
        /*15a4*/ 	.word	0x00022d40


	//----- nvinfo : EIATTR_MAX_THREADS
	.align		4
.L_151:
        /*15a8*/ 	.byte	0x04, 0x05
        /*15aa*/ 	.short	(.L_153 - .L_152)
.L_152:
        /*15ac*/ 	.word	0x00000180
        /*15b0*/ 	.word	0x00000001
        /*15b4*/ 	.word	0x00000001


	//----- nvinfo : EIATTR_CRS_STACK_SIZE
	.align		4
.L_153:
        /*15b8*/ 	.byte	0x04, 0x1e
        /*15ba*/ 	.short	(.L_155 - .L_154)
.L_154:
        /*15bc*/ 	.word	0x00000000


	//----- nvinfo : EIATTR_CBANK_PARAM_SIZE
	.align		4
.L_155:
        /*15c0*/ 	.byte	0x03, 0x19
        /*15c2*/ 	.short	0x0af0


	//----- nvinfo : EIATTR_PARAM_CBANK
	.align		4
        /*15c4*/ 	.byte	0x04, 0x0a
        /*15c6*/ 	.short	(.L_157 - .L_156)
	.align		4
.L_156:
        /*15c8*/ 	.word	index@(.nv.constant0._ZN7cutlass13device_kernelIN5flash11enable_sm90INS1_16FlashAttnFwdSm90INS1_25CollectiveMainloopFwdSm90ILi2EN4cute5tupleIJNS5_1CILi1EEES8_S8_EEENS6_IJNS7_ILi128EEENS7_ILi96EEENS7_ILi192EEEEEELi192ENS_6half_tEfNS_4arch4Sm90ELb0ELb0ELb1ELb1ELb1ELb1ELb0ELb1ELb1ELb1ELb1ELb0EEENS1_21CollectiveEpilogueFwdINS6_IJSA_SC_SB_EEES9_SE_SG_Li256ELb1ELb1ELb1ELb0EEENS1_36VarlenDynamicPersistentTileSchedulerILi128ELi96ELi256ELi128ELb1ELb1ELb1ELb0ELb1ELb1EEEEEEEEEvNT_6ParamsE)
        /*15cc*/ 	.short	0x0210
        /*15ce*/ 	.short	0x0af0


	//----- nvinfo : EIATTR_SW_WAR
	.align		4
.L_157:
        /*15d0*/ 	.byte	0x04, 0x36
        /*15d2*/ 	.short	(.L_159 - .L_158)
.L_158:
        /*15d4*/ 	.word	0x00000008
.L_159:


//--------------------- .nv.info._ZN7cutlass13device_kernelIN5flash11enable_sm90INS1_16FlashAttnFwdSm90INS1_25CollectiveMainloopFwdSm90ILi2EN4cute5tupleIJNS5_1CILi1EEES8_S8_EEENS6_IJNS7_ILi128EEENS7_ILi96EEENS7_ILi192EEEEEELi192ENS_6half_tEfNS_4arch4Sm90ELb0ELb1ELb1ELb0ELb1ELb0ELb0ELb1ELb1ELb1ELb1ELb0EEENS1_21CollectiveEpilogueFwdINS6_IJSA_SC_SB_EEES9_SE_SG_Li256ELb0ELb1ELb1ELb0EEENS1_19SingleTileSchedulerILb0ELb1ELb1ELi128EEEEEEEEEvNT_6ParamsE --------------------------
	.section	.nv.info._ZN7cutlass13device_kernelIN5flash11enable_sm90INS1_16FlashAttnFwdSm90INS1_25CollectiveMainloopFwdSm90ILi2EN4cute5tupleIJNS5_1CILi1EEES8_S8_EEENS6_IJNS7_ILi128EEENS7_ILi96EEENS7_ILi192EEEEEELi192ENS_6half_tEfNS_4arch4Sm90ELb0ELb1ELb1ELb0ELb1ELb0ELb0ELb1ELb1ELb1ELb1ELb0EEENS1_21CollectiveEpilogueFwdINS6_IJSA_SC_SB_EEES9_SE_SG_Li256ELb0ELb1ELb1ELb0EEENS1_19SingleTileSchedulerILb0ELb1ELb1ELi128EEEEEEEEEvNT_6ParamsE,"",@"SHT_CUDA_INFO"
	.sectionflags	@""
	.align	4


	//----- nvinfo : EIATTR_CUDA_API_VERSION
	.align		4
        /*0000*/ 	.byte	0x04, 0x37
        /*0002*/ 	.short	(.L_161 - .L_160)
.L_160:
        /*0004*/ 	.word	0x00000082


	//----- nvinfo : EIATTR_KPARAM_INFO
	.align		4
.L_161:
        /*0008*/ 	.byte	0x04, 0x17
        /*000a*/ 	.short	(.L_163 - .L_162)
.L_162:
        /*000c*/ 	.word	0x00000000
        /*0010*/ 	.short	0x0000
        /*0012*/ 	.short	0x0070
        /*0014*/ 	.byte	0x00, 0xf0, 0x01, 0x28


	//----- nvinfo : EIATTR_SPARSE_MMA_MASK
	.align		4
.L_163:
        /*0018*/ 	.byte	0x03, 0x50
        /*001a*/ 	.short	0x0000


	//----- nvinfo : EIATTR_MAXREG_COUNT
	.align		4
        /*001c*/ 	.byte	0x03, 0x1b
        /*001e*/ 	.short	0x00a8


	//----- nvinfo : EIATTR_NUM_BARRIERS
	.align		4
        /*0020*/ 	.byte	0x02, 0x4c
        /*0022*/ 	.byte	0x09
	.zero		1


	//----- nvinfo : EIATTR_EXTERNS
	.align		4
        /*0024*/ 	.byte	0x04, 0x0f
        /*0026*/ 	.short	(.L_165 - .L_164)


	//   ....[0]....
	.align		4
.L_164:
        /*0028*/ 	.word	index@(__assertfail)


	//----- nvinfo : EIATTR_ANNOTATIONS
	.align		4
.L_165:
        /*002c*/ 	.byte	0x04, 0x55
        /*002e*/ 	.short	(.L_167 - .L_166)


	//   ....[0]....
.L_166:
        /*0030*/ 	.word	0x00000001
        /*0034*/ 	.byte	0xb0, 0x08, 0x00, 0x00, 0x01, 0x00, 0x00, 0x00, 0xe0, 0x09, 0x00, 0x00, 0x01, 0x00, 0x00, 0x00
        /*0044*/ 	.byte	0x80, 0x18, 0x00, 0x00, 0x01, 0x00, 0x00, 0x00, 0x30, 0xf6, 0x00, 0x00, 0x01, 0x00, 0x00, 0x00
        /*0054*/ 	.byte	0x40, 0x12, 0x01, 0x00, 0x01, 0x00, 0x00, 0x00, 0x00, 0x26, 0x01, 0x00, 0x01, 0x00, 0x00, 0x00
        /*0064*/ 	.byte	0x30, 0x27, 0x01, 0x00, 0x01, 0x00, 0x00, 0x00, 0x20, 0x3c, 0x01, 0x00, 0x01, 0x00, 0x00, 0x00
        /*0074*/ 	.byte	0x70, 0x53, 0x01, 0x00


	//----- nvinfo : EIATTR_MERCURY_ISA_VERSION
	.align		4
.L_167:
        /*0078*/ 	.byte	0x03, 0x5f
        /*007a*/ 	.short	0x0101


	//----- nvinfo : EIATTR_INT_WARP_WIDE_INSTR_OFFSETS
	.align		4
        /*007c*/ 	.byte	0x04, 0x31
        /*007e*/ 	.short	(.L_169 - .L_168)


	//   ....[0]....
.L_168:
        /*0080*/ 	.word	0x000000c0


	//   ....[1]....
        /*0084*/ 	.word	0x000000d0


	//   ....[2]....
        /*0088*/ 	.word	0x00000170


	//----- nvinfo : EIATTR_COOP_GROUP_MASK_REGIDS
	.align		4
.L_169:
        /*008c*/ 	.byte	0x04, 0x29
        /*008e*/ 	.short	(.L_171 - .L_170)


	//   ....[0]....
.L_170:
        /*0090*/ 	.word	0xffffffff


	//   ....[1]....
        /*0094*/ 	.word	0xffffffff


	//   ....[2]....
        /*0098*/ 	.word	0xffffffff


	//   ....[3]....
        /*009c*/ 	.word	0xffffffff


	//   ....[4]....
        /*00a0*/ 	.word	0xffffffff


	//   ....[5]....
        /*00a4*/ 	.word	0xffffffff


	//   ....[6]....
        /*00a8*/ 	.word	0xffffffff


	//   ....[7]....
        /*00ac*/ 	.word	0xffffffff


	//   ....[8]....
        /*00b0*/ 	.word	0xffffffff


	//   ....[9]....
        /*00b4*/ 	.word	0xffffffff


	//   ....[10]....
        /*00b8*/ 	.word	0xffffffff


	//   ....[11]....
        /*00bc*/ 	.word	0xffffffff


	//   ....[12]....
        /*00c0*/ 	.word	0xffffffff


	//   ....[13]....
        /*00c4*/ 	.word	0xffffffff


	//   ....[14]....
        /*00c8*/ 	.word	0xffffffff


	//   ....[15]....
        /*00cc*/ 	.word	0xffffffff


	//   ....[16]....
        /*00d0*/ 	.word	0xffffffff


	//   ....[17]....
        /*00d4*/ 	.word	0xffffffff


	//   ....[18]....
        /*00d8*/ 	.word	0xffffffff


	//   ....[19]....
        /*00dc*/ 	.word	0xffffffff


	//   ....[20]....
        /*00e0*/ 	.word	0xffffffff


	//   ....[21]....
        /*00e4*/ 	.word	0xffffffff


	//   ....[22]....
        /*00e8*/ 	.word	0xffffffff


	//   ....[23]....
        /*00ec*/ 	.word	0xffffffff


	//   ....[24]....
        /*00f0*/ 	.word	0xffffffff


	//   ....[25]....
        /*00f4*/ 	.word	0xffffffff


	//   ....[26]....
        /*00f8*/ 	.word	0xffffffff


	//   ....[27]....
        /*00fc*/ 	.word	0xffffffff


	//   ....[28]....
        /*0100*/ 	.word	0xffffffff


	//   ....[29]....
        /*0104*/ 	.word	0xffffffff


	//   ....[30]....
        /*0108*/ 	.word	0xffffffff


	//   ....[31]....
        /*010c*/ 	.word	0xffffffff


	//   ....[32]....
        /*0110*/ 	.word	0xffffffff


	//   ....[33]....
        /*0114*/ 	.word	0xffffffff


	//   ....[34]....
        /*0118*/ 	.word	0xffffffff


	//   ....[35]....
        /*011c*/ 	.word	0xffffffff


	//   ....[36]....
        /*0120*/ 	.word	0xffffffff


	//   ....[37]....
        /*0124*/ 	.word	0xffffffff


	//   ....[38]....
        /*0128*/ 	.word	0xffffffff


	//   ....[39]....
        /*012c*/ 	.word	0xffffffff


	//   ....[40]....
        /*0130*/ 	.word	0xffffffff


	//   ....[41]....
        /*0134*/ 	.word	0xffffffff


	//   ....[42]....
        /*0138*/ 	.word	0xffffffff


	//   ....[43]....
        /*013c*/ 	.word	0xffffffff


	//   ....[44]....
        /*0140*/ 	.word	0xffffffff


	//   ....[45]....
        /*0144*/ 	.word	0xffffffff


	//   ....[46]....
        /*0148*/ 	.word	0xffffffff


	//   ....[47]....
        /*014c*/ 	.word	0xffffffff


	//   ....[48]....
        /*0150*/ 	.word	0xffffffff


	//   ....[49]....
        /*0154*/ 	.word	0xffffffff


	//   ....[50]....
        /*0158*/ 	.word	0xffffffff


	//   ....[51]....
        /*015c*/ 	.word	0xffffffff


	//   ....[52]....
        /*0160*/ 	.word	0xffffffff


	//   ....[53]....
        /*0164*/ 	.word	0xffffffff


	//   ....[54]....
        /*0168*/ 	.word	0xffffffff


	//   ....[55]....
        /*016c*/ 	.word	0xffffffff


	//   ....[56]....
        /*0170*/ 	.word	0xffffffff


	//   ....[57]....
        /*0174*/ 	.word	0xffffffff


	//   ....[58]....
        /*0178*/ 	.word	0xffffffff


	//   ....[59]....
        /*017c*/ 	.word	0xffffffff


	//   ....[60]....
        /*0180*/ 	.word	0xffffffff


	//   ....[61]....
        /*0184*/ 	.word	0xffffffff


	//   ....[62]....
        /*0188*/ 	.word	0xffffffff


	//   ....[63]....
        /*018c*/ 	.word	0xffffffff


	//   ....[64]....
        /*0190*/ 	.word	0xffffffff


	//   ....[65]....
        /*0194*/ 	.word	0xffffffff


	//   ....[66]....
        /*0198*/ 	.word	0xffffffff


	//   ....[67]....
        /*019c*/ 	.word	0xffffffff


	//   ....[68]....
        /*01a0*/ 	.word	0xffffffff


	//   ....[69]....
        /*01a4*/ 	.word	0xffffffff


	//   ....[70]....
        /*01a8*/ 	.word	0xffffffff


	//   ....[71]....
        /*01ac*/ 	.word	0xffffffff


	//   ....[72]....
        /*01b0*/ 	.word	0xffffffff


	//   ....[73]....
        /*01b4*/ 	.word	0xffffffff


	//   ....[74]....
        /*01b8*/ 	.word	0xffffffff


	//   ....[75]....
        /*01bc*/ 	.word	0xffffffff


	//   ....[76]....
        /*01c0*/ 	.word	0xffffffff


	//   ....[77]....
        /*01c4*/ 	.word	0xffffffff


	//   ....[78]....
        /*01c8*/ 	.word	0xffffffff


	//   ....[79]....
        /*01cc*/ 	.word	0xffffffff


	//   ....[80]....
        /*01d0*/ 	.word	0xffffffff


	//   ....[81]....
        /*01d4*/ 	.word	0xffffffff


	//   ....[82]....
        /*01d8*/ 	.word	0xffffffff


	//   ....[83]....
        /*01dc*/ 	.word	0xffffffff


	//   ....[84]....
        /*01e0*/ 	.word	0xffffffff


	//   ....[85]....
        /*01e4*/ 	.word	0xffffffff


	//   ....[86]....
        /*01e8*/ 	.word	0xffffffff


	//   ....[87]....
        /*01ec*/ 	.word	0xffffffff


	//   ....[88]....
        /*01f0*/ 	.word	0xffffffff


	//   ....[89]....
        /*01f4*/ 	.word	0xffffffff


	//   ....[90]....
        /*01f8*/ 	.word	0xffffffff


	//   ....[91]....
        /*01fc*/ 	.word	0xffffffff


	//   ....[92]....
        /*0200*/ 	.word	0xffffffff


	//   ....[93]....
        /*0204*/ 	.word	0xffffffff


	//   ....[94]....
        /*0208*/ 	.word	0xffffffff


	//   ....[95]....
        /*020c*/ 	.word	0xffffffff


	//   ....[96]....
        /*0210*/ 	.word	0xffffffff


	//   ....[97]....
        /*0214*/ 	.word	0xffffffff


	//   ....[98]....
        /*0218*/ 	.word	0xffffffff


	//   ....[99]....
        /*021c*/ 	.word	0xffffffff


	//   ....[100]....
        /*0220*/ 	.word	0xffffffff


	//   ....[101]....
        /*0224*/ 	.word	0xffffffff


	//   ....[102]....
        /*0228*/ 	.word	0xffffffff


	//   ....[103]....
        /*022c*/ 	.word	0xffffffff


	//   ....[104]....
        /*0230*/ 	.word	0xffffffff


	//   ....[105]....
        /*0234*/ 	.word	0xffffffff


	//   ....[106]....
        /*0238*/ 	.word	0xffffffff


	//   ....[107]....
        /*023c*/ 	.word	0x0500000f


	//   ....[108]....
        /*0240*/ 	.word	0x0500000f


	//   ....[109]....
        /*0244*/ 	.word	0x0500000f


	//   ....[110]....
        /*0248*/ 	.word	0x0500000f


	//   ....[111]....
        /*024c*/ 	.word	0x0500000f


	//   ....[112]....
        /*0250*/ 	.word	0x0500000f


	//   ....[113]....
        /*0254*/ 	.word	0x0500000f


	//   ....[114]....
        /*0258*/ 	.word	0x0500000f


	//   ....[115]....
        /*025c*/ 	.word	0x0500000f


	//   ....[116]....
        /*0260*/ 	.word	0x0500000f


	//   ....[117]....
        /*0264*/ 	.word	0x0500000f


	//   ....[118]....
        /*0268*/ 	.word	0x0500000f


	//   ....[119]....
        /*026c*/ 	.word	0x0500000f


	//   ....[120]....
        /*0270*/ 	.word	0x0500000f


	//   ....[121]....
        /*0274*/ 	.word	0x0500000f


	//   ....[122]....
        /*0278*/ 	.word	0x0500000f


	//   ....[123]....
        /*027c*/ 	.word	0x0500000f


	//   ....[124]....
        /*0280*/ 	.word	0x0500000f


	//   ....[125]....
        /*0284*/ 	.word	0x0500000f


	//   ....[126]....
        /*0288*/ 	.word	0x0500000f


	//   ....[127]....
        /*028c*/ 	.word	0x0500000f


	//   ....[128]....
        /*0290*/ 	.word	0x0500000f


	//   ....[129]....
        /*0294*/ 	.word	0x0500000f


	//   ....[130]....
        /*0298*/ 	.word	0x0500000f


	//   ....[131]....
        /*029c*/ 	.word	0x0500000f


	//   ....[132]....
        /*02a0*/ 	.word	0x0500000f


	//   ....[133]....
        /*02a4*/ 	.word	0x0500000f


	//   ....[134]....
        /*02a8*/ 	.word	0x0500000f


	//   ....[135]....
        /*02ac*/ 	.word	0x0500000f


	//   ....[136]....
        /*02b0*/ 	.word	0x0500000f


	//   ....[137]....
        /*02b4*/ 	.word	0x0500000f


	//   ....[138]....
        /*02b8*/ 	.word	0x0500000f


	//   ....[139]....
        /*02bc*/ 	.word	0x0500000f


	//   ....[140]....
        /*02c0*/ 	.word	0x0500000f


	//   ....[141]....
        /*02c4*/ 	.word	0x0500000f


	//   ....[142]....
        /*02c8*/ 	.word	0x0500000f


	//   ....[143]....
        /*02cc*/ 	.word	0x0500000f


	//   ....[144]....
        /*02d0*/ 	.word	0x0500000f


	//   ....[145]....
        /*02d4*/ 	.word	0x0500000f


	//   ....[146]....
        /*02d8*/ 	.word	0x0500000f


	//   ....[147]....
        /*02dc*/ 	.word	0x0500000f


	//   ....[148]....
        /*02e0*/ 	.word	0x0500000f


	//   ....[149]....
        /*02e4*/ 	.word	0x0500000f


	//   ....[150]....
        /*02e8*/ 	.word	0x0500000f


	//   ....[151]....
        /*02ec*/ 	.word	0x0500000f


	//   ....[152]....
        /*02f0*/ 	.word	0x0500000f


	//   ....[153]....
        /*02f4*/ 	.word	0x0500000f


	//   ....[154]....
        /*02f8*/ 	.word	0x0500000f


	//   ....[155]....
        /*02fc*/ 	.word	0x0500000f


	//   ....[156]....
        /*0300*/ 	.word	0x0500000f


	//   ....[157]....
        /*0304*/ 	.word	0x0500000f


	//   ....[158]....
        /*0308*/ 	.word	0x0500000f


	//   ....[159]....
        /*030c*/ 	.word	0x0500000f


	//   ....[160]....
        /*0310*/ 	.word	0x0500000f


	//   ....[161]....
        /*0314*/ 	.word	0x0500000f


	//   ....[162]....
        /*0318*/ 	.word	0x0500000f


	//   ....[163]....
        /*031c*/ 	.word	0x0500000f


	//   ....[164]....
        /*0320*/ 	.word	0x0500000f


	//   ....[165]....
        /*0324*/ 	.word	0x0500000f


	//   ....[166]....
        /*0328*/ 	.word	0x0500000f


	//   ....[167]....
        /*032c*/ 	.word	0x0500000f


	//   ....[168]....
        /*0330*/ 	.word	0x0500000f


	//   ....[169]....
        /*0334*/ 	.word	0x0500000f


	//   ....[170]....
        /*0338*/ 	.word	0x0500000f


	//   ....[171]....
        /*033c*/ 	.word	0x0500000f


	//   ....[172]....
        /*0340*/ 	.word	0x0500000f


	//----- nvinfo : EIATTR_COOP_GROUP_INSTR_OFFSETS
	.align		4
.L_171:
        /*0344*/ 	.byte	0x04, 0x28
        /*0346*/ 	.short	(.L_173 - .L_172)


	//   ....[0]....
.L_172:
        /*0348*/ 	.word	0x00000070


	//   ....[1]....
        /*034c*/ 	.word	0x000000b0


	//   ....[2]....
        /*0350*/ 	.word	0x000002d0


	//   ....[3]....
        /*0354*/ 	.word	0x00000430


	//   ....[4]....
        /*0358*/ 	.word	0x00000550


	//   ....[5]....
        /*035c*/ 	.word	0x000006b0


	//   ....[6]....
        /*0360*/ 	.word	0x00001680


	//   ....[7]....
        /*0364*/ 	.word	0x00002450


	//   ....[8]....
        /*0368*/ 	.word	0x00002b90


	//   ....[9]....
        /*036c*/ 	.word	0x00003900


	//   ....[10]....
        /*0370*/ 	.word	0x00003a40


	//   ....[11]....
        /*0374*/ 	.word	0x00004040


	//   ....[12]....
        /*0378*/ 	.word	0x000040c0


	//   ....[13]....
        /*037c*/ 	.word	0x00005f70


	//   ....[14]....
        /*0380*/ 	.word	0x00006ea0


	//   ....[15]....
        /*0384*/ 	.word	0x00007520


	//   ....[16]....
        /*0388*/ 	.word	0x00007640


	//   ....[17]....
        /*038c*/ 	.word	0x00007c00


	//   ....[18]....
        /*0390*/ 	.word	0x00007c90


	//   ....[19]....
        /*0394*/ 	.word	0x0000a0b0


	//   ....[20]....
        /*0398*/ 	.word	0x0000a0e0


	//   ....[21]....
        /*039c*/ 	.word	0x0000a110


	//   ....[22]....
        /*03a0*/ 	.word	0x0000a130


	//   ....[23]....
        /*03a4*/ 	.word	0x0000be60


	//   ....[24]....
        /*03a8*/ 	.word	0x0000cd80


	//   ....[25]....
        /*03ac*/ 	.word	0x0000d410


	//   ....[26]....
        /*03b0*/ 	.word	0x0000d530


	//   ....[27]....
        /*03b4*/ 	.word	0x0000daf0


	//   ....[28]....
        /*03b8*/ 	.word	0x0000db80


	//   ....[29]....
        /*03bc*/ 	.word	0x0000ec20


	//   ....[30]....
        /*03c0*/ 	.word	0x0000ec40


	//   ....[31]....
        /*03c4*/ 	.word	0x0000ed00


	//   ....[32]....
        /*03c8*/ 	.word	0x0000ed10


	//   ....[33]....
        /*03cc*/ 	.word	0x0000fdc0


	//   ....[34]....
        /*03d0*/ 	.word	0x0000fe10


	//   ....[35]....
        /*03d4*/ 	.word	0x0000fe50


	//   ....[36]....
        /*03d8*/ 	.word	0x0000fe90


	//   ....[37]....
        /*03dc*/ 	.word	0x0000fee0


	//   ....[38]....
        /*03e0*/ 	.word	0x0000ff00


	//   ....[39]....
        /*03e4*/ 	.word	0x00010850


	//   ....[40]....
        /*03e8*/ 	.word	0x00010860


	//   ....[41]....
        /*03ec*/ 	.word	0x000115b0


	//   ....[42]....
        /*03f0*/ 	.word	0x00012c00


	//   ....[43]....
        /*03f4*/ 	.word	0x00012c20


	//   ....[44]....
        /*03f8*/ 	.word	0x00012c30


	//   ....[45]....
        /*03fc*/ 	.word	0x00012c40


	//   ....[46]....
        /*0400*/ 	.word	0x00012c50


	//   ....[47]....
        /*0404*/ 	.word	0x00012c60


	//   ....[48]....
        /*0408*/ 	.word	0x00012c70


	//   ....[49]....
        /*040c*/ 	.word	0x00012cd0


	//   ....[50]....
        /*0410*/ 	.word	0x00012d10


	//   ....[51]....
        /*0414*/ 	.word	0x00012d70


	//   ....[52]....
        /*0418*/ 	.word	0x00012d80


	//   ....[53]....
        /*041c*/ 	.word	0x00012e40


	//   ....[54]....
        /*0420*/ 	.word	0x00013490


	//   ....[55]....
        /*0424*/ 	.word	0x000134c0


	//   ....[56]....
        /*0428*/ 	.word	0x000134f0


	//   ....[57]....
        /*042c*/ 	.word	0x00013510


	//   ....[58]....
        /*0430*/ 	.word	0x00013520


	//   ....[59]....
        /*0434*/ 	.word	0x000135a0


	//   ....[60]....
        /*0438*/ 	.word	0x000135e0


	//   ....[61]....
        /*043c*/ 	.word	0x00013630


	//   ....[62]....
        /*0440*/ 	.word	0x00013660


	//   ....[63]....
        /*0444*/ 	.word	0x000136c0


	//   ....[64]....
        /*0448*/ 	.word	0x00013700


	//   ....[65]....
        /*044c*/ 	.word	0x00013750


	//   ....[66]....
        /*0450*/ 	.word	0x00013780


	//   ....[67]....
        /*0454*/ 	.word	0x000137d0


	//   ....[68]....
        /*0458*/ 	.word	0x00013810


	//   ....[69]....
        /*045c*/ 	.word	0x00013860


	//   ....[70]....
        /*0460*/ 	.word	0x00014030


	//   ....[71]....
        /*0464*/ 	.word	0x00014060


	//   ....[72]....
        /*0468*/ 	.word	0x00014080


	//   ....[73]....
        /*046c*/ 	.word	0x00014090


	//   ....[74]....
        /*0470*/ 	.word	0x000140b0


	//   ....[75]....
        /*0474*/ 	.word	0x00014110


	//   ....[76]....
        /*0478*/ 	.word	0x00014130


	//   ....[77]....
        /*047c*/ 	.word	0x00014150


	//   ....[78]....
        /*0480*/ 	.word	0x00014160


	//   ....[79]....
        /*0484*/ 	.word	0x000141c0


	//   ....[80]....
        /*0488*/ 	.word	0x000141f0


	//   ....[81]....
        /*048c*/ 	.word	0x00014270


	//   ....[82]....
        /*0490*/ 	.word	0x000144e0


	//   ....[83]....
        /*0494*/ 	.word	0x00014500


	//   ....[84]....
        /*0498*/ 	.word	0x00014510


	//   ....[85]....
        /*049c*/ 	.word	0x00014530


	//   ....[86]....
        /*04a0*/ 	.word	0x000145c0


	//   ....[87]....
        /*04a4*/ 	.word	0x000145f0


	//   ....[88]....
        /*04a8*/ 	.word	0x00014660


	//   ....[89]....
        /*04ac*/ 	.word	0x00014690


	//   ....[90]....
        /*04b0*/ 	.word	0x00014700


	//   ....[91]....
        /*04b4*/ 	.word	0x00014730


	//   ....[92]....
        /*04b8*/ 	.word	0x000147a0


	//   ....[93]....
        /*04bc*/ 	.word	0x000147d0


	//   ....[94]....
        /*04c0*/ 	.word	0x00014ca0


	//   ....[95]....
        /*04c4*/ 	.word	0x00014cd0


	//   ....[96]....
        /*04c8*/ 	.word	0x00014d00


	//   ....[97]....
        /*04cc*/ 	.word	0x00014d30


	//   ....[98]....
        /*04d0*/ 	.word	0x00014d60


	//   ....[99]....
        /*04d4*/ 	.word	0x00014d70


	//   ....[100]....
        /*04d8*/ 	.word	0x00014e10


	//   ....[101]....
        /*04dc*/ 	.word	0x00014e30


	//   ....[102]....
        /*04e0*/ 	.word	0x00014ec0


	//   ....[103]....
        /*04e4*/ 	.word	0x00014ee0


	//   ....[104]....
        /*04e8*/ 	.word	0x00014f50


	//   ....[105]....
        /*04ec*/ 	.word	0x00014f80


	//   ....[106]....
        /*04f0*/ 	.word	0x00015300


	//   ....[107]....
        /*04f4*/ 	.word	0x00015940


	//   ....[108]....
        /*04f8*/ 	.word	0x00015a30


	//   ....[109]....
        /*04fc*/ 	.word	0x00015ad0


	//   ....[110]....
        /*0500*/ 	.word	0x00015b30


	//   ....[111]....
        /*0504*/ 	.word	0x00015c00


	//   ....[112]....
        /*0508*/ 	.word	0x00015c70


	//   ....[113]....
        /*050c*/ 	.word	0x00015d40


	//   ....[114]....
        /*0510*/ 	.word	0x00015dc0


	//   ....[115]....
        /*0514*/ 	.word	0x00015e90


	//   ....[116]....
        /*0518*/ 	.word	0x00015f10


	//   ....[117]....
        /*051c*/ 	.word	0x00015ff0


	//   ....[118]....
        /*0520*/ 	.word	0x00016070


	//   ....[119]....
        /*0524*/ 	.word	0x00016130


	//   ....[120]....
        /*0528*/ 	.word	0x000161c0


	//   ....[121]....
        /*052c*/ 	.word	0x00016220


	//   ....[122]....
        /*0530*/ 	.word	0x000162c0


	//   ....[123]....
        /*0534*/ 	.word	0x00016390


	//   ....[124]....
        /*0538*/ 	.word	0x00016410


	//   ....[125]....
        /*053c*/ 	.word	0x000164e0


	//   ....[126]....
        /*0540*/ 	.word	0x00016560


	//   ....[127]....
        /*0544*/ 	.word	0x00016630


	//   ....[128]....
        /*0548*/ 	.word	0x000166b0


	//   ....[129]....
        /*054c*/ 	.word	0x00016780


	//   ....[130]....
        /*0550*/ 	.word	0x00016800


	//   ....[131]....
        /*0554*/ 	.word	0x000168d0


	//   ....[132]....
        /*0558*/ 	.word	0x00016950


	//   ....[133]....
        /*055c*/ 	.word	0x00016a20


	//   ....[134]....
        /*0560*/ 	.word	0x00016a90


	//   ....[135]....
        /*0564*/ 	.word	0x00016b50


	//   ....[136]....
        /*0568*/ 	.word	0x00016c90


	//   ....[137]....
        /*056c*/ 	.word	0x00016d60


	//   ....[138]....
        /*0570*/ 	.word	0x00016dc0


	//   ....[139]....
        /*0574*/ 	.word	0x00016e80


	//   ....[140]....
        /*0578*/ 	.word	0x00016ee0


	//   ....[141]....
        /*057c*/ 	.word	0x00016fa0


	//   ....[142]....
        /*0580*/ 	.word	0x00017000


	//   ....[143]....
        /*0584*/ 	.word	0x000170d0


	//   ....[144]....
        /*0588*/ 	.word	0x00017130


	//   ....[145]....
        /*058c*/ 	.word	0x00017200


	//   ....[146]....
        /*0590*/ 	.word	0x00017260


	//   ....[147]....
        /*0594*/ 	.word	0x00017340


	//   ....[148]....
        /*0598*/ 	.word	0x00017420


	//   ....[149]....
        /*059c*/ 	.word	0x000174c0


	//   ....[150]....
        /*05a0*/ 	.word	0x00017520


	//   ....[151]....
        /*05a4*/ 	.word	0x000175e0


	//   ....[152]....
        /*05a8*/ 	.word	0x000176a0


	//   ....[153]....
        /*05ac*/ 	.word	0x00017760


	//   ....[154]....
        /*05b0*/ 	.word	0x00017820


	//   ....[155]....
        /*05b4*/ 	.word	0x000178e0


	//   ....[156]....
        /*05b8*/ 	.word	0x000179a0


	//   ....[157]....
        /*05bc*/ 	.word	0x00017a60


	//   ....[158]....
        /*05c0*/ 	.word	0x00017b20


	//   ....[159]....
        /*05c4*/ 	.word	0x00017be0


	//   ....[160]....
        /*05c8*/ 	.word	0x00017d20


	//   ....[161]....
        /*05cc*/ 	.word	0x00017dc0


	//   ....[162]....
        /*05d0*/ 	.word	0x00017e90


	//   ....[163]....
        /*05d4*/ 	.word	0x00017f80


	//   ....[164]....
        /*05d8*/ 	.word	0x00017ff0


	//   ....[165]....
        /*05dc*/ 	.word	0x000180e0


	//   ....[166]....
        /*05e0*/ 	.word	0x00018150


	//   ....[167]....
        /*05e4*/ 	.word	0x00018250


	//   ....[168]....
        /*05e8*/ 	.word	0x000182d0


	//   ....[169]....
        /*05ec*/ 	.word	0x000183c0


	//   ....[170]....
        /*05f0*/ 	.word	0x00018430


	//   ....[171]....
        /*05f4*/ 	.word	0x00018500


	//   ....[172]....
        /*05f8*/ 	.word	0x00018610


	//----- nvinfo : EIATTR_REG_RECONFIG
	.align		4
.L_173:
        /*05fc*/ 	.byte	0x01, 0x54
	.zero		2


	//----- nvinfo : EIATTR_SYSCALL_OFFSETS
	.align		4
        /*0600*/ 	.byte	0x04, 0x46
        /*0602*/ 	.short	(.L_175 - .L_174)


	//   ....[0]....
.L_174:
        /*0604*/ 	.word	0x00001840


	//   ....[1]....
        /*0608*/ 	.word	0x00012170


	//   ....[2]....
        /*060c*/ 	.word	0x000122b0


	//   ....[3]....
        /*0610*/ 	.word	0x000123a0


	//   ....[4]....
        /*0614*/ 	.word	0x000131e0


	//----- nvinfo : EIATTR_MBARRIER_INSTR_OFFSETS
	.align		4
.L_175:
        /*0618*/ 	.byte	0x04, 0x39
        /*061a*/ 	.short	(.L_177 - .L_176)


	//   ....[0]....
.L_176:
        /*061c*/ 	.word	0x00000180
        /*0620*/ 	.word	0x000000ff
        /*0624*/ 	.word	0x00030800
        /*0628*/ 	.short	0x0100
        /*062a*/ 	.byte	0x08
	.zero		1


	//   ....[1]....
        /*062c*/ 	.word	0x00000190
        /*0630*/ 	.word	0x000000ff
        /*0634*/ 	.word	0x00030820
        /*0638*/ 	.short	0x0100
        /*063a*/ 	.byte	0x08
	.zero		1


	//   ....[2]....
        /*063c*/ 	.word	0x00000280
        /*0640*/ 	.word	0x000000ff
        /*0644*/ 	.word	0x00030830
        /*0648*/ 	.short	0x0100
        /*064a*/ 	.byte	0x08
	.zero		1


	//   ....[3]....
        /*064c*/ 	.word	0x00000290
        /*0650*/ 	.word	0x000000ff
        /*0654*/ 	.word	0x00030840
        /*0658*/ 	.short	0x0100
        /*065a*/ 	.byte	0x08
	.zero		1


	//   ....[4]....
        /*065c*/ 	.word	0x000002a0
        /*0660*/ 	.word	0x000000ff
        /*0664*/ 	.word	0x00030838
        /*0668*/ 	.short	0x0100
        /*066a*/ 	.byte	0x08
	.zero		1


	//   ....[5]....
        /*066c*/ 	.word	0x000002b0
        /*0670*/ 	.word	0x000000ff
        /*0674*/ 	.word	0x00030848
        /*0678*/ 	.short	0x0100
        /*067a*/ 	.byte	0x08
	.zero		1


	//   ....[6]....
        /*067c*/ 	.word	0x000003e0
        /*0680*/ 	.word	0x000000ff
        /*0684*/ 	.word	0x00030850
        /*0688*/ 	.short	0x0100
        /*068a*/ 	.byte	0x08
	.zero		1


	//   ....[7]....
        /*068c*/ 	.word	0x000003f0
        /*0690*/ 	.word	0x000000ff
        /*0694*/ 	.word	0x00030860
        /*0698*/ 	.short	0x0100
        /*069a*/ 	.byte	0x08
	.zero		1


	//   ....[8]....
        /*069c*/ 	.word	0x00000400
        /*06a0*/ 	.word	0x000000ff
        /*06a4*/ 	.word	0x00030858
        /*06a8*/ 	.short	0x0100
        /*06aa*/ 	.byte	0x08
	.zero		1


	//   ....[9]....
        /*06ac*/ 	.word	0x00000410
        /*06b0*/ 	.word	0x000000ff
        /*06b4*/ 	.word	0x00030868
        /*06b8*/ 	.short	0x0100
        /*06ba*/ 	.byte	0x08
	.zero		1


	//   ....[10]....
        /*06bc*/ 	.word	0x00000500
        /*06c0*/ 	.word	0x000000ff
        /*06c4*/ 	.word	0x00030870
        /*06c8*/ 	.short	0x0100
        /*06ca*/ 	.byte	0x06
	.zero		1


	//   ....[11]....
        /*06cc*/ 	.word	0x00000510
        /*06d0*/ 	.word	0x000000ff
        /*06d4*/ 	.word	0x00030880
        /*06d8*/ 	.short	0x0100
        /*06da*/ 	.byte	0x06
	.zero		1


	//   ....[12]....
        /*06dc*/ 	.word	0x00000520
        /*06e0*/ 	.word	0x000000ff
        /*06e4*/ 	.word	0x00030878
        /*06e8*/ 	.short	0x0100
        /*06ea*/ 	.byte	0x06
	.zero		1


	//   ....[13]....
        /*06ec*/ 	.word	0x00000530
        /*06f0*/ 	.word	0x000000ff
        /*06f4*/ 	.word	0x00030888
        /*06f8*/ 	.short	0x0100
        /*06fa*/ 	.byte	0x06
	.zero		1


	//   ....[14]....
        /*06fc*/ 	.word	0x00000660
        /*0700*/ 	.word	0x000000ff
        /*0704*/ 	.word	0x00030890
        /*0708*/ 	.short	0x0100
        /*070a*/ 	.byte	0x08
	.zero		1


	//   ....[15]....
        /*070c*/ 	.word	0x00000670
        /*0710*/ 	.word	0x000000ff
        /*0714*/ 	.word	0x000308a0
        /*0718*/ 	.short	0x0100
        /*071a*/ 	.byte	0x08
	.zero		1


	//   ....[16]....
        /*071c*/ 	.word	0x00000680
        /*0720*/ 	.word	0x000000ff
        /*0724*/ 	.word	0x00030898
        /*0728*/ 	.short	0x0100
        /*072a*/ 	.byte	0x08
	.zero		1


	//   ....[17]....
        /*072c*/ 	.word	0x00000690
        /*0730*/ 	.word	0x000000ff
        /*0734*/ 	.word	0x000308a8
        /*0738*/ 	.short	0x0100
        /*073a*/ 	.byte	0x08
	.zero		1


	//   ....[18]....
        /*073c*/ 	.word	0x000007d0
        /*0740*/ 	.word	0x000000ff
        /*0744*/ 	.word	0x000308b0
        /*0748*/ 	.short	0x0100
        /*074a*/ 	.byte	0x08
	.zero		1


	//   ....[19]....
        /*074c*/ 	.word	0x000007e0
        /*0750*/ 	.word	0x000000ff
        /*0754*/ 	.word	0x000308c0
        /*0758*/ 	.short	0x0100
        /*075a*/ 	.byte	0x08
	.zero		1


	//   ....[20]....
        /*075c*/ 	.word	0x000007f0
        /*0760*/ 	.word	0x000000ff
        /*0764*/ 	.word	0x000308b8
        /*0768*/ 	.short	0x0100
        /*076a*/ 	.byte	0x08
	.zero		1


	//   ....[21]....
        /*076c*/ 	.word	0x00000800
        /*0770*/ 	.word	0x000000ff
        /*0774*/ 	.word	0x000308c8
        /*0778*/ 	.short	0x0100
        /*077a*/ 	.byte	0x08
	.zero		1


	//   ....[22]....
        /*077c*/ 	.word	0x00001860
        /*0780*/ 	.word	0x000000ff
        /*0784*/ 	.word	0x00030800
        /*0788*/ 	.short	0x010a
        /*078a*/ 	.byte	0x27
	.zero		1


	//   ....[23]....
        /*078c*/ 	.word	0x000018f0
        /*0790*/ 	.word	0x000000ff
        /*0794*/ 	.word	0x00030830
        /*0798*/ 	.short	0x010a
        /*079a*/ 	.byte	0x27
	.zero		1


	//   ....[24]....
        /*079c*/ 	.word	0x00001950
        /*07a0*/ 	.word	0x000000ff
        /*07a4*/ 	.word	0x00030830
        /*07a8*/ 	.short	0x010a
        /*07aa*/ 	.byte	0x27
	.zero		1


	//   ....[25]....
        /*07ac*/ 	.word	0x00002660
        /*07b0*/ 	.word	0x000000ff
        /*07b4*/ 	.word	0x00000000
        /*07b8*/ 	.short	0x0101
        /*07ba*/ 	.byte	0x04
	.zero		1


	//   ....[26]....
        /*07bc*/ 	.word	0x00004f70
        /*07c0*/ 	.word	0x000000ff
        /*07c4*/ 	.word	0x00030830
        /*07c8*/ 	.short	0x010a
        /*07ca*/ 	.byte	0x3c
	.zero		1


	//   ....[27]....
        /*07cc*/ 	.word	0x00004fb0
        /*07d0*/ 	.word	0x000000ff
        /*07d4*/ 	.word	0x00030830
        /*07d8*/ 	.short	0x010a
        /*07da*/ 	.byte	0x3c
	.zero		1


	//   ....[28]....
        /*07dc*/ 	.word	0x00005a20
        /*07e0*/ 	.word	0x000000ff
        /*07e4*/ 	.word	0x00030850
        /*07e8*/ 	.short	0x010a
        /*07ea*/ 	.byte	0x0e
	.zero		1


	//   ....[29]....
        /*07ec*/ 	.word	0x00005a60
        /*07f0*/ 	.word	0x000000ff
        /*07f4*/ 	.word	0x00030850
        /*07f8*/ 	.short	0x010a
        /*07fa*/ 	.byte	0x0e
	.zero		1


	//   ....[30]....
        /*07fc*/ 	.word	0x00006190
        /*0800*/ 	.word	0x000000ff
        /*0804*/ 	.word	0x00000000
        /*0808*/ 	.short	0x0101
        /*080a*/ 	.byte	0x3c
	.zero		1


	//   ....[31]....
        /*080c*/ 	.word	0x00008570
        /*0810*/ 	.word	0x000000ff
        /*0814*/ 	.word	0x00000000
        /*0818*/ 	.short	0x0101
        /*081a*/ 	.byte	0x0e
	.zero		1


	//   ....[32]....
        /*081c*/ 	.word	0x00008a20
        /*0820*/ 	.word	0x000000ff
        /*0824*/ 	.word	0x00030830
        /*0828*/ 	.short	0x010a
        /*082a*/ 	.byte	0x05
	.zero		1


	//   ....[33]....
        /*082c*/ 	.word	0x00008a60
        /*0830*/ 	.word	0x000000ff
        /*0834*/ 	.word	0x00030830
        /*0838*/ 	.short	0x010a
        /*083a*/ 	.byte	0x05
	.zero		1


	//   ....[34]....
        /*083c*/ 	.word	0x000094d0
        /*0840*/ 	.word	0x000000ff
        /*0844*/ 	.word	0x00030850
        /*0848*/ 	.short	0x010a
        /*084a*/ 	.byte	0x05
	.zero		1


	//   ....[35]....
        /*084c*/ 	.word	0x00009510
        /*0850*/ 	.word	0x000000ff
        /*0854*/ 	.word	0x00030850
        /*0858*/ 	.short	0x010a
        /*085a*/ 	.byte	0x05
	.zero		1


	//   ....[36]....
        /*085c*/ 	.word	0x00009c00
        /*0860*/ 	.word	0x000000ff
        /*0864*/ 	.word	0x00000000
        /*0868*/ 	.short	0x0101
        /*086a*/ 	.byte	0x0a
	.zero		1


	//   ....[37]....
        /*086c*/ 	.word	0x0000ac70
        /*0870*/ 	.word	0x000000ff
        /*0874*/ 	.word	0x00000000
        /*0878*/ 	.short	0x0101
        /*087a*/ 	.byte	0x05
	.zero		1


	//   ....[38]....
        /*087c*/ 	.word	0x0000ae60
        /*0880*/ 	.word	0x000000ff
        /*0884*/ 	.word	0x00030830
        /*0888*/ 	.short	0x010a
        /*088a*/ 	.byte	0x3c
	.zero		1


	//   ....[39]....
        /*088c*/ 	.word	0x0000aea0
        /*0890*/ 	.word	0x000000ff
        /*0894*/ 	.word	0x00030830
        /*0898*/ 	.short	0x010a
        /*089a*/ 	.byte	0x3c
	.zero		1


	//   ....[40]....
        /*089c*/ 	.word	0x0000b910
        /*08a0*/ 	.word	0x000000ff
        /*08a4*/ 	.word	0x00030850
        /*08a8*/ 	.short	0x010a
        /*08aa*/ 	.byte	0x05
	.zero		1


	//   ....[41]....
        /*08ac*/ 	.word	0x0000b950
        /*08b0*/ 	.word	0x000000ff
        /*08b4*/ 	.word	0x00030850
        /*08b8*/ 	.short	0x010a
        /*08ba*/ 	.byte	0x05
	.zero		1


	//   ....[42]....
        /*08bc*/ 	.word	0x0000c080
        /*08c0*/ 	.word	0x000000ff
        /*08c4*/ 	.word	0x00000000
        /*08c8*/ 	.short	0x0101
        /*08ca*/ 	.byte	0x3c
	.zero		1


	//   ....[43]....
        /*08cc*/ 	.word	0x0000e460
        /*08d0*/ 	.word	0x000000ff
        /*08d4*/ 	.word	0x00000000
        /*08d8*/ 	.short	0x0101
        /*08da*/ 	.byte	0x05
	.zero		1


	//   ....[44]....
        /*08dc*/ 	.word	0x0000eb90
        /*08e0*/ 	.word	0x000000ff
        /*08e4*/ 	.word	0x00030850
        /*08e8*/ 	.short	0x010a
        /*08ea*/ 	.byte	0x05
	.zero		1


	//   ....[45]....
        /*08ec*/ 	.word	0x0000ebd0
        /*08f0*/ 	.word	0x000000ff
        /*08f4*/ 	.word	0x00030850
        /*08f8*/ 	.short	0x010a
        /*08fa*/ 	.byte	0x05
	.zero		1


	//   ....[46]....
        /*08fc*/ 	.word	0x0000f1e0
        /*0900*/ 	.word	0x000000ff
        /*0904*/ 	.word	0x00000000
        /*0908*/ 	.short	0x0101
        /*090a*/ 	.byte	0x04
	.zero		1


	//   ....[47]....
        /*090c*/ 	.word	0x0000ff10
        /*0910*/ 	.word	0x000000ff
        /*0914*/ 	.word	0x00000000
        /*0918*/ 	.short	0x0101
        /*091a*/ 	.byte	0x04
	.zero		1


	//   ....[48]....
        /*091c*/ 	.word	0x000129b0
        /*0920*/ 	.word	0x000000ff
        /*0924*/ 	.word	0x00030840
        /*0928*/ 	.short	0x010a
        /*092a*/ 	.byte	0x30
	.zero		1


	//   ....[49]....
        /*092c*/ 	.word	0x00012fa0
        /*0930*/ 	.word	0x000000ff
        /*0934*/ 	.word	0x00030830
        /*0938*/ 	.short	0x0107
        /*093a*/ 	.byte	0x30
	.zero		1


	//   ....[50]....
        /*093c*/ 	.word	0x00013010
        /*0940*/ 	.word	0x000000ff
        /*0944*/ 	.word	0x00030830
        /*0948*/ 	.short	0x0101
        /*094a*/ 	.byte	0x30
	.zero		1


	//   ....[51]....
        /*094c*/ 	.word	0x000139b0
        /*0950*/ 	.word	0x000000ff
        /*0954*/ 	.word	0x00030800
        /*0958*/ 	.short	0x0107
        /*095a*/ 	.byte	0x30
	.zero		1


	//   ....[52]....
        /*095c*/ 	.word	0x00013a10
        /*0960*/ 	.word	0x000000ff
        /*0964*/ 	.word	0x00030800
        /*0968*/ 	.short	0x0101
        /*096a*/ 	.byte	0x30
	.zero		1


	//   ....[53]....
        /*096c*/ 	.word	0x00013a30
        /*0970*/ 	.word	0x000000ff
        /*0974*/ 	.word	0x00030820
        /*0978*/ 	.short	0x010a
        /*097a*/ 	.byte	0x30
	.zero		1


	//   ....[54]....
        /*097c*/ 	.word	0x00013e20
        /*0980*/ 	.word	0x00000013
        /*0984*/ 	.word	0x00030840
        /*0988*/ 	.short	0x010a
        /*098a*/ 	.byte	0x3f
	.zero		1


	//   ....[55]....
        /*098c*/ 	.word	0x00014360
        /*0990*/ 	.word	0x00000013
        /*0994*/ 	.word	0x00030830
        /*0998*/ 	.short	0x0107
        /*099a*/ 	.byte	0x3f
	.zero		1


	//   ....[56]....
        /*099c*/ 	.word	0x00014410
        /*09a0*/ 	.word	0x00000013
        /*09a4*/ 	.word	0x00030830
        /*09a8*/ 	.short	0x0101
        /*09aa*/ 	.byte	0x3f
	.zero		1


	//   ....[57]....
        /*09ac*/ 	.word	0x00014470
        /*09b0*/ 	.word	0x00000006
        /*09b4*/ 	.word	0x00030860
        /*09b8*/ 	.short	0x010a
        /*09ba*/ 	.byte	0x3f
	.zero		1


	//   ....[58]....
        /*09bc*/ 	.word	0x00014920
        /*09c0*/ 	.word	0x00000006
        /*09c4*/ 	.word	0x00030850
        /*09c8*/ 	.short	0x0107
        /*09ca*/ 	.byte	0x3f
	.zero		1


	//   ....[59]....
        /*09cc*/ 	.word	0x00014a90
        /*09d0*/ 	.word	0x00000006
        /*09d4*/ 	.word	0x00030850
        /*09d8*/ 	.short	0x0101
        /*09da*/ 	.byte	0x3f
	.zero		1


	//   ....[60]....
        /*09dc*/ 	.word	0x00014c10
        /*09e0*/ 	.word	0x00000000
        /*09e4*/ 	.word	0x00030860
        /*09e8*/ 	.short	0x010a
        /*09ea*/ 	.byte	0x3f
	.zero		1


	//   ....[61]....
        /*09ec*/ 	.word	0x00015140
        /*09f0*/ 	.word	0x00000000
        /*09f4*/ 	.word	0x00030850
        /*09f8*/ 	.short	0x0107
        /*09fa*/ 	.byte	0x3f
	.zero		1


	//   ....[62]....
        /*09fc*/ 	.word	0x000151f0
        /*0a00*/ 	.word	0x00000000
        /*0a04*/ 	.word	0x00030850
        /*0a08*/ 	.short	0x0101
        /*0a0a*/ 	.byte	0x3f
	.zero		1


	//   ....[63]....
        /*0a0c*/ 	.word	0x00015290
        /*0a10*/ 	.word	0x00000007
        /*0a14*/ 	.word	0x00030820
        /*0a18*/ 	.short	0x010a
        /*0a1a*/ 	.byte	0x3f
	.zero		1


	//   ....[64]....
        /*0a1c*/ 	.word	0x00015410
        /*0a20*/ 	.word	0x00000005
        /*0a24*/ 	.word	0x00030840
        /*0a28*/ 	.short	0x010a
        /*0a2a*/ 	.byte	0x3f
	.zero		1


	//   ....[65]....
        /*0a2c*/ 	.word	0x000154b0
        /*0a30*/ 	.word	0x00000007
        /*0a34*/ 	.word	0x00030840
        /*0a38*/ 	.short	0x010a
        /*0a3a*/ 	.byte	0x3f
	.zero		1


	//   ....[66]....
        /*0a3c*/ 	.word	0x000154f0
        /*0a40*/ 	.word	0x00000005
        /*0a44*/ 	.word	0x00030860
        /*0a48*/ 	.short	0x010a
        /*0a4a*/ 	.byte	0x3f
	.zero		1


	//   ....[67]....
        /*0a4c*/ 	.word	0x00015530
        /*0a50*/ 	.word	0x00000007
        /*0a54*/ 	.word	0x00030860
        /*0a58*/ 	.short	0x010a
        /*0a5a*/ 	.byte	0x3f
	.zero		1


	//   ....[68]....
        /*0a5c*/ 	.word	0x000155a0
        /*0a60*/ 	.word	0x00000003
        /*0a64*/ 	.word	0x00030800
        /*0a68*/ 	.short	0x010a
        /*0a6a*/ 	.byte	0x3f
	.zero		1


	//   ....[69]....
        /*0a6c*/ 	.word	0x00015600
        /*0a70*/ 	.word	0x00000003
        /*0a74*/ 	.word	0x00030830
        /*0a78*/ 	.short	0x010a
        /*0a7a*/ 	.byte	0x3f
	.zero		1


	//   ....[70]....
        /*0a7c*/ 	.word	0x00015660
        /*0a80*/ 	.word	0x00000009
        /*0a84*/ 	.word	0x00030830
        /*0a88*/ 	.short	0x010a
        /*0a8a*/ 	.byte	0x3f
	.zero		1


	//   ....[71]....
        /*0a8c*/ 	.word	0x000156c0
        /*0a90*/ 	.word	0x00000009
        /*0a94*/ 	.word	0x00030850
        /*0a98*/ 	.short	0x010a
        /*0a9a*/ 	.byte	0x3f
	.zero		1


	//   ....[72]....
        /*0a9c*/ 	.word	0x00015720
        /*0aa0*/ 	.word	0x00000009
        /*0aa4*/ 	.word	0x00030830
        /*0aa8*/ 	.short	0x010a
        /*0aaa*/ 	.byte	0x3f
	.zero		1


	//   ....[73]....
        /*0aac*/ 	.word	0x00015780
        /*0ab0*/ 	.word	0x00000009
        /*0ab4*/ 	.word	0x00030850
        /*0ab8*/ 	.short	0x010a
        /*0aba*/ 	.byte	0x3f
	.zero		1


	//   ....[74]....
        /*0abc*/ 	.word	0x000157e0
        /*0ac0*/ 	.word	0x00000009
        /*0ac4*/ 	.word	0x00030830
        /*0ac8*/ 	.short	0x010a
        /*0aca*/ 	.byte	0x3f
	.zero		1


	//   ....[75]....
        /*0acc*/ 	.word	0x00015840
        /*0ad0*/ 	.word	0x00000009
        /*0ad4*/ 	.word	0x00030850
        /*0ad8*/ 	.short	0x010a
        /*0ada*/ 	.byte	0x3f
	.zero		1


	//   ....[76]....
        /*0adc*/ 	.word	0x000158a0
        /*0ae0*/ 	.word	0x00000005
        /*0ae4*/ 	.word	0x00030850
        /*0ae8*/ 	.short	0x010a
        /*0aea*/ 	.byte	0x3f
	.zero		1


	//   ....[77]....
        /*0aec*/ 	.word	0x00015980
        /*0af0*/ 	.word	0x00000003
        /*0af4*/ 	.word	0x00030840
        /*0af8*/ 	.short	0x010a
        /*0afa*/ 	.byte	0x3f
	.zero		1


	//   ....[78]....
        /*0afc*/ 	.word	0x00016b90
        /*0b00*/ 	.word	0x00000003
        /*0b04*/ 	.word	0x00030820
        /*0b08*/ 	.short	0x010a
        /*0b0a*/ 	.byte	0x3f
	.zero		1


	//   ....[79]....
        /*0b0c*/ 	.word	0x00016be0
        /*0b10*/ 	.word	0x00000013
        /*0b14*/ 	.word	0x00030840
        /*0b18*/ 	.short	0x010a
        /*0b1a*/ 	.byte	0x3f
	.zero		1


	//   ....[80]....
        /*0b1c*/ 	.word	0x00017370
        /*0b20*/ 	.word	0x00000006
        /*0b24*/ 	.word	0x00030860
        /*0b28*/ 	.short	0x010a
        /*0b2a*/ 	.byte	0x3f
	.zero		1


	//   ....[81]....
        /*0b2c*/ 	.word	0x00017c70
        /*0b30*/ 	.word	0x00000000
        /*0b34*/ 	.word	0x00030860
        /*0b38*/ 	.short	0x010a
        /*0b3a*/ 	.byte	0x3f
	.zero		1


	//   ....[82]....
        /*0b3c*/ 	.word	0x00018530
        /*0b40*/ 	.word	0x00000007
        /*0b44*/ 	.word	0x00030820
        /*0b48*/ 	.short	0x010a
        /*0b4a*/ 	.byte	0x3f
	.zero		1


	//   ....[83]....
        /*0b4c*/ 	.word	0x000186d0
        /*0b50*/ 	.word	0x00000005
        /*0b54*/ 	.word	0x00030840
        /*0b58*/ 	.short	0x010a
        /*0b5a*/ 	.byte	0x3f
	.zero		1


	//   ....[84]....
        /*0b5c*/ 	.word	0x00018720
        /*0b60*/ 	.word	0x00000007
        /*0b64*/ 	.word	0x00030840
        /*0b68*/ 	.short	0x010a
        /*0b6a*/ 	.byte	0x3f
	.zero		1


	//   ....[85]....
        /*0b6c*/ 	.word	0x00018770
        /*0b70*/ 	.word	0x00000005
        /*0b74*/ 	.word	0x00030860
        /*0b78*/ 	.short	0x010a
        /*0b7a*/ 	.byte	0x3f
	.zero		1


	//----- nvinfo : EIATTR_NUM_MBARRIERS
	.align		4
.L_177:
        /*0b7c*/ 	.byte	0x03, 0x38
        /*0b7e*/ 	.short	0x0016


	//----- nvinfo : EIATTR_EXIT_INSTR_OFFSETS
	.align		4
        /*0b80*/ 	.byte	0x04, 0x1c
        /*0b82*/ 	.short	(.L_179 - .L_178)


	//   ....[0]....
.L_178:
        /*0b84*/ 	.word	0x00015580


	//----- nvinfo : EIATTR_MAX_THREADS
	.align		4
.L_179:
        /*0b88*/ 	.byte	0x04, 0x05
        /*0b8a*/ 	.short	(.L_181 - .L_180)
.L_180:
        /*0b8c*/ 	.word	0x00000180
        /*0b90*/ 	.word	0x00000001
        /*0b94*/ 	.word	0x00000001


	//----- nvinfo : EIATTR_CRS_STACK_SIZE
	.align		4
.L_181:
        /*0b98*/ 	.byte	0x04, 0x1e
        /*0b9a*/ 	.short	(.L_183 - .L_182)
.L_182:
        /*0b9c*/ 	.word	0x00000000


	//----- nvinfo : EIATTR_CBANK_PARAM_SIZE
	.align		4
.L_183:
        /*0ba0*/ 	.byte	0x03, 0x19
        /*0ba2*/ 	.short	0x0a70


	//----- nvinfo : EIATTR_PARAM_CBANK
	.align		4
        /*0ba4*/ 	.byte	0x04, 0x0a
        /*0ba6*/ 	.short	(.L_185 - .L_184)
	.align		4
.L_184:
        /*0ba8*/ 	.word	index@(.nv.constant0._ZN7cutlass13device_kernelIN5flash11enable_sm90INS1_16FlashAttnFwdSm90INS1_25CollectiveMainloopFwdSm90ILi2EN4cute5tupleIJNS5_1CILi1EEES8_S8_EEENS6_IJNS7_ILi128EEENS7_ILi96EEENS7_ILi192EEEEEELi192ENS_6half_tEfNS_4arch4Sm90ELb0ELb1ELb1ELb0ELb1ELb0ELb0ELb1ELb1ELb1ELb1ELb0EEENS1_21CollectiveEpilogueFwdINS6_IJSA_SC_SB_EEES9_SE_SG_Li256ELb0ELb1ELb1ELb0EEENS1_19SingleTileSchedulerILb0ELb1ELb1ELi128EEEEEEEEEvNT_6ParamsE)
        /*0bac*/ 	.short	0x0210
        /*0bae*/ 	.short	0x0a70


	//----- nvinfo : EIATTR_SW_WAR
	.align		4
.L_185:
        /*0bb0*/ 	.byte	0x04, 0x36
        /*0bb2*/ 	.short	(.L_187 - .L_186)
.L_186:
        /*0bb4*/ 	.word	0x00000008
.L_187:


//--------------------- .nv.info._ZN7cutlass13device_kernelIN5flash11enable_sm90INS1_16FlashAttnFwdSm90INS1_25CollectiveMainloopFwdSm90ILi2EN4cute5tupleIJNS5_1CILi1EEES8_S8_EEENS6_IJNS7_ILi128EEENS7_ILi96EEENS7_ILi192EEEEEELi192ENS_6half_tEfNS_4arch4Sm90ELb0ELb1ELb1ELb1ELb1ELb0ELb0ELb1ELb1ELb1ELb1ELb0EEENS1_21CollectiveEpilogueFwdINS6_IJSA_SC_SB_EEES9_SE_SG_Li256ELb1ELb1ELb1ELb0EEENS1_36VarlenDynamicPersistentTileSchedulerILi128ELi96ELi256ELi128ELb1ELb1ELb1ELb1ELb0ELb1EEEEEEEEEvNT_6ParamsE --------------------------
	.section	.nv.info._ZN7cutlass13device_kernelIN5flash11enable_sm90INS1_16FlashAttnFwdSm90INS1_25CollectiveMainloopFwdSm90ILi2EN4cute5tupleIJNS5_1CILi1EEES8_S8_EEENS6_IJNS7_ILi128EEENS7_ILi96EEENS7_ILi192EEEEEELi192ENS_6half_tEfNS_4arch4Sm90ELb0ELb1ELb1ELb1ELb1ELb0ELb0ELb1ELb1ELb1ELb1ELb0EEENS1_21CollectiveEpilogueFwdINS6_IJSA_SC_SB_EEES9_SE_SG_Li256ELb1ELb1ELb1ELb0EEENS1_36VarlenDynamicPersistentTileSchedulerILi128ELi96ELi256ELi128ELb1ELb1ELb1ELb1ELb0ELb1EEEEEEEEEvNT_6ParamsE,"",@"SHT_CUDA_INFO"
	.sectionflags	@""
	.align	4


	//----- nvinfo : EIATTR_CUDA_API_VERSION
	.align		4
        /*0000*/ 	.byte	0x04, 0x37
        /*0002*/ 	.short	(.L_189 - .L_188)
.L_188:
        /*0004*/ 	.word	0x00000082


	//----- nvinfo : EIATTR_KPARAM_INFO
	.align		4
.L_189:
        /*0008*/ 	.byte	0x04, 0x17
        /*000a*/ 	.short	(.L_191 - .L_190)
.L_190:
        /*000c*/ 	.word	0x00000000
        /*0010*/ 	.short	0x0000
        /*0012*/ 	.short	0x0070
        /*0014*/ 	.byte	0x00, 0xf0, 0x01, 0x2a


	//----- nvinfo : EIATTR_SPARSE_MMA_MASK
	.align		4
.L_191:
        /*0018*/ 	.byte	0x03, 0x50
        /*001a*/ 	.short	0x0000


	//----- nvinfo : EIATTR_MAXREG_COUNT
	.align		4
        /*001c*/ 	.byte	0x03, 0x1b
        /*001e*/ 	.short	0x00a8


	//----- nvinfo : EIATTR_NUM_BARRIERS
	.align		4
        /*0020*/ 	.byte	0x02, 0x4c
        /*0022*/ 	.byte	0x09
	.zero		1


	//----- nvinfo : EIATTR_EXTERNS
	.align		4
        /*0024*/ 	.byte	0x04, 0x0f
        /*0026*/ 	.short	(.L_193 - .L_192)


	//   ....[0]....
	.align		4
.L_192:
        /*0028*/ 	.word	index@(__assertfail)


	//----- nvinfo : EIATTR_ANNOTATIONS
	.align		4
.L_193:
        /*002c*/ 	.byte	0x04, 0x55
        /*002e*/ 	.short	(.L_195 - .L_194)


	//   ....[0]....
.L_194:
        /* <DEDUP_REMOVED lines=14> */


	//----- nvinfo : EIATTR_MERCURY_ISA_VERSION
	.align		4
.L_195:
        /*0100*/ 	.byte	0x03, 0x5f
        /*0102*/ 	.short	0x0101


	//----- nvinfo : EIATTR_UNUSED_LOAD_BYTE_OFFSET
	.align		4
        /*0104*/ 	.byte	0x04, 0x44
        /*0106*/ 	.short	(.L_197 - .L_196)


	//   ....[0]....
.L_196:
        /*0108*/ 	.word	0x00000950
        /*010c*/ 	.word	0x0000fff0


	//   ....[1]....
        /*0110*/ 	.word	0x0000fe10
        /*0114*/ 	.word	0x0000fff0


	//----- nvinfo : EIATTR_INT_WARP_WIDE_INSTR_OFFSETS
	.align		4
.L_197:
        /*0118*/ 	.byte	0x04, 0x31
        /*011a*/ 	.short	(.L_199 - .L_198)


	//   ....[0]....
.L_198:
        /*011c*/ 	.word	0x000000c0


	//   ....[1]....
        /*0120*/ 	.word	0x000000d0


	//   ....[2]....
        /*0124*/ 	.word	0x00000170


	//   ....[3]....
        /*0128*/ 	.word	0x00015880


	//   ....[4]....
        /*012c*/ 	.word	0x00015910


	//   ....[5]....
        /*0130*/ 	.word	0x000186b0


	//   ....[6]....
        /*0134*/ 	.word	0x00018740


	//----- nvinfo : EIATTR_COOP_GROUP_MASK_REGIDS
	.align		4
.L_199:
        /*0138*/ 	.byte	0x04, 0x29
        /*013a*/ 	.short	(.L_201 - .L_200)


	//   ....[0]....
.L_200:
        /*013c*/ 	.word	0xffffffff


	//   ....[1]....
        /*0140*/ 	.word	0xffffffff


	//   ....[2]....
        /*0144*/ 	.word	0xffffffff


	//   ....[3]....
        /*0148*/ 	.word	0xffffffff


	//   ....[4]....
        /*014c*/ 	.word	0xffffffff


	//   ....[5]....
        /*0150*/ 	.word	0xffffffff


	//   ....[6]....
        /*0154*/ 	.word	0xffffffff


	//   ....[7]....
        /*0158*/ 	.word	0xffffffff


	//   ....[8]....
        /*015c*/ 	.word	0xffffffff


	//   ....[9]....
        /*0160*/ 	.word	0xffffffff


	//   ....[10]....
        /*0164*/ 	.word	0xffffffff


	//   ....[11]....
        /*0168*/ 	.word	0xffffffff


	//   ....[12]....
        /*016c*/ 	.word	0xffffffff


	//   ....[13]....
        /*0170*/ 	.word	0xffffffff


	//   ....[14]....
        /*0174*/ 	.word	0xffffffff


	//   ....[15]....
        /*0178*/ 	.word	0xffffffff


	//   ....[16]....
        /*017c*/ 	.word	0xffffffff


	//   ....[17]....
        /*0180*/ 	.word	0xffffffff


	//   ....[18]....
        /*0184*/ 	.word	0xffffffff


	//   ....[19]....
        /*0188*/ 	.word	0xffffffff


	//   ....[20]....
        /*018c*/ 	.word	0xffffffff


	//   ....[21]....
        /*0190*/ 	.word	0xffffffff


	//   ....[22]....
        /*0194*/ 	.word	0xffffffff


	//   ....[23]....
        /*0198*/ 	.word	0xffffffff


	//   ....[24]....
        /*019c*/ 	.word	0xffffffff


	//   ....[25]....
        /*01a0*/ 	.word	0xffffffff


	//   ....[26]....
        /*01a4*/ 	.word	0xffffffff


	//   ....[27]....
        /*01a8*/ 	.word	0xffffffff


	//   ....[28]....
        /*01ac*/ 	.word	0xffffffff


	//   ....[29]....
        /*01b0*/ 	.word	0xffffffff


	//   ....[30]....
        /*01b4*/ 	.word	0xffffffff


	//   ....[31]....
        /*01b8*/ 	.word	0xffffffff


	//   ....[32]....
        /*01bc*/ 	.word	0xffffffff


	//   ....[33]....
        /*01c0*/ 	.word	0xffffffff


	//   ....[34]....
        /*01c4*/ 	.word	0xffffffff


	//   ....[35]....
        /*01c8*/ 	.word	0xffffffff


	//   ....[36]....
        /*01cc*/ 	.word	0xffffffff


	//   ....[37]....
        /*01d0*/ 	.word	0xffffffff


	//   ....[38]....
        /*01d4*/ 	.word	0xffffffff


	//   ....[39]....
        /*01d8*/ 	.word	0xffffffff


	//   ....[40]....
        /*01dc*/ 	.word	0xffffffff


	//   ....[41]....
        /*01e0*/ 	.word	0xffffffff


	//   ....[42]....
        /*01e4*/ 	.word	0xffffffff


	//   ....[43]....
        /*01e8*/ 	.word	0xffffffff


	//   ....[44]....
        /*01ec*/ 	.word	0xffffffff


	//   ....[45]....
        /*01f0*/ 	.word	0xffffffff


	//   ....[46]....
        /*01f4*/ 	.word	0xffffffff


	//   ....[47]....
        /*01f8*/ 	.word	0xffffffff


	//   ....[48]....
        /*01fc*/ 	.word	0xffffffff


	//   ....[49]....
        /*0200*/ 	.word	0xffffffff


	//   ....[50]....
        /*0204*/ 	.word	0xffffffff


	//   ....[51]....
        /*0208*/ 	.word	0xffffffff


	//   ....[52]....
        /*020c*/ 	.word	0xffffffff


	//   ....[53]....
        /*0210*/ 	.word	0xffffffff


	//   ....[54]....
        /*0214*/ 	.word	0xffffffff


	//   ....[55]....
        /*0218*/ 	.word	0xffffffff


	//   ....[56]....
        /*021c*/ 	.word	0xffffffff


	//   ....[57]....
        /*0220*/ 	.word	0xffffffff


	//   ....[58]....
        /*0224*/ 	.word	0xffffffff


	//   ....[59]....
        /*0228*/ 	.word	0xffffffff


	//   ....[60]....
        /*022c*/ 	.word	0xffffffff


	//   ....[61]....
        /*0230*/ 	.word	0xffffffff


	//   ....[62]....
        /*0234*/ 	.word	0xffffffff


	//   ....[63]....
        /*0238*/ 	.word	0xffffffff


	//   ....[64]....
        /*023c*/ 	.word	0xffffffff


	//   ....[65]....
        /*0240*/ 	.word	0xffffffff


	//   ....[66]....
        /*0244*/ 	.word	0xffffffff


	//   ....[67]....
        /*0248*/ 	.word	0xffffffff


	//   ....[68]....
        /*024c*/ 	.word	0xffffffff


	//   ....[69]....
        /*0250*/ 	.word	0xffffffff


	//   ....[70]....
        /*0254*/ 	.word	0xffffffff


	//   ....[71]....
        /*0258*/ 	.word	0xffffffff


	//   ....[72]....
        /*025c*/ 	.word	0xffffffff


	//   ....[73]....
        /*0260*/ 	.word	0xffffffff


	//   ....[74]....
        /*0264*/ 	.word	0xffffffff


	//   ....[75]....
        /*0268*/ 	.word	0xffffffff


	//   ....[76]....
        /*026c*/ 	.word	0xffffffff


	//   ....[77]....
        /*0270*/ 	.word	0xffffffff


	//   ....[78]....
        /*0274*/ 	.word	0xffffffff


	//   ....[79]....
        /*0278*/ 	.word	0xffffffff


	//   ....[80]....
        /*027c*/ 	.word	0xffffffff


	//   ....[81]....
        /*0280*/ 	.word	0xffffffff


	//   ....[82]....
        /*0284*/ 	.word	0xffffffff


	//   ....[83]....
        /*0288*/ 	.word	0xffffffff


	//   ....[84]....
        /*028c*/ 	.word	0xffffffff


	//   ....[85]....
        /*0290*/ 	.word	0xffffffff


	//   ....[86]....
        /*0294*/ 	.word	0xffffffff


	//   ....[87]....
        /*0298*/ 	.word	0xffffffff


	//   ....[88]....
        /*029c*/ 	.word	0xffffffff


	//   ....[89]....
        /*02a0*/ 	.word	0xffffffff


	//   ....[90]....
        /*02a4*/ 	.word	0xffffffff


	//   ....[91]....
        /*02a8*/ 	.word	0xffffffff


	//   ....[92]....
        /*02ac*/ 	.word	0xffffffff


	//   ....[93]....
        /*02b0*/ 	.word	0xffffffff


	//   ....[94]....
        /*02b4*/ 	.word	0xffffffff


	//   ....[95]....
        /*02b8*/ 	.word	0xffffffff


	//   ....[96]....
        /*02bc*/ 	.word	0xffffffff


	//   ....[97]....
        /*02c0*/ 	.word	0xffffffff


	//   ....[98]....
        /*02c4*/ 	.word	0xffffffff


	//   ....[99]....
        /*02c8*/ 	.word	0xffffffff


	//   ....[100]....
        /*02cc*/ 	.word	0xffffffff


	//   ....[101]....
        /*02d0*/ 	.word	0xffffffff


	//   ....[102]....
        /*02d4*/ 	.word	0xffffffff


	//   ....[103]....
        /*02d8*/ 	.word	0xffffffff


	//   ....[104]....
        /*02dc*/ 	.word	0xffffffff


	//   ....[105]....
        /*02e0*/ 	.word	0xffffffff


	//   ....[106]....
        /*02e4*/ 	.word	0xffffffff


	//   ....[107]....
        /*02e8*/ 	.word	0xffffffff


	//   ....[108]....
        /*02ec*/ 	.word	0xffffffff


	//   ....[109]....
        /*02f0*/ 	.word	0xffffffff


	//   ....[110]....
        /*02f4*/ 	.word	0xffffffff


	//   ....[111]....
        /*02f8*/ 	.word	0xffffffff


	//   ....[112]....
        /*02fc*/ 	.word	0xffffffff


	//   ....[113]....
        /*0300*/ 	.word	0xffffffff


	//   ....[114]....
        /*0304*/ 	.word	0xffffffff


	//   ....[115]....
        /*0308*/ 	.word	0xffffffff


	//   ....[116]....
        /*030c*/ 	.word	0xffffffff


	//   ....[117]....
        /*0310*/ 	.word	0xffffffff


	//   ....[118]....
        /*0314*/ 	.word	0xffffffff


	//   ....[119]....
        /*0318*/ 	.word	0xffffffff


	//   ....[120]....
        /*031c*/ 	.word	0xffffffff


	//   ....[121]....
        /*0320*/ 	.word	0xffffffff


	//   ....[122]....
        /*0324*/ 	.word	0xffffffff


	//   ....[123]....
        /*0328*/ 	.word	0xffffffff


	//   ....[124]....
        /*032c*/ 	.word	0xffffffff


	//   ....[125]....
        /*0330*/ 	.word	0xffffffff


	//   ....[126]....
        /*0334*/ 	.word	0xffffffff


	//   ....[127]....
        /*0338*/ 	.word	0xffffffff


	//   ....[128]....
        /*033c*/ 	.word	0xffffffff


	//   ....[129]....
        /*0340*/ 	.word	0xffffffff


	//   ....[130]....
        /*0344*/ 	.word	0xffffffff


	//   ....[131]....
        /*0348*/ 	.word	0xffffffff


	//   ....[132]....
        /*034c*/ 	.word	0xffffffff


	//   ....[133]....
        /*0350*/ 	.word	0xffffffff


	//   ....[134]....
        /*0354*/ 	.word	0xffffffff


	//   ....[135]....
        /*0358*/ 	.word	0xffffffff


	//   ....[136]....
        /*035c*/ 	.word	0xffffffff


	//   ....[137]....
        /*0360*/ 	.word	0xffffffff


	//   ....[138]....
        /*0364*/ 	.word	0xffffffff


	//   ....[139]....
        /*0368*/ 	.word	0xffffffff


	//   ....[140]....
        /*036c*/ 	.word	0xffffffff


	//   ....[141]....
        /*0370*/ 	.word	0xffffffff


	//   ....[142]....
        /*0374*/ 	.word	0xffffffff


	//   ....[143]....
        /*0378*/ 	.word	0xffffffff


	//   ....[144]....
        /*037c*/ 	.word	0xffffffff


	//   ....[145]....
        /*0380*/ 	.word	0xffffffff


	//   ....[146]....
        /*0384*/ 	.word	0xffffffff


	//   ....[147]....
        /*0388*/ 	.word	0xffffffff


	//   ....[148]....
        /*038c*/ 	.word	0xffffffff


	//   ....[149]....
        /*0390*/ 	.word	0xffffffff


	//   ....[150]....
        /*0394*/ 	.word	0xffffffff


	//   ....[151]....
        /*0398*/ 	.word	0xffffffff


	//   ....[152]....
        /*039c*/ 	.word	0xffffffff


	//   ....[153]....
        /*03a0*/ 	.word	0xffffffff


	//   ....[154]....
        /*03a4*/ 	.word	0xffffffff


	//   ....[155]....
        /*03a8*/ 	.word	0xffffffff


	//   ....[156]....
        /*03ac*/ 	.word	0xffffffff


	//   ....[157]....
        /*03b0*/ 	.word	0x0500000f


	//   ....[158]....
        /*03b4*/ 	.word	0x0500000f


	//   ....[159]....
        /*03b8*/ 	.word	0x0500000f


	//   ....[160]....
        /*03bc*/ 	.word	0x0500000f


	//   ....[161]....
        /*03c0*/ 	.word	0x0500000f


	//   ....[162]....
        /*03c4*/ 	.word	0x0500000f


	//   ....[163]....
        /*03c8*/ 	.word	0x0500000f


	//   ....[164]....
        /*03cc*/ 	.word	0x0500000f


	//   ....[165]....
        /*03d0*/ 	.word	0x0500000f


	//   ....[166]....
        /*03d4*/ 	.word	0x0500000f


	//   ....[167]....
        /*03d8*/ 	.word	0x0500000f


	//   ....[168]....
        /*03dc*/ 	.word	0x0500000f


	//   ....[169]....
        /*03e0*/ 	.word	0x0500000f


	//   ....[170]....
        /*03e4*/ 	.word	0x0500000f


	//   ....[171]....
        /*03e8*/ 	.word	0x0500000f


	//   ....[172]....
        /*03ec*/ 	.word	0x0500000f


	//   ....[173]....
        /*03f0*/ 	.word	0x0500000f


	//   ....[174]....
        /*03f4*/ 	.word	0x0500000f


	//   ....[175]....
        /*03f8*/ 	.word	0x0500000f


	//   ....[176]....
        /*03fc*/ 	.word	0x0500000f


	//   ....[177]....
        /*0400*/ 	.word	0x0500000f


	//   ....[178]....
        /*0404*/ 	.word	0x0500000f


	//   ....[179]....
        /*0408*/ 	.word	0x0500000f


	//   ....[180]....
        /*040c*/ 	.word	0x0500000f


	//   ....[181]....
        /*0410*/ 	.word	0x0500000f


	//   ....[182]....
        /*0414*/ 	.word	0x0500000f


	//   ....[183]....
        /*0418*/ 	.word	0x0500000f


	//   ....[184]....
        /*041c*/ 	.word	0x0500000f


	//   ....[185]....
        /*0420*/ 	.word	0x0500000f


	//   ....[186]....
        /*0424*/ 	.word	0x0500000f


	//   ....[187]....
        /*0428*/ 	.word	0x0500000f


	//   ....[188]....
        /*042c*/ 	.word	0x0500000f


	//   ....[189]....
        /*0430*/ 	.word	0x0500000f


	//   ....[190]....
        /*0434*/ 	.word	0x0500000f


	//   ....[191]....
        /*0438*/ 	.word	0x0500000f


	//   ....[192]....
        /*043c*/ 	.word	0x0500000f


	//   ....[193]....
        /*0440*/ 	.word	0x0500000f


	//   ....[194]....
        /*0444*/ 	.word	0x0500000f


	//   ....[195]....
        /*0448*/ 	.word	0x0500000f


	//   ....[196]....
        /*044c*/ 	.word	0x0500000f


	//   ....[197]....
        /*0450*/ 	.word	0x0500000f


	//   ....[198]....
        /*0454*/ 	.word	0x0500000f


	//   ....[199]....
        /*0458*/ 	.word	0x0500000f


	//   ....[200]....
        /*045c*/ 	.word	0x0500000f


	//   ....[201]....
        /*0460*/ 	.word	0x0500000f


	//   ....[202]....
        /*0464*/ 	.word	0x0500000f


	//   ....[203]....
        /*0468*/ 	.word	0x0500000f


	//   ....[204]....
        /*046c*/ 	.word	0x0500000f


	//   ....[205]....
        /*0470*/ 	.word	0x0500000f


	//   ....[206]....
        /*0474*/ 	.word	0x0500000f


	//   ....[207]....
        /*0478*/ 	.word	0x0500000f


	//   ....[208]....
        /*047c*/ 	.word	0x0500000f


	//   ....[209]....
        /*0480*/ 	.word	0x0500000f


	//   ....[210]....
        /*0484*/ 	.word	0x0500000f


	//   ....[211]....
        /*0488*/ 	.word	0x0500000f


	//   ....[212]....
        /*048c*/ 	.word	0x0500000f


	//   ....[213]....
        /*0490*/ 	.word	0x0500000f


	//   ....[214]....
        /*0494*/ 	.word	0x0500000f


	//   ....[215]....
        /*0498*/ 	.word	0x0500000f


	//   ....[216]....
        /*049c*/ 	.word	0x0500000f


	//   ....[217]....
        /*04a0*/ 	.word	0x0500000f


	//   ....[218]....
        /*04a4*/ 	.word	0x0500000f


	//   ....[219]....
        /*04a8*/ 	.word	0x0500000f


	//   ....[220]....
        /*04ac*/ 	.word	0x0500000f


	//   ....[221]....
        /*04b0*/ 	.word	0x0500000f


	//   ....[222]....
        /*04b4*/ 	.word	0x0500000f


	//   ....[223]....
        /*04b8*/ 	.word	0x0500000f


	//   ....[224]....
        /*04bc*/ 	.word	0x0500000f


	//   ....[225]....
        /*04c0*/ 	.word	0x0500000f


	//   ....[226]....
        /*04c4*/ 	.word	0x0500000f


	//   ....[227]....
        /*04c8*/ 	.word	0x0500000f


	//   ....[228]....
        /*04cc*/ 	.word	0x0500000f


	//   ....[229]....
        /*04d0*/ 	.word	0x0500000f


	//   ....[230]....
        /*04d4*/ 	.word	0x0500000f


	//   ....[231]....
        /*04d8*/ 	.word	0x0500000f


	//   ....[232]....
        /*04dc*/ 	.word	0x0500000f


	//   ....[233]....
        /*04e0*/ 	.word	0x0500000f


	//   ....[234]....
        /*04e4*/ 	.word	0x0500000f


	//   ....[235]....
        /*04e8*/ 	.word	0x0500000f


	//   ....[236]....
        /*04ec*/ 	.word	0x0500000f


	//   ....[237]....
        /*04f0*/ 	.word	0x0500000f


	//   ....[238]....
        /*04f4*/ 	.word	0x0500000f


	//   ....[239]....
        /*04f8*/ 	.word	0x0500000f


	//   ....[240]....
        /*04fc*/ 	.word	0x0500000f


	//----- nvinfo : EIATTR_COOP_GROUP_INSTR_OFFSETS
	.align		4
.L_201:
        /*0500*/ 	.byte	0x04, 0x28
        /*0502*/ 	.short	(.L_203 - .L_202)


	//   ....[0]....
.L_202:
        /*0504*/ 	.word	0x00000070


	//   ....[1]....
        /*0508*/ 	.word	0x000000b0


	//   ....[2]....
        /*050c*/ 	.word	0x000002d0


	//   ....[3]....
        /*0510*/ 	.word	0x00000430


	//   ....[4]....
        /*0514*/ 	.word	0x00000550


	//   ....[5]....
        /*0518*/ 	.word	0x000006b0


	//   ....[6]....
        /*051c*/ 	.word	0x00001fe0


	//   ....[7]....
        /*0520*/ 	.word	0x00002b90


	//   ....[8]....
        /*0524*/ 	.word	0x000032b0


	//   ....[9]....
        /*0528*/ 	.word	0x000042d0


	//   ....[10]....
        /*052c*/ 	.word	0x000042f0


	//   ....[11]....
        /*0530*/ 	.word	0x000047c0


	//   ....[12]....
        /*0534*/ 	.word	0x00004840


	//   ....[13]....
        /*0538*/ 	.word	0x00006710


	//   ....[14]....
        /*053c*/ 	.word	0x000075b0


	//   ....[15]....
        /*0540*/ 	.word	0x00007c00


	//   ....[16]....
        /*0544*/ 	.word	0x00007d10


	//   ....[17]....
        /*0548*/ 	.word	0x000082f0


	//   ....[18]....
        /*054c*/ 	.word	0x00008340


	//   ....[19]....
        /*0550*/ 	.word	0x0000a7f0


	//   ....[20]....
        /*0554*/ 	.word	0x0000a810


	//   ....[21]....
        /*0558*/ 	.word	0x0000a830


	//   ....[22]....
        /*055c*/ 	.word	0x0000a850


	//   ....[23]....
        /*0560*/ 	.word	0x0000c640


	//   ....[24]....
        /*0564*/ 	.word	0x0000ccb0


	//   ....[25]....
        /*0568*/ 	.word	0x0000db20


	//   ....[26]....
        /*056c*/ 	.word	0x0000dc30


	//   ....[27]....
        /*0570*/ 	.word	0x0000e210


	//   ....[28]....
        /*0574*/ 	.word	0x0000e260


	//   ....[29]....
        /*0578*/ 	.word	0x0000f320


	//   ....[30]....
        /*057c*/ 	.word	0x0000f350


	//   ....[31]....
        /*0580*/ 	.word	0x0000f410


	//   ....[32]....
        /*0584*/ 	.word	0x0000f420


	//   ....[33]....
        /*0588*/ 	.word	0x00010cc0


	//   ....[34]....
        /*058c*/ 	.word	0x00010ce0


	//   ....[35]....
        /*0590*/ 	.word	0x00010cf0


	//   ....[36]....
        /*0594*/ 	.word	0x00010d00


	//   ....[37]....
        /*0598*/ 	.word	0x00011610


	//   ....[38]....
        /*059c*/ 	.word	0x00011630


	//   ....[39]....
        /*05a0*/ 	.word	0x00011760


	//   ....[40]....
        /*05a4*/ 	.word	0x00011780


	//   ....[41]....
        /*05a8*/ 	.word	0x00011880


	//   ....[42]....
        /*05ac*/ 	.word	0x000118a0


	//   ....[43]....
        /*05b0*/ 	.word	0x000119b0


	//   ....[44]....
        /*05b4*/ 	.word	0x000119d0


	//   ....[45]....
        /*05b8*/ 	.word	0x00011e00


	//   ....[46]....
        /*05bc*/ 	.word	0x00011e10


	//   ....[47]....
        /*05c0*/ 	.word	0x00012540


	//   ....[48]....
        /*05c4*/ 	.word	0x00012550


	//   ....[49]....
        /*05c8*/ 	.word	0x000136f0


	//   ....[50]....
        /*05cc*/ 	.word	0x00013720


	//   ....[51]....
        /*05d0*/ 	.word	0x00013840


	//   ....[52]....
        /*05d4*/ 	.word	0x00013860


	//   ....[53]....
        /*05d8*/ 	.word	0x00013960


	//   ....[54]....
        /*05dc*/ 	.word	0x00013980


	//   ....[55]....
        /*05e0*/ 	.word	0x00013a90


	//   ....[56]....
        /*05e4*/ 	.word	0x00013ab0


	//   ....[57]....
        /*05e8*/ 	.word	0x00013c50


	//   ....[58]....
        /*05ec*/ 	.word	0x00013e40


	//   ....[59]....
        /*05f0*/ 	.word	0x00013e70


	//   ....[60]....
        /*05f4*/ 	.word	0x00013ea0


	//   ....[61]....
        /*05f8*/ 	.word	0x00013ed0


	//   ....[62]....
        /*05fc*/ 	.word	0x00013f00


	//   ....[63]....
        /*0600*/ 	.word	0x00013f30


	//   ....[64]....
        /*0604*/ 	.word	0x000140a0


	//   ....[65]....
        /*0608*/ 	.word	0x000140d0


	//   ....[66]....
        /*060c*/ 	.word	0x00014100


	//   ....[67]....
        /*0610*/ 	.word	0x00014130


	//   ....[68]....
        /*0614*/ 	.word	0x00014160


	//   ....[69]....
        /*0618*/ 	.word	0x00014190


	//   ....[70]....
        /*061c*/ 	.word	0x00014220


	//   ....[71]....
        /*0620*/ 	.word	0x00014250


	//   ....[72]....
        /*0624*/ 	.word	0x00014260


	//   ....[73]....
        /*0628*/ 	.word	0x000142a0


	//   ....[74]....
        /*062c*/ 	.word	0x00016410


	//   ....[75]....
        /*0630*/ 	.word	0x00016430


	//   ....[76]....
        /*0634*/ 	.word	0x000164e0


	//   ....[77]....
        /*0638*/ 	.word	0x00016500


	//   ....[78]....
        /*063c*/ 	.word	0x000165a0


	//   ....[79]....
        /*0640*/ 	.word	0x000165c0


	//   ....[80]....
        /*0644*/ 	.word	0x00016660


	//   ....[81]....
        /*0648*/ 	.word	0x00016680


	//   ....[82]....
        /*064c*/ 	.word	0x00016720


	//   ....[83]....
        /*0650*/ 	.word	0x00016740


	//   ....[84]....
        /*0654*/ 	.word	0x00016750


	//   ....[85]....
        /*0658*/ 	.word	0x000167e0


	//   ....[86]....
        /*065c*/ 	.word	0x00016ec0


	//   ....[87]....
        /*0660*/ 	.word	0x00016ef0


	//   ....[88]....
        /*0664*/ 	.word	0x00016f50


	//   ....[89]....
        /*0668*/ 	.word	0x00016fb0


	//   ....[90]....
        /*066c*/ 	.word	0x00017000


	//   ....[91]....
        /*0670*/ 	.word	0x00017060


	//   ....[92]....
        /*0674*/ 	.word	0x000170b0


	//   ....[93]....
        /*0678*/ 	.word	0x00017110


	//   ....[94]....
        /*067c*/ 	.word	0x00017160


	//   ....[95]....
        /*0680*/ 	.word	0x000171c0


	//   ....[96]....
        /*0684*/ 	.word	0x00017210


	//   ....[97]....
        /*0688*/ 	.word	0x00017270


	//   ....[98]....
        /*068c*/ 	.word	0x000172c0


	//   ....[99]....
        /*0690*/ 	.word	0x00017310


	//   ....[100]....
        /*0694*/ 	.word	0x00017330


	//   ....[101]....
        /*0698*/ 	.word	0x00017370


	//   ....[102]....
        /*069c*/ 	.word	0x00017b20


	//   ....[103]....
        /*06a0*/ 	.word	0x00017b60


	//   ....[104]....
        /*06a4*/ 	.word	0x00017b70


	//   ....[105]....
        /*06a8*/ 	.word	0x00017bd0


	//   ....[106]....
        /*06ac*/ 	.word	0x00017be0


	//   ....[107]....
        /*06b0*/ 	.word	0x00017c40


	//   ....[108]....
        /*06b4*/ 	.word	0x00017c70


	//   ....[109]....
        /*06b8*/ 	.word	0x00017cb0


	//   ....[110]....
        /*06bc*/ 	.word	0x00017ce0


	//   ....[111]....
        /*06c0*/ 	.word	0x00017d20


	//   ....[112]....
        /*06c4*/ 	.word	0x00017d50


	//   ....[113]....
        /*06c8*/ 	.word	0x00017d90


	//   ....[114]....
        /*06cc*/ 	.word	0x00018000


	//   ....[115]....
        /*06d0*/ 	.word	0x00018020


	//   ....[116]....
        /*06d4*/ 	.word	0x00018030


	//   ....[117]....
        /*06d8*/ 	.word	0x000180c0


	//   ....[118]....
        /*06dc*/ 	.word	0x000180d0


	//   ....[119]....
        /*06e0*/ 	.word	0x00018160


	//   ....[120]....
        /*06e4*/ 	.word	0x00018170


	//   ....[121]....
        /*06e8*/ 	.word	0x00018200


	//   ....[122]....
        /*06ec*/ 	.word	0x00018210


	//   ....[123]....
        /*06f0*/ 	.word	0x000182a0


	//   ....[124]....
        /*06f4*/ 	.word	0x000182b0


	//   ....[125]....
        /*06f8*/ 	.word	0x000182c0


	//   ....[126]....
        /*06fc*/ 	.word	0x00018880


	//   ....[127]....
        /*0700*/ 	.word	0x000188c0


	//   ....[128]....
        /*0704*/ 	.word	0x00018900


	//   ....[129]....
        /*0708*/ 	.word	0x00018930


	//   ....[130]....
        /*070c*/ 	.word	0x000189c0


	//   ....[131]....
        /*0710*/ 	.word	0x000189f0


	//   ....[132]....
        /*0714*/ 	.word	0x00018a60


	//   ....[133]....
        /*0718*/ 	.word	0x00018a90


	//   ....[134]....
        /*071c*/ 	.word	0x00018b00


	//   ....[135]....
        /*0720*/ 	.word	0x00018b30


	//   ....[136]....
        /*0724*/ 	.word	0x00018b60


	//   ....[137]....
        /*0728*/ 	.word	0x00018bb0


	//   ....[138]....
        /*072c*/ 	.word	0x00018ff0


	//   ....[139]....
        /*0730*/ 	.word	0x00019000


	//   ....[140]....
        /*0734*/ 	.word	0x00019040


	//   ....[141]....
        /*0738*/ 	.word	0x00019080


	//   ....[142]....
        /*073c*/ 	.word	0x000190b0


	//   ....[143]....
        /*0740*/ 	.word	0x000190e0


	//   ....[144]....
        /*0744*/ 	.word	0x00019110


	//   ....[145]....
        /*0748*/ 	.word	0x00019140


	//   ....[146]....
        /*074c*/ 	.word	0x000192f0


	//   ....[147]....
        /*0750*/ 	.word	0x00019320


	//   ....[148]....
        /*0754*/ 	.word	0x00019350


	//   ....[149]....
        /*0758*/ 	.word	0x00019380


	//   ....[150]....
        /*075c*/ 	.word	0x000193b0


	//   ....[151]....
        /*0760*/ 	.word	0x000193e0


	//   ....[152]....
        /*0764*/ 	.word	0x000194a0


	//   ....[153]....
        /*0768*/ 	.word	0x000194c0


	//   ....[154]....
        /*076c*/ 	.word	0x000194e0


	//   ....[155]....
        /*0770*/ 	.word	0x00019540


	//   ....[156]....
        /*0774*/ 	.word	0x00019f60


	//   ....[157]....
        /*0778*/ 	.word	0x0001a5e0


	//   ....[158]....
        /*077c*/ 	.word	0x0001a6d0


	//   ....[159]....
        /*0780*/ 	.word	0x0001a770


	//   ....[160]....
        /*0784*/ 	.word	0x0001a7d0


	//   ....[161]....
        /*0788*/ 	.word	0x0001a8e0


	//   ....[162]....
        /*078c*/ 	.word	0x0001a950


	//   ....[163]....
        /*0790*/ 	.word	0x0001aa60


	//   ....[164]....
        /*0794*/ 	.word	0x0001aad0


	//   ....[165]....
        /*0798*/ 	.word	0x0001abe0


	//   ....[166]....
        /*079c*/ 	.word	0x0001ac50


	//   ....[167]....
        /*07a0*/ 	.word	0x0001ad60


	//   ....[168]....
        /*07a4*/ 	.word	0x0001add0


	//   ....[169]....
        /*07a8*/ 	.word	0x0001ae70


	//   ....[170]....
        /*07ac*/ 	.word	0x0001af80


	//   ....[171]....
        /*07b0*/ 	.word	0x0001aff0


	//   ....[172]....
        /*07b4*/ 	.word	0x0001b070


	//   ....[173]....
        /*07b8*/ 	.word	0x0001b140


	//   ....[174]....
        /*07bc*/ 	.word	0x0001b1c0


	//   ....[175]....
        /*07c0*/ 	.word	0x0001b2a0


	//   ....[176]....
        /*07c4*/ 	.word	0x0001b320


	//   ....[177]....
        /*07c8*/ 	.word	0x0001b400


	//   ....[178]....
        /*07cc*/ 	.word	0x0001b480


	//   ....[179]....
        /*07d0*/ 	.word	0x0001b560


	//   ....[180]....
        /*07d4*/ 	.word	0x0001b5e0


	//   ....[181]....
        /*07d8*/ 	.word	0x0001b6c0


	//   ....[182]....
        /*07dc*/ 	.word	0x0001b740


	//   ....[183]....
        /*07e0*/ 	.word	0x0001b810


	//   ....[184]....
        /*07e4*/ 	.word	0x0001b890


	//   ....[185]....
        /*07e8*/ 	.word	0x0001b950


	//   ....[186]....
        /*07ec*/ 	.word	0x0001ba80


	//   ....[187]....
        /*07f0*/ 	.word	0x0001bb50


	//   ....[188]....
        /*07f4*/ 	.word	0x0001bbc0


	//   ....[189]....
        /*07f8*/ 	.word	0x0001bc90


	//   ....[190]....
        /*07fc*/ 	.word	0x0001bcf0


	//   ....[191]....
        /*0800*/ 	.word	0x0001bdc0


	//   ....[192]....
        /*0804*/ 	.word	0x0001be20


	//   ....[193]....
        /*0808*/ 	.word	0x0001bef0


	//   ....[194]....
        /*080c*/ 	.word	0x0001bf50


	//   ....[195]....
        /*0810*/ 	.word	0x0001c020


	//   ....[196]....
        /*0814*/ 	.word	0x0001c080


	//   ....[197]....
        /*0818*/ 	.word	0x0001c160


	//   ....[198]....
        /*081c*/ 	.word	0x0001c250


	//   ....[199]....
        /*0820*/ 	.word	0x0001c2f0


	//   ....[200]....
        /*0824*/ 	.word	0x0001c350


	//   ....[201]....
        /*0828*/ 	.word	0x0001c450


	//   ....[202]....
        /*082c*/ 	.word	0x0001c4b0


	//   ....[203]....
        /*0830*/ 	.word	0x0001c5b0


	//   ....[204]....
        /*0834*/ 	.word	0x0001c610


	//   ....[205]....
        /*0838*/ 	.word	0x0001c710


	//   ....[206]....
        /*083c*/ 	.word	0x0001c770


	//   ....[207]....
        /*0840*/ 	.word	0x0001c870


	//   ....[208]....
        /*0844*/ 	.word	0x0001c8d0


	//   ....[209]....
        /*0848*/ 	.word	0x0001c9a0


	//   ....[210]....
        /*084c*/ 	.word	0x0001cae0


	//   ....[211]....
        /*0850*/ 	.word	0x0001cb80


	//   ....[212]....
        /*0854*/ 	.word	0x0001cc60


	//   ....[213]....
        /*0858*/ 	.word	0x0001cd30


	//   ....[214]....
        /*085c*/ 	.word	0x0001cd90


	//   ....[215]....
        /*0860*/ 	.word	0x0001ce80


	//   ....[216]....
        /*0864*/ 	.word	0x0001cee0


	//   ....[217]....
        /*0868*/ 	.word	0x0001cfd0


	//   ....[218]....
        /*086c*/ 	.word	0x0001d030


	//   ....[219]....
        /*0870*/ 	.word	0x0001d120


	//   ....[220]....
        /*0874*/ 	.word	0x0001d180


	//   ....[221]....
        /*0878*/ 	.word	0x0001d260


	//   ....[222]....
        /*087c*/ 	.word	0x0001d2f0


	//   ....[223]....
        /*0880*/ 	.word	0x0001d390


	//   ....[224]....
        /*0884*/ 	.word	0x0001d500


	//   ....[225]....
        /*0888*/ 	.word	0x0001d570


	//   ....[226]....
        /*088c*/ 	.word	0x0001d5f0


	//   ....[227]....
        /*0890*/ 	.word	0x0001d660


	//   ....[228]....
        /*0894*/ 	.word	0x0001d6d0


	//   ....[229]....
        /*0898*/ 	.word	0x0001d750


	//   ....[230]....
        /*089c*/ 	.word	0x0001d7d0


	//   ....[231]....
        /*08a0*/ 	.word	0x0001d860


	//   ....[232]....
        /*08a4*/ 	.word	0x0001d8d0


	//   ....[233]....
        /*08a8*/ 	.word	0x0001d940


	//   ....[234]....
        /*08ac*/ 	.word	0x0001d9b0


	//   ....[235]....
        /*08b0*/ 	.word	0x0001da30


	//   ....[236]....
        /*08b4*/ 	.word	0x0001daa0


	//   ....[237]....
        /*08b8*/ 	.word	0x0001db30


	//   ....[238]....
        /*08bc*/ 	.word	0x0001db90


	//   ....[239]....
        /*08c0*/ 	.word	0x0001dc20


	//   ....[240]....
        /*08c4*/ 	.word	0x0001dd50


	//----- nvinfo : EIATTR_REG_RECONFIG
	.align		4
.L_203:
        /*08c8*/ 	.byte	0x01, 0x54
	.zero		2


	//----- nvinfo : EIATTR_SYSCALL_OFFSETS
	.align		4
        /*08cc*/ 	.byte	0x04, 0x46
        /*08ce*/ 	.short	(.L_205 - .L_204)


	//   ....[0]....
.L_204:
        /*08d0*/ 	.word	0x00002160


	//   ....[1]....
        /*08d4*/ 	.word	0x00015a70


	//   ....[2]....
        /*08d8*/ 	.word	0x00015bc0


	//   ....[3]....
        /*08dc*/ 	.word	0x00015cb0


	//   ....[4]....
        /*08e0*/ 	.word	0x00016b20


	//----- nvinfo : EIATTR_MBARRIER_INSTR_OFFSETS
	.align		4
.L_205:
        /*08e4*/ 	.byte	0x04, 0x39
        /*08e6*/ 	.short	(.L_207 - .L_206)


	//   ....[0]....
.L_206:
        /*08e8*/ 	.word	0x00000180
        /*08ec*/ 	.word	0x000000ff
        /*08f0*/ 	.word	0x00030800
        /*08f4*/ 	.short	0x0100
        /*08f6*/ 	.byte	0x08
	.zero		1


	//   ....[1]....
        /*08f8*/ 	.word	0x00000190
        /*08fc*/ 	.word	0x000000ff
        /*0900*/ 	.word	0x00030820
        /*0904*/ 	.short	0x0100
        /*0906*/ 	.byte	0x08
	.zero		1


	//   ....[2]....
        /*0908*/ 	.word	0x00000280
        /*090c*/ 	.word	0x000000ff
        /*0910*/ 	.word	0x00030830
        /*0914*/ 	.short	0x0100
        /*0916*/ 	.byte	0x08
	.zero		1


	//   ....[3]....
        /*0918*/ 	.word	0x00000290
        /*091c*/ 	.word	0x000000ff
        /*0920*/ 	.word	0x00030840
        /*0924*/ 	.short	0x0100
        /*0926*/ 	.byte	0x08
	.zero		1


	//   ....[4]....
        /*0928*/ 	.word	0x000002a0
        /*092c*/ 	.word	0x000000ff
        /*0930*/ 	.word	0x00030838
        /*0934*/ 	.short	0x0100
        /*0936*/ 	.byte	0x08
	.zero		1


	//   ....[5]....
        /*0938*/ 	.word	0x000002b0
        /*093c*/ 	.word	0x000000ff
        /*0940*/ 	.word	0x00030848
        /*0944*/ 	.short	0x0100
        /*0946*/ 	.byte	0x08
	.zero		1


	//   ....[6]....
        /*0948*/ 	.word	0x000003e0
        /*094c*/ 	.word	0x000000ff
        /*0950*/ 	.word	0x00030850
        /*0954*/ 	.short	0x0100
        /*0956*/ 	.byte	0x08
	.zero		1


	//   ....[7]....
        /*0958*/ 	.word	0x000003f0
        /*095c*/ 	.word	0x000000ff
        /*0960*/ 	.word	0x00030860
        /*0964*/ 	.short	0x0100
        /*0966*/ 	.byte	0x08
	.zero		1


	//   ....[8]....
        /*0968*/ 	.word	0x00000400
        /*096c*/ 	.word	0x000000ff
        /*0970*/ 	.word	0x00030858
        /*0974*/ 	.short	0x0100
        /*0976*/ 	.byte	0x08
	.zero		1


	//   ....[9]....
        /*0978*/ 	.word	0x00000410
        /*097c*/ 	.word	0x000000ff
        /*0980*/ 	.word	0x00030868
        /*0984*/ 	.short	0x0100
        /*0986*/ 	.byte	0x08
	.zero		1


	//   ....[10]....
        /*0988*/ 	.word	0x00000500
        /*098c*/ 	.word	0x000000ff
        /*0990*/ 	.word	0x00030870
        /*0994*/ 	.short	0x0100
        /*0996*/ 	.byte	0x06
	.zero		1


	//   ....[11]....
        /*0998*/ 	.word	0x00000510
        /*099c*/ 	.word	0x000000ff
        /*09a0*/ 	.word	0x00030880
        /*09a4*/ 	.short	0x0100
        /*09a6*/ 	.byte	0x06
	.zero		1


	//   ....[12]....
        /*09a8*/ 	.word	0x00000520
        /*09ac*/ 	.word	0x000000ff
        /*09b0*/ 	.word	0x00030878
        /*09b4*/ 	.short	0x0100
        /*09b6*/ 	.byte	0x06
	.zero		1


	//   ....[13]....
        /*09b8*/ 	.word	0x00000530
        /*09bc*/ 	.word	0x000000ff
        /*09c0*/ 	.word	0x00030888
        /*09c4*/ 	.short	0x0100
        /*09c6*/ 	.byte	0x06
	.zero		1


	//   ....[14]....
        /*09c8*/ 	.word	0x00000660
        /*09cc*/ 	.word	0x000000ff
        /*09d0*/ 	.word	0x00030890
        /*09d4*/ 	.short	0x0100
        /*09d6*/ 	.byte	0x08
	.zero		1


	//   ....[15]....
        /*09d8*/ 	.word	0x00000670
        /*09dc*/ 	.word	0x000000ff
        /*09e0*/ 	.word	0x000308a0
        /*09e4*/ 	.short	0x0100
        /*09e6*/ 	.byte	0x08
	.zero		1


	//   ....[16]....
        /*09e8*/ 	.word	0x00000680
        /*09ec*/ 	.word	0x000000ff
        /*09f0*/ 	.word	0x00030898
        /*09f4*/ 	.short	0x0100
        /*09f6*/ 	.byte	0x08
	.zero		1


	//   ....[17]....
        /*09f8*/ 	.word	0x00000690
        /*09fc*/ 	.word	0x000000ff
        /*0a00*/ 	.word	0x000308a8
        /*0a04*/ 	.short	0x0100
        /*0a06*/ 	.byte	0x08
	.zero		1


	//   ....[18]....
        /*0a08*/ 	.word	0x000007d0
        /*0a0c*/ 	.word	0x000000ff
        /*0a10*/ 	.word	0x000308b0
        /*0a14*/ 	.short	0x0100
        /*0a16*/ 	.byte	0x08
	.zero		1


	//   ....[19]....
        /*0a18*/ 	.word	0x000007e0
        /*0a1c*/ 	.word	0x000000ff
        /*0a20*/ 	.word	0x000308c0
        /*0a24*/ 	.short	0x0100
        /*0a26*/ 	.byte	0x08
	.zero		1


	//   ....[20]....
        /*0a28*/ 	.word	0x000007f0
        /*0a2c*/ 	.word	0x000000ff
        /*0a30*/ 	.word	0x000308b8
        /*0a34*/ 	.short	0x0100
        /*0a36*/ 	.byte	0x08
	.zero		1


	//   ....[21]....
        /*0a38*/ 	.word	0x00000800
        /*0a3c*/ 	.word	0x000000ff
        /*0a40*/ 	.word	0x000308c8
        /*0a44*/ 	.short	0x0100
        /*0a46*/ 	.byte	0x08
	.zero		1


	//   ....[22]....
        /*0a48*/ 	.word	0x000021e0
        /*0a4c*/ 	.word	0x000000ff
        /*0a50*/ 	.word	0x00030800
        /*0a54*/ 	.short	0x010a
        /*0a56*/ 	.byte	0x3c
	.zero		1


	//   ....[23]....
        /*0a58*/ 	.word	0x00002290
        /*0a5c*/ 	.word	0x00000003
        /*0a60*/ 	.word	0x00030830
        /*0a64*/ 	.short	0x010a
        /*0a66*/ 	.byte	0x3f
	.zero		1


	//   ....[24]....
        /*0a68*/ 	.word	0x000022d0
        /*0a6c*/ 	.word	0x00000003
        /*0a70*/ 	.word	0x00030830
        /*0a74*/ 	.short	0x010a
        /*0a76*/ 	.byte	0x3f
	.zero		1


	//   ....[25]....
        /*0a78*/ 	.word	0x00002dd0
        /*0a7c*/ 	.word	0x000000ff
        /*0a80*/ 	.word	0x00000000
        /*0a84*/ 	.short	0x0101
        /*0a86*/ 	.byte	0x04
	.zero		1


	//   ....[26]....
        /*0a88*/ 	.word	0x00005690
        /*0a8c*/ 	.word	0x000000ff
        /*0a90*/ 	.word	0x00030830
        /*0a94*/ 	.short	0x010a
        /*0a96*/ 	.byte	0x06
	.zero		1


	//   ....[27]....
        /*0a98*/ 	.word	0x000056d0
        /*0a9c*/ 	.word	0x000000ff
        /*0aa0*/ 	.word	0x00030830
        /*0aa4*/ 	.short	0x010a
        /*0aa6*/ 	.byte	0x06
	.zero		1


	//   ....[28]....
        /*0aa8*/ 	.word	0x000061c0
        /*0aac*/ 	.word	0x000000ff
        /*0ab0*/ 	.word	0x00030850
        /*0ab4*/ 	.short	0x010a
        /*0ab6*/ 	.byte	0x07
	.zero		1


	//   ....[29]....
        /*0ab8*/ 	.word	0x00006200
        /*0abc*/ 	.word	0x000000ff
        /*0ac0*/ 	.word	0x00030850
        /*0ac4*/ 	.short	0x010a
        /*0ac6*/ 	.byte	0x07
	.zero		1


	//   ....[30]....
        /*0ac8*/ 	.word	0x00006900
        /*0acc*/ 	.word	0x000000ff
        /*0ad0*/ 	.word	0x00000000
        /*0ad4*/ 	.short	0x0101
        /*0ad6*/ 	.byte	0x06
	.zero		1


	//   ....[31]....
        /*0ad8*/ 	.word	0x00008c40
        /*0adc*/ 	.word	0x000000ff
        /*0ae0*/ 	.word	0x00000000
        /*0ae4*/ 	.short	0x0101
        /*0ae6*/ 	.byte	0x07
	.zero		1


	//   ....[32]....
        /*0ae8*/ 	.word	0x000090d0
        /*0aec*/ 	.word	0x000000ff
        /*0af0*/ 	.word	0x00030830
        /*0af4*/ 	.short	0x010a
        /*0af6*/ 	.byte	0x06
	.zero		1


	//   ....[33]....
        /*0af8*/ 	.word	0x00009110
        /*0afc*/ 	.word	0x000000ff
        /*0b00*/ 	.word	0x00030830
        /*0b04*/ 	.short	0x010a
        /*0b06*/ 	.byte	0x06
	.zero		1


	//   ....[34]....
        /*0b08*/ 	.word	0x00009c00
        /*0b0c*/ 	.word	0x000000ff
        /*0b10*/ 	.word	0x00030850
        /*0b14*/ 	.short	0x010a
        /*0b16*/ 	.byte	0x07
	.zero		1


	//   ....[35]....
        /*0b18*/ 	.word	0x00009c40
        /*0b1c*/ 	.word	0x000000ff
        /*0b20*/ 	.word	0x00030850
        /*0b24*/ 	.short	0x010a
        /*0b26*/ 	.byte	0x07
	.zero		1


	//   ....[36]....
        /*0b28*/ 	.word	0x0000a2f0
        /*0b2c*/ 	.word	0x000000ff
        /*0b30*/ 	.word	0x00000000
        /*0b34*/ 	.short	0x0101
        /*0b36*/ 	.byte	0x06
	.zero		1


	//   ....[37]....
        /*0b38*/ 	.word	0x0000b390
        /*0b3c*/ 	.word	0x000000ff
        /*0b40*/ 	.word	0x00000000
        /*0b44*/ 	.short	0x0101
        /*0b46*/ 	.byte	0x07
	.zero		1


	//   ....[38]....
        /*0b48*/ 	.word	0x0000b5c0
        /*0b4c*/ 	.word	0x000000ff
        /*0b50*/ 	.word	0x00030830
        /*0b54*/ 	.short	0x010a
        /*0b56*/ 	.byte	0x06
	.zero		1


	//   ....[39]....
        /*0b58*/ 	.word	0x0000b600
        /*0b5c*/ 	.word	0x000000ff
        /*0b60*/ 	.word	0x00030830
        /*0b64*/ 	.short	0x010a
        /*0b66*/ 	.byte	0x06
	.zero		1


	//   ....[40]....
        /*0b68*/ 	.word	0x0000c0f0
        /*0b6c*/ 	.word	0x000000ff
        /*0b70*/ 	.word	0x00030850
        /*0b74*/ 	.short	0x010a
        /*0b76*/ 	.byte	0x07
	.zero		1


	//   ....[41]....
        /*0b78*/ 	.word	0x0000c130
        /*0b7c*/ 	.word	0x000000ff
        /*0b80*/ 	.word	0x00030850
        /*0b84*/ 	.short	0x010a
        /*0b86*/ 	.byte	0x07
	.zero		1


	//   ....[42]....
        /*0b88*/ 	.word	0x0000c820
        /*0b8c*/ 	.word	0x000000ff
        /*0b90*/ 	.word	0x00000000
        /*0b94*/ 	.short	0x0101
        /*0b96*/ 	.byte	0x06
	.zero		1


	//   ....[43]....
        /*0b98*/ 	.word	0x0000eb70
        /*0b9c*/ 	.word	0x000000ff
        /*0ba0*/ 	.word	0x00000000
        /*0ba4*/ 	.short	0x0101
        /*0ba6*/ 	.byte	0x07
	.zero		1


	//   ....[44]....
        /*0ba8*/ 	.word	0x0000f290
        /*0bac*/ 	.word	0x000000ff
        /*0bb0*/ 	.word	0x00030850
        /*0bb4*/ 	.short	0x010a
        /*0bb6*/ 	.byte	0x05
	.zero		1


	//   ....[45]....
        /*0bb8*/ 	.word	0x0000f2d0
        /*0bbc*/ 	.word	0x000000ff
        /*0bc0*/ 	.word	0x00030850
        /*0bc4*/ 	.short	0x010a
        /*0bc6*/ 	.byte	0x05
	.zero		1


	//   ....[46]....
        /*0bc8*/ 	.word	0x0000fa80
        /*0bcc*/ 	.word	0x000000ff
        /*0bd0*/ 	.word	0x00000000
        /*0bd4*/ 	.short	0x0101
        /*0bd6*/ 	.byte	0x04
	.zero		1


	//   ....[47]....
        /*0bd8*/ 	.word	0x00011600
        /*0bdc*/ 	.word	0x000000ff
        /*0be0*/ 	.word	0x00000000
        /*0be4*/ 	.short	0x0101
        /*0be6*/ 	.byte	0x08
	.zero		1


	//   ....[48]....
        /*0be8*/ 	.word	0x00011c60
        /*0bec*/ 	.word	0x000000ff
        /*0bf0*/ 	.word	0x00000000
        /*0bf4*/ 	.short	0x0101
        /*0bf6*/ 	.byte	0x08
	.zero		1


	//   ....[49]....
        /*0bf8*/ 	.word	0x00016220
        /*0bfc*/ 	.word	0x00000007
        /*0c00*/ 	.word	0x00030840
        /*0c04*/ 	.short	0x010a
        /*0c06*/ 	.byte	0x3f
	.zero		1


	//   ....[50]....
        /*0c08*/ 	.word	0x000168a0
        /*0c0c*/ 	.word	0x00000007
        /*0c10*/ 	.word	0x00030830
        /*0c14*/ 	.short	0x0107
        /*0c16*/ 	.byte	0x3f
	.zero		1


	//   ....[51]....
        /*0c18*/ 	.word	0x00016950
        /*0c1c*/ 	.word	0x00000007
        /*0c20*/ 	.word	0x00030830
        /*0c24*/ 	.short	0x0101
        /*0c26*/ 	.byte	0x3f
	.zero		1


	//   ....[52]....
        /*0c28*/ 	.word	0x00017480
        /*0c2c*/ 	.word	0x00000011
        /*0c30*/ 	.word	0x00030800
        /*0c34*/ 	.short	0x0107
        /*0c36*/ 	.byte	0x3f
	.zero		1


	//   ....[53]....
        /*0c38*/ 	.word	0x000175a0
        /*0c3c*/ 	.word	0x00000011
        /*0c40*/ 	.word	0x00030800
        /*0c44*/ 	.short	0x0101
        /*0c46*/ 	.byte	0x3f
	.zero		1


	//   ....[54]....
        /*0c48*/ 	.word	0x000175c0
        /*0c4c*/ 	.word	0x00000011
        /*0c50*/ 	.word	0x00030820
        /*0c54*/ 	.short	0x010a
        /*0c56*/ 	.byte	0x3f
	.zero		1


	//   ....[55]....
        /*0c58*/ 	.word	0x00017980
        /*0c5c*/ 	.word	0x00000006
        /*0c60*/ 	.word	0x00030840
        /*0c64*/ 	.short	0x010a
        /*0c66*/ 	.byte	0x3f
	.zero		1


	//   ....[56]....
        /*0c68*/ 	.word	0x00017e40
        /*0c6c*/ 	.word	0x00000006
        /*0c70*/ 	.word	0x00030830
        /*0c74*/ 	.short	0x0107
        /*0c76*/ 	.byte	0x3f
	.zero		1


	//   ....[57]....
        /*0c78*/ 	.word	0x00017ef0
        /*0c7c*/ 	.word	0x00000006
        /*0c80*/ 	.word	0x00030830
        /*0c84*/ 	.short	0x0101
        /*0c86*/ 	.byte	0x3f
	.zero		1


	//   ....[58]....
        /*0c88*/ 	.word	0x00017f60
        /*0c8c*/ 	.word	0x00000006
        /*0c90*/ 	.word	0x00030860
        /*0c94*/ 	.short	0x010a
        /*0c96*/ 	.byte	0x3f
	.zero		1


	//   ....[59]....
        /*0c98*/ 	.word	0x000184b0
        /*0c9c*/ 	.word	0x00000006
        /*0ca0*/ 	.word	0x00030850
        /*0ca4*/ 	.short	0x0107
        /*0ca6*/ 	.byte	0x3f
	.zero		1


	//   ....[60]....
        /*0ca8*/ 	.word	0x000185d0
        /*0cac*/ 	.word	0x00000006
        /*0cb0*/ 	.word	0x00030850
        /*0cb4*/ 	.short	0x0101
        /*0cb6*/ 	.byte	0x3f
	.zero		1


	//   ....[61]....
        /*0cb8*/ 	.word	0x000187e0
        /*0cbc*/ 	.word	0x00000000
        /*0cc0*/ 	.word	0x00030860
        /*0cc4*/ 	.short	0x010a
        /*0cc6*/ 	.byte	0x3f
	.zero		1


	//   ....[62]....
        /*0cc8*/ 	.word	0x00018ce0
        /*0ccc*/ 	.word	0x00000000
        /*0cd0*/ 	.word	0x00030850
        /*0cd4*/ 	.short	0x0107
        /*0cd6*/ 	.byte	0x3f
	.zero		1


	//   ....[63]....
        /*0cd8*/ 	.word	0x00018d90
        /*0cdc*/ 	.word	0x00000000
        /*0ce0*/ 	.word	0x00030850
        /*0ce4*/ 	.short	0x0101
        /*0ce6*/ 	.byte	0x3f
	.zero		1


	//   ....[64]....
        /*0ce8*/ 	.word	0x00019ee0
        /*0cec*/ 	.word	0x00000004
        /*0cf0*/ 	.word	0x00030820
        /*0cf4*/ 	.short	0x010a
        /*0cf6*/ 	.byte	0x3f
	.zero		1


	//   ....[65]....
        /*0cf8*/ 	.word	0x0001a080
        /*0cfc*/ 	.word	0x00000005
        /*0d00*/ 	.word	0x00030840
        /*0d04*/ 	.short	0x010a
        /*0d06*/ 	.byte	0x3f
	.zero		1


	//   ....[66]....
        /*0d08*/ 	.word	0x0001a120
        /*0d0c*/ 	.word	0x00000017
        /*0d10*/ 	.word	0x00030840
        /*0d14*/ 	.short	0x010a
        /*0d16*/ 	.byte	0x3f
	.zero		1


	//   ....[67]....
        /*0d18*/ 	.word	0x0001a160
        /*0d1c*/ 	.word	0x00000005
        /*0d20*/ 	.word	0x00030860
        /*0d24*/ 	.short	0x010a
        /*0d26*/ 	.byte	0x3f
	.zero		1


	//   ....[68]....
        /*0d28*/ 	.word	0x0001a1a0
        /*0d2c*/ 	.word	0x00000017
        /*0d30*/ 	.word	0x00030860
        /*0d34*/ 	.short	0x010a
        /*0d36*/ 	.byte	0x3f
	.zero		1


	//   ....[69]....
        /*0d38*/ 	.word	0x0001a210
        /*0d3c*/ 	.word	0x00000003
        /*0d40*/ 	.word	0x00030800
        /*0d44*/ 	.short	0x010a
        /*0d46*/ 	.byte	0x3f
	.zero		1


	//   ....[70]....
        /*0d48*/ 	.word	0x0001a260
        /*0d4c*/ 	.word	0x00000003
        /*0d50*/ 	.word	0x00030830
        /*0d54*/ 	.short	0x010a
        /*0d56*/ 	.byte	0x3f
	.zero		1


	//   ....[71]....
        /*0d58*/ 	.word	0x0001a2c0
        /*0d5c*/ 	.word	0x00000009
        /*0d60*/ 	.word	0x00030830
        /*0d64*/ 	.short	0x010a
        /*0d66*/ 	.byte	0x3f
	.zero		1


	//   ....[72]....
        /*0d68*/ 	.word	0x0001a320
        /*0d6c*/ 	.word	0x00000002
        /*0d70*/ 	.word	0x00030850
        /*0d74*/ 	.short	0x010a
        /*0d76*/ 	.byte	0x3f
	.zero		1


	//   ....[73]....
        /*0d78*/ 	.word	0x0001a380
        /*0d7c*/ 	.word	0x00000009
        /*0d80*/ 	.word	0x00030830
        /*0d84*/ 	.short	0x010a
        /*0d86*/ 	.byte	0x3f
	.zero		1


	//   ....[74]....
        /*0d88*/ 	.word	0x0001a3e0
        /*0d8c*/ 	.word	0x00000002
        /*0d90*/ 	.word	0x00030850
        /*0d94*/ 	.short	0x010a
        /*0d96*/ 	.byte	0x3f
	.zero		1


	//   ....[75]....
        /*0d98*/ 	.word	0x0001a440
        /*0d9c*/ 	.word	0x00000009
        /*0da0*/ 	.word	0x00030830
        /*0da4*/ 	.short	0x010a
        /*0da6*/ 	.byte	0x3f
	.zero		1


	//   ....[76]....
        /*0da8*/ 	.word	0x0001a4a0
        /*0dac*/ 	.word	0x00000002
        /*0db0*/ 	.word	0x00030850
        /*0db4*/ 	.short	0x010a
        /*0db6*/ 	.byte	0x3f
	.zero		1


	//   ....[77]....
        /*0db8*/ 	.word	0x0001a500
        /*0dbc*/ 	.word	0x00000005
        /*0dc0*/ 	.word	0x00030850
        /*0dc4*/ 	.short	0x010a
        /*0dc6*/ 	.byte	0x3f
	.zero		1


	//   ....[78]....
        /*0dc8*/ 	.word	0x0001a620
        /*0dcc*/ 	.word	0x00000007
        /*0dd0*/ 	.word	0x00030840
        /*0dd4*/ 	.short	0x010a
        /*0dd6*/ 	.byte	0x3f
	.zero		1


	//   ....[79]....
        /*0dd8*/ 	.word	0x0001b980
        /*0ddc*/ 	.word	0x00000011
        /*0de0*/ 	.word	0x00030820
        /*0de4*/ 	.short	0x010a
        /*0de6*/ 	.byte	0x3f
	.zero		1


	//   ....[80]....
        /*0de8*/ 	.word	0x0001b9d0
        /*0dec*/ 	.word	0x00000006
        /*0df0*/ 	.word	0x00030840
        /*0df4*/ 	.short	0x010a
        /*0df6*/ 	.byte	0x3f
	.zero		1


	//   ....[81]....
        /*0df8*/ 	.word	0x0001c1a0
        /*0dfc*/ 	.word	0x00000006
        /*0e00*/ 	.word	0x00030860
        /*0e04*/ 	.short	0x010a
        /*0e06*/ 	.byte	0x3f
	.zero		1


	//   ....[82]....
        /*0e08*/ 	.word	0x0001ca30
        /*0e0c*/ 	.word	0x00000000
        /*0e10*/ 	.word	0x00030860
        /*0e14*/ 	.short	0x010a
        /*0e16*/ 	.byte	0x3f
	.zero		1


	//   ....[83]....
        /*0e18*/ 	.word	0x0001dc70
        /*0e1c*/ 	.word	0x00000004
        /*0e20*/ 	.word	0x00030820
        /*0e24*/ 	.short	0x010a
        /*0e26*/ 	.byte	0x3f
	.zero		1


	//   ....[84]....
        /*0e28*/ 	.word	0x0001de10
        /*0e2c*/ 	.word	0x00000005
        /*0e30*/ 	.word	0x00030840
        /*0e34*/ 	.short	0x010a
        /*0e36*/ 	.byte	0x3f
	.zero		1


	//   ....[85]....
        /*0e38*/ 	.word	0x0001de60
        /*0e3c*/ 	.word	0x00000017
        /*0e40*/ 	.word	0x00030840
        /*0e44*/ 	.short	0x010a
        /*0e46*/ 	.byte	0x3f
	.zero		1


	//   ....[86]....
        /*0e48*/ 	.word	0x0001deb0
        /*0e4c*/ 	.word	0x00000005
        /*0e50*/ 	.word	0x00030860
        /*0e54*/ 	.short	0x010a
        /*0e56*/ 	.byte	0x3f
	.zero		1


	//----- nvinfo : EIATTR_NUM_MBARRIERS
	.align		4
.L_207:
        /*0e58*/ 	.byte	0x03, 0x38
        /*0e5a*/ 	.short	0x0016


	//----- nvinfo : EIATTR_EXIT_INSTR_OFFSETS
	.align		4
        /*0e5c*/ 	.byte	0x04, 0x1c
        /*0e5e*/ 	.short	(.L_209 - .L_208)


	//   ....[0]....
.L_208:
        /*0e60*/ 	.word	0x00000990


	//   ....[1]....
        /*0e64*/ 	.word	0x00013bf0


	//   ....[2]....
        /*0e68*/ 	.word	0x0001a1f0


	//----- nvinfo : EIATTR_MAX_THREADS
	.align		4
.L_209:
        /*0e6c*/ 	.byte	0x04, 0x05
        /*0e6e*/ 	.short	(.L_211 - .L_210)
.L_210:
        /*0e70*/ 	.word	0x00000180
        /*0e74*/ 	.word	0x00000001
        /*0e78*/ 	.word	0x00000001


	//----- nvinfo : EIATTR_CRS_STACK_SIZE
	.align		4
.L_211:
        /*0e7c*/ 	.byte	0x04, 0x1e
        /*0e7e*/ 	.short	(.L_213 - .L_212)
.L_212:
        /*0e80*/ 	.word	0x00000000


	//----- nvinfo : EIATTR_CBANK_PARAM_SIZE
	.align		4
.L_213:
        /*0e84*/ 	.byte	0x03, 0x19
        /*0e86*/ 	.short	0x0af0


	//----- nvinfo : EIATTR_PARAM_CBANK
	.align		4
        /*0e88*/ 	.byte	0x04, 0x0a
        /*0e8a*/ 	.short	(.L_215 - .L_214)
	.align		4
.L_214:
        /*0e8c*/ 	.word	index@(.nv.constant0._ZN7cutlass13device_kernelIN5flash11enable_sm90INS1_16FlashAttnFwdSm90INS1_25CollectiveMainloopFwdSm90ILi2EN4cute5tupleIJNS5_1CILi1EEES8_S8_EEENS6_IJNS7_ILi128EEENS7_ILi96EEENS7_ILi192EEEEEELi192ENS_6half_tEfNS_4arch4Sm90ELb0ELb1ELb1ELb1ELb1ELb0ELb0ELb1ELb1ELb1ELb1ELb0EEENS1_21CollectiveEpilogueFwdINS6_IJSA_SC_SB_EEES9_SE_SG_Li256ELb1ELb1ELb1ELb0EEENS1_36VarlenDynamicPersistentTileSchedulerILi128ELi96ELi256ELi128ELb1ELb1ELb1ELb1ELb0ELb1EEEEEEEEEvNT_6ParamsE)
        /*0e90*/ 	.short	0x0210
        /*0e92*/ 	.short	0x0af0


	//----- nvinfo : EIATTR_SW_WAR
	.align		4
.L_215:
        /*0e94*/ 	.byte	0x04, 0x36
        /*0e96*/ 	.short	(.L_217 - .L_216)
.L_216:
        /*0e98*/ 	.word	0x00000008
.L_217:


//--------------------- .nv.info._ZN7cutlass13device_kernelIN5flash11enable_sm90INS1_16FlashAttnFwdSm90INS1_25CollectiveMainloopFwdSm90ILi2EN4cute5tupleIJNS5_1CILi1EEES8_S8_EEENS6_IJNS7_ILi128EEENS7_ILi96EEENS7_ILi192EEEEEELi192ENS_6half_tEfNS_4arch4Sm90ELb0ELb1ELb1ELb1ELb1ELb1ELb0ELb1ELb1ELb1ELb1ELb0EEENS1_21CollectiveEpilogueFwdINS6_IJSA_SC_SB_EEES9_SE_SG_Li256ELb1ELb1ELb1ELb0EEENS1_36VarlenDynamicPersistentTileSchedulerILi128ELi96ELi256ELi128ELb1ELb1ELb1ELb1ELb0ELb1EEEEEEEEEvNT_6ParamsE --------------------------
	.section	.nv.info._ZN7cutlass13device_kernelIN5flash11enable_sm90INS1_16FlashAttnFwdSm90INS1_25CollectiveMainloopFwdSm90ILi2EN4cute5tupleIJNS5_1CILi1EEES8_S8_EEENS6_IJNS7_ILi128EEENS7_ILi96EEENS7_ILi192EEEEEELi192ENS_6half_tEfNS_4arch4Sm90ELb0ELb1ELb1ELb1ELb1ELb1ELb0ELb1ELb1ELb1ELb1ELb0EEENS1_21CollectiveEpilogueFwdINS6_IJSA_SC_SB_EEES9_SE_SG_Li256ELb1ELb1ELb1ELb0EEENS1_36VarlenDynamicPersistentTileSchedulerILi128ELi96ELi256ELi128ELb1ELb1ELb1ELb1ELb0ELb1EEEEEEEEEvNT_6ParamsE,"",@"SHT_CUDA_INFO"
	.sectionflags	@""
	.align	4


	//----- nvinfo : EIATTR_CUDA_API_VERSION
	.align		4
        /*0000*/ 	.byte	0x04, 0x37
        /*0002*/ 	.short	(.L_219 - .L_218)
.L_218:
        /*0004*/ 	.word	0x00000082


	//----- nvinfo : EIATTR_KPARAM_INFO
	.align		4
.L_219:
        /*0008*/ 	.byte	0x04, 0x17
        /*000a*/ 	.short	(.L_221 - .L_220)
.L_220:
        /*000c*/ 	.word	0x00000000
        /*0010*/ 	.short	0x0000
        /*0012*/ 	.short	0x0070
        /*0014*/ 	.byte	0x00, 0xf0, 0x01, 0x2a


	//----- nvinfo : EIATTR_SPARSE_MMA_MASK
	.align		4
.L_221:
        /*0018*/ 	.byte	0x03, 0x50
        /*001a*/ 	.short	0x0000


	//----- nvinfo : EIATTR_MAXREG_COUNT
	.align		4
        /*001c*/ 	.byte	0x03, 0x1b
        /*001e*/ 	.short	0x00a8


	//----- nvinfo : EIATTR_NUM_BARRIERS
	.align		4
        /*0020*/ 	.byte	0x02, 0x4c
        /*0022*/ 	.byte	0x10
	.zero		1


	//----- nvinfo : EIATTR_EXTERNS
	.align		4
        /*0024*/ 	.byte	0x04, 0x0f
        /*0026*/ 	.short	(.L_223 - .L_222)


	//   ....[0]....
	.align		4
.L_222:
        /*0028*/ 	.word	index@(__assertfail)


	//----- nvinfo : EIATTR_ANNOTATIONS
	.align		4
.L_223:
        /*002c*/ 	.byte	0x04, 0x55
        /*002e*/ 	.short	(.L_225 - .L_224)


	//   ....[0]....
.L_224:
        /* <DEDUP_REMOVED lines=64> */


	//----- nvinfo : EIATTR_MERCURY_ISA_VERSION
	.align		4
.L_225:
        /*0420*/ 	.byte	0x03, 0x5f
        /*0422*/ 	.short	0x0101


	//----- nvinfo : EIATTR_UNUSED_LOAD_BYTE_OFFSET
	.align		4
        /*0424*/ 	.byte	0x04, 0x44
        /*0426*/ 	.short	(.L_227 - .L_226)


	//   ....[0]....
.L_226:
        /*0428*/ 	.word	0x00000a50
        /*042c*/ 	.word	0x0000fff0


	//   ....[1]....
        /*0430*/ 	.word	0x000220c0
        /*0434*/ 	.word	0x0000fff0


	//----- nvinfo : EIATTR_INT_WARP_WIDE_INSTR_OFFSETS
	.align		4
.L_227:
        /*0438*/ 	.byte	0x04, 0x31
        /*043a*/ 	.short	(.L_229 - .L_228)


	//   ....[0]....
.L_228:
        /*043c*/ 	.word	0x00000130


	//   ....[1]....
        /*0440*/ 	.word	0x00000170


	//   ....[2]....
        /*0444*/ 	.word	0x000001e0


	//   ....[3]....
        /*0448*/ 	.word	0x00029760


	//   ....[4]....
        /*044c*/ 	.word	0x000297f0


	//   ....[5]....
        /*0450*/ 	.word	0x0002c5e0


	//   ....[6]....
        /*0454*/ 	.word	0x0002c670


	//----- nvinfo : EIATTR_COOP_GROUP_MASK_REGIDS
	.align		4
.L_229:
        /*0458*/ 	.byte	0x04, 0x29
        /*045a*/ 	.short	(.L_231 - .L_230)


	//   ....[0]....
.L_230:
        /*045c*/ 	.word	0xffffffff


	//   ....[1]....
        /*0460*/ 	.word	0xffffffff


	//   ....[2]....
        /*0464*/ 	.word	0xffffffff


	//   ....[3]....
        /*0468*/ 	.word	0xffffffff


	//   ....[4]....
        /*046c*/ 	.word	0xffffffff


	//   ....[5]....
        /*0470*/ 	.word	0xffffffff


	//   ....[6]....
        /*0474*/ 	.word	0xffffffff


	//   ....[7]....
        /*0478*/ 	.word	0xffffffff


	//   ....[8]....
        /*047c*/ 	.word	0xffffffff


	//   ....[9]....
        /*0480*/ 	.word	0xffffffff


	//   ....[10]....
        /*0484*/ 	.word	0xffffffff


	//   ....[11]....
        /*0488*/ 	.word	0xffffffff


	//   ....[12]....
        /*048c*/ 	.word	0xffffffff


	//   ....[13]....
        /*0490*/ 	.word	0xffffffff


	//   ....[14]....
        /*0494*/ 	.word	0xffffffff


	//   ....[15]....
        /*0498*/ 	.word	0xffffffff


	//   ....[16]....
        /*049c*/ 	.word	0xffffffff


	//   ....[17]....
        /*04a0*/ 	.word	0xffffffff


	//   ....[18]....
        /*04a4*/ 	.word	0xffffffff


	//   ....[19]....
        /*04a8*/ 	.word	0xffffffff


	//   ....[20]....
        /*04ac*/ 	.word	0xffffffff


	//   ....[21]....
        /*04b0*/ 	.word	0xffffffff


	//   ....[22]....
        /*04b4*/ 	.word	0xffffffff


	//   ....[23]....
        /*04b8*/ 	.word	0xffffffff


	//   ....[24]....
        /*04bc*/ 	.word	0xffffffff


	//   ....[25]....
        /*04c0*/ 	.word	0xffffffff


	//   ....[26]....
        /*04c4*/ 	.word	0xffffffff


	//   ....[27]....
        /*04c8*/ 	.word	0xffffffff


	//   ....[28]....
        /*04cc*/ 	.word	0xffffffff


	//   ....[29]....
        /*04d0*/ 	.word	0xffffffff


	//   ....[30]....
        /*04d4*/ 	.word	0xffffffff


	//   ....[31]....
        /*04d8*/ 	.word	0xffffffff


	//   ....[32]....
        /*04dc*/ 	.word	0xffffffff


	//   ....[33]....
        /*04e0*/ 	.word	0xffffffff


	//   ....[34]....
        /*04e4*/ 	.word	0xffffffff


	//   ....[35]....
        /*04e8*/ 	.word	0xffffffff


	//   ....[36]....
        /*04ec*/ 	.word	0xffffffff


	//   ....[37]....
        /*04f0*/ 	.word	0xffffffff


	//   ....[38]....
        /*04f4*/ 	.word	0xffffffff


	//   ....[39]....
        /*04f8*/ 	.word	0xffffffff


	//   ....[40]....
        /*04fc*/ 	.word	0xffffffff


	//   ....[41]....
        /*0500*/ 	.word	0xffffffff


	//   ....[42]....
        /*0504*/ 	.word	0xffffffff


	//   ....[43]....
        /*0508*/ 	.word	0xffffffff


	//   ....[44]....
        /*050c*/ 	.word	0xffffffff


	//   ....[45]....
        /*0510*/ 	.word	0xffffffff


	//   ....[46]....
        /*0514*/ 	.word	0xffffffff


	//   ....[47]....
        /*0518*/ 	.word	0xffffffff


	//   ....[48]....
        /*051c*/ 	.word	0xffffffff


	//   ....[49]....
        /*0520*/ 	.word	0xffffffff


	//   ....[50]....
        /*0524*/ 	.word	0xffffffff


	//   ....[51]....
        /*0528*/ 	.word	0xffffffff


	//   ....[52]....
        /*052c*/ 	.word	0xffffffff


	//   ....[53]....
        /*0530*/ 	.word	0xffffffff


	//   ....[54]....
        /*0534*/ 	.word	0xffffffff


	//   ....[55]....
        /*0538*/ 	.word	0xffffffff


	//   ....[56]....
        /*053c*/ 	.word	0xffffffff


	//   ....[57]....
        /*0540*/ 	.word	0xffffffff


	//   ....[58]....
        /*0544*/ 	.word	0xffffffff


	//   ....[59]....
        /*0548*/ 	.word	0xffffffff


	//   ....[60]....
        /*054c*/ 	.word	0xffffffff


	//   ....[61]....
        /*0550*/ 	.word	0xffffffff


	//   ....[62]....
        /*0554*/ 	.word	0xffffffff


	//   ....[63]....
        /*0558*/ 	.word	0xffffffff


	//   ....[64]....
        /*055c*/ 	.word	0xffffffff


	//   ....[65]....
        /*0560*/ 	.word	0xffffffff


	//   ....[66]....
        /*0564*/ 	.word	0xffffffff


	//   ....[67]....
        /*0568*/ 	.word	0xffffffff


	//   ....[68]....
        /*056c*/ 	.word	0xffffffff


	//   ....[69]....
        /*0570*/ 	.word	0xffffffff


	//   ....[70]....
        /*0574*/ 	.word	0xffffffff


	//   ....[71]....
        /*0578*/ 	.word	0xffffffff


	//   ....[72]....
        /*057c*/ 	.word	0xffffffff


	//   ....[73]....
        /*0580*/ 	.word	0xffffffff


	//   ....[74]....
        /*0584*/ 	.word	0xffffffff


	//   ....[75]....
        /*0588*/ 	.word	0xffffffff


	//   ....[76]....
        /*058c*/ 	.word	0xffffffff


	//   ....[77]....
        /*0590*/ 	.word	0xffffffff


	//   ....[78]....
        /*0594*/ 	.word	0xffffffff


	//   ....[79]....
        /*0598*/ 	.word	0xffffffff


	//   ....[80]....
        /*059c*/ 	.word	0xffffffff


	//   ....[81]....
        /*05a0*/ 	.word	0xffffffff


	//   ....[82]....
        /*05a4*/ 	.word	0xffffffff


	//   ....[83]....
        /*05a8*/ 	.word	0xffffffff


	//   ....[84]....
        /*05ac*/ 	.word	0xffffffff


	//   ....[85]....
        /*05b0*/ 	.word	0xffffffff


	//   ....[86]....
        /*05b4*/ 	.word	0xffffffff


	//   ....[87]....
        /*05b8*/ 	.word	0xffffffff


	//   ....[88]....
        /*05bc*/ 	.word	0xffffffff


	//   ....[89]....
        /*05c0*/ 	.word	0xffffffff


	//   ....[90]....
        /*05c4*/ 	.word	0xffffffff


	//   ....[91]....
        /*05c8*/ 	.word	0xffffffff


	//   ....[92]....
        /*05cc*/ 	.word	0xffffffff


	//   ....[93]....
        /*05d0*/ 	.word	0xffffffff


	//   ....[94]....
        /*05d4*/ 	.word	0xffffffff


	//   ....[95]....
        /*05d8*/ 	.word	0xffffffff


	//   ....[96]....
        /*05dc*/ 	.word	0xffffffff


	//   ....[97]....
        /*05e0*/ 	.word	0xffffffff


	//   ....[98]....
        /*05e4*/ 	.word	0xffffffff


	//   ....[99]....
        /*05e8*/ 	.word	0xffffffff


	//   ....[100]....
        /*05ec*/ 	.word	0xffffffff


	//   ....[101]....
        /*05f0*/ 	.word	0xffffffff


	//   ....[102]....
        /*05f4*/ 	.word	0xffffffff


	//   ....[103]....
        /*05f8*/ 	.word	0xffffffff


	//   ....[104]....
        /*05fc*/ 	.word	0xffffffff


	//   ....[105]....
        /*0600*/ 	.word	0xffffffff


	//   ....[106]....
        /*0604*/ 	.word	0xffffffff


	//   ....[107]....
        /*0608*/ 	.word	0xffffffff


	//   ....[108]....
        /*060c*/ 	.word	0xffffffff


	//   ....[109]....
        /*0610*/ 	.word	0xffffffff


	//   ....[110]....
        /*0614*/ 	.word	0xffffffff


	//   ....[111]....
        /*0618*/ 	.word	0xffffffff


	//   ....[112]....
        /*061c*/ 	.word	0xffffffff


	//   ....[113]....
        /*0620*/ 	.word	0xffffffff


	//   ....[114]....
        /*0624*/ 	.word	0xffffffff


	//   ....[115]....
        /*0628*/ 	.word	0xffffffff


	//   ....[116]....
        /*062c*/ 	.word	0xffffffff


	//   ....[117]....
        /*0630*/ 	.word	0xffffffff


	//   ....[118]....
        /*0634*/ 	.word	0xffffffff


	//   ....[119]....
        /*0638*/ 	.word	0xffffffff


	//   ....[120]....
        /*063c*/ 	.word	0xffffffff


	//   ....[121]....
        /*0640*/ 	.word	0xffffffff


	//   ....[122]....
        /*0644*/ 	.word	0xffffffff


	//   ....[123]....
        /*0648*/ 	.word	0xffffffff


	//   ....[124]....
        /*064c*/ 	.word	0xffffffff


	//   ....[125]....
        /*0650*/ 	.word	0xffffffff


	//   ....[126]....
        /*0654*/ 	.word	0xffffffff


	//   ....[127]....
        /*0658*/ 	.word	0xffffffff


	//   ....[128]....
        /*065c*/ 	.word	0xffffffff


	//   ....[129]....
        /*0660*/ 	.word	0xffffffff


	//   ....[130]....
        /*0664*/ 	.word	0xffffffff


	//   ....[131]....
        /*0668*/ 	.word	0xffffffff


	//   ....[132]....
        /*066c*/ 	.word	0xffffffff


	//   ....[133]....
        /*0670*/ 	.word	0xffffffff


	//   ....[134]....
        /*0674*/ 	.word	0xffffffff


	//   ....[135]....
        /*0678*/ 	.word	0xffffffff


	//   ....[136]....
        /*067c*/ 	.word	0xffffffff


	//   ....[137]....
        /*0680*/ 	.word	0xffffffff


	//   ....[138]....
        /*0684*/ 	.word	0xffffffff


	//   ....[139]....
        /*0688*/ 	.word	0xffffffff


	//   ....[140]....
        /*068c*/ 	.word	0xffffffff


	//   ....[141]....
        /*0690*/ 	.word	0xffffffff


	//   ....[142]....
        /*0694*/ 	.word	0xffffffff


	//   ....[143]....
        /*0698*/ 	.word	0xffffffff


	//   ....[144]....
        /*069c*/ 	.word	0xffffffff


	//   ....[145]....
        /*06a0*/ 	.word	0xffffffff


	//   ....[146]....
        /*06a4*/ 	.word	0xffffffff


	//   ....[147]....
        /*06a8*/ 	.word	0xffffffff


	//   ....[148]....
        /*06ac*/ 	.word	0xffffffff


	//   ....[149]....
        /*06b0*/ 	.word	0xffffffff


	//   ....[150]....
        /*06b4*/ 	.word	0xffffffff


	//   ....[151]....
        /*06b8*/ 	.word	0xffffffff


	//   ....[152]....
        /*06bc*/ 	.word	0xffffffff


	//   ....[153]....
        /*06c0*/ 	.word	0xffffffff


	//   ....[154]....
        /*06c4*/ 	.word	0xffffffff


	//   ....[155]....
        /*06c8*/ 	.word	0xffffffff


	//   ....[156]....
        /*06cc*/ 	.word	0xffffffff


	//   ....[157]....
        /*06d0*/ 	.word	0xffffffff


	//   ....[158]....
        /*06d4*/ 	.word	0xffffffff


	//   ....[159]....
        /*06d8*/ 	.word	0xffffffff


	//   ....[160]....
        /*06dc*/ 	.word	0xffffffff


	//   ....[161]....
        /*06e0*/ 	.word	0xffffffff


	//   ....[162]....
        /*06e4*/ 	.word	0xffffffff


	//   ....[163]....
        /*06e8*/ 	.word	0xffffffff


	//   ....[164]....
        /*06ec*/ 	.word	0xffffffff


	//   ....[165]....
        /*06f0*/ 	.word	0xffffffff


	//   ....[166]....
        /*06f4*/ 	.word	0xffffffff


	//   ....[167]....
        /*06f8*/ 	.word	0xffffffff


	//   ....[168]....
        /*06fc*/ 	.word	0xffffffff


	//   ....[169]....
        /*0700*/ 	.word	0xffffffff


	//   ....[170]....
        /*0704*/ 	.word	0xffffffff


	//   ....[171]....
        /*0708*/ 	.word	0xffffffff


	//   ....[172]....
        /*070c*/ 	.word	0xffffffff


	//   ....[173]....
        /*0710*/ 	.word	0xffffffff


	//   ....[174]....
        /*0714*/ 	.word	0xffffffff


	//   ....[175]....
        /*0718*/ 	.word	0xffffffff


	//   ....[176]....
        /*071c*/ 	.word	0xffffffff


	//   ....[177]....
        /*0720*/ 	.word	0xffffffff


	//   ....[178]....
        /*0724*/ 	.word	0xffffffff


	//   ....[179]....
        /*0728*/ 	.word	0xffffffff


	//   ....[180]....
        /*072c*/ 	.word	0xffffffff


	//   ....[181]....
        /*0730*/ 	.word	0xffffffff


	//   ....[182]....
        /*0734*/ 	.word	0xffffffff


	//   ....[183]....
        /*0738*/ 	.word	0xffffffff


	//   ....[184]....
        /*073c*/ 	.word	0xffffffff


	//   ....[185]....
        /*0740*/ 	.word	0xffffffff


	//   ....[186]....
        /*0744*/ 	.word	0xffffffff


	//   ....[187]....
        /*0748*/ 	.word	0xffffffff


	//   ....[188]....
        /*074c*/ 	.word	0xffffffff


	//   ....[189]....
        /*0750*/ 	.word	0xffffffff


	//   ....[190]....
        /*0754*/ 	.word	0xffffffff


	//   ....[191]....
        /*0758*/ 	.word	0x0500000f


	//   ....[192]....
        /*075c*/ 	.word	0x0500000f


	//   ....[193]....
        /*0760*/ 	.word	0x0500000f


	//   ....[194]....
        /*0764*/ 	.word	0x0500000f


	//   ....[195]....
        /*0768*/ 	.word	0x0500000f


	//   ....[196]....
        /*076c*/ 	.word	0x0500000f


	//   ....[197]....
        /*0770*/ 	.word	0x0500000f


	//   ....[198]....
        /*0774*/ 	.word	0x0500000f


	//   ....[199]....
        /*0778*/ 	.word	0x0500000f


	//   ....[200]....
        /*077c*/ 	.word	0x0500000f


	//   ....[201]....
        /*0780*/ 	.word	0x0500000f


	//   ....[202]....
        /*0784*/ 	.word	0x0500000f


	//   ....[203]....
        /*0788*/ 	.word	0x0500000f


	//   ....[204]....
        /*078c*/ 	.word	0x0500000f


	//   ....[205]....
        /*0790*/ 	.word	0x0500000f


	//   ....[206]....
        /*0794*/ 	.word	0x0500000f


	//   ....[207]....
        /*0798*/ 	.word	0x0500000f


	//   ....[208]....
        /*079c*/ 	.word	0x0500000f


	//   ....[209]....
        /*07a0*/ 	.word	0x0500000f


	//   ....[210]....
        /*07a4*/ 	.word	0x0500000f


	//   ....[211]....
        /*07a8*/ 	.word	0x0500000f


	//   ....[212]....
        /*07ac*/ 	.word	0x0500000f


	//   ....[213]....
        /*07b0*/ 	.word	0x0500000f


	//   ....[214]....
        /*07b4*/ 	.word	0x0500000f


	//   ....[215]....
        /*07b8*/ 	.word	0x0500000f


	//   ....[216]....
        /*07bc*/ 	.word	0x0500000f


	//   ....[217]....
        /*07c0*/ 	.word	0x0500000f


	//   ....[218]....
        /*07c4*/ 	.word	0x0500000f


	//   ....[219]....
        /*07c8*/ 	.word	0x0500000f


	//   ....[220]....
        /*07cc*/ 	.word	0x0500000f


	//   ....[221]....
        /*07d0*/ 	.word	0x0500000f


	//   ....[222]....
        /*07d4*/ 	.word	0x0500000f


	//   ....[223]....
        /*07d8*/ 	.word	0x0500000f


	//   ....[224]....
        /*07dc*/ 	.word	0x0500000f


	//   ....[225]....
        /*07e0*/ 	.word	0x0500000f


	//   ....[226]....
        /*07e4*/ 	.word	0x0500000f


	//   ....[227]....
        /*07e8*/ 	.word	0x0500000f


	//   ....[228]....
        /*07ec*/ 	.word	0x0500000f


	//   ....[229]....
        /*07f0*/ 	.word	0x0500000f


	//   ....[230]....
        /*07f4*/ 	.word	0x0500000f


	//   ....[231]....
        /*07f8*/ 	.word	0x0500000f


	//   ....[232]....
        /*07fc*/ 	.word	0x0500000f


	//   ....[233]....
        /*0800*/ 	.word	0x0500000f


	//   ....[234]....
        /*0804*/ 	.word	0x0500000f


	//   ....[235]....
        /*0808*/ 	.word	0x0500000f


	//   ....[236]....
        /*080c*/ 	.word	0x0500000f


	//   ....[237]....
        /*0810*/ 	.word	0x0500000f


	//   ....[238]....
        /*0814*/ 	.word	0x0500000f


	//   ....[239]....
        /*0818*/ 	.word	0x0500000f


	//   ....[240]....
        /*081c*/ 	.word	0x0500000f


	//   ....[241]....
        /*0820*/ 	.word	0x0500000f


	//   ....[242]....
        /*0824*/ 	.word	0x0500000f


	//   ....[243]....
        /*0828*/ 	.word	0x0500000f


	//   ....[244]....
        /*082c*/ 	.word	0x0500000f


	//   ....[245]....
        /*0830*/ 	.word	0x0500000f


	//   ....[246]....
        /*0834*/ 	.word	0x0500000f


	//   ....[247]....
        /*0838*/ 	.word	0x0500000f


	//   ....[248]....
        /*083c*/ 	.word	0x0500000f


	//   ....[249]....
        /*0840*/ 	.word	0x0500000f


	//   ....[250]....
        /*0844*/ 	.word	0x0500000f


	//   ....[251]....
        /*0848*/ 	.word	0x0500000f


	//   ....[252]....
        /*084c*/ 	.word	0x0500000f


	//   ....[253]....
        /*0850*/ 	.word	0x0500000f


	//   ....[254]....
        /*0854*/ 	.word	0x0500000f


	//   ....[255]....
        /*0858*/ 	.word	0x0500000f


	//   ....[0]....
        /*085c*/ 	.word	0x0500000f


	//   ....[1]....
        /*0860*/ 	.word	0x0500000f


	//   ....[2]....
        /*0864*/ 	.word	0x0500000f


	//   ....[3]....
        /*0868*/ 	.word	0x0500000f


	//   ....[4]....
        /*086c*/ 	.word	0x0500000f


	//   ....[5]....
        /*0870*/ 	.word	0x0500000f


	//   ....[6]....
        /*0874*/ 	.word	0x0500000f


	//   ....[7]....
        /*0878*/ 	.word	0x0500000f


	//   ....[8]....
        /*087c*/ 	.word	0x0500000f


	//   ....[9]....
        /*0880*/ 	.word	0x0500000f


	//   ....[10]....
        /*0884*/ 	.word	0x0500000f


	//   ....[11]....
        /*0888*/ 	.word	0x0500000f


	//   ....[12]....
        /*088c*/ 	.word	0x0500000f


	//   ....[13]....
        /*0890*/ 	.word	0x0500000f


	//   ....[14]....
        /*0894*/ 	.word	0x0500000f


	//   ....[15]....
        /*0898*/ 	.word	0x0500000f


	//   ....[16]....
        /*089c*/ 	.word	0x0500000f


	//   ....[17]....
        /*08a0*/ 	.word	0x0500000f


	//   ....[18]....
        /*08a4*/ 	.word	0x0500000f


	//   ....[19]....
        /*08a8*/ 	.word	0x0500000f


	//   ....[20]....
        /*08ac*/ 	.word	0x0500000f


	//   ....[21]....
        /*08b0*/ 	.word	0x0500000f


	//   ....[22]....
        /*08b4*/ 	.word	0x0500000f


	//   ....[23]....
        /*08b8*/ 	.word	0x0500000f


	//   ....[24]....
        /*08bc*/ 	.word	0x0500000f


	//   ....[25]....
        /*08c0*/ 	.word	0x0500000f


	//   ....[26]....
        /*08c4*/ 	.word	0x0500000f


	//   ....[27]....
        /*08c8*/ 	.word	0x0500000f


	//   ....[28]....
        /*08cc*/ 	.word	0x0500000f


	//   ....[29]....
        /*08d0*/ 	.word	0x0500000f


	//   ....[30]....
        /*08d4*/ 	.word	0x0500000f


	//   ....[31]....
        /*08d8*/ 	.word	0x0500000f


	//   ....[32]....
        /*08dc*/ 	.word	0x0500000f


	//   ....[33]....
        /*08e0*/ 	.word	0x0500000f


	//   ....[34]....
        /*08e4*/ 	.word	0x0500000f


	//   ....[35]....
        /*08e8*/ 	.word	0x0500000f


	//   ....[36]....
        /*08ec*/ 	.word	0x0500000f


	//   ....[37]....
        /*08f0*/ 	.word	0x0500000f


	//   ....[38]....
        /*08f4*/ 	.word	0x0500000f


	//   ....[39]....
        /*08f8*/ 	.word	0x0500000f


	//   ....[40]....
        /*08fc*/ 	.word	0x0500000f


	//   ....[41]....
        /*0900*/ 	.word	0x0500000f


	//   ....[42]....
        /*0904*/ 	.word	0x0500000f


	//   ....[43]....
        /*0908*/ 	.word	0x0500000f


	//   ....[44]....
        /*090c*/ 	.word	0x0500000f


	//   ....[45]....
        /*0910*/ 	.word	0x0500000f


	//   ....[46]....
        /*0914*/ 	.word	0x0500000f


	//   ....[47]....
        /*0918*/ 	.word	0x0500000f


	//----- nvinfo : EIATTR_COOP_GROUP_INSTR_OFFSETS
	.align		4
.L_231:
        /*091c*/ 	.byte	0x04, 0x28
        /*091e*/ 	.short	(.L_233 - .L_232)


	//   ....[0]....
.L_232:
        /*0920*/ 	.word	0x00000060


	//   ....[1]....
        /*0924*/ 	.word	0x00000140


	//   ....[2]....
        /*0928*/ 	.word	0x00000190


	//   ....[3]....
        /*092c*/ 	.word	0x000003c0


	//   ....[4]....
        /*0930*/ 	.word	0x00000520


	//   ....[5]....
        /*0934*/ 	.word	0x00000640


	//   ....[6]....
        /*0938*/ 	.word	0x000007a0


	//   ....[7]....
        /*093c*/ 	.word	0x00003e00


	//   ....[8]....
        /*0940*/ 	.word	0x00003e10


	//   ....[9]....
        /*0944*/ 	.word	0x00005380


	//   ....[10]....
        /*0948*/ 	.word	0x00005390


	//   ....[11]....
        /*094c*/ 	.word	0x000073d0


	//   ....[12]....
        /*0950*/ 	.word	0x000073e0


	//   ....[13]....
        /*0954*/ 	.word	0x00008b50


	//   ....[14]....
        /*0958*/ 	.word	0x00008b60


	//   ....[15]....
        /*095c*/ 	.word	0x0000a460


	//   ....[16]....
        /*0960*/ 	.word	0x0000a470


	//   ....[17]....
        /*0964*/ 	.word	0x0000a700


	//   ....[18]....
        /*0968*/ 	.word	0x0000a710


	//   ....[19]....
        /*096c*/ 	.word	0x0000ac00


	//   ....[20]....
        /*0970*/ 	.word	0x0000ac20


	//   ....[21]....
        /*0974*/ 	.word	0x0000ae70


	//   ....[22]....
        /*0978*/ 	.word	0x0000ae90


	//   ....[23]....
        /*097c*/ 	.word	0x0000bcd0


	//   ....[24]....
        /*0980*/ 	.word	0x0000c3f0


	//   ....[25]....
        /*0984*/ 	.word	0x0000c400


	//   ....[26]....
        /*0988*/ 	.word	0x0000c410


	//   ....[27]....
        /*098c*/ 	.word	0x0000c420


	//   ....[28]....
        /*0990*/ 	.word	0x0000cc60


	//   ....[29]....
        /*0994*/ 	.word	0x0000cc70


	//   ....[30]....
        /*0998*/ 	.word	0x0000cc80


	//   ....[31]....
        /*099c*/ 	.word	0x0000cc90


	//   ....[32]....
        /*09a0*/ 	.word	0x0000fb00


	//   ....[33]....
        /*09a4*/ 	.word	0x0000fb10


	//   ....[34]....
        /*09a8*/ 	.word	0x0000fb20


	//   ....[35]....
        /*09ac*/ 	.word	0x0000fb30


	//   ....[36]....
        /*09b0*/ 	.word	0x00010150


	//   ....[37]....
        /*09b4*/ 	.word	0x00010160


	//   ....[38]....
        /*09b8*/ 	.word	0x00010170


	//   ....[39]....
        /*09bc*/ 	.word	0x00010180


	//   ....[40]....
        /*09c0*/ 	.word	0x00014120


	//   ....[41]....
        /*09c4*/ 	.word	0x00014430


	//   ....[42]....
        /*09c8*/ 	.word	0x00015110


	//   ....[43]....
        /*09cc*/ 	.word	0x00015220


	//   ....[44]....
        /*09d0*/ 	.word	0x00015770


	//   ....[45]....
        /*09d4*/ 	.word	0x00015840


	//   ....[46]....
        /*09d8*/ 	.word	0x00017f10


	//   ....[47]....
        /*09dc*/ 	.word	0x00018360


	//   ....[48]....
        /*09e0*/ 	.word	0x000192b0


	//   ....[49]....
        /*09e4*/ 	.word	0x00019400


	//   ....[50]....
        /*09e8*/ 	.word	0x00019970


	//   ....[51]....
        /*09ec*/ 	.word	0x000199c0


	//   ....[52]....
        /*09f0*/ 	.word	0x0001c150


	//   ....[53]....
        /*09f4*/ 	.word	0x0001c1b0


	//   ....[54]....
        /*09f8*/ 	.word	0x0001c480


	//   ....[55]....
        /*09fc*/ 	.word	0x0001c4a0


	//   ....[56]....
        /*0a00*/ 	.word	0x0001e940


	//   ....[57]....
        /*0a04*/ 	.word	0x0001edb0


	//   ....[58]....
        /*0a08*/ 	.word	0x0001fd90


	//   ....[59]....
        /*0a0c*/ 	.word	0x0001fea0


	//   ....[60]....
        /*0a10*/ 	.word	0x000203d0


	//   ....[61]....
        /*0a14*/ 	.word	0x00020480


	//   ....[62]....
        /*0a18*/ 	.word	0x00021590


	//   ....[63]....
        /*0a1c*/ 	.word	0x000217c0


	//   ....[64]....
        /*0a20*/ 	.word	0x00021830


	//   ....[65]....
        /*0a24*/ 	.word	0x00021840


	//   ....[66]....
        /*0a28*/ 	.word	0x00022e90


	//   ....[67]....
        /*0a2c*/ 	.word	0x00022ea0


	//   ....[68]....
        /*0a30*/ 	.word	0x00022eb0


	//   ....[69]....
        /*0a34*/ 	.word	0x00022ec0


	//   ....[70]....
        /*0a38*/ 	.word	0x000237a0


	//   ....[71]....
        /*0a3c*/ 	.word	0x000237c0


	//   ....[72]....
        /*0a40*/ 	.word	0x00023910


	//   ....[73]....
        /*0a44*/ 	.word	0x00023930


	//   ....[74]....
        /*0a48*/ 	.word	0x00023a30


	//   ....[75]....
        /*0a4c*/ 	.word	0x00023a50


	//   ....[76]....
        /*0a50*/ 	.word	0x00023b60


	//   ....[77]....
        /*0a54*/ 	.word	0x00023b80


	//   ....[78]....
        /*0a58*/ 	.word	0x000240b0


	//   ....[79]....
        /*0a5c*/ 	.word	0x000240f0


	//   ....[80]....
        /*0a60*/ 	.word	0x000249d0


	//   ....[81]....
        /*0a64*/ 	.word	0x000249e0


	//   ....[82]....
        /*0a68*/ 	.word	0x00025960


	//   ....[83]....
        /*0a6c*/ 	.word	0x00025990


	//   ....[84]....
        /*0a70*/ 	.word	0x00025aa0


	//   ....[85]....
        /*0a74*/ 	.word	0x00025ac0


	//   ....[86]....
        /*0a78*/ 	.word	0x00025bc0


	//   ....[87]....
        /*0a7c*/ 	.word	0x00025be0


	//   ....[88]....
        /*0a80*/ 	.word	0x00025cf0


	//   ....[89]....
        /*0a84*/ 	.word	0x00025d10


	//   ....[90]....
        /*0a88*/ 	.word	0x00025ea0


	//   ....[91]....
        /*0a8c*/ 	.word	0x00026090


	//   ....[92]....
        /*0a90*/ 	.word	0x000260c0


	//   ....[93]....
        /*0a94*/ 	.word	0x000260f0


	//   ....[94]....
        /*0a98*/ 	.word	0x00026120


	//   ....[95]....
        /*0a9c*/ 	.word	0x00026150


	//   ....[96]....
        /*0aa0*/ 	.word	0x00026180


	//   ....[97]....
        /*0aa4*/ 	.word	0x00026310


	//   ....[98]....
        /*0aa8*/ 	.word	0x00026340


	//   ....[99]....
        /*0aac*/ 	.word	0x00026370


	//   ....[100]....
        /*0ab0*/ 	.word	0x000263a0


	//   ....[101]....
        /*0ab4*/ 	.word	0x000263d0


	//   ....[102]....
        /*0ab8*/ 	.word	0x00026400


	//   ....[103]....
        /*0abc*/ 	.word	0x00026490


	//   ....[104]....
        /*0ac0*/ 	.word	0x000264c0


	//   ....[105]....
        /*0ac4*/ 	.word	0x000264d0


	//   ....[106]....
        /*0ac8*/ 	.word	0x00026510


	//   ....[107]....
        /*0acc*/ 	.word	0x00027ca0


	//   ....[108]....
        /*0ad0*/ 	.word	0x0002a2f0


	//   ....[109]....
        /*0ad4*/ 	.word	0x0002a310


	//   ....[110]....
        /*0ad8*/ 	.word	0x0002a3c0


	//   ....[111]....
        /*0adc*/ 	.word	0x0002a3e0


	//   ....[112]....
        /*0ae0*/ 	.word	0x0002a480


	//   ....[113]....
        /*0ae4*/ 	.word	0x0002a4a0


	//   ....[114]....
        /*0ae8*/ 	.word	0x0002a540


	//   ....[115]....
        /*0aec*/ 	.word	0x0002a560


	//   ....[116]....
        /*0af0*/ 	.word	0x0002a600


	//   ....[117]....
        /*0af4*/ 	.word	0x0002a620


	//   ....[118]....
        /*0af8*/ 	.word	0x0002a630


	//   ....[119]....
        /*0afc*/ 	.word	0x0002a6c0


	//   ....[120]....
        /*0b00*/ 	.word	0x0002adf0


	//   ....[121]....
        /*0b04*/ 	.word	0x0002ae20


	//   ....[122]....
        /*0b08*/ 	.word	0x0002ae80


	//   ....[123]....
        /*0b0c*/ 	.word	0x0002aee0


	//   ....[124]....
        /*0b10*/ 	.word	0x0002af20


	//   ....[125]....
        /*0b14*/ 	.word	0x0002af90


	//   ....[126]....
        /*0b18*/ 	.word	0x0002afe0


	//   ....[127]....
        /*0b1c*/ 	.word	0x0002b040


	//   ....[128]....
        /*0b20*/ 	.word	0x0002b090


	//   ....[129]....
        /*0b24*/ 	.word	0x0002b0f0


	//   ....[130]....
        /*0b28*/ 	.word	0x0002b130


	//   ....[131]....
        /*0b2c*/ 	.word	0x0002b1a0


	//   ....[132]....
        /*0b30*/ 	.word	0x0002b1f0


	//   ....[133]....
        /*0b34*/ 	.word	0x0002b240


	//   ....[134]....
        /*0b38*/ 	.word	0x0002b260


	//   ....[135]....
        /*0b3c*/ 	.word	0x0002b2a0


	//   ....[136]....
        /*0b40*/ 	.word	0x0002ba40


	//   ....[137]....
        /*0b44*/ 	.word	0x0002ba80


	//   ....[138]....
        /*0b48*/ 	.word	0x0002ba90


	//   ....[139]....
        /*0b4c*/ 	.word	0x0002baf0


	//   ....[140]....
        /*0b50*/ 	.word	0x0002bb00


	//   ....[141]....
        /*0b54*/ 	.word	0x0002bb60


	//   ....[142]....
        /*0b58*/ 	.word	0x0002bb90


	//   ....[143]....
        /*0b5c*/ 	.word	0x0002bbd0


	//   ....[144]....
        /*0b60*/ 	.word	0x0002bc00


	//   ....[145]....
        /*0b64*/ 	.word	0x0002bc40


	//   ....[146]....
        /*0b68*/ 	.word	0x0002bc70


	//   ....[147]....
        /*0b6c*/ 	.word	0x0002bcb0


	//   ....[148]....
        /*0b70*/ 	.word	0x0002bf30


	//   ....[149]....
        /*0b74*/ 	.word	0x0002bf50


	//   ....[150]....
        /*0b78*/ 	.word	0x0002bf60


	//   ....[151]....
        /*0b7c*/ 	.word	0x0002bff0


	//   ....[152]....
        /*0b80*/ 	.word	0x0002c000


	//   ....[153]....
        /*0b84*/ 	.word	0x0002c090


	//   ....[154]....
        /*0b88*/ 	.word	0x0002c0a0


	//   ....[155]....
        /*0b8c*/ 	.word	0x0002c130


	//   ....[156]....
        /*0b90*/ 	.word	0x0002c140


	//   ....[157]....
        /*0b94*/ 	.word	0x0002c1d0


	//   ....[158]....
        /*0b98*/ 	.word	0x0002c1e0


	//   ....[159]....
        /*0b9c*/ 	.word	0x0002c1f0


	//   ....[160]....
        /*0ba0*/ 	.word	0x0002c7c0


	//   ....[161]....
        /*0ba4*/ 	.word	0x0002c800


	//   ....[162]....
        /*0ba8*/ 	.word	0x0002c840


	//   ....[163]....
        /*0bac*/ 	.word	0x0002c870


	//   ....[164]....
        /*0bb0*/ 	.word	0x0002c900


	//   ....[165]....
        /*0bb4*/ 	.word	0x0002c930


	//   ....[166]....
        /*0bb8*/ 	.word	0x0002c9a0


	//   ....[167]....
        /*0bbc*/ 	.word	0x0002c9d0


	//   ....[168]....
        /*0bc0*/ 	.word	0x0002ca40


	//   ....[169]....
        /*0bc4*/ 	.word	0x0002ca60


	//   ....[170]....
        /*0bc8*/ 	.word	0x0002caa0


	//   ....[171]....
        /*0bcc*/ 	.word	0x0002caf0


	//   ....[172]....
        /*0bd0*/ 	.word	0x0002cf00


	//   ....[173]....
        /*0bd4*/ 	.word	0x0002cf30


	//   ....[174]....
        /*0bd8*/ 	.word	0x0002cfa0


	//   ....[175]....
        /*0bdc*/ 	.word	0x0002cfd0


	//   ....[176]....
        /*0be0*/ 	.word	0x0002d000


	//   ....[177]....
        /*0be4*/ 	.word	0x0002d030


	//   ....[178]....
        /*0be8*/ 	.word	0x0002d060


	//   ....[179]....
        /*0bec*/ 	.word	0x0002d090


	//   ....[180]....
        /*0bf0*/ 	.word	0x0002d230


	//   ....[181]....
        /*0bf4*/ 	.word	0x0002d260


	//   ....[182]....
        /*0bf8*/ 	.word	0x0002d290


	//   ....[183]....
        /*0bfc*/ 	.word	0x0002d2c0


	//   ....[184]....
        /*0c00*/ 	.word	0x0002d2f0


	//   ....[185]....
        /*0c04*/ 	.word	0x0002d320


	//   ....[186]....
        /*0c08*/ 	.word	0x0002d3e0


	//   ....[187]....
        /*0c0c*/ 	.word	0x0002d400


	//   ....[188]....
        /*0c10*/ 	.word	0x0002d420


	//   ....[189]....
        /*0c14*/ 	.word	0x0002d480


	//   ....[190]....
        /*0c18*/ 	.word	0x0002dea0


	//   ....[191]....
        /*0c1c*/ 	.word	0x0002e1e0


	//   ....[192]....
        /*0c20*/ 	.word	0x0002e270


	//   ....[193]....
        /*0c24*/ 	.word	0x0002e310


	//   ....[194]....
        /*0c28*/ 	.word	0x0002e3a0


	//   ....[195]....
        /*0c2c*/ 	.word	0x0002e490


	//   ....[196]....
        /*0c30*/ 	.word	0x0002e520


	//   ....[197]....
        /*0c34*/ 	.word	0x0002e5c0


	//   ....[198]....
        /*0c38*/ 	.word	0x0002e650


	//   ....[199]....
        /*0c3c*/ 	.word	0x0002e740


	//   ....[200]....
        /*0c40*/ 	.word	0x0002e7d0


	//   ....[201]....
        /*0c44*/ 	.word	0x0002e870


	//   ....[202]....
        /*0c48*/ 	.word	0x0002e900


	//   ....[203]....
        /*0c4c*/ 	.word	0x0002e9f0


	//   ....[204]....
        /*0c50*/ 	.word	0x0002ea80


	//   ....[205]....
        /*0c54*/ 	.word	0x0002ead0


	//   ....[206]....
        /*0c58*/ 	.word	0x0002eb20


	//   ....[207]....
        /*0c5c*/ 	.word	0x0002ebc0


	//   ....[208]....
        /*0c60*/ 	.word	0x0002ec50


	//   ....[209]....
        /*0c64*/ 	.word	0x0002eca0


	//   ....[210]....
        /*0c68*/ 	.word	0x0002ecf0


	//   ....[211]....
        /*0c6c*/ 	.word	0x0002ede0


	//   ....[212]....
        /*0c70*/ 	.word	0x0002ee70


	//   ....[213]....
        /*0c74*/ 	.word	0x0002eec0


	//   ....[214]....
        /*0c78*/ 	.word	0x0002ef10


	//   ....[215]....
        /*0c7c*/ 	.word	0x0002efb0


	//   ....[216]....
        /*0c80*/ 	.word	0x0002f040


	//   ....[217]....
        /*0c84*/ 	.word	0x0002f090


	//   ....[218]....
        /*0c88*/ 	.word	0x0002f0e0


	//   ....[219]....
        /*0c8c*/ 	.word	0x0002f480


	//   ....[220]....
        /*0c90*/ 	.word	0x0002f760


	//   ....[221]....
        /*0c94*/ 	.word	0x0002f850


	//   ....[222]....
        /*0c98*/ 	.word	0x0002f8f0


	//   ....[223]....
        /*0c9c*/ 	.word	0x0002f950


	//   ....[224]....
        /*0ca0*/ 	.word	0x0002fa70


	//   ....[225]....
        /*0ca4*/ 	.word	0x0002fad0


	//   ....[226]....
        /*0ca8*/ 	.word	0x0002fbe0


	//   ....[227]....
        /*0cac*/ 	.word	0x0002fc50


	//   ....[228]....
        /*0cb0*/ 	.word	0x0002fd60


	//   ....[229]....
        /*0cb4*/ 	.word	0x0002fdd0


	//   ....[230]....
        /*0cb8*/ 	.word	0x0002fee0


	//   ....[231]....
        /*0cbc*/ 	.word	0x0002ff50


	//   ....[232]....
        /*0cc0*/ 	.word	0x00030030


	//   ....[233]....
        /*0cc4*/ 	.word	0x00030130


	//   ....[234]....
        /*0cc8*/ 	.word	0x000301a0


	//   ....[235]....
        /*0ccc*/ 	.word	0x00030220


	//   ....[236]....
        /*0cd0*/ 	.word	0x000302f0


	//   ....[237]....
        /*0cd4*/ 	.word	0x00030370


	//   ....[238]....
        /*0cd8*/ 	.word	0x00030450


	//   ....[239]....
        /*0cdc*/ 	.word	0x000304d0


	//   ....[240]....
        /*0ce0*/ 	.word	0x000305b0


	//   ....[241]....
        /*0ce4*/ 	.word	0x00030630


	//   ....[242]....
        /*0ce8*/ 	.word	0x00030710


	//   ....[243]....
        /*0cec*/ 	.word	0x00030790


	//   ....[244]....
        /*0cf0*/ 	.word	0x00030870


	//   ....[245]....
        /*0cf4*/ 	.word	0x000308f0


	//   ....[246]....
        /*0cf8*/ 	.word	0x000309c0


	//   ....[247]....
        /*0cfc*/ 	.word	0x00030a40


	//   ....[248]....
        /*0d00*/ 	.word	0x00030b00


	//   ....[249]....
        /*0d04*/ 	.word	0x00030c30


	//   ....[250]....
        /*0d08*/ 	.word	0x00030d00


	//   ....[251]....
        /*0d0c*/ 	.word	0x00030d70


	//   ....[252]....
        /*0d10*/ 	.word	0x00030e40


	//   ....[253]....
        /*0d14*/ 	.word	0x00030ea0


	//   ....[254]....
        /*0d18*/ 	.word	0x00030f70


	//   ....[255]....
        /*0d1c*/ 	.word	0x00030fd0


	//   ....[0]....
        /*0d20*/ 	.word	0x000310a0


	//   ....[1]....
        /*0d24*/ 	.word	0x00031100


	//   ....[2]....
        /*0d28*/ 	.word	0x000311d0


	//   ....[3]....
        /*0d2c*/ 	.word	0x00031230


	//   ....[4]....
        /*0d30*/ 	.word	0x00031310


	//   ....[5]....
        /*0d34*/ 	.word	0x00031400


	//   ....[6]....
        /*0d38*/ 	.word	0x000314a0


	//   ....[7]....
        /*0d3c*/ 	.word	0x00031500


	//   ....[8]....
        /*0d40*/ 	.word	0x00031600


	//   ....[9]....
        /*0d44*/ 	.word	0x00031660


	//   ....[10]....
        /*0d48*/ 	.word	0x00031760


	//   ....[11]....
        /*0d4c*/ 	.word	0x000317c0


	//   ....[12]....
        /*0d50*/ 	.word	0x000318c0


	//   ....[13]....
        /*0d54*/ 	.word	0x00031920


	//   ....[14]....
        /*0d58*/ 	.word	0x00031a20


	//   ....[15]....
        /*0d5c*/ 	.word	0x00031a80


	//   ....[16]....
        /*0d60*/ 	.word	0x00031b50


	//   ....[17]....
        /*0d64*/ 	.word	0x00031c90


	//   ....[18]....
        /*0d68*/ 	.word	0x00031d30


	//   ....[19]....
        /*0d6c*/ 	.word	0x00031e10


	//   ....[20]....
        /*0d70*/ 	.word	0x00031ee0


	//   ....[21]....
        /*0d74*/ 	.word	0x00031f40


	//   ....[22]....
        /*0d78*/ 	.word	0x00032030


	//   ....[23]....
        /*0d7c*/ 	.word	0x00032090


	//   ....[24]....
        /*0d80*/ 	.word	0x00032180


	//   ....[25]....
        /*0d84*/ 	.word	0x000321e0


	//   ....[26]....
        /*0d88*/ 	.word	0x000322d0


	//   ....[27]....
        /*0d8c*/ 	.word	0x00032330


	//   ....[28]....
        /*0d90*/ 	.word	0x00032410


	//   ....[29]....
        /*0d94*/ 	.word	0x000324a0


	//   ....[30]....
        /*0d98*/ 	.word	0x00032540


	//   ....[31]....
        /*0d9c*/ 	.word	0x000326c0


	//   ....[32]....
        /*0da0*/ 	.word	0x00032730


	//   ....[33]....
        /*0da4*/ 	.word	0x000327a0


	//   ....[34]....
        /*0da8*/ 	.word	0x00032810


	//   ....[35]....
        /*0dac*/ 	.word	0x00032880


	//   ....[36]....
        /*0db0*/ 	.word	0x00032900


	//   ....[37]....
        /*0db4*/ 	.word	0x00032980


	//   ....[38]....
        /*0db8*/ 	.word	0x00032a10


	//   ....[39]....
        /*0dbc*/ 	.word	0x00032a80


	//   ....[40]....
        /*0dc0*/ 	.word	0x00032af0


	//   ....[41]....
        /*0dc4*/ 	.word	0x00032b60


	//   ....[42]....
        /*0dc8*/ 	.word	0x00032be0


	//   ....[43]....
        /*0dcc*/ 	.word	0x00032c50


	//   ....[44]....
        /*0dd0*/ 	.word	0x00032ce0


	//   ....[45]....
        /*0dd4*/ 	.word	0x00032d40


	//   ....[46]....
        /*0dd8*/ 	.word	0x00032dd0


	//   ....[47]....
        /*0ddc*/ 	.word	0x00032f00


	//----- nvinfo : EIATTR_REG_RECONFIG
	.align		4
.L_233:
        /*0de0*/ 	.byte	0x01, 0x54
	.zero		2


	//----- nvinfo : EIATTR_SYSCALL_OFFSETS
	.align		4
        /*0de4*/ 	.byte	0x04, 0x46
        /*0de6*/ 	.short	(.L_235 - .L_234)


	//   ....[0]....
.L_234:
        /*0de8*/ 	.word	0x000021c0


	//   ....[1]....
        /*0dec*/ 	.word	0x00002310


	//   ....[2]....
        /*0df0*/ 	.word	0x0000be40


	//   ....[3]....
        /*0df4*/ 	.word	0x0000c170


	//   ....[4]....
        /*0df8*/ 	.word	0x00029950


	//   ....[5]....
        /*0dfc*/ 	.word	0x00029aa0


	//   ....[6]....
        /*0e00*/ 	.word	0x00029b90


	//   ....[7]....
        /*0e04*/ 	.word	0x0002aa80


	//----- nvinfo : EIATTR_MBARRIER_INSTR_OFFSETS
	.align		4
.L_235:
        /*0e08*/ 	.byte	0x04, 0x39
        /*0e0a*/ 	.short	(.L_237 - .L_236)


	//   ....[0]....
.L_236:
        /*0e0c*/ 	.word	0x00000270
        /*0e10*/ 	.word	0x000000ff
        /*0e14*/ 	.word	0x00030800
        /*0e18*/ 	.short	0x0100
        /*0e1a*/ 	.byte	0x08
	.zero		1


	//   ....[1]....
        /*0e1c*/ 	.word	0x00000280
        /*0e20*/ 	.word	0x000000ff
        /*0e24*/ 	.word	0x00030820
        /*0e28*/ 	.short	0x0100
        /*0e2a*/ 	.byte	0x08
	.zero		1


	//   ....[2]....
        /*0e2c*/ 	.word	0x00000370
        /*0e30*/ 	.word	0x000000ff
        /*0e34*/ 	.word	0x00030830
        /*0e38*/ 	.short	0x0100
        /*0e3a*/ 	.byte	0x08
	.zero		1


	//   ....[3]....
        /*0e3c*/ 	.word	0x00000380
        /*0e40*/ 	.word	0x000000ff
        /*0e44*/ 	.word	0x00030840
        /*0e48*/ 	.short	0x0100
        /*0e4a*/ 	.byte	0x08
	.zero		1


	//   ....[4]....
        /*0e4c*/ 	.word	0x00000390
        /*0e50*/ 	.word	0x000000ff
        /*0e54*/ 	.word	0x00030838
        /*0e58*/ 	.short	0x0100
        /*0e5a*/ 	.byte	0x08
	.zero		1


	//   ....[5]....
        /*0e5c*/ 	.word	0x000003a0
        /*0e60*/ 	.word	0x000000ff
        /*0e64*/ 	.word	0x00030848
        /*0e68*/ 	.short	0x0100
        /*0e6a*/ 	.byte	0x08
	.zero		1


	//   ....[6]....
        /*0e6c*/ 	.word	0x000004d0
        /*0e70*/ 	.word	0x000000ff
        /*0e74*/ 	.word	0x00030850
        /*0e78*/ 	.short	0x0100
        /*0e7a*/ 	.byte	0x08
	.zero		1


	//   ....[7]....
        /*0e7c*/ 	.word	0x000004e0
        /*0e80*/ 	.word	0x000000ff
        /*0e84*/ 	.word	0x00030860
        /*0e88*/ 	.short	0x0100
        /*0e8a*/ 	.byte	0x08
	.zero		1


	//   ....[8]....
        /*0e8c*/ 	.word	0x000004f0
        /*0e90*/ 	.word	0x000000ff
        /*0e94*/ 	.word	0x00030858
        /*0e98*/ 	.short	0x0100
        /*0e9a*/ 	.byte	0x08
	.zero		1


	//   ....[9]....
        /*0e9c*/ 	.word	0x00000500
        /*0ea0*/ 	.word	0x000000ff
        /*0ea4*/ 	.word	0x00030868
        /*0ea8*/ 	.short	0x0100
        /*0eaa*/ 	.byte	0x08
	.zero		1


	//   ....[10]....
        /*0eac*/ 	.word	0x000005f0
        /*0eb0*/ 	.word	0x000000ff
        /*0eb4*/ 	.word	0x00030870
        /*0eb8*/ 	.short	0x0100
        /*0eba*/ 	.byte	0x06
	.zero		1


	//   ....[11]....
        /*0ebc*/ 	.word	0x00000600
        /*0ec0*/ 	.word	0x000000ff
        /*0ec4*/ 	.word	0x00030880
        /*0ec8*/ 	.short	0x0100
        /*0eca*/ 	.byte	0x06
	.zero		1


	//   ....[12]....
        /*0ecc*/ 	.word	0x00000610
        /*0ed0*/ 	.word	0x000000ff
        /*0ed4*/ 	.word	0x00030878
        /*0ed8*/ 	.short	0x0100
        /*0eda*/ 	.byte	0x06
	.zero		1


	//   ....[13]....
        /*0edc*/ 	.word	0x00000620
        /*0ee0*/ 	.word	0x000000ff
        /*0ee4*/ 	.word	0x00030888
        /*0ee8*/ 	.short	0x0100
        /*0eea*/ 	.byte	0x06
	.zero		1


	//   ....[14]....
        /*0eec*/ 	.word	0x00000750
        /*0ef0*/ 	.word	0x000000ff
        /*0ef4*/ 	.word	0x00030890
        /*0ef8*/ 	.short	0x0100
        /*0efa*/ 	.byte	0x08
	.zero		1


	//   ....[15]....
        /*0efc*/ 	.word	0x00000760
        /*0f00*/ 	.word	0x000000ff
        /*0f04*/ 	.word	0x000308a0
        /*0f08*/ 	.short	0x0100
        /*0f0a*/ 	.byte	0x08
	.zero		1


	//   ....[16]....
        /*0f0c*/ 	.word	0x00000770
        /*0f10*/ 	.word	0x000000ff
        /*0f14*/ 	.word	0x00030898
        /*0f18*/ 	.short	0x0100
        /*0f1a*/ 	.byte	0x08
	.zero		1


	//   ....[17]....
        /*0f1c*/ 	.word	0x00000780
        /*0f20*/ 	.word	0x000000ff
        /*0f24*/ 	.word	0x000308a8
        /*0f28*/ 	.short	0x0100
        /*0f2a*/ 	.byte	0x08
	.zero		1


	//   ....[18]....
        /*0f2c*/ 	.word	0x000008b0
        /*0f30*/ 	.word	0x000000ff
        /*0f34*/ 	.word	0x000308b0
        /*0f38*/ 	.short	0x0100
        /*0f3a*/ 	.byte	0x08
	.zero		1


	//   ....[19]....
        /*0f3c*/ 	.word	0x000008c0
        /*0f40*/ 	.word	0x000000ff
        /*0f44*/ 	.word	0x000308c0
        /*0f48*/ 	.short	0x0100
        /*0f4a*/ 	.byte	0x08
	.zero		1


	//   ....[20]....
        /*0f4c*/ 	.word	0x000008d0
        /*0f50*/ 	.word	0x000000ff
        /*0f54*/ 	.word	0x000308b8
        /*0f58*/ 	.short	0x0100
        /*0f5a*/ 	.byte	0x08
	.zero		1


	//   ....[21]....
        /*0f5c*/ 	.word	0x000008e0
        /*0f60*/ 	.word	0x000000ff
        /*0f64*/ 	.word	0x000308c8
        /*0f68*/ 	.short	0x0100
        /*0f6a*/ 	.byte	0x08
	.zero		1


	//   ....[22]....
        /*0f6c*/ 	.word	0x00003db0
        /*0f70*/ 	.word	0x00000057
        /*0f74*/ 	.word	0x00030890
        /*0f78*/ 	.short	0x010a
        /*0f7a*/ 	.byte	0x3f
	.zero		1


	//   ....[23]....
        /*0f7c*/ 	.word	0x00007360
        /*0f80*/ 	.word	0x00000057
        /*0f84*/ 	.word	0x00030890
        /*0f88*/ 	.short	0x010a
        /*0f8a*/ 	.byte	0x3f
	.zero		1


	//   ....[24]....
        /*0f8c*/ 	.word	0x0000a2c0
        /*0f90*/ 	.word	0x00000057
        /*0f94*/ 	.word	0x00030890
        /*0f98*/ 	.short	0x010a
        /*0f9a*/ 	.byte	0x3f
	.zero		1


	//   ....[25]....
        /*0f9c*/ 	.word	0x0000aa60
        /*0fa0*/ 	.word	0x0000000b
        /*0fa4*/ 	.word	0x00000000
        /*0fa8*/ 	.short	0x0101
        /*0faa*/ 	.byte	0x3f
	.zero		1


	//   ....[26]....
        /*0fac*/ 	.word	0x0000aaa0
        /*0fb0*/ 	.word	0x00000057
        /*0fb4*/ 	.word	0x000308b0
        /*0fb8*/ 	.short	0x010a
        /*0fba*/ 	.byte	0x3f
	.zero		1


	//   ....[27]....
        /*0fbc*/ 	.word	0x0000b190
        /*0fc0*/ 	.word	0x00000057
        /*0fc4*/ 	.word	0x00000000
        /*0fc8*/ 	.short	0x0101
        /*0fca*/ 	.byte	0x3f
	.zero		1


	//   ....[28]....
        /*0fcc*/ 	.word	0x0000bed0
        /*0fd0*/ 	.word	0x00000002
        /*0fd4*/ 	.word	0x00030800
        /*0fd8*/ 	.short	0x010a
        /*0fda*/ 	.byte	0x3f
	.zero		1


	//   ....[29]....
        /*0fdc*/ 	.word	0x0000bf20
        /*0fe0*/ 	.word	0x00000002
        /*0fe4*/ 	.word	0x00030800
        /*0fe8*/ 	.short	0x010a
        /*0fea*/ 	.byte	0x3f
	.zero		1


	//   ....[30]....
        /*0fec*/ 	.word	0x0000d550
        /*0ff0*/ 	.word	0x00000002
        /*0ff4*/ 	.word	0x00030800
        /*0ff8*/ 	.short	0x010a
        /*0ffa*/ 	.byte	0x3f
	.zero		1


	//   ....[31]....
        /*0ffc*/ 	.word	0x000106f0
        /*1000*/ 	.word	0x00000002
        /*1004*/ 	.word	0x00030800
        /*1008*/ 	.short	0x010a
        /*100a*/ 	.byte	0x3f
	.zero		1


	//   ....[32]....
        /*100c*/ 	.word	0x000131a0
        /*1010*/ 	.word	0x0000000f
        /*1014*/ 	.word	0x00030830
        /*1018*/ 	.short	0x010a
        /*101a*/ 	.byte	0x3f
	.zero		1


	//   ....[33]....
        /*101c*/ 	.word	0x000131e0
        /*1020*/ 	.word	0x0000000f
        /*1024*/ 	.word	0x00030830
        /*1028*/ 	.short	0x010a
        /*102a*/ 	.byte	0x3f
	.zero		1


	//   ....[34]....
        /*102c*/ 	.word	0x00013e10
        /*1030*/ 	.word	0x0000000f
        /*1034*/ 	.word	0x00000000
        /*1038*/ 	.short	0x0101
        /*103a*/ 	.byte	0x3f
	.zero		1


	//   ....[35]....
        /*103c*/ 	.word	0x00016790
        /*1040*/ 	.word	0x00000005
        /*1044*/ 	.word	0x00030830
        /*1048*/ 	.short	0x010a
        /*104a*/ 	.byte	0x3f
	.zero		1


	//   ....[36]....
        /*104c*/ 	.word	0x00016810
        /*1050*/ 	.word	0x00000005
        /*1054*/ 	.word	0x00030830
        /*1058*/ 	.short	0x010a
        /*105a*/ 	.byte	0x3f
	.zero		1


	//   ....[37]....
        /*105c*/ 	.word	0x00017710
        /*1060*/ 	.word	0x0000000d
        /*1064*/ 	.word	0x00030850
        /*1068*/ 	.short	0x010a
        /*106a*/ 	.byte	0x3f
	.zero		1


	//   ....[38]....
        /*106c*/ 	.word	0x00017760
        /*1070*/ 	.word	0x0000000d
        /*1074*/ 	.word	0x00030850
        /*1078*/ 	.short	0x010a
        /*107a*/ 	.byte	0x3f
	.zero		1


	//   ....[39]....
        /*107c*/ 	.word	0x00017cc0
        /*1080*/ 	.word	0x00000005
        /*1084*/ 	.word	0x00000000
        /*1088*/ 	.short	0x0101
        /*108a*/ 	.byte	0x3f
	.zero		1


	//   ....[40]....
        /*108c*/ 	.word	0x0001a250
        /*1090*/ 	.word	0x0000000d
        /*1094*/ 	.word	0x00000000
        /*1098*/ 	.short	0x0101
        /*109a*/ 	.byte	0x3f
	.zero		1


	//   ....[41]....
        /*109c*/ 	.word	0x0001a800
        /*10a0*/ 	.word	0x00000000
        /*10a4*/ 	.word	0x00030830
        /*10a8*/ 	.short	0x010a
        /*10aa*/ 	.byte	0x3f
	.zero		1


	//   ....[42]....
        /*10ac*/ 	.word	0x0001a880
        /*10b0*/ 	.word	0x00000000
        /*10b4*/ 	.word	0x00030830
        /*10b8*/ 	.short	0x010a
        /*10ba*/ 	.byte	0x3f
	.zero		1


	//   ....[43]....
        /*10bc*/ 	.word	0x0001b780
        /*10c0*/ 	.word	0x00000014
        /*10c4*/ 	.word	0x00030850
        /*10c8*/ 	.short	0x010a
        /*10ca*/ 	.byte	0x3f
	.zero		1


	//   ....[44]....
        /*10cc*/ 	.word	0x0001b7d0
        /*10d0*/ 	.word	0x00000014
        /*10d4*/ 	.word	0x00030850
        /*10d8*/ 	.short	0x010a
        /*10da*/ 	.byte	0x3f
	.zero		1


	//   ....[45]....
        /*10dc*/ 	.word	0x0001bbd0
        /*10e0*/ 	.word	0x00000000
        /*10e4*/ 	.word	0x00000000
        /*10e8*/ 	.short	0x0101
        /*10ea*/ 	.byte	0x3f
	.zero		1


	//   ....[46]....
        /*10ec*/ 	.word	0x0001cf00
        /*10f0*/ 	.word	0x00000014
        /*10f4*/ 	.word	0x00000000
        /*10f8*/ 	.short	0x0101
        /*10fa*/ 	.byte	0x3f
	.zero		1


	//   ....[47]....
        /*10fc*/ 	.word	0x0001d1d0
        /*1100*/ 	.word	0x00000000
        /*1104*/ 	.word	0x00030830
        /*1108*/ 	.short	0x010a
        /*110a*/ 	.byte	0x3f
	.zero		1


	//   ....[48]....
        /*110c*/ 	.word	0x0001d250
        /*1110*/ 	.word	0x00000000
        /*1114*/ 	.word	0x00030830
        /*1118*/ 	.short	0x010a
        /*111a*/ 	.byte	0x3f
	.zero		1


	//   ....[49]....
        /*111c*/ 	.word	0x0001e150
        /*1120*/ 	.word	0x00000014
        /*1124*/ 	.word	0x00030850
        /*1128*/ 	.short	0x010a
        /*112a*/ 	.byte	0x3f
	.zero		1


	//   ....[50]....
        /*112c*/ 	.word	0x0001e1a0
        /*1130*/ 	.word	0x00000014
        /*1134*/ 	.word	0x00030850
        /*1138*/ 	.short	0x010a
        /*113a*/ 	.byte	0x3f
	.zero		1


	//   ....[51]....
        /*113c*/ 	.word	0x0001e720
        /*1140*/ 	.word	0x00000000
        /*1144*/ 	.word	0x00000000
        /*1148*/ 	.short	0x0101
        /*114a*/ 	.byte	0x3f
	.zero		1


	//   ....[52]....
        /*114c*/ 	.word	0x00020c80
        /*1150*/ 	.word	0x00000014
        /*1154*/ 	.word	0x00000000
        /*1158*/ 	.short	0x0101
        /*115a*/ 	.byte	0x3f
	.zero		1


	//   ....[53]....
        /*115c*/ 	.word	0x00021490
        /*1160*/ 	.word	0x00000006
        /*1164*/ 	.word	0x00030850
        /*1168*/ 	.short	0x010a
        /*116a*/ 	.byte	0x3f
	.zero		1


	//   ....[54]....
        /*116c*/ 	.word	0x00021530
        /*1170*/ 	.word	0x00000006
        /*1174*/ 	.word	0x00030850
        /*1178*/ 	.short	0x010a
        /*117a*/ 	.byte	0x3f
	.zero		1


	//   ....[55]....
        /*117c*/ 	.word	0x00021a40
        /*1180*/ 	.word	0x00000003
        /*1184*/ 	.word	0x00000000
        /*1188*/ 	.short	0x0101
        /*118a*/ 	.byte	0x3f
	.zero		1


	//   ....[56]....
        /*118c*/ 	.word	0x000237d0
        /*1190*/ 	.word	0x00000000
        /*1194*/ 	.word	0x00000000
        /*1198*/ 	.short	0x0101
        /*119a*/ 	.byte	0x3f
	.zero		1


	//   ....[57]....
        /*119c*/ 	.word	0x00024090
        /*11a0*/ 	.word	0x00000006
        /*11a4*/ 	.word	0x00000000
        /*11a8*/ 	.short	0x0101
        /*11aa*/ 	.byte	0x3f
	.zero		1


	//   ....[58]....
        /*11ac*/ 	.word	0x00027d80
        /*11b0*/ 	.word	0x00000011
        /*11b4*/ 	.word	0x00030820
        /*11b8*/ 	.short	0x010a
        /*11ba*/ 	.byte	0x3f
	.zero		1


	//   ....[59]....
        /*11bc*/ 	.word	0x00027e10
        /*11c0*/ 	.word	0x0000000c
        /*11c4*/ 	.word	0x000308a0
        /*11c8*/ 	.short	0x010a
        /*11ca*/ 	.byte	0x3f
	.zero		1


	//   ....[60]....
        /*11cc*/ 	.word	0x00028260
        /*11d0*/ 	.word	0x0000000c
        /*11d4*/ 	.word	0x000308c0
        /*11d8*/ 	.short	0x010a
        /*11da*/ 	.byte	0x3f
	.zero		1


	//   ....[61]....
        /*11dc*/ 	.word	0x00028770
        /*11e0*/ 	.word	0x00000007
        /*11e4*/ 	.word	0x000308a0
        /*11e8*/ 	.short	0x010a
        /*11ea*/ 	.byte	0x3f
	.zero		1


	//   ....[62]....
        /*11ec*/ 	.word	0x00028bb0
        /*11f0*/ 	.word	0x00000007
        /*11f4*/ 	.word	0x000308c0
        /*11f8*/ 	.short	0x010a
        /*11fa*/ 	.byte	0x3f
	.zero		1


	//   ....[63]....
        /*11fc*/ 	.word	0x0002a0f0
        /*1200*/ 	.word	0x00000007
        /*1204*/ 	.word	0x00030840
        /*1208*/ 	.short	0x010a
        /*120a*/ 	.byte	0x3f
	.zero		1


	//   ....[64]....
        /*120c*/ 	.word	0x0002a780
        /*1210*/ 	.word	0x00000007
        /*1214*/ 	.word	0x00030830
        /*1218*/ 	.short	0x0107
        /*121a*/ 	.byte	0x3f
	.zero		1


	//   ....[65]....
        /*121c*/ 	.word	0x0002a830
        /*1220*/ 	.word	0x00000007
        /*1224*/ 	.word	0x00030830
        /*1228*/ 	.short	0x0101
        /*122a*/ 	.byte	0x3f
	.zero		1


	//   ....[66]....
        /*122c*/ 	.word	0x0002b3b0
        /*1230*/ 	.word	0x00000011
        /*1234*/ 	.word	0x00030800
        /*1238*/ 	.short	0x0107
        /*123a*/ 	.byte	0x3f
	.zero		1


	//   ....[67]....
        /*123c*/ 	.word	0x0002b4c0
        /*1240*/ 	.word	0x00000011
        /*1244*/ 	.word	0x00030800
        /*1248*/ 	.short	0x0101
        /*124a*/ 	.byte	0x3f
	.zero		1


	//   ....[68]....
        /*124c*/ 	.word	0x0002b4e0
        /*1250*/ 	.word	0x00000011
        /*1254*/ 	.word	0x00030820
        /*1258*/ 	.short	0x010a
        /*125a*/ 	.byte	0x3f
	.zero		1


	//   ....[69]....
        /*125c*/ 	.word	0x0002b8a0
        /*1260*/ 	.word	0x00000007
        /*1264*/ 	.word	0x00030840
        /*1268*/ 	.short	0x010a
        /*126a*/ 	.byte	0x3f
	.zero		1


	//   ....[70]....
        /*126c*/ 	.word	0x0002bd60
        /*1270*/ 	.word	0x00000007
        /*1274*/ 	.word	0x00030830
        /*1278*/ 	.short	0x0107
        /*127a*/ 	.byte	0x3f
	.zero		1


	//   ....[71]....
        /*127c*/ 	.word	0x0002be10
        /*1280*/ 	.word	0x00000007
        /*1284*/ 	.word	0x00030830
        /*1288*/ 	.short	0x0101
        /*128a*/ 	.byte	0x3f
	.zero		1


	//   ....[72]....
        /*128c*/ 	.word	0x0002be70
        /*1290*/ 	.word	0x00000006
        /*1294*/ 	.word	0x00030860
        /*1298*/ 	.short	0x010a
        /*129a*/ 	.byte	0x3f
	.zero		1


	//   ....[73]....
        /*129c*/ 	.word	0x0002c3e0
        /*12a0*/ 	.word	0x00000006
        /*12a4*/ 	.word	0x00030850
        /*12a8*/ 	.short	0x0107
        /*12aa*/ 	.byte	0x3f
	.zero		1


	//   ....[74]....
        /*12ac*/ 	.word	0x0002c500
        /*12b0*/ 	.word	0x00000006
        /*12b4*/ 	.word	0x00030850
        /*12b8*/ 	.short	0x0101
        /*12ba*/ 	.byte	0x3f
	.zero		1


	//   ....[75]....
        /*12bc*/ 	.word	0x0002c710
        /*12c0*/ 	.word	0x00000000
        /*12c4*/ 	.word	0x00030860
        /*12c8*/ 	.short	0x010a
        /*12ca*/ 	.byte	0x3f
	.zero		1


	//   ....[76]....
        /*12cc*/ 	.word	0x0002cc20
        /*12d0*/ 	.word	0x00000000
        /*12d4*/ 	.word	0x00030850
        /*12d8*/ 	.short	0x0107
        /*12da*/ 	.byte	0x3f
	.zero		1


	//   ....[77]....
        /*12dc*/ 	.word	0x0002cce0
        /*12e0*/ 	.word	0x00000000
        /*12e4*/ 	.word	0x00030850
        /*12e8*/ 	.short	0x0101
        /*12ea*/ 	.byte	0x3f
	.zero		1


	//   ....[78]....
        /*12ec*/ 	.word	0x0002de20
        /*12f0*/ 	.word	0x00000005
        /*12f4*/ 	.word	0x00030820
        /*12f8*/ 	.short	0x010a
        /*12fa*/ 	.byte	0x3f
	.zero		1


	//   ....[79]....
        /*12fc*/ 	.word	0x0002dfb0
        /*1300*/ 	.word	0x00000003
        /*1304*/ 	.word	0x00030840
        /*1308*/ 	.short	0x010a
        /*130a*/ 	.byte	0x3f
	.zero		1


	//   ....[80]....
        /*130c*/ 	.word	0x0002e050
        /*1310*/ 	.word	0x00000017
        /*1314*/ 	.word	0x00030840
        /*1318*/ 	.short	0x010a
        /*131a*/ 	.byte	0x3f
	.zero		1


	//   ....[81]....
        /*131c*/ 	.word	0x0002e090
        /*1320*/ 	.word	0x00000003
        /*1324*/ 	.word	0x00030860
        /*1328*/ 	.short	0x010a
        /*132a*/ 	.byte	0x3f
	.zero		1


	//   ....[82]....
        /*132c*/ 	.word	0x0002e0d0
        /*1330*/ 	.word	0x00000017
        /*1334*/ 	.word	0x00030860
        /*1338*/ 	.short	0x010a
        /*133a*/ 	.byte	0x3f
	.zero		1


	//   ....[83]....
        /*133c*/ 	.word	0x0002e130
        /*1340*/ 	.word	0x00000057
        /*1344*/ 	.word	0x00030890
        /*1348*/ 	.short	0x010a
        /*134a*/ 	.byte	0x3f
	.zero		1


	//   ....[84]....
        /*134c*/ 	.word	0x0002e3e0
        /*1350*/ 	.word	0x00000057
        /*1354*/ 	.word	0x00030890
        /*1358*/ 	.short	0x010a
        /*135a*/ 	.byte	0x3f
	.zero		1


	//   ....[85]....
        /*135c*/ 	.word	0x0002e690
        /*1360*/ 	.word	0x00000057
        /*1364*/ 	.word	0x00030890
        /*1368*/ 	.short	0x010a
        /*136a*/ 	.byte	0x3f
	.zero		1


	//   ....[86]....
        /*136c*/ 	.word	0x0002e940
        /*1370*/ 	.word	0x00000057
        /*1374*/ 	.word	0x000308b0
        /*1378*/ 	.short	0x010a
        /*137a*/ 	.byte	0x3f
	.zero		1


	//   ....[87]....
        /*137c*/ 	.word	0x0002ed30
        /*1380*/ 	.word	0x00000002
        /*1384*/ 	.word	0x00030800
        /*1388*/ 	.short	0x010a
        /*138a*/ 	.byte	0x3f
	.zero		1


	//   ....[88]....
        /*138c*/ 	.word	0x0002f120
        /*1390*/ 	.word	0x00000002
        /*1394*/ 	.word	0x00030800
        /*1398*/ 	.short	0x010a
        /*139a*/ 	.byte	0x3f
	.zero		1


	//   ....[89]....
        /*139c*/ 	.word	0x0002f170
        /*13a0*/ 	.word	0x0000000f
        /*13a4*/ 	.word	0x00030830
        /*13a8*/ 	.short	0x010a
        /*13aa*/ 	.byte	0x3f
	.zero		1


	//   ....[90]....
        /*13ac*/ 	.word	0x0002f1c0
        /*13b0*/ 	.word	0x00000005
        /*13b4*/ 	.word	0x00030830
        /*13b8*/ 	.short	0x010a
        /*13ba*/ 	.byte	0x3f
	.zero		1


	//   ....[91]....
        /*13bc*/ 	.word	0x0002f210
        /*13c0*/ 	.word	0x0000000d
        /*13c4*/ 	.word	0x00030850
        /*13c8*/ 	.short	0x010a
        /*13ca*/ 	.byte	0x3f
	.zero		1


	//   ....[92]....
        /*13cc*/ 	.word	0x0002f260
        /*13d0*/ 	.word	0x00000000
        /*13d4*/ 	.word	0x00030830
        /*13d8*/ 	.short	0x010a
        /*13da*/ 	.byte	0x3f
	.zero		1


	//   ....[93]....
        /*13dc*/ 	.word	0x0002f2b0
        /*13e0*/ 	.word	0x00000014
        /*13e4*/ 	.word	0x00030850
        /*13e8*/ 	.short	0x010a
        /*13ea*/ 	.byte	0x3f
	.zero		1


	//   ....[94]....
        /*13ec*/ 	.word	0x0002f300
        /*13f0*/ 	.word	0x00000000
        /*13f4*/ 	.word	0x00030830
        /*13f8*/ 	.short	0x010a
        /*13fa*/ 	.byte	0x3f
	.zero		1


	//   ....[95]....
        /*13fc*/ 	.word	0x0002f350
        /*1400*/ 	.word	0x00000014
        /*1404*/ 	.word	0x00030850
        /*1408*/ 	.short	0x010a
        /*140a*/ 	.byte	0x3f
	.zero		1


	//   ....[96]....
        /*140c*/ 	.word	0x0002f3a0
        /*1410*/ 	.word	0x00000006
        /*1414*/ 	.word	0x00030850
        /*1418*/ 	.short	0x010a
        /*141a*/ 	.byte	0x3f
	.zero		1


	//   ....[97]....
        /*141c*/ 	.word	0x0002f540
        /*1420*/ 	.word	0x00000011
        /*1424*/ 	.word	0x00030820
        /*1428*/ 	.short	0x010a
        /*142a*/ 	.byte	0x3f
	.zero		1


	//   ....[98]....
        /*142c*/ 	.word	0x0002f590
        /*1430*/ 	.word	0x0000000c
        /*1434*/ 	.word	0x000308a0
        /*1438*/ 	.short	0x010a
        /*143a*/ 	.byte	0x3f
	.zero		1


	//   ....[99]....
        /*143c*/ 	.word	0x0002f5e0
        /*1440*/ 	.word	0x0000000c
        /*1444*/ 	.word	0x000308c0
        /*1448*/ 	.short	0x010a
        /*144a*/ 	.byte	0x3f
	.zero		1


	//   ....[100]....
        /*144c*/ 	.word	0x0002f630
        /*1450*/ 	.word	0x00000007
        /*1454*/ 	.word	0x000308a0
        /*1458*/ 	.short	0x010a
        /*145a*/ 	.byte	0x3f
	.zero		1


	//   ....[101]....
        /*145c*/ 	.word	0x0002f680
        /*1460*/ 	.word	0x00000007
        /*1464*/ 	.word	0x000308c0
        /*1468*/ 	.short	0x010a
        /*146a*/ 	.byte	0x3f
	.zero		1


	//   ....[102]....
        /*146c*/ 	.word	0x0002f7a0
        /*1470*/ 	.word	0x00000007
        /*1474*/ 	.word	0x00030840
        /*1478*/ 	.short	0x010a
        /*147a*/ 	.byte	0x3f
	.zero		1


	//   ....[103]....
        /*147c*/ 	.word	0x00030b30
        /*1480*/ 	.word	0x00000011
        /*1484*/ 	.word	0x00030820
        /*1488*/ 	.short	0x010a
        /*148a*/ 	.byte	0x3f
	.zero		1


	//   ....[104]....
        /*148c*/ 	.word	0x00030b80
        /*1490*/ 	.word	0x00000007
        /*1494*/ 	.word	0x00030840
        /*1498*/ 	.short	0x010a
        /*149a*/ 	.byte	0x3f
	.zero		1


	//   ....[105]....
        /*149c*/ 	.word	0x00031350
        /*14a0*/ 	.word	0x00000006
        /*14a4*/ 	.word	0x00030860
        /*14a8*/ 	.short	0x010a
        /*14aa*/ 	.byte	0x3f
	.zero		1


	//   ....[106]....
        /*14ac*/ 	.word	0x00031be0
        /*14b0*/ 	.word	0x00000000
        /*14b4*/ 	.word	0x00030860
        /*14b8*/ 	.short	0x010a
        /*14ba*/ 	.byte	0x3f
	.zero		1


	//   ....[107]....
        /*14bc*/ 	.word	0x00032e20
        /*14c0*/ 	.word	0x00000005
        /*14c4*/ 	.word	0x00030820
        /*14c8*/ 	.short	0x010a
        /*14ca*/ 	.byte	0x3f
	.zero		1


	//   ....[108]....
        /*14cc*/ 	.word	0x00032fc0
        /*14d0*/ 	.word	0x00000003
        /*14d4*/ 	.word	0x00030840
        /*14d8*/ 	.short	0x010a
        /*14da*/ 	.byte	0x3f
	.zero		1


	//   ....[109]....
        /*14dc*/ 	.word	0x00033010
        /*14e0*/ 	.word	0x00000017
        /*14e4*/ 	.word	0x00030840
        /*14e8*/ 	.short	0x010a
        /*14ea*/ 	.byte	0x3f
	.zero		1


	//   ....[110]....
        /*14ec*/ 	.word	0x00033060
        /*14f0*/ 	.word	0x00000003
        /*14f4*/ 	.word	0x00030860
        /*14f8*/ 	.short	0x010a
        /*14fa*/ 	.byte	0x3f
	.zero		1


	//----- nvinfo : EIATTR_NUM_MBARRIERS
	.align		4
.L_237:
        /*14fc*/ 	.byte	0x03, 0x38
        /*14fe*/ 	.short	0x0016


	//----- nvinfo : EIATTR_EXIT_INSTR_OFFSETS
	.align		4
        /*1500*/ 	.byte	0x04, 0x1c
        /*1502*/ 	.short	(.L_239 - .L_238)


	//   ....[0]....
.L_238:
        /*1504*/ 	.word	0x0002e120


	//----- nvinfo : EIATTR_MAX_THREADS
	.align		4
.L_239:
        /*1508*/ 	.byte	0x04, 0x05
        /*150a*/ 	.short	(.L_241 - .L_240)
.L_240:
        /*150c*/ 	.word	0x00000180
        /*1510*/ 	.word	0x00000001
        /*1514*/ 	.word	0x00000001


	//----- nvinfo : EIATTR_CRS_STACK_SIZE
	.align		4
.L_241:
        /*1518*/ 	.byte	0x04, 0x1e
        /*151a*/ 	.short	(.L_243 - .L_242)
.L_242:
        /*151c*/ 	.word	0x00000000


	//----- nvinfo : EIATTR_CBANK_PARAM_SIZE
	.align		4
.L_243:
        /*1520*/ 	.byte	0x03, 0x19
        /*1522*/ 	.short	0x0af0


	//----- nvinfo : EIATTR_PARAM_CBANK
	.align		4
        /*1524*/ 	.byte	0x04, 0x0a
        /*1526*/ 	.short	(.L_245 - .L_244)
	.align		4
.L_244:
        /*1528*/ 	.word	index@(.nv.constant0._ZN7cutlass13device_kernelIN5flash11enable_sm90INS1_16FlashAttnFwdSm90INS1_25CollectiveMainloopFwdSm90ILi2EN4cute5tupleIJNS5_1CILi1EEES8_S8_EEENS6_IJNS7_ILi128EEENS7_ILi96EEENS7_ILi192EEEEEELi192ENS_6half_tEfNS_4arch4Sm90ELb0ELb1ELb1ELb1ELb1ELb1ELb0ELb1ELb1ELb1ELb1ELb0EEENS1_21CollectiveEpilogueFwdINS6_IJSA_SC_SB_EEES9_SE_SG_Li256ELb1ELb1ELb1ELb0EEENS1_36VarlenDynamicPersistentTileSchedulerILi128ELi96ELi256ELi128ELb1ELb1ELb1ELb1ELb0ELb1EEEEEEEEEvNT_6ParamsE)
        /*152c*/ 	.short	0x0210
        /*152e*/ 	.short	0x0af0


	//----- nvinfo : EIATTR_SW_WAR
	.align		4
.L_245:
        /*1530*/ 	.byte	0x04, 0x36
        /*1532*/ 	.short	(.L_247 - .L_246)
.L_246:
        /*1534*/ 	.word	0x00000008
.L_247:


//--------------------- .nv.info._ZN7cutlass13device_kernelIN5flash11enable_sm90INS1_16FlashAttnFwdSm90INS1_25CollectiveMainloopFwdSm90ILi2EN4cute5tupleIJNS5_1CILi1EEES8_S8_EEENS6_IJNS7_ILi128EEENS7_ILi96EEENS7_ILi192EEEEEELi192ENS_6half_tEfNS_4arch4Sm90ELb1ELb0ELb1ELb0ELb1ELb0ELb0ELb1ELb1ELb1ELb1ELb0EEENS1_21CollectiveEpilogueFwdINS6_IJSA_SC_SB_EEES9_SE_SG_Li256ELb0ELb1ELb1ELb0EEENS1_19SingleTileSchedulerILb0ELb1ELb1ELi128EEEEEEEEEvNT_6ParamsE --------------------------
	.section	.nv.info._ZN7cutlass13device_kernelIN5flash11enable_sm90INS1_16FlashAttnFwdSm90INS1_25CollectiveMainloopFwdSm90ILi2EN4cute5tupleIJNS5_1CILi1EEES8_S8_EEENS6_IJNS7_ILi128EEENS7_ILi96EEENS7_ILi192EEEEEELi192ENS_6half_tEfNS_4arch4Sm90ELb1ELb0ELb1ELb0ELb1ELb0ELb0ELb1ELb1ELb1ELb1ELb0EEENS1_21CollectiveEpilogueFwdINS6_IJSA_SC_SB_EEES9_SE_SG_Li256ELb0ELb1ELb1ELb0EEENS1_19SingleTileSchedulerILb0ELb1ELb1ELi128EEEEEEEEEvNT_6ParamsE,"",@"SHT_CUDA_INFO"
	.sectionflags	@""
	.align	4


	//----- nvinfo : EIATTR_CUDA_API_VERSION
	.align		4
        /*0000*/ 	.byte	0x04, 0x37
        /*0002*/ 	.short	(.L_249 - .L_248)
.L_248:
        /*0004*/ 	.word	0x00000082


	//----- nvinfo : EIATTR_KPARAM_INFO
	.align		4
.L_249:
        /*0008*/ 	.byte	0x04, 0x17
        /*000a*/ 	.short	(.L_251 - .L_250)
.L_250:
        /*000c*/ 	.word	0x00000000
        /*0010*/ 	.short	0x0000
        /*0012*/ 	.short	0x0070
        /*0014*/ 	.byte	0x00, 0xf0, 0x01, 0x28


	//----- nvinfo : EIATTR_SPARSE_MMA_MASK
	.align		4
.L_251:
        /*0018*/ 	.byte	0x03, 0x50
        /*001a*/ 	.short	0x0000


	//----- nvinfo : EIATTR_MAXREG_COUNT
	.align		4
        /*001c*/ 	.byte	0x03, 0x1b
        /*001e*/ 	.short	0x00a8


	//----- nvinfo : EIATTR_NUM_BARRIERS
	.align		4
        /*0020*/ 	.byte	0x02, 0x4c
        /*0022*/ 	.byte	0x09
	.zero		1


	//----- nvinfo : EIATTR_EXTERNS
	.align		4
        /*0024*/ 	.byte	0x04, 0x0f
        /*0026*/ 	.short	(.L_253 - .L_252)


	//   ....[0]....
	.align		4
.L_252:
        /*0028*/ 	.word	index@(__assertfail)


	//----- nvinfo : EIATTR_ANNOTATIONS
	.align		4
.L_253:
        /*002c*/ 	.byte	0x04, 0x55
        /*002e*/ 	.short	(.L_255 - .L_254)


	//   ....[0]....
.L_254:
        /*0030*/ 	.word	0x00000001
        /*0034*/ 	.byte	0xb0, 0x08, 0x00, 0x00, 0x01, 0x00, 0x00, 0x00, 0xd0, 0x14, 0x00, 0x00, 0x01, 0x00, 0x00, 0x00
        /*0044*/ 	.byte	0x40, 0xcc, 0x00, 0x00, 0x01, 0x00, 0x00, 0x00, 0x70, 0xcd, 0x00, 0x00, 0x01, 0x00, 0x00, 0x00
        /*0054*/ 	.byte	0x70, 0xe2, 0x00, 0x00, 0x01, 0x00, 0x00, 0x00, 0xc0, 0xf9, 0x00, 0x00


	//----- nvinfo : EIATTR_MERCURY_ISA_VERSION
	.align		4
.L_255:
        /*0060*/ 	.byte	0x03, 0x5f
        /*0062*/ 	.short	0x0101


	//----- nvinfo : EIATTR_INT_WARP_WIDE_INSTR_OFFSETS
	.align		4
        /*0064*/ 	.byte	0x04, 0x31
        /*0066*/ 	.short	(.L_257 - .L_256)


	//   ....[0]....
.L_256:
        /*0068*/ 	.word	0x000000c0


	//   ....[1]....
        /*006c*/ 	.word	0x000000d0


	//   ....[2]....
        /*0070*/ 	.word	0x00000170


	//----- nvinfo : EIATTR_COOP_GROUP_MASK_REGIDS
	.align		4
.L_257:
        /*0074*/ 	.byte	0x04, 0x29
        /*0076*/ 	.short	(.L_259 - .L_258)


	//   ....[0]....
.L_258:
        /*0078*/ 	.word	0xffffffff


	//   ....[1]....
        /*007c*/ 	.word	0xffffffff


	//   ....[2]....
        /*0080*/ 	.word	0xffffffff


	//   ....[3]....
        /*0084*/ 	.word	0xffffffff


	//   ....[4]....
        /*0088*/ 	.word	0xffffffff


	//   ....[5]....
        /*008c*/ 	.word	0xffffffff


	//   ....[6]....
        /*0090*/ 	.word	0xffffffff


	//   ....[7]....
        /*0094*/ 	.word	0xffffffff


	//   ....[8]....
        /*0098*/ 	.word	0xffffffff


	//   ....[9]....
        /*009c*/ 	.word	0xffffffff


	//   ....[10]....
        /*00a0*/ 	.word	0xffffffff


	//   ....[11]....
        /*00a4*/ 	.word	0xffffffff


	//   ....[12]....
        /*00a8*/ 	.word	0xffffffff


	//   ....[13]....
        /*00ac*/ 	.word	0xffffffff


	//   ....[14]....
        /*00b0*/ 	.word	0xffffffff


	//   ....[15]....
        /*00b4*/ 	.word	0xffffffff


	//   ....[16]....
        /*00b8*/ 	.word	0xffffffff


	//   ....[17]....
        /*00bc*/ 	.word	0xffffffff


	//   ....[18]....
        /*00c0*/ 	.word	0xffffffff


	//   ....[19]....
        /*00c4*/ 	.word	0xffffffff


	//   ....[20]....
        /*00c8*/ 	.word	0xffffffff


	//   ....[21]....
        /*00cc*/ 	.word	0xffffffff


	//   ....[22]....
        /*00d0*/ 	.word	0xffffffff


	//   ....[23]....
        /*00d4*/ 	.word	0xffffffff


	//   ....[24]....
        /*00d8*/ 	.word	0xffffffff


	//   ....[25]....
        /*00dc*/ 	.word	0xffffffff


	//   ....[26]....
        /*00e0*/ 	.word	0xffffffff


	//   ....[27]....
        /*00e4*/ 	.word	0xffffffff


	//   ....[28]....
        /*00e8*/ 	.word	0xffffffff


	//   ....[29]....
        /*00ec*/ 	.word	0xffffffff


	//   ....[30]....
        /*00f0*/ 	.word	0xffffffff


	//   ....[31]....
        /*00f4*/ 	.word	0xffffffff


	//   ....[32]....
        /*00f8*/ 	.word	0xffffffff


	//   ....[33]....
        /*00fc*/ 	.word	0xffffffff


	//   ....[34]....
        /*0100*/ 	.word	0xffffffff


	//   ....[35]....
        /*0104*/ 	.word	0xffffffff


	//   ....[36]....
        /*0108*/ 	.word	0xffffffff


	//   ....[37]....
        /*010c*/ 	.word	0xffffffff


	//   ....[38]....
        /*0110*/ 	.word	0xffffffff


	//   ....[39]....
        /*0114*/ 	.word	0xffffffff


	//   ....[40]....
        /*0118*/ 	.word	0xffffffff


	//   ....[41]....
        /*011c*/ 	.word	0xffffffff


	//   ....[42]....
        /*0120*/ 	.word	0xffffffff


	//   ....[43]....
        /*0124*/ 	.word	0xffffffff


	//   ....[44]....
        /*0128*/ 	.word	0xffffffff


	//   ....[45]....
        /*012c*/ 	.word	0xffffffff


	//   ....[46]....
        /*0130*/ 	.word	0xffffffff


	//   ....[47]....
        /*0134*/ 	.word	0xffffffff


	//   ....[48]....
        /*0138*/ 	.word	0xffffffff


	//   ....[49]....
        /*013c*/ 	.word	0xffffffff


	//   ....[50]....
        /*0140*/ 	.word	0xffffffff


	//   ....[51]....
        /*0144*/ 	.word	0xffffffff


	//   ....[52]....
        /*0148*/ 	.word	0xffffffff


	//   ....[53]....
        /*014c*/ 	.word	0xffffffff


	//   ....[54]....
        /*0150*/ 	.word	0xffffffff


	//   ....[55]....
        /*0154*/ 	.word	0xffffffff


	//   ....[56]....
        /*0158*/ 	.word	0xffffffff


	//   ....[57]....
        /*015c*/ 	.word	0xffffffff


	//   ....[58]....
        /*0160*/ 	.word	0xffffffff


	//   ....[59]....
        /*0164*/ 	.word	0xffffffff


	//   ....[60]....
        /*0168*/ 	.word	0xffffffff


	//   ....[61]....
        /*016c*/ 	.word	0xffffffff


	//   ....[62]....
        /*0170*/ 	.word	0xffffffff


	//   ....[63]....
        /*0174*/ 	.word	0xffffffff


	//   ....[64]....
        /*0178*/ 	.word	0xffffffff


	//   ....[65]....
        /*017c*/ 	.word	0xffffffff


	//   ....[66]....
        /*0180*/ 	.word	0xffffffff


	//   ....[67]....
        /*0184*/ 	.word	0xffffffff


	//   ....[68]....
        /*0188*/ 	.word	0xffffffff


	//   ....[69]....
        /*018c*/ 	.word	0xffffffff


	//   ....[70]....
        /*0190*/ 	.word	0xffffffff


	//   ....[71]....
        /*0194*/ 	.word	0xffffffff


	//   ....[72]....
        /*0198*/ 	.word	0xffffffff


	//   ....[73]....
        /*019c*/ 	.word	0xffffffff


	//   ....[74]....
        /*01a0*/ 	.word	0xffffffff


	//   ....[75]....
        /*01a4*/ 	.word	0xffffffff


	//   ....[76]....
        /*01a8*/ 	.word	0xffffffff


	//   ....[77]....
        /*01ac*/ 	.word	0xffffffff


	//   ....[78]....
        /*01b0*/ 	.word	0xffffffff


	//   ....[79]....
        /*01b4*/ 	.word	0xffffffff


	//   ....[80]....
        /*01b8*/ 	.word	0xffffffff


	//   ....[81]....
        /*01bc*/ 	.word	0xffffffff


	//   ....[82]....
        /*01c0*/ 	.word	0xffffffff


	//   ....[83]....
        /*01c4*/ 	.word	0xffffffff


	//   ....[84]....
        /*01c8*/ 	.word	0xffffffff


	//   ....[85]....
        /*01cc*/ 	.word	0xffffffff


	//   ....[86]....
        /*01d0*/ 	.word	0xffffffff


	//   ....[87]....
        /*01d4*/ 	.word	0xffffffff


	//   ....[88]....
        /*01d8*/ 	.word	0xffffffff


	//   ....[89]....
        /*01dc*/ 	.word	0xffffffff


	//   ....[90]....
        /*01e0*/ 	.word	0xffffffff


	//   ....[91]....
        /*01e4*/ 	.word	0xffffffff


	//   ....[92]....
        /*01e8*/ 	.word	0xffffffff


	//   ....[93]....
        /*01ec*/ 	.word	0xffffffff


	//   ....[94]....
        /*01f0*/ 	.word	0xffffffff


	//   ....[95]....
        /*01f4*/ 	.word	0xffffffff


	//   ....[96]....
        /*01f8*/ 	.word	0xffffffff


	//   ....[97]....
        /*01fc*/ 	.word	0xffffffff


	//   ....[98]....
        /*0200*/ 	.word	0xffffffff


	//   ....[99]....
        /*0204*/ 	.word	0xffffffff


	//   ....[100]....
        /*0208*/ 	.word	0xffffffff


	//   ....[101]....
        /*020c*/ 	.word	0x0500000f


	//   ....[102]....
        /*0210*/ 	.word	0x0500000f


	//   ....[103]....
        /*0214*/ 	.word	0x0500000f


	//   ....[104]....
        /*0218*/ 	.word	0x0500000f


	//   ....[105]....
        /*021c*/ 	.word	0x0500000f


	//   ....[106]....
        /*0220*/ 	.word	0x0500000f


	//   ....[107]....
        /*0224*/ 	.word	0x0500000f


	//   ....[108]....
        /*0228*/ 	.word	0x0500000f


	//   ....[109]....
        /*022c*/ 	.word	0x0500000f


	//   ....[110]....
        /*0230*/ 	.word	0x0500000f


	//   ....[111]....
        /*0234*/ 	.word	0x0500000f


	//   ....[112]....
        /*0238*/ 	.word	0x0500000f


	//   ....[113]....
        /*023c*/ 	.word	0x0500000f


	//   ....[114]....
        /*0240*/ 	.word	0x0500000f


	//   ....[115]....
        /*0244*/ 	.word	0x0500000f


	//   ....[116]....
        /*0248*/ 	.word	0x0500000f


	//   ....[117]....
        /*024c*/ 	.word	0x0500000f


	//   ....[118]....
        /*0250*/ 	.word	0x0500000f


	//   ....[119]....
        /*0254*/ 	.word	0x0500000f


	//   ....[120]....
        /*0258*/ 	.word	0x0500000f


	//   ....[121]....
        /*025c*/ 	.word	0x0500000f


	//   ....[122]....
        /*0260*/ 	.word	0x0500000f


	//   ....[123]....
        /*0264*/ 	.word	0x0500000f


	//   ....[124]....
        /*0268*/ 	.word	0x0500000f


	//   ....[125]....
        /*026c*/ 	.word	0x0500000f


	//   ....[126]....
        /*0270*/ 	.word	0x0500000f


	//   ....[127]....
        /*0274*/ 	.word	0x0500000f


	//   ....[128]....
        /*0278*/ 	.word	0x0500000f


	//   ....[129]....
        /*027c*/ 	.word	0x0500000f


	//   ....[130]....
        /*0280*/ 	.word	0x0500000f


	//   ....[131]....
        /*0284*/ 	.word	0x0500000f


	//   ....[132]....
        /*0288*/ 	.word	0x0500000f


	//   ....[133]....
        /*028c*/ 	.word	0x0500000f


	//   ....[134]....
        /*0290*/ 	.word	0x0500000f


	//   ....[135]....
        /*0294*/ 	.word	0x0500000f


	//   ....[136]....
        /*0298*/ 	.word	0x0500000f


	//   ....[137]....
        /*029c*/ 	.word	0x0500000f


	//   ....[138]....
        /*02a0*/ 	.word	0x0500000f


	//   ....[139]....
        /*02a4*/ 	.word	0x0500000f


	//   ....[140]....
        /*02a8*/ 	.word	0x0500000f


	//   ....[141]....
        /*02ac*/ 	.word	0x0500000f


	//   ....[142]....
        /*02b0*/ 	.word	0x0500000f


	//   ....[143]....
        /*02b4*/ 	.word	0x0500000f


	//   ....[144]....
        /*02b8*/ 	.word	0x0500000f


	//   ....[145]....
        /*02bc*/ 	.word	0x0500000f


	//   ....[146]....
        /*02c0*/ 	.word	0x0500000f


	//   ....[147]....
        /*02c4*/ 	.word	0x0500000f


	//   ....[148]....
        /*02c8*/ 	.word	0x0500000f


	//   ....[149]....
        /*02cc*/ 	.word	0x0500000f


	//   ....[150]....
        /*02d0*/ 	.word	0x0500000f


	//   ....[151]....
        /*02d4*/ 	.word	0x0500000f


	//   ....[152]....
        /*02d8*/ 	.word	0x0500000f


	//   ....[153]....
        /*02dc*/ 	.word	0x0500000f


	//   ....[154]....
        /*02e0*/ 	.word	0x0500000f


	//   ....[155]....
        /*02e4*/ 	.word	0x0500000f


	//   ....[156]....
        /*02e8*/ 	.word	0x0500000f


	//   ....[157]....
        /*02ec*/ 	.word	0x0500000f


	//   ....[158]....
        /*02f0*/ 	.word	0x0500000f


	//   ....[159]....
        /*02f4*/ 	.word	0x0500000f


	//   ....[160]....
        /*02f8*/ 	.word	0x0500000f


	//   ....[161]....
        /*02fc*/ 	.word	0x0500000f


	//   ....[162]....
        /*0300*/ 	.word	0x0500000f


	//   ....[163]....
        /*0304*/ 	.word	0x0500000f


	//   ....[164]....
        /*0308*/ 	.word	0x0500000f


	//   ....[165]....
        /*030c*/ 	.word	0x0500000f


	//   ....[166]....
        /*0310*/ 	.word	0x0500000f


	//----- nvinfo : EIATTR_COOP_GROUP_INSTR_OFFSETS
	.align		4
.L_259:
        /*0314*/ 	.byte	0x04, 0x28
        /*0316*/ 	.short	(.L_261 - .L_260)


	//   ....[0]....
.L_260:
        /*0318*/ 	.word	0x00000070


	//   ....[1]....
        /*031c*/ 	.word	0x000000b0


	//   ....[2]....
        /*0320*/ 	.word	0x000002d0


	//   ....[3]....
        /*0324*/ 	.word	0x00000430


	//   ....[4]....
        /*0328*/ 	.word	0x00000550


	//   ....[5]....
        /*032c*/ 	.word	0x000006b0


	//   ....[6]....
        /*0330*/ 	.word	0x000012d0


	//   ....[7]....
        /*0334*/ 	.word	0x000020b0


	//   ....[8]....
        /*0338*/ 	.word	0x000021e0


	//   ....[9]....
        /*033c*/ 	.word	0x00002b60


	//   ....[10]....
        /*0340*/ 	.word	0x00002c10


	//   ....[11]....
        /*0344*/ 	.word	0x00003350


	//   ....[12]....
        /*0348*/ 	.word	0x000033c0


	//   ....[13]....
        /*034c*/ 	.word	0x00004fe0


	//   ....[14]....
        /*0350*/ 	.word	0x000057e0


	//   ....[15]....
        /*0354*/ 	.word	0x00005840


	//   ....[16]....
        /*0358*/ 	.word	0x00005860


	//   ....[17]....
        /*035c*/ 	.word	0x00006050


	//   ....[18]....
        /*0360*/ 	.word	0x000060c0


	//   ....[19]....
        /*0364*/ 	.word	0x000082a0


	//   ....[20]....
        /*0368*/ 	.word	0x000082d0


	//   ....[21]....
        /*036c*/ 	.word	0x000082f0


	//   ....[22]....
        /*0370*/ 	.word	0x00008310


	//   ....[23]....
        /*0374*/ 	.word	0x00009620


	//   ....[24]....
        /*0378*/ 	.word	0x00009640


	//   ....[25]....
        /*037c*/ 	.word	0x00009700


	//   ....[26]....
        /*0380*/ 	.word	0x00009710


	//   ....[27]....
        /*0384*/ 	.word	0x0000a7b0


	//   ....[28]....
        /*0388*/ 	.word	0x0000a800


	//   ....[29]....
        /*038c*/ 	.word	0x0000a840


	//   ....[30]....
        /*0390*/ 	.word	0x0000a880


	//   ....[31]....
        /*0394*/ 	.word	0x0000a8d0


	//   ....[32]....
        /*0398*/ 	.word	0x0000a8e0


	//   ....[33]....
        /*039c*/ 	.word	0x0000b240


	//   ....[34]....
        /*03a0*/ 	.word	0x0000b250


	//   ....[35]....
        /*03a4*/ 	.word	0x0000bf90


	//   ....[36]....
        /*03a8*/ 	.word	0x0000d240


	//   ....[37]....
        /*03ac*/ 	.word	0x0000d260


	//   ....[38]....
        /*03b0*/ 	.word	0x0000d270


	//   ....[39]....
        /*03b4*/ 	.word	0x0000d280


	//   ....[40]....
        /*03b8*/ 	.word	0x0000d290


	//   ....[41]....
        /*03bc*/ 	.word	0x0000d2a0


	//   ....[42]....
        /*03c0*/ 	.word	0x0000d2b0


	//   ....[43]....
        /*03c4*/ 	.word	0x0000d310


	//   ....[44]....
        /*03c8*/ 	.word	0x0000d350


	//   ....[45]....
        /*03cc*/ 	.word	0x0000d3b0


	//   ....[46]....
        /*03d0*/ 	.word	0x0000d3c0


	//   ....[47]....
        /*03d4*/ 	.word	0x0000d480


	//   ....[48]....
        /*03d8*/ 	.word	0x0000dae0


	//   ....[49]....
        /*03dc*/ 	.word	0x0000db10


	//   ....[50]....
        /*03e0*/ 	.word	0x0000db40


	//   ....[51]....
        /*03e4*/ 	.word	0x0000db60


	//   ....[52]....
        /*03e8*/ 	.word	0x0000db80


	//   ....[53]....
        /*03ec*/ 	.word	0x0000dc00


	//   ....[54]....
        /*03f0*/ 	.word	0x0000dc40


	//   ....[55]....
        /*03f4*/ 	.word	0x0000dc90


	//   ....[56]....
        /*03f8*/ 	.word	0x0000dcc0


	//   ....[57]....
        /*03fc*/ 	.word	0x0000dd20


	//   ....[58]....
        /*0400*/ 	.word	0x0000dd60


	//   ....[59]....
        /*0404*/ 	.word	0x0000ddb0


	//   ....[60]....
        /*0408*/ 	.word	0x0000dde0


	//   ....[61]....
        /*040c*/ 	.word	0x0000de30


	//   ....[62]....
        /*0410*/ 	.word	0x0000de70


	//   ....[63]....
        /*0414*/ 	.word	0x0000dec0


	//   ....[64]....
        /*0418*/ 	.word	0x0000e680


	//   ....[65]....
        /*041c*/ 	.word	0x0000e6b0


	//   ....[66]....
        /*0420*/ 	.word	0x0000e6d0


	//   ....[67]....
        /*0424*/ 	.word	0x0000e6e0


	//   ....[68]....
        /*0428*/ 	.word	0x0000e700


	//   ....[69]....
        /*042c*/ 	.word	0x0000e760


	//   ....[70]....
        /*0430*/ 	.word	0x0000e780


	//   ....[71]....
        /*0434*/ 	.word	0x0000e7a0


	//   ....[72]....
        /*0438*/ 	.word	0x0000e7b0


	//   ....[73]....
        /*043c*/ 	.word	0x0000e810


	//   ....[74]....
        /*0440*/ 	.word	0x0000e840


	//   ....[75]....
        /*0444*/ 	.word	0x0000e8c0


	//   ....[76]....
        /*0448*/ 	.word	0x0000eb30


	//   ....[77]....
        /*044c*/ 	.word	0x0000eb50


	//   ....[78]....
        /*0450*/ 	.word	0x0000eb60


	//   ....[79]....
        /*0454*/ 	.word	0x0000eb80


	//   ....[80]....
        /*0458*/ 	.word	0x0000ec10


	//   ....[81]....
        /*045c*/ 	.word	0x0000ec40


	//   ....[82]....
        /*0460*/ 	.word	0x0000ecb0


	//   ....[83]....
        /*0464*/ 	.word	0x0000ece0


	//   ....[84]....
        /*0468*/ 	.word	0x0000ed50


	//   ....[85]....
        /*046c*/ 	.word	0x0000ed80


	//   ....[86]....
        /*0470*/ 	.word	0x0000edf0


	//   ....[87]....
        /*0474*/ 	.word	0x0000ee20


	//   ....[88]....
        /*0478*/ 	.word	0x0000f2f0


	//   ....[89]....
        /*047c*/ 	.word	0x0000f320


	//   ....[90]....
        /*0480*/ 	.word	0x0000f350


	//   ....[91]....
        /*0484*/ 	.word	0x0000f380


	//   ....[92]....
        /*0488*/ 	.word	0x0000f3b0


	//   ....[93]....
        /*048c*/ 	.word	0x0000f3c0


	//   ....[94]....
        /*0490*/ 	.word	0x0000f460


	//   ....[95]....
        /*0494*/ 	.word	0x0000f480


	//   ....[96]....
        /*0498*/ 	.word	0x0000f510


	//   ....[97]....
        /*049c*/ 	.word	0x0000f530


	//   ....[98]....
        /*04a0*/ 	.word	0x0000f5a0


	//   ....[99]....
        /*04a4*/ 	.word	0x0000f5d0


	//   ....[100]....
        /*04a8*/ 	.word	0x0000f950


	//   ....[101]....
        /*04ac*/ 	.word	0x0000fed0


	//   ....[102]....
        /*04b0*/ 	.word	0x0000ffc0


	//   ....[103]....
        /*04b4*/ 	.word	0x00010060


	//   ....[104]....
        /*04b8*/ 	.word	0x000100c0


	//   ....[105]....
        /*04bc*/ 	.word	0x00010190


	//   ....[106]....
        /*04c0*/ 	.word	0x00010200


	//   ....[107]....
        /*04c4*/ 	.word	0x000102d0


	//   ....[108]....
        /*04c8*/ 	.word	0x00010350


	//   ....[109]....
        /*04cc*/ 	.word	0x00010420


	//   ....[110]....
        /*04d0*/ 	.word	0x000104a0


	//   ....[111]....
        /*04d4*/ 	.word	0x00010580


	//   ....[112]....
        /*04d8*/ 	.word	0x00010600


	//   ....[113]....
        /*04dc*/ 	.word	0x000106c0


	//   ....[114]....
        /*04e0*/ 	.word	0x00010750


	//   ....[115]....
        /*04e4*/ 	.word	0x000107c0


	//   ....[116]....
        /*04e8*/ 	.word	0x00010860


	//   ....[117]....
        /*04ec*/ 	.word	0x00010930


	//   ....[118]....
        /*04f0*/ 	.word	0x000109b0


	//   ....[119]....
        /*04f4*/ 	.word	0x00010a80


	//   ....[120]....
        /*04f8*/ 	.word	0x00010b00


	//   ....[121]....
        /*04fc*/ 	.word	0x00010bd0


	//   ....[122]....
        /*0500*/ 	.word	0x00010c50


	//   ....[123]....
        /*0504*/ 	.word	0x00010d20


	//   ....[124]....
        /*0508*/ 	.word	0x00010da0


	//   ....[125]....
        /*050c*/ 	.word	0x00010e70


	//   ....[126]....
        /*0510*/ 	.word	0x00010ef0


	//   ....[127]....
        /*0514*/ 	.word	0x00010fc0


	//   ....[128]....
        /*0518*/ 	.word	0x00011030


	//   ....[129]....
        /*051c*/ 	.word	0x000110f0


	//   ....[130]....
        /*0520*/ 	.word	0x00011230


	//   ....[131]....
        /*0524*/ 	.word	0x000112f0


	//   ....[132]....
        /*0528*/ 	.word	0x00011360


	//   ....[133]....
        /*052c*/ 	.word	0x00011420


	//   ....[134]....
        /*0530*/ 	.word	0x00011480


	//   ....[135]....
        /*0534*/ 	.word	0x00011540


	//   ....[136]....
        /*0538*/ 	.word	0x000115a0


	//   ....[137]....
        /*053c*/ 	.word	0x00011670


	//   ....[138]....
        /*0540*/ 	.word	0x000116d0


	//   ....[139]....
        /*0544*/ 	.word	0x000117a0


	//   ....[140]....
        /*0548*/ 	.word	0x00011800


	//   ....[141]....
        /*054c*/ 	.word	0x000118e0


	//   ....[142]....
        /*0550*/ 	.word	0x000119c0


	//   ....[143]....
        /*0554*/ 	.word	0x00011a60


	//   ....[144]....
        /*0558*/ 	.word	0x00011ac0


	//   ....[145]....
        /*055c*/ 	.word	0x00011b80


	//   ....[146]....
        /*0560*/ 	.word	0x00011c40


	//   ....[147]....
        /*0564*/ 	.word	0x00011d00


	//   ....[148]....
        /*0568*/ 	.word	0x00011dc0


	//   ....[149]....
        /*056c*/ 	.word	0x00011e80


	//   ....[150]....
        /*0570*/ 	.word	0x00011f40


	//   ....[151]....
        /*0574*/ 	.word	0x00012000


	//   ....[152]....
        /*0578*/ 	.word	0x000120c0


	//   ....[153]....
        /*057c*/ 	.word	0x00012180


	//   ....[154]....
        /*0580*/ 	.word	0x000122c0


	//   ....[155]....
        /*0584*/ 	.word	0x00012360


	//   ....[156]....
        /*0588*/ 	.word	0x00012430


	//   ....[157]....
        /*058c*/ 	.word	0x00012520


	//   ....[158]....
        /*0590*/ 	.word	0x00012590


	//   ....[159]....
        /*0594*/ 	.word	0x00012680


	//   ....[160]....
        /*0598*/ 	.word	0x000126f0


	//   ....[161]....
        /*059c*/ 	.word	0x000127f0


	//   ....[162]....
        /*05a0*/ 	.word	0x00012870


	//   ....[163]....
        /*05a4*/ 	.word	0x00012960


	//   ....[164]....
        /*05a8*/ 	.word	0x000129d0


	//   ....[165]....
        /*05ac*/ 	.word	0x00012aa0


	//   ....[166]....
        /*05b0*/ 	.word	0x00012bb0


	//----- nvinfo : EIATTR_REG_RECONFIG
	.align		4
.L_261:
        /*05b4*/ 	.byte	0x01, 0x54
	.zero		2


	//----- nvinfo : EIATTR_SYSCALL_OFFSETS
	.align		4
        /*05b8*/ 	.byte	0x04, 0x46
        /*05ba*/ 	.short	(.L_263 - .L_262)


	//   ....[0]....
.L_262:
        /*05bc*/ 	.word	0x00001490


	//   ....[1]....
        /*05c0*/ 	.word	0x0000c7b0


	//   ....[2]....
        /*05c4*/ 	.word	0x0000c8f0


	//   ....[3]....
        /*05c8*/ 	.word	0x0000c9e0


	//   ....[4]....
        /*05cc*/ 	.word	0x0000d820


	//----- nvinfo : EIATTR_MBARRIER_INSTR_OFFSETS
	.align		4
.L_263:
        /*05d0*/ 	.byte	0x04, 0x39
        /*05d2*/ 	.short	(.L_265 - .L_264)


	//   ....[0]....
.L_264:
        /*05d4*/ 	.word	0x00000180
        /*05d8*/ 	.word	0x000000ff
        /*05dc*/ 	.word	0x00030800
        /*05e0*/ 	.short	0x0100
        /*05e2*/ 	.byte	0x08
	.zero		1


	//   ....[1]....
        /*05e4*/ 	.word	0x00000190
        /*05e8*/ 	.word	0x000000ff
        /*05ec*/ 	.word	0x00030820
        /*05f0*/ 	.short	0x0100
        /*05f2*/ 	.byte	0x08
	.zero		1


	//   ....[2]....
        /*05f4*/ 	.word	0x00000280
        /*05f8*/ 	.word	0x000000ff
        /*05fc*/ 	.word	0x00030830
        /*0600*/ 	.short	0x0100
        /*0602*/ 	.byte	0x08
	.zero		1


	//   ....[3]....
        /*0604*/ 	.word	0x00000290
        /*0608*/ 	.word	0x000000ff
        /*060c*/ 	.word	0x00030840
        /*0610*/ 	.short	0x0100
        /*0612*/ 	.byte	0x08
	.zero		1


	//   ....[4]....
        /*0614*/ 	.word	0x000002a0
        /*0618*/ 	.word	0x000000ff
        /*061c*/ 	.word	0x00030838
        /*0620*/ 	.short	0x0100
        /*0622*/ 	.byte	0x08
	.zero		1


	//   ....[5]....
        /*0624*/ 	.word	0x000002b0
        /*0628*/ 	.word	0x000000ff
        /*062c*/ 	.word	0x00030848
        /*0630*/ 	.short	0x0100
        /*0632*/ 	.byte	0x08
	.zero		1


	//   ....[6]....
        /*0634*/ 	.word	0x000003e0
        /*0638*/ 	.word	0x000000ff
        /*063c*/ 	.word	0x00030850
        /*0640*/ 	.short	0x0100
        /*0642*/ 	.byte	0x08
	.zero		1


	//   ....[7]....
        /*0644*/ 	.word	0x000003f0
        /*0648*/ 	.word	0x000000ff
        /*064c*/ 	.word	0x00030860
        /*0650*/ 	.short	0x0100
        /*0652*/ 	.byte	0x08
	.zero		1


	//   ....[8]....
        /*0654*/ 	.word	0x00000400
        /*0658*/ 	.word	0x000000ff
        /*065c*/ 	.word	0x00030858
        /*0660*/ 	.short	0x0100
        /*0662*/ 	.byte	0x08
	.zero		1


	//   ....[9]....
        /*0664*/ 	.word	0x00000410
        /*0668*/ 	.word	0x000000ff
        /*066c*/ 	.word	0x00030868
        /*0670*/ 	.short	0x0100
        /*0672*/ 	.byte	0x08
	.zero		1


	//   ....[10]....
        /*0674*/ 	.word	0x00000500
        /*0678*/ 	.word	0x000000ff
        /*067c*/ 	.word	0x00030870
        /*0680*/ 	.short	0x0100
        /*0682*/ 	.byte	0x06
	.zero		1


	//   ....[11]....
        /*0684*/ 	.word	0x00000510
        /*0688*/ 	.word	0x000000ff
        /*068c*/ 	.word	0x00030880
        /*0690*/ 	.short	0x0100
        /*0692*/ 	.byte	0x06
	.zero		1


	//   ....[12]....
        /*0694*/ 	.word	0x00000520
        /*0698*/ 	.word	0x000000ff
        /*069c*/ 	.word	0x00030878
        /*06a0*/ 	.short	0x0100
        /*06a2*/ 	.byte	0x06
	.zero		1


	//   ....[13]....
        /*06a4*/ 	.word	0x00000530
        /*06a8*/ 	.word	0x000000ff
        /*06ac*/ 	.word	0x00030888
        /*06b0*/ 	.short	0x0100
        /*06b2*/ 	.byte	0x06
	.zero		1


	//   ....[14]....
        /*06b4*/ 	.word	0x00000660
        /*06b8*/ 	.word	0x000000ff
        /*06bc*/ 	.word	0x00030890
        /*06c0*/ 	.short	0x0100
        /*06c2*/ 	.byte	0x08
	.zero		1


	//   ....[15]....
        /*06c4*/ 	.word	0x00000670
        /*06c8*/ 	.word	0x000000ff
        /*06cc*/ 	.word	0x000308a0
        /*06d0*/ 	.short	0x0100
        /*06d2*/ 	.byte	0x08
	.zero		1


	//   ....[16]....
        /*06d4*/ 	.word	0x00000680
        /*06d8*/ 	.word	0x000000ff
        /*06dc*/ 	.word	0x00030898
        /*06e0*/ 	.short	0x0100
        /*06e2*/ 	.byte	0x08
	.zero		1


	//   ....[17]....
        /*06e4*/ 	.word	0x00000690
        /*06e8*/ 	.word	0x000000ff
        /*06ec*/ 	.word	0x000308a8
        /*06f0*/ 	.short	0x0100
        /*06f2*/ 	.byte	0x08
	.zero		1


	//   ....[18]....
        /*06f4*/ 	.word	0x000007d0
        /*06f8*/ 	.word	0x000000ff
        /*06fc*/ 	.word	0x000308b0
        /*0700*/ 	.short	0x0100
        /*0702*/ 	.byte	0x08
	.zero		1


	//   ....[19]....
        /*0704*/ 	.word	0x000007e0
        /*0708*/ 	.word	0x000000ff
        /*070c*/ 	.word	0x000308c0
        /*0710*/ 	.short	0x0100
        /*0712*/ 	.byte	0x08
	.zero		1


	//   ....[20]....
        /*0714*/ 	.word	0x000007f0
        /*0718*/ 	.word	0x000000ff
        /*071c*/ 	.word	0x000308b8
        /*0720*/ 	.short	0x0100
        /*0722*/ 	.byte	0x08
	.zero		1


	//   ....[21]....
        /*0724*/ 	.word	0x00000800
        /*0728*/ 	.word	0x000000ff
        /*072c*/ 	.word	0x000308c8
        /*0730*/ 	.short	0x0100
        /*0732*/ 	.byte	0x08
	.zero		1


	//   ....[22]....
        /*0734*/ 	.word	0x000014b0
        /*0738*/ 	.word	0x000000ff
        /*073c*/ 	.word	0x00030800
        /*0740*/ 	.short	0x010a
        /*0742*/ 	.byte	0x3c
	.zero		1


	//   ....[23]....
        /*0744*/ 	.word	0x00001540
        /*0748*/ 	.word	0x000000ff
        /*074c*/ 	.word	0x00030830
        /*0750*/ 	.short	0x010a
        /*0752*/ 	.byte	0x3c
	.zero		1


	//   ....[24]....
        /*0754*/ 	.word	0x000015a0
        /*0758*/ 	.word	0x000000ff
        /*075c*/ 	.word	0x00030830
        /*0760*/ 	.short	0x010a
        /*0762*/ 	.byte	0x3c
	.zero		1


	//   ....[25]....
        /*0764*/ 	.word	0x00002840
        /*0768*/ 	.word	0x000000ff
        /*076c*/ 	.word	0x00000000
        /*0770*/ 	.short	0x0101
        /*0772*/ 	.byte	0x06
	.zero		1


	//   ....[26]....
        /*0774*/ 	.word	0x00003fe0
        /*0778*/ 	.word	0x000000ff
        /*077c*/ 	.word	0x00030830
        /*0780*/ 	.short	0x010a
        /*0782*/ 	.byte	0x27
	.zero		1


	//   ....[27]....
        /*0784*/ 	.word	0x00004020
        /*0788*/ 	.word	0x000000ff
        /*078c*/ 	.word	0x00030830
        /*0790*/ 	.short	0x010a
        /*0792*/ 	.byte	0x27
	.zero		1


	//   ....[28]....
        /*0794*/ 	.word	0x00004a90
        /*0798*/ 	.word	0x000000ff
        /*079c*/ 	.word	0x00030850
        /*07a0*/ 	.short	0x010a
        /*07a2*/ 	.byte	0x0e
	.zero		1


	//   ....[29]....
        /*07a4*/ 	.word	0x00004ad0
        /*07a8*/ 	.word	0x000000ff
        /*07ac*/ 	.word	0x00030850
        /*07b0*/ 	.short	0x010a
        /*07b2*/ 	.byte	0x0e
	.zero		1


	//   ....[30]....
        /*07b4*/ 	.word	0x000053d0
        /*07b8*/ 	.word	0x000000ff
        /*07bc*/ 	.word	0x00000000
        /*07c0*/ 	.short	0x0101
        /*07c2*/ 	.byte	0x27
	.zero		1


	//   ....[31]....
        /*07c4*/ 	.word	0x000069f0
        /*07c8*/ 	.word	0x000000ff
        /*07cc*/ 	.word	0x00000000
        /*07d0*/ 	.short	0x0101
        /*07d2*/ 	.byte	0x0e
	.zero		1


	//   ....[32]....
        /*07d4*/ 	.word	0x00006c00
        /*07d8*/ 	.word	0x000000ff
        /*07dc*/ 	.word	0x00030830
        /*07e0*/ 	.short	0x010a
        /*07e2*/ 	.byte	0x27
	.zero		1


	//   ....[33]....
        /*07e4*/ 	.word	0x00006c40
        /*07e8*/ 	.word	0x000000ff
        /*07ec*/ 	.word	0x00030830
        /*07f0*/ 	.short	0x010a
        /*07f2*/ 	.byte	0x27
	.zero		1


	//   ....[34]....
        /*07f4*/ 	.word	0x000076c0
        /*07f8*/ 	.word	0x000000ff
        /*07fc*/ 	.word	0x00030850
        /*0800*/ 	.short	0x010a
        /*0802*/ 	.byte	0x05
	.zero		1


	//   ....[35]....
        /*0804*/ 	.word	0x00007700
        /*0808*/ 	.word	0x000000ff
        /*080c*/ 	.word	0x00030850
        /*0810*/ 	.short	0x010a
        /*0812*/ 	.byte	0x05
	.zero		1


	//   ....[36]....
        /*0814*/ 	.word	0x00007e10
        /*0818*/ 	.word	0x000000ff
        /*081c*/ 	.word	0x00000000
        /*0820*/ 	.short	0x0101
        /*0822*/ 	.byte	0x27
	.zero		1


	//   ....[37]....
        /*0824*/ 	.word	0x00008e60
        /*0828*/ 	.word	0x000000ff
        /*082c*/ 	.word	0x00000000
        /*0830*/ 	.short	0x0101
        /*0832*/ 	.byte	0x05
	.zero		1


	//   ....[38]....
        /*0834*/ 	.word	0x00009590
        /*0838*/ 	.word	0x000000ff
        /*083c*/ 	.word	0x00030850
        /*0840*/ 	.short	0x010a
        /*0842*/ 	.byte	0x05
	.zero		1


	//   ....[39]....
        /*0844*/ 	.word	0x000095d0
        /*0848*/ 	.word	0x000000ff
        /*084c*/ 	.word	0x00030850
        /*0850*/ 	.short	0x010a
        /*0852*/ 	.byte	0x05
	.zero		1


	//   ....[40]....
        /*0854*/ 	.word	0x00009be0
        /*0858*/ 	.word	0x000000ff
        /*085c*/ 	.word	0x00000000
        /*0860*/ 	.short	0x0101
        /*0862*/ 	.byte	0x04
	.zero		1


	//   ....[41]....
        /*0864*/ 	.word	0x0000a900
        /*0868*/ 	.word	0x000000ff
        /*086c*/ 	.word	0x00000000
        /*0870*/ 	.short	0x0101
        /*0872*/ 	.byte	0x04
	.zero		1


	//   ....[42]....
        /*0874*/ 	.word	0x0000cff0
        /*0878*/ 	.word	0x000000ff
        /*087c*/ 	.word	0x00030840
        /*0880*/ 	.short	0x010a
        /*0882*/ 	.byte	0x2e
	.zero		1


	//   ....[43]....
        /*0884*/ 	.word	0x0000d5e0
        /*0888*/ 	.word	0x000000ff
        /*088c*/ 	.word	0x00030830
        /*0890*/ 	.short	0x0107
        /*0892*/ 	.byte	0x2e
	.zero		1


	//   ....[44]....
        /*0894*/ 	.word	0x0000d650
        /*0898*/ 	.word	0x000000ff
        /*089c*/ 	.word	0x00030830
        /*08a0*/ 	.short	0x0101
        /*08a2*/ 	.byte	0x2e
	.zero		1


	//   ....[45]....
        /*08a4*/ 	.word	0x0000e010
        /*08a8*/ 	.word	0x000000ff
        /*08ac*/ 	.word	0x00030800
        /*08b0*/ 	.short	0x0107
        /*08b2*/ 	.byte	0x2e
	.zero		1


	//   ....[46]....
        /*08b4*/ 	.word	0x0000e070
        /*08b8*/ 	.word	0x000000ff
        /*08bc*/ 	.word	0x00030800
        /*08c0*/ 	.short	0x0101
        /*08c2*/ 	.byte	0x2e
	.zero		1


	//   ....[47]....
        /*08c4*/ 	.word	0x0000e090
        /*08c8*/ 	.word	0x000000ff
        /*08cc*/ 	.word	0x00030820
        /*08d0*/ 	.short	0x010a
        /*08d2*/ 	.byte	0x2e
	.zero		1


	//   ....[48]....
        /*08d4*/ 	.word	0x0000e470
        /*08d8*/ 	.word	0x00000013
        /*08dc*/ 	.word	0x00030840
        /*08e0*/ 	.short	0x010a
        /*08e2*/ 	.byte	0x3f
	.zero		1


	//   ....[49]....
        /*08e4*/ 	.word	0x0000e9b0
        /*08e8*/ 	.word	0x00000013
        /*08ec*/ 	.word	0x00030830
        /*08f0*/ 	.short	0x0107
        /*08f2*/ 	.byte	0x3f
	.zero		1


	//   ....[50]....
        /*08f4*/ 	.word	0x0000ea60
        /*08f8*/ 	.word	0x00000013
        /*08fc*/ 	.word	0x00030830
        /*0900*/ 	.short	0x0101
        /*0902*/ 	.byte	0x3f
	.zero		1


	//   ....[51]....
        /*0904*/ 	.word	0x0000eac0
        /*0908*/ 	.word	0x00000006
        /*090c*/ 	.word	0x00030860
        /*0910*/ 	.short	0x010a
        /*0912*/ 	.byte	0x3f
	.zero		1


	//   ....[52]....
        /*0914*/ 	.word	0x0000ef70
        /*0918*/ 	.word	0x00000006
        /*091c*/ 	.word	0x00030850
        /*0920*/ 	.short	0x0107
        /*0922*/ 	.byte	0x3f
	.zero		1


	//   ....[53]....
        /*0924*/ 	.word	0x0000f0e0
        /*0928*/ 	.word	0x00000006
        /*092c*/ 	.word	0x00030850
        /*0930*/ 	.short	0x0101
        /*0932*/ 	.byte	0x3f
	.zero		1


	//   ....[54]....
        /*0934*/ 	.word	0x0000f260
        /*0938*/ 	.word	0x00000000
        /*093c*/ 	.word	0x00030860
        /*0940*/ 	.short	0x010a
        /*0942*/ 	.byte	0x3f
	.zero		1


	//   ....[55]....
        /*0944*/ 	.word	0x0000f790
        /*0948*/ 	.word	0x00000000
        /*094c*/ 	.word	0x00030850
        /*0950*/ 	.short	0x0107
        /*0952*/ 	.byte	0x3f
	.zero		1


	//   ....[56]....
        /*0954*/ 	.word	0x0000f840
        /*0958*/ 	.word	0x00000000
        /*095c*/ 	.word	0x00030850
        /*0960*/ 	.short	0x0101
        /*0962*/ 	.byte	0x3f
	.zero		1


	//   ....[57]....
        /*0964*/ 	.word	0x0000f8e0
        /*0968*/ 	.word	0x00000007
        /*096c*/ 	.word	0x00030820
        /*0970*/ 	.short	0x010a
        /*0972*/ 	.byte	0x3f
	.zero		1


	//   ....[58]....
        /*0974*/ 	.word	0x0000fa60
        /*0978*/ 	.word	0x00000005
        /*097c*/ 	.word	0x00030840
        /*0980*/ 	.short	0x010a
        /*0982*/ 	.byte	0x3f
	.zero		1


	//   ....[59]....
        /*0984*/ 	.word	0x0000fb00
        /*0988*/ 	.word	0x00000007
        /*098c*/ 	.word	0x00030840
        /*0990*/ 	.short	0x010a
        /*0992*/ 	.byte	0x3f
	.zero		1


	//   ....[60]....
        /*0994*/ 	.word	0x0000fb40
        /*0998*/ 	.word	0x00000005
        /*099c*/ 	.word	0x00030860
        /*09a0*/ 	.short	0x010a
        /*09a2*/ 	.byte	0x3f
	.zero		1


	//   ....[61]....
        /*09a4*/ 	.word	0x0000fb80
        /*09a8*/ 	.word	0x00000007
        /*09ac*/ 	.word	0x00030860
        /*09b0*/ 	.short	0x010a
        /*09b2*/ 	.byte	0x3f
	.zero		1


	//   ....[62]....
        /*09b4*/ 	.word	0x0000fbf0
        /*09b8*/ 	.word	0x00000003
        /*09bc*/ 	.word	0x00030800
        /*09c0*/ 	.short	0x010a
        /*09c2*/ 	.byte	0x3f
	.zero		1


	//   ....[63]....
        /*09c4*/ 	.word	0x0000fc50
        /*09c8*/ 	.word	0x00000003
        /*09cc*/ 	.word	0x00030830
        /*09d0*/ 	.short	0x010a
        /*09d2*/ 	.byte	0x3f
	.zero		1


	//   ....[64]....
        /*09d4*/ 	.word	0x0000fcb0
        /*09d8*/ 	.word	0x00000009
        /*09dc*/ 	.word	0x00030830
        /*09e0*/ 	.short	0x010a
        /*09e2*/ 	.byte	0x3f
	.zero		1


	//   ....[65]....
        /*09e4*/ 	.word	0x0000fd10
        /*09e8*/ 	.word	0x00000009
        /*09ec*/ 	.word	0x00030850
        /*09f0*/ 	.short	0x010a
        /*09f2*/ 	.byte	0x3f
	.zero		1


	//   ....[66]....
        /*09f4*/ 	.word	0x0000fd70
        /*09f8*/ 	.word	0x00000009
        /*09fc*/ 	.word	0x00030830
        /*0a00*/ 	.short	0x010a
        /*0a02*/ 	.byte	0x3f
	.zero		1


	//   ....[67]....
        /*0a04*/ 	.word	0x0000fdd0
        /*0a08*/ 	.word	0x00000009
        /*0a0c*/ 	.word	0x00030850
        /*0a10*/ 	.short	0x010a
        /*0a12*/ 	.byte	0x3f
	.zero		1


	//   ....[68]....
        /*0a14*/ 	.word	0x0000fe30
        /*0a18*/ 	.word	0x00000005
        /*0a1c*/ 	.word	0x00030850
        /*0a20*/ 	.short	0x010a
        /*0a22*/ 	.byte	0x3f
	.zero		1


	//   ....[69]....
        /*0a24*/ 	.word	0x0000ff10
        /*0a28*/ 	.word	0x00000003
        /*0a2c*/ 	.word	0x00030840
        /*0a30*/ 	.short	0x010a
        /*0a32*/ 	.byte	0x3f
	.zero		1


	//   ....[70]....
        /*0a34*/ 	.word	0x00011130
        /*0a38*/ 	.word	0x00000003
        /*0a3c*/ 	.word	0x00030820
        /*0a40*/ 	.short	0x010a
        /*0a42*/ 	.byte	0x3f
	.zero		1


	//   ....[71]....
        /*0a44*/ 	.word	0x00011180
        /*0a48*/ 	.word	0x00000013
        /*0a4c*/ 	.word	0x00030840
        /*0a50*/ 	.short	0x010a
        /*0a52*/ 	.byte	0x3f
	.zero		1


	//   ....[72]....
        /*0a54*/ 	.word	0x00011910
        /*0a58*/ 	.word	0x00000006
        /*0a5c*/ 	.word	0x00030860
        /*0a60*/ 	.short	0x010a
        /*0a62*/ 	.byte	0x3f
	.zero		1


	//   ....[73]....
        /*0a64*/ 	.word	0x00012210
        /*0a68*/ 	.word	0x00000000
        /*0a6c*/ 	.word	0x00030860
        /*0a70*/ 	.short	0x010a
        /*0a72*/ 	.byte	0x3f
	.zero		1


	//   ....[74]....
        /*0a74*/ 	.word	0x00012ad0
        /*0a78*/ 	.word	0x00000007
        /*0a7c*/ 	.word	0x00030820
        /*0a80*/ 	.short	0x010a
        /*0a82*/ 	.byte	0x3f
	.zero		1


	//   ....[75]....
        /*0a84*/ 	.word	0x00012c70
        /*0a88*/ 	.word	0x00000005
        /*0a8c*/ 	.word	0x00030840
        /*0a90*/ 	.short	0x010a
        /*0a92*/ 	.byte	0x3f
	.zero		1


	//   ....[76]....
        /*0a94*/ 	.word	0x00012cc0
        /*0a98*/ 	.word	0x00000007
        /*0a9c*/ 	.word	0x00030840
        /*0aa0*/ 	.short	0x010a
        /*0aa2*/ 	.byte	0x3f
	.zero		1


	//   ....[77]....
        /*0aa4*/ 	.word	0x00012d10
        /*0aa8*/ 	.word	0x00000005
        /*0aac*/ 	.word	0x00030860
        /*0ab0*/ 	.short	0x010a
        /*0ab2*/ 	.byte	0x3f
	.zero		1


	//----- nvinfo : EIATTR_NUM_MBARRIERS
	.align		4
.L_265:
        /*0ab4*/ 	.byte	0x03, 0x38
        /*0ab6*/ 	.short	0x0016


	//----- nvinfo : EIATTR_EXIT_INSTR_OFFSETS
	.align		4
        /*0ab8*/ 	.byte	0x04, 0x1c
        /*0aba*/ 	.short	(.L_267 - .L_266)


	//   ....[0]....
.L_266:
        /*0abc*/ 	.word	0x0000fbd0


	//----- nvinfo : EIATTR_MAX_THREADS
	.align		4
.L_267:
        /*0ac0*/ 	.byte	0x04, 0x05
        /*0ac2*/ 	.short	(.L_269 - .L_268)
.L_268:
        /*0ac4*/ 	.word	0x00000180
        /*0ac8*/ 	.word	0x00000001
        /*0acc*/ 	.word	0x00000001


	//----- nvinfo : EIATTR_CRS_STACK_SIZE
	.align		4
.L_269:
        /*0ad0*/ 	.byte	0x04, 0x1e
        /*0ad2*/ 	.short	(.L_271 - .L_270)
.L_270:
        /*0ad4*/ 	.word	0x00000000


	//----- nvinfo : EIATTR_CBANK_PARAM_SIZE
	.align		4
.L_271:
        /*0ad8*/ 	.byte	0x03, 0x19
        /*0ada*/ 	.short	0x0a70


	//----- nvinfo : EIATTR_PARAM_CBANK
	.align		4
        /*0adc*/ 	.byte	0x04, 0x0a
        /*0ade*/ 	.short	(.L_273 - .L_272)
	.align		4
.L_272:
        /*0ae0*/ 	.word	index@(.nv.constant0._ZN7cutlass13device_kernelIN5flash11enable_sm90INS1_16FlashAttnFwdSm90INS1_25CollectiveMainloopFwdSm90ILi2EN4cute5tupleIJNS5_1CILi1EEES8_S8_EEENS6_IJNS7_ILi128EEENS7_ILi96EEENS7_ILi192EEEEEELi192ENS_6half_tEfNS_4arch4Sm90ELb1ELb0ELb1ELb0ELb1ELb0ELb0ELb1ELb1ELb1ELb1ELb0EEENS1_21CollectiveEpilogueFwdINS6_IJSA_SC_SB_EEES9_SE_SG_Li256ELb0ELb1ELb1ELb0EEENS1_19SingleTileSchedulerILb0ELb1ELb1ELi128EEEEEEEEEvNT_6ParamsE)
        /*0ae4*/ 	.short	0x0210
        /*0ae6*/ 	.short	0x0a70


	//----- nvinfo : EIATTR_SW_WAR
	.align		4
.L_273:
        /*0ae8*/ 	.byte	0x04, 0x36
        /*0aea*/ 	.short	(.L_275 - .L_274)
.L_274:
        /*0aec*/ 	.word	0x00000008
.L_275:


//--------------------- .nv.info._ZN7cutlass13device_kernelIN5flash11enable_sm90INS1_16FlashAttnFwdSm90INS1_25CollectiveMainloopFwdSm90ILi2EN4cute5tupleIJNS5_1CILi1EEES8_S8_EEENS6_IJNS7_ILi128EEENS7_ILi96EEENS7_ILi192EEEEEELi192ENS_6half_tEfNS_4arch4Sm90ELb1ELb0ELb1ELb1ELb1ELb0ELb0ELb1ELb1ELb1ELb1ELb0EEENS1_21CollectiveEpilogueFwdINS6_IJSA_SC_SB_EEES9_SE_SG_Li256ELb1ELb1ELb1ELb0EEENS1_36VarlenDynamicPersistentTileSchedulerILi128ELi96ELi256ELi128ELb1ELb1ELb1ELb1ELb1ELb1EEEEEEEEEvNT_6ParamsE --------------------------
	.section	.nv.info._ZN7cutlass13device_kernelIN5flash11enable_sm90INS1_16FlashAttnFwdSm90INS1_25CollectiveMainloopFwdSm90ILi2EN4cute5tupleIJNS5_1CILi1EEES8_S8_EEENS6_IJNS7_ILi128EEENS7_ILi96EEENS7_ILi192EEEEEELi192ENS_6half_tEfNS_4arch4Sm90ELb1ELb0ELb1ELb1ELb1ELb0ELb0ELb1ELb1ELb1ELb1ELb0EEENS1_21CollectiveEpilogueFwdINS6_IJSA_SC_SB_EEES9_SE_SG_Li256ELb1ELb1ELb1ELb0EEENS1_36VarlenDynamicPersistentTileSchedulerILi128ELi96ELi256ELi128ELb1ELb1ELb1ELb1ELb1ELb1EEEEEEEEEvNT_6ParamsE,"",@"SHT_CUDA_INFO"
	.sectionflags	@""
	.align	4


	//----- nvinfo : EIATTR_CUDA_API_VERSION
	.align		4
        /*0000*/ 	.byte	0x04, 0x37
        /*0002*/ 	.short	(.L_277 - .L_276)
.L_276:
        /*0004*/ 	.word	0x00000082


	//----- nvinfo : EIATTR_KPARAM_INFO
	.align		4
.L_277:
        /*0008*/ 	.byte	0x04, 0x17
        /*000a*/ 	.short	(.L_279 - .L_278)
.L_278:
        /*000c*/ 	.word	0x00000000
        /*0010*/ 	.short	0x0000
        /*0012*/ 	.short	0x0070
        /*0014*/ 	.byte	0x00, 0xf0, 0x01, 0x2a


	//----- nvinfo : EIATTR_SPARSE_MMA_MASK
	.align		4
.L_279:
        /*0018*/ 	.byte	0x03, 0x50
        /*001a*/ 	.short	0x0000


	//----- nvinfo : EIATTR_MAXREG_COUNT
	.align		4
        /*001c*/ 	.byte	0x03, 0x1b
        /*001e*/ 	.short	0x00a8


	//----- nvinfo : EIATTR_NUM_BARRIERS
	.align		4
        /*0020*/ 	.byte	0x02, 0x4c
        /*0022*/ 	.byte	0x09
	.zero		1


	//----- nvinfo : EIATTR_EXTERNS
	.align		4
        /*0024*/ 	.byte	0x04, 0x0f
        /*0026*/ 	.short	(.L_281 - .L_280)


	//   ....[0]....
	.align		4
.L_280:
        /*0028*/ 	.word	index@(__assertfail)


	//----- nvinfo : EIATTR_ANNOTATIONS
	.align		4
.L_281:
        /*002c*/ 	.byte	0x04, 0x55
        /*002e*/ 	.short	(.L_283 - .L_282)


	//   ....[0]....
.L_282:
        /* <DEDUP_REMOVED lines=19> */
        /*0154*/ 	.byte	0x80, 0x48, 0x01, 0x00


	//----- nvinfo : EIATTR_MERCURY_ISA_VERSION
	.align		4
.L_283:
        /*0158*/ 	.byte	0x03, 0x5f
        /*015a*/ 	.short	0x0101


	//----- nvinfo : EIATTR_UNUSED_LOAD_BYTE_OFFSET
	.align		4
        /*015c*/ 	.byte	0x04, 0x44
        /*015e*/ 	.short	(.L_285 - .L_284)


	//   ....[0]....
.L_284:
        /*0160*/ 	.word	0x00000950
        /*0164*/ 	.word	0x0000fff0


	//   ....[1]....
        /*0168*/ 	.word	0x0000aab0
        /*016c*/ 	.word	0x0000fff0


	//----- nvinfo : EIATTR_INT_WARP_WIDE_INSTR_OFFSETS
	.align		4
.L_285:
        /*0170*/ 	.byte	0x04, 0x31
        /*0172*/ 	.short	(.L_287 - .L_286)


	//   ....[0]....
.L_286:
        /*0174*/ 	.word	0x000000c0


	//   ....[1]....
        /*0178*/ 	.word	0x000000d0


	//   ....[2]....
        /*017c*/ 	.word	0x00000170


	//   ....[3]....
        /*0180*/ 	.word	0x000100f0


	//   ....[4]....
        /*0184*/ 	.word	0x00010180


	//   ....[5]....
        /*0188*/ 	.word	0x00012f50


	//   ....[6]....
        /*018c*/ 	.word	0x00012fe0


	//----- nvinfo : EIATTR_COOP_GROUP_MASK_REGIDS
	.align		4
.L_287:
        /*0190*/ 	.byte	0x04, 0x29
        /*0192*/ 	.short	(.L_289 - .L_288)


	//   ....[0]....
.L_288:
        /*0194*/ 	.word	0xffffffff


	//   ....[1]....
        /*0198*/ 	.word	0xffffffff


	//   ....[2]....
        /*019c*/ 	.word	0xffffffff


	//   ....[3]....
        /*01a0*/ 	.word	0xffffffff


	//   ....[4]....
        /*01a4*/ 	.word	0xffffffff


	//   ....[5]....
        /*01a8*/ 	.word	0xffffffff


	//   ....[6]....
        /*01ac*/ 	.word	0xffffffff


	//   ....[7]....
        /*01b0*/ 	.word	0xffffffff


	//   ....[8]....
        /*01b4*/ 	.word	0xffffffff


	//   ....[9]....
        /*01b8*/ 	.word	0xffffffff


	//   ....[10]....
        /*01bc*/ 	.word	0xffffffff


	//   ....[11]....
        /*01c0*/ 	.word	0xffffffff


	//   ....[12]....
        /*01c4*/ 	.word	0xffffffff


	//   ....[13]....
        /*01c8*/ 	.word	0xffffffff


	//   ....[14]....
        /*01cc*/ 	.word	0xffffffff


	//   ....[15]....
        /*01d0*/ 	.word	0xffffffff


	//   ....[16]....
        /*01d4*/ 	.word	0xffffffff


	//   ....[17]....
        /*01d8*/ 	.word	0xffffffff


	//   ....[18]....
        /*01dc*/ 	.word	0xffffffff


	//   ....[19]....
        /*01e0*/ 	.word	0xffffffff


	//   ....[20]....
        /*01e4*/ 	.word	0xffffffff


	//   ....[21]....
        /*01e8*/ 	.word	0xffffffff


	//   ....[22]....
        /*01ec*/ 	.word	0xffffffff


	//   ....[23]....
        /*01f0*/ 	.word	0xffffffff


	//   ....[24]....
        /*01f4*/ 	.word	0xffffffff


	//   ....[25]....
        /*01f8*/ 	.word	0xffffffff


	//   ....[26]....
        /*01fc*/ 	.word	0xffffffff


	//   ....[27]....
        /*0200*/ 	.word	0xffffffff


	//   ....[28]....
        /*0204*/ 	.word	0xffffffff


	//   ....[29]....
        /*0208*/ 	.word	0xffffffff


	//   ....[30]....
        /*020c*/ 	.word	0xffffffff


	//   ....[31]....
        /*0210*/ 	.word	0xffffffff


	//   ....[32]....
        /*0214*/ 	.word	0xffffffff


	//   ....[33]....
        /*0218*/ 	.word	0xffffffff


	//   ....[34]....
        /*021c*/ 	.word	0xffffffff


	//   ....[35]....
        /*0220*/ 	.word	0xffffffff


	//   ....[36]....
        /*0224*/ 	.word	0xffffffff


	//   ....[37]....
        /*0228*/ 	.word	0xffffffff


	//   ....[38]....
        /*022c*/ 	.word	0xffffffff


	//   ....[39]....
        /*0230*/ 	.word	0xffffffff


	//   ....[40]....
        /*0234*/ 	.word	0xffffffff


	//   ....[41]....
        /*0238*/ 	.word	0xffffffff


	//   ....[42]....
        /*023c*/ 	.word	0xffffffff


	//   ....[43]....
        /*0240*/ 	.word	0xffffffff


	//   ....[44]....
        /*0244*/ 	.word	0xffffffff


	//   ....[45]....
        /*0248*/ 	.word	0xffffffff


	//   ....[46]....
        /*024c*/ 	.word	0xffffffff


	//   ....[47]....
        /*0250*/ 	.word	0xffffffff


	//   ....[48]....
        /*0254*/ 	.word	0xffffffff


	//   ....[49]....
        /*0258*/ 	.word	0xffffffff


	//   ....[50]....
        /*025c*/ 	.word	0xffffffff


	//   ....[51]....
        /*0260*/ 	.word	0xffffffff


	//   ....[52]....
        /*0264*/ 	.word	0xffffffff


	//   ....[53]....
        /*0268*/ 	.word	0xffffffff


	//   ....[54]....
        /*026c*/ 	.word	0xffffffff


	//   ....[55]....
        /*0270*/ 	.word	0xffffffff


	//   ....[56]....
        /*0274*/ 	.word	0xffffffff


	//   ....[57]....
        /*0278*/ 	.word	0xffffffff


	//   ....[58]....
        /*027c*/ 	.word	0xffffffff


	//   ....[59]....
        /*0280*/ 	.word	0xffffffff


	//   ....[60]....
        /*0284*/ 	.word	0xffffffff


	//   ....[61]....
        /*0288*/ 	.word	0xffffffff


	//   ....[62]....
        /*028c*/ 	.word	0xffffffff


	//   ....[63]....
        /*0290*/ 	.word	0xffffffff


	//   ....[64]....
        /*0294*/ 	.word	0xffffffff


	//   ....[65]....
        /*0298*/ 	.word	0xffffffff


	//   ....[66]....
        /*029c*/ 	.word	0xffffffff


	//   ....[67]....
        /*02a0*/ 	.word	0xffffffff


	//   ....[68]....
        /*02a4*/ 	.word	0xffffffff


	//   ....[69]....
        /*02a8*/ 	.word	0xffffffff


	//   ....[70]....
        /*02ac*/ 	.word	0xffffffff


	//   ....[71]....
        /*02b0*/ 	.word	0xffffffff


	//   ....[72]....
        /*02b4*/ 	.word	0xffffffff


	//   ....[73]....
        /*02b8*/ 	.word	0xffffffff


	//   ....[74]....
        /*02bc*/ 	.word	0xffffffff


	//   ....[75]....
        /*02c0*/ 	.word	0xffffffff


	//   ....[76]....
        /*02c4*/ 	.word	0xffffffff


	//   ....[77]....
        /*02c8*/ 	.word	0xffffffff


	//   ....[78]....
        /*02cc*/ 	.word	0xffffffff


	//   ....[79]....
        /*02d0*/ 	.word	0xffffffff


	//   ....[80]....
        /*02d4*/ 	.word	0xffffffff


	//   ....[81]....
        /*02d8*/ 	.word	0xffffffff


	//   ....[82]....
        /*02dc*/ 	.word	0xffffffff


	//   ....[83]....
        /*02e0*/ 	.word	0xffffffff


	//   ....[84]....
        /*02e4*/ 	.word	0xffffffff


	//   ....[85]....
        /*02e8*/ 	.word	0xffffffff


	//   ....[86]....
        /*02ec*/ 	.word	0xffffffff


	//   ....[87]....
        /*02f0*/ 	.word	0xffffffff


	//   ....[88]....
        /*02f4*/ 	.word	0xffffffff


	//   ....[89]....
        /*02f8*/ 	.word	0xffffffff


	//   ....[90]....
        /*02fc*/ 	.word	0xffffffff


	//   ....[91]....
        /*0300*/ 	.word	0xffffffff


	//   ....[92]....
        /*0304*/ 	.word	0xffffffff


	//   ....[93]....
        /*0308*/ 	.word	0xffffffff


	//   ....[94]....
        /*030c*/ 	.word	0xffffffff


	//   ....[95]....
        /*0310*/ 	.word	0xffffffff


	//   ....[96]....
        /*0314*/ 	.word	0xffffffff


	//   ....[97]....
        /*0318*/ 	.word	0xffffffff


	//   ....[98]....
        /*031c*/ 	.word	0xffffffff


	//   ....[99]....
        /*0320*/ 	.word	0xffffffff


	//   ....[100]....
        /*0324*/ 	.word	0xffffffff


	//   ....[101]....
        /*0328*/ 	.word	0xffffffff


	//   ....[102]....
        /*032c*/ 	.word	0xffffffff


	//   ....[103]....
        /*0330*/ 	.word	0xffffffff


	//   ....[104]....
        /*0334*/ 	.word	0xffffffff


	//   ....[105]....
        /*0338*/ 	.word	0xffffffff


	//   ....[106]....
        /*033c*/ 	.word	0xffffffff


	//   ....[107]....
        /*0340*/ 	.word	0xffffffff


	//   ....[108]....
        /*0344*/ 	.word	0xffffffff


	//   ....[109]....
        /*0348*/ 	.word	0xffffffff


	//   ....[110]....
        /*034c*/ 	.word	0xffffffff


	//   ....[111]....
        /*0350*/ 	.word	0xffffffff


	//   ....[112]....
        /*0354*/ 	.word	0xffffffff


	//   ....[113]....
        /*0358*/ 	.word	0xffffffff


	//   ....[114]....
        /*035c*/ 	.word	0xffffffff


	//   ....[115]....
        /*0360*/ 	.word	0xffffffff


	//   ....[116]....
        /*0364*/ 	.word	0xffffffff


	//   ....[117]....
        /*0368*/ 	.word	0xffffffff


	//   ....[118]....
        /*036c*/ 	.word	0xffffffff


	//   ....[119]....
        /*0370*/ 	.word	0xffffffff


	//   ....[120]....
        /*0374*/ 	.word	0xffffffff


	//   ....[121]....
        /*0378*/ 	.word	0xffffffff


	//   ....[122]....
        /*037c*/ 	.word	0xffffffff


	//   ....[123]....
        /*0380*/ 	.word	0xffffffff


	//   ....[124]....
        /*0384*/ 	.word	0xffffffff


	//   ....[125]....
        /*0388*/ 	.word	0xffffffff


	//   ....[126]....
        /*038c*/ 	.word	0xffffffff


	//   ....[127]....
        /*0390*/ 	.word	0xffffffff


	//   ....[128]....
        /*0394*/ 	.word	0xffffffff


	//   ....[129]....
        /*0398*/ 	.word	0xffffffff


	//   ....[130]....
        /*039c*/ 	.word	0xffffffff


	//   ....[131]....
        /*03a0*/ 	.word	0xffffffff


	//   ....[132]....
        /*03a4*/ 	.word	0xffffffff


	//   ....[133]....
        /*03a8*/ 	.word	0xffffffff


	//   ....[134]....
        /*03ac*/ 	.word	0xffffffff


	//   ....[135]....
        /*03b0*/ 	.word	0xffffffff


	//   ....[136]....
        /*03b4*/ 	.word	0xffffffff


	//   ....[137]....
        /*03b8*/ 	.word	0xffffffff


	//   ....[138]....
        /*03bc*/ 	.word	0xffffffff


	//   ....[139]....
        /*03c0*/ 	.word	0xffffffff


	//   ....[140]....
        /*03c4*/ 	.word	0xffffffff


	//   ....[141]....
        /*03c8*/ 	.word	0xffffffff


	//   ....[142]....
        /*03cc*/ 	.word	0xffffffff


	//   ....[143]....
        /*03d0*/ 	.word	0xffffffff


	//   ....[144]....
        /*03d4*/ 	.word	0xffffffff


	//   ....[145]....
        /*03d8*/ 	.word	0xffffffff


	//   ....[146]....
        /*03dc*/ 	.word	0xffffffff


	//   ....[147]....
        /*03e0*/ 	.word	0xffffffff


	//   ....[148]....
        /*03e4*/ 	.word	0xffffffff


	//   ....[149]....
        /*03e8*/ 	.word	0xffffffff


	//   ....[150]....
        /*03ec*/ 	.word	0xffffffff


	//   ....[151]....
        /*03f0*/ 	.word	0x0500000f


	//   ....[152]....
        /*03f4*/ 	.word	0x0500000f


	//   ....[153]....
        /*03f8*/ 	.word	0x0500000f


	//   ....[154]....
        /*03fc*/ 	.word	0x0500000f


	//   ....[155]....
        /*0400*/ 	.word	0x0500000f


	//   ....[156]....
        /*0404*/ 	.word	0x0500000f


	//   ....[157]....
        /*0408*/ 	.word	0x0500000f


	//   ....[158]....
        /*040c*/ 	.word	0x0500000f


	//   ....[159]....
        /*0410*/ 	.word	0x0500000f


	//   ....[160]....
        /*0414*/ 	.word	0x0500000f


	//   ....[161]....
        /*0418*/ 	.word	0x0500000f


	//   ....[162]....
        /*041c*/ 	.word	0x0500000f


	//   ....[163]....
        /*0420*/ 	.word	0x0500000f


	//   ....[164]....
        /*0424*/ 	.word	0x0500000f


	//   ....[165]....
        /*0428*/ 	.word	0x0500000f


	//   ....[166]....
        /*042c*/ 	.word	0x0500000f


	//   ....[167]....
        /*0430*/ 	.word	0x0500000f


	//   ....[168]....
        /*0434*/ 	.word	0x0500000f


	//   ....[169]....
        /*0438*/ 	.word	0x0500000f


	//   ....[170]....
        /*043c*/ 	.word	0x0500000f


	//   ....[171]....
        /*0440*/ 	.word	0x0500000f


	//   ....[172]....
        /*0444*/ 	.word	0x0500000f


	//   ....[173]....
        /*0448*/ 	.word	0x0500000f


	//   ....[174]....
        /*044c*/ 	.word	0x0500000f


	//   ....[175]....
        /*0450*/ 	.word	0x0500000f


	//   ....[176]....
        /*0454*/ 	.word	0x0500000f


	//   ....[177]....
        /*0458*/ 	.word	0x0500000f


	//   ....[178]....
        /*045c*/ 	.word	0x0500000f


	//   ....[179]....
        /*0460*/ 	.word	0x0500000f


	//   ....[180]....
        /*0464*/ 	.word	0x0500000f


	//   ....[181]....
        /*0468*/ 	.word	0x0500000f


	//   ....[182]....
        /*046c*/ 	.word	0x0500000f


	//   ....[183]....
        /*0470*/ 	.word	0x0500000f


	//   ....[184]....
        /*0474*/ 	.word	0x0500000f


	//   ....[185]....
        /*0478*/ 	.word	0x0500000f


	//   ....[186]....
        /*047c*/ 	.word	0x0500000f


	//   ....[187]....
        /*0480*/ 	.word	0x0500000f


	//   ....[188]....
        /*0484*/ 	.word	0x0500000f


	//   ....[189]....
        /*0488*/ 	.word	0x0500000f


	//   ....[190]....
        /*048c*/ 	.word	0x0500000f


	//   ....[191]....
        /*0490*/ 	.word	0x0500000f


	//   ....[192]....
        /*0494*/ 	.word	0x0500000f


	//   ....[193]....
        /*0498*/ 	.word	0x0500000f


	//   ....[194]....
        /*049c*/ 	.word	0x0500000f


	//   ....[195]....
        /*04a0*/ 	.word	0x0500000f


	//   ....[196]....
        /*04a4*/ 	.word	0x0500000f


	//   ....[197]....
        /*04a8*/ 	.word	0x0500000f


	//   ....[198]....
        /*04ac*/ 	.word	0x0500000f


	//   ....[199]....
        /*04b0*/ 	.word	0x0500000f


	//   ....[200]....
        /*04b4*/ 	.word	0x0500000f


	//   ....[201]....
        /*04b8*/ 	.word	0x0500000f


	//   ....[202]....
        /*04bc*/ 	.word	0x0500000f


	//   ....[203]....
        /*04c0*/ 	.word	0x0500000f


	//   ....[204]....
        /*04c4*/ 	.word	0x0500000f


	//   ....[205]....
        /*04c8*/ 	.word	0x0500000f


	//   ....[206]....
        /*04cc*/ 	.word	0x0500000f


	//   ....[207]....
        /*04d0*/ 	.word	0x0500000f


	//   ....[208]....
        /*04d4*/ 	.word	0x0500000f


	//   ....[209]....
        /*04d8*/ 	.word	0x0500000f


	//   ....[210]....
        /*04dc*/ 	.word	0x0500000f


	//   ....[211]....
        /*04e0*/ 	.word	0x0500000f


	//   ....[212]....
        /*04e4*/ 	.word	0x0500000f


	//   ....[213]....
        /*04e8*/ 	.word	0x0500000f


	//   ....[214]....
        /*04ec*/ 	.word	0x0500000f


	//   ....[215]....
        /*04f0*/ 	.word	0x0500000f


	//   ....[216]....
        /*04f4*/ 	.word	0x0500000f


	//   ....[217]....
        /*04f8*/ 	.word	0x0500000f


	//   ....[218]....
        /*04fc*/ 	.word	0x0500000f


	//   ....[219]....
        /*0500*/ 	.word	0x0500000f


	//   ....[220]....
        /*0504*/ 	.word	0x0500000f


	//   ....[221]....
        /*0508*/ 	.word	0x0500000f


	//   ....[222]....
        /*050c*/ 	.word	0x0500000f


	//   ....[223]....
        /*0510*/ 	.word	0x0500000f


	//   ....[224]....
        /*0514*/ 	.word	0x0500000f


	//   ....[225]....
        /*0518*/ 	.word	0x0500000f


	//   ....[226]....
        /*051c*/ 	.word	0x0500000f


	//   ....[227]....
        /*0520*/ 	.word	0x0500000f


	//   ....[228]....
        /*0524*/ 	.word	0x0500000f


	//   ....[229]....
        /*0528*/ 	.word	0x0500000f


	//   ....[230]....
        /*052c*/ 	.word	0x0500000f


	//   ....[231]....
        /*0530*/ 	.word	0x0500000f


	//   ....[232]....
        /*0534*/ 	.word	0x0500000f


	//   ....[233]....
        /*0538*/ 	.word	0x0500000f


	//   ....[234]....
        /*053c*/ 	.word	0x0500000f


	//----- nvinfo : EIATTR_COOP_GROUP_INSTR_OFFSETS
	.align		4
.L_289:
        /*0540*/ 	.byte	0x04, 0x28
        /*0542*/ 	.short	(.L_291 - .L_290)


	//   ....[0]....
.L_290:
        /*0544*/ 	.word	0x00000070


	//   ....[1]....
        /*0548*/ 	.word	0x000000b0


	//   ....[2]....
        /*054c*/ 	.word	0x000002d0


	//   ....[3]....
        /*0550*/ 	.word	0x00000430


	//   ....[4]....
        /*0554*/ 	.word	0x00000550


	//   ....[5]....
        /*0558*/ 	.word	0x000006b0


	//   ....[6]....
        /*055c*/ 	.word	0x00001db0


	//   ....[7]....
        /*0560*/ 	.word	0x00002930


	//   ....[8]....
        /*0564*/ 	.word	0x00002b80


	//   ....[9]....
        /*0568*/ 	.word	0x00003480


	//   ....[10]....
        /*056c*/ 	.word	0x000034f0


	//   ....[11]....
        /*0570*/ 	.word	0x00003c70


	//   ....[12]....
        /*0574*/ 	.word	0x00003d40


	//   ....[13]....
        /*0578*/ 	.word	0x00005860


	//   ....[14]....
        /*057c*/ 	.word	0x00006090


	//   ....[15]....
        /*0580*/ 	.word	0x000060f0


	//   ....[16]....
        /*0584*/ 	.word	0x00006170


	//   ....[17]....
        /*0588*/ 	.word	0x000068f0


	//   ....[18]....
        /*058c*/ 	.word	0x00006950


	//   ....[19]....
        /*0590*/ 	.word	0x00008c70


	//   ....[20]....
        /*0594*/ 	.word	0x00008c90


	//   ....[21]....
        /*0598*/ 	.word	0x00008cb0


	//   ....[22]....
        /*059c*/ 	.word	0x00008cd0


	//   ....[23]....
        /*05a0*/ 	.word	0x00009fd0


	//   ....[24]....
        /*05a4*/ 	.word	0x0000a000


	//   ....[25]....
        /*05a8*/ 	.word	0x0000a0c0


	//   ....[26]....
        /*05ac*/ 	.word	0x0000a0d0


	//   ....[27]....
        /*05b0*/ 	.word	0x0000b950


	//   ....[28]....
        /*05b4*/ 	.word	0x0000b970


	//   ....[29]....
        /*05b8*/ 	.word	0x0000b980


	//   ....[30]....
        /*05bc*/ 	.word	0x0000b990


	//   ....[31]....
        /*05c0*/ 	.word	0x0000c270


	//   ....[32]....
        /*05c4*/ 	.word	0x0000c290


	//   ....[33]....
        /*05c8*/ 	.word	0x0000c3d0


	//   ....[34]....
        /*05cc*/ 	.word	0x0000c3f0


	//   ....[35]....
        /*05d0*/ 	.word	0x0000c4f0


	//   ....[36]....
        /*05d4*/ 	.word	0x0000c510


	//   ....[37]....
        /*05d8*/ 	.word	0x0000c620


	//   ....[38]....
        /*05dc*/ 	.word	0x0000c640


	//   ....[39]....
        /*05e0*/ 	.word	0x0000ca90


	//   ....[40]....
        /*05e4*/ 	.word	0x0000caa0


	//   ....[41]....
        /*05e8*/ 	.word	0x0000d160


	//   ....[42]....
        /*05ec*/ 	.word	0x0000d170


	//   ....[43]....
        /*05f0*/ 	.word	0x0000e210


	//   ....[44]....
        /*05f4*/ 	.word	0x0000e240


	//   ....[45]....
        /*05f8*/ 	.word	0x0000e350


	//   ....[46]....
        /*05fc*/ 	.word	0x0000e370


	//   ....[47]....
        /*0600*/ 	.word	0x0000e470


	//   ....[48]....
        /*0604*/ 	.word	0x0000e490


	//   ....[49]....
        /*0608*/ 	.word	0x0000e5a0


	//   ....[50]....
        /*060c*/ 	.word	0x0000e5c0


	//   ....[51]....
        /*0610*/ 	.word	0x0000e760


	//   ....[52]....
        /*0614*/ 	.word	0x0000e950


	//   ....[53]....
        /*0618*/ 	.word	0x0000e980


	//   ....[54]....
        /*061c*/ 	.word	0x0000e9b0


	//   ....[55]....
        /*0620*/ 	.word	0x0000e9e0


	//   ....[56]....
        /*0624*/ 	.word	0x0000ea10


	//   ....[57]....
        /*0628*/ 	.word	0x0000ea40


	//   ....[58]....
        /*062c*/ 	.word	0x0000ebb0


	//   ....[59]....
        /*0630*/ 	.word	0x0000ebe0


	//   ....[60]....
        /*0634*/ 	.word	0x0000ec10


	//   ....[61]....
        /*0638*/ 	.word	0x0000ec40


	//   ....[62]....
        /*063c*/ 	.word	0x0000ec70


	//   ....[63]....
        /*0640*/ 	.word	0x0000eca0


	//   ....[64]....
        /*0644*/ 	.word	0x0000ed30


	//   ....[65]....
        /*0648*/ 	.word	0x0000ed60


	//   ....[66]....
        /*064c*/ 	.word	0x0000ed70


	//   ....[67]....
        /*0650*/ 	.word	0x0000edb0


	//   ....[68]....
        /*0654*/ 	.word	0x00010c90


	//   ....[69]....
        /*0658*/ 	.word	0x00010cb0


	//   ....[70]....
        /*065c*/ 	.word	0x00010d60


	//   ....[71]....
        /*0660*/ 	.word	0x00010d80


	//   ....[72]....
        /*0664*/ 	.word	0x00010e20


	//   ....[73]....
        /*0668*/ 	.word	0x00010e40


	//   ....[74]....
        /*066c*/ 	.word	0x00010ee0


	//   ....[75]....
        /*0670*/ 	.word	0x00010f00


	//   ....[76]....
        /*0674*/ 	.word	0x00010fa0


	//   ....[77]....
        /*0678*/ 	.word	0x00010fc0


	//   ....[78]....
        /*067c*/ 	.word	0x00010fd0


	//   ....[79]....
        /*0680*/ 	.word	0x00011060


	//   ....[80]....
        /*0684*/ 	.word	0x00011760


	//   ....[81]....
        /*0688*/ 	.word	0x00011790


	//   ....[82]....
        /*068c*/ 	.word	0x000117f0


	//   ....[83]....
        /*0690*/ 	.word	0x00011850


	//   ....[84]....
        /*0694*/ 	.word	0x00011890


	//   ....[85]....
        /*0698*/ 	.word	0x00011900


	//   ....[86]....
        /*069c*/ 	.word	0x00011950


	//   ....[87]....
        /*06a0*/ 	.word	0x000119b0


	//   ....[88]....
        /*06a4*/ 	.word	0x00011a00


	//   ....[89]....
        /*06a8*/ 	.word	0x00011a60


	//   ....[90]....
        /*06ac*/ 	.word	0x00011aa0


	//   ....[91]....
        /*06b0*/ 	.word	0x00011b10


	//   ....[92]....
        /*06b4*/ 	.word	0x00011b60


	//   ....[93]....
        /*06b8*/ 	.word	0x00011bb0


	//   ....[94]....
        /*06bc*/ 	.word	0x00011bd0


	//   ....[95]....
        /*06c0*/ 	.word	0x00011c00


	//   ....[96]....
        /*06c4*/ 	.word	0x000123c0


	//   ....[97]....
        /*06c8*/ 	.word	0x00012400


	//   ....[98]....
        /*06cc*/ 	.word	0x00012410


	//   ....[99]....
        /*06d0*/ 	.word	0x00012470


	//   ....[100]....
        /*06d4*/ 	.word	0x00012480


	//   ....[101]....
        /*06d8*/ 	.word	0x000124e0


	//   ....[102]....
        /*06dc*/ 	.word	0x00012510


	//   ....[103]....
        /*06e0*/ 	.word	0x00012550


	//   ....[104]....
        /*06e4*/ 	.word	0x00012580


	//   ....[105]....
        /*06e8*/ 	.word	0x000125c0


	//   ....[106]....
        /*06ec*/ 	.word	0x000125f0


	//   ....[107]....
        /*06f0*/ 	.word	0x00012630


	//   ....[108]....
        /*06f4*/ 	.word	0x000128a0


	//   ....[109]....
        /*06f8*/ 	.word	0x000128c0


	//   ....[110]....
        /*06fc*/ 	.word	0x000128d0


	//   ....[111]....
        /*0700*/ 	.word	0x00012960


	//   ....[112]....
        /*0704*/ 	.word	0x00012970


	//   ....[113]....
        /*0708*/ 	.word	0x00012a00


	//   ....[114]....
        /*070c*/ 	.word	0x00012a10


	//   ....[115]....
        /*0710*/ 	.word	0x00012aa0


	//   ....[116]....
        /*0714*/ 	.word	0x00012ab0


	//   ....[117]....
        /*0718*/ 	.word	0x00012b40


	//   ....[118]....
        /*071c*/ 	.word	0x00012b50


	//   ....[119]....
        /*0720*/ 	.word	0x00012b60


	//   ....[120]....
        /*0724*/ 	.word	0x00013120


	//   ....[121]....
        /*0728*/ 	.word	0x00013160


	//   ....[122]....
        /*072c*/ 	.word	0x000131a0


	//   ....[123]....
        /*0730*/ 	.word	0x000131d0


	//   ....[124]....
        /*0734*/ 	.word	0x00013260


	//   ....[125]....
        /*0738*/ 	.word	0x00013290


	//   ....[126]....
        /*073c*/ 	.word	0x00013300


	//   ....[127]....
        /*0740*/ 	.word	0x00013320


	//   ....[128]....
        /*0744*/ 	.word	0x000133a0


	//   ....[129]....
        /*0748*/ 	.word	0x000133d0


	//   ....[130]....
        /*074c*/ 	.word	0x00013400


	//   ....[131]....
        /*0750*/ 	.word	0x00013450


	//   ....[132]....
        /*0754*/ 	.word	0x00013890


	//   ....[133]....
        /*0758*/ 	.word	0x000138a0


	//   ....[134]....
        /*075c*/ 	.word	0x000138e0


	//   ....[135]....
        /*0760*/ 	.word	0x00013920


	//   ....[136]....
        /*0764*/ 	.word	0x00013950


	//   ....[137]....
        /*0768*/ 	.word	0x00013980


	//   ....[138]....
        /*076c*/ 	.word	0x000139b0


	//   ....[139]....
        /*0770*/ 	.word	0x000139e0


	//   ....[140]....
        /*0774*/ 	.word	0x00013b90


	//   ....[141]....
        /*0778*/ 	.word	0x00013bc0


	//   ....[142]....
        /*077c*/ 	.word	0x00013bf0


	//   ....[143]....
        /*0780*/ 	.word	0x00013c20


	//   ....[144]....
        /*0784*/ 	.word	0x00013c50


	//   ....[145]....
        /*0788*/ 	.word	0x00013c80


	//   ....[146]....
        /*078c*/ 	.word	0x00013d40


	//   ....[147]....
        /*0790*/ 	.word	0x00013d60


	//   ....[148]....
        /*0794*/ 	.word	0x00013d80


	//   ....[149]....
        /*0798*/ 	.word	0x00013de0


	//   ....[150]....
        /*079c*/ 	.word	0x00014800


	//   ....[151]....
        /*07a0*/ 	.word	0x00014dc0


	//   ....[152]....
        /*07a4*/ 	.word	0x00014eb0


	//   ....[153]....
        /*07a8*/ 	.word	0x00014f50


	//   ....[154]....
        /*07ac*/ 	.word	0x00014fb0


	//   ....[155]....
        /*07b0*/ 	.word	0x000150c0


	//   ....[156]....
        /*07b4*/ 	.word	0x00015130


	//   ....[157]....
        /*07b8*/ 	.word	0x00015240


	//   ....[158]....
        /*07bc*/ 	.word	0x000152b0


	//   ....[159]....
        /*07c0*/ 	.word	0x000153c0


	//   ....[160]....
        /*07c4*/ 	.word	0x00015430


	//   ....[161]....
        /*07c8*/ 	.word	0x00015540


	//   ....[162]....
        /*07cc*/ 	.word	0x000155b0


	//   ....[163]....
        /*07d0*/ 	.word	0x00015650


	//   ....[164]....
        /*07d4*/ 	.word	0x00015760


	//   ....[165]....
        /*07d8*/ 	.word	0x000157d0


	//   ....[166]....
        /*07dc*/ 	.word	0x00015850


	//   ....[167]....
        /*07e0*/ 	.word	0x00015920


	//   ....[168]....
        /*07e4*/ 	.word	0x000159a0


	//   ....[169]....
        /*07e8*/ 	.word	0x00015a80


	//   ....[170]....
        /*07ec*/ 	.word	0x00015b00


	//   ....[171]....
        /*07f0*/ 	.word	0x00015be0


	//   ....[172]....
        /*07f4*/ 	.word	0x00015c60


	//   ....[173]....
        /*07f8*/ 	.word	0x00015d40


	//   ....[174]....
        /*07fc*/ 	.word	0x00015dc0


	//   ....[175]....
        /*0800*/ 	.word	0x00015ea0


	//   ....[176]....
        /*0804*/ 	.word	0x00015f20


	//   ....[177]....
        /*0808*/ 	.word	0x00015ff0


	//   ....[178]....
        /*080c*/ 	.word	0x00016070


	//   ....[179]....
        /*0810*/ 	.word	0x00016130


	//   ....[180]....
        /*0814*/ 	.word	0x00016260


	//   ....[181]....
        /*0818*/ 	.word	0x00016340


	//   ....[182]....
        /*081c*/ 	.word	0x000163a0


	//   ....[183]....
        /*0820*/ 	.word	0x00016470


	//   ....[184]....
        /*0824*/ 	.word	0x000164d0


	//   ....[185]....
        /*0828*/ 	.word	0x000165a0


	//   ....[186]....
        /*082c*/ 	.word	0x00016600


	//   ....[187]....
        /*0830*/ 	.word	0x000166d0


	//   ....[188]....
        /*0834*/ 	.word	0x00016730


	//   ....[189]....
        /*0838*/ 	.word	0x00016800


	//   ....[190]....
        /*083c*/ 	.word	0x00016860


	//   ....[191]....
        /*0840*/ 	.word	0x00016940


	//   ....[192]....
        /*0844*/ 	.word	0x00016a30


	//   ....[193]....
        /*0848*/ 	.word	0x00016ad0


	//   ....[194]....
        /*084c*/ 	.word	0x00016b30


	//   ....[195]....
        /*0850*/ 	.word	0x00016c30


	//   ....[196]....
        /*0854*/ 	.word	0x00016c90


	//   ....[197]....
        /*0858*/ 	.word	0x00016d90


	//   ....[198]....
        /*085c*/ 	.word	0x00016df0


	//   ....[199]....
        /*0860*/ 	.word	0x00016ef0


	//   ....[200]....
        /*0864*/ 	.word	0x00016f50


	//   ....[201]....
        /*0868*/ 	.word	0x00017050


	//   ....[202]....
        /*086c*/ 	.word	0x000170b0


	//   ....[203]....
        /*0870*/ 	.word	0x00017180


	//   ....[204]....
        /*0874*/ 	.word	0x000172c0


	//   ....[205]....
        /*0878*/ 	.word	0x00017360


	//   ....[206]....
        /*087c*/ 	.word	0x00017440


	//   ....[207]....
        /*0880*/ 	.word	0x00017510


	//   ....[208]....
        /*0884*/ 	.word	0x00017570


	//   ....[209]....
        /*0888*/ 	.word	0x00017660


	//   ....[210]....
        /*088c*/ 	.word	0x000176c0


	//   ....[211]....
        /*0890*/ 	.word	0x000177b0


	//   ....[212]....
        /*0894*/ 	.word	0x00017810


	//   ....[213]....
        /*0898*/ 	.word	0x00017900


	//   ....[214]....
        /*089c*/ 	.word	0x00017960


	//   ....[215]....
        /*08a0*/ 	.word	0x00017a40


	//   ....[216]....
        /*08a4*/ 	.word	0x00017ad0


	//   ....[217]....
        /*08a8*/ 	.word	0x00017b70


	//   ....[218]....
        /*08ac*/ 	.word	0x00017ce0


	//   ....[219]....
        /*08b0*/ 	.word	0x00017d50


	//   ....[220]....
        /*08b4*/ 	.word	0x00017dd0


	//   ....[221]....
        /*08b8*/ 	.word	0x00017e40


	//   ....[222]....
        /*08bc*/ 	.word	0x00017eb0


	//   ....[223]....
        /*08c0*/ 	.word	0x00017f30


	//   ....[224]....
        /*08c4*/ 	.word	0x00017fb0


	//   ....[225]....
        /*08c8*/ 	.word	0x00018040


	//   ....[226]....
        /*08cc*/ 	.word	0x000180b0


	//   ....[227]....
        /*08d0*/ 	.word	0x00018120


	//   ....[228]....
        /*08d4*/ 	.word	0x00018190


	//   ....[229]....
        /*08d8*/ 	.word	0x00018210


	//   ....[230]....
        /*08dc*/ 	.word	0x00018280


	//   ....[231]....
        /*08e0*/ 	.word	0x00018310


	//   ....[232]....
        /*08e4*/ 	.word	0x00018370


	//   ....[233]....
        /*08e8*/ 	.word	0x00018400


	//   ....[234]....
        /*08ec*/ 	.word	0x00018530


	//----- nvinfo : EIATTR_REG_RECONFIG
	.align		4
.L_291:
        /*08f0*/ 	.byte	0x01, 0x54
	.zero		2


	//----- nvinfo : EIATTR_SYSCALL_OFFSETS
	.align		4
        /*08f4*/ 	.byte	0x04, 0x46
        /*08f6*/ 	.short	(.L_293 - .L_292)


	//   ....[0]....
.L_292:
        /*08f8*/ 	.word	0x00001f30


	//   ....[1]....
        /*08fc*/ 	.word	0x000102e0


	//   ....[2]....
        /*0900*/ 	.word	0x00010430


	//   ....[3]....
        /*0904*/ 	.word	0x00010520


	//   ....[4]....
        /*0908*/ 	.word	0x000113f0


	//----- nvinfo : EIATTR_MBARRIER_INSTR_OFFSETS
	.align		4
.L_293:
        /*090c*/ 	.byte	0x04, 0x39
        /*090e*/ 	.short	(.L_295 - .L_294)


	//   ....[0]....
.L_294:
        /*0910*/ 	.word	0x00000180
        /*0914*/ 	.word	0x000000ff
        /*0918*/ 	.word	0x00030800
        /*091c*/ 	.short	0x0100
        /*091e*/ 	.byte	0x08
	.zero		1


	//   ....[1]....
        /*0920*/ 	.word	0x00000190
        /*0924*/ 	.word	0x000000ff
        /*0928*/ 	.word	0x00030820
        /*092c*/ 	.short	0x0100
        /*092e*/ 	.byte	0x08
	.zero		1


	//   ....[2]....
        /*0930*/ 	.word	0x00000280
        /*0934*/ 	.word	0x000000ff
        /*0938*/ 	.word	0x00030830
        /*093c*/ 	.short	0x0100
        /*093e*/ 	.byte	0x08
	.zero		1


	//   ....[3]....
        /*0940*/ 	.word	0x00000290
        /*0944*/ 	.word	0x000000ff
        /*0948*/ 	.word	0x00030840
        /*094c*/ 	.short	0x0100
        /*094e*/ 	.byte	0x08
	.zero		1


	//   ....[4]....
        /*0950*/ 	.word	0x000002a0
        /*0954*/ 	.word	0x000000ff
        /*0958*/ 	.word	0x00030838
        /*095c*/ 	.short	0x0100
        /*095e*/ 	.byte	0x08
	.zero		1


	//   ....[5]....
        /*0960*/ 	.word	0x000002b0
        /*0964*/ 	.word	0x000000ff
        /*0968*/ 	.word	0x00030848
        /*096c*/ 	.short	0x0100
        /*096e*/ 	.byte	0x08
	.zero		1


	//   ....[6]....
        /*0970*/ 	.word	0x000003e0
        /*0974*/ 	.word	0x000000ff
        /*0978*/ 	.word	0x00030850
        /*097c*/ 	.short	0x0100
        /*097e*/ 	.byte	0x08
	.zero		1


	//   ....[7]....
        /*0980*/ 	.word	0x000003f0
        /*0984*/ 	.word	0x000000ff
        /*0988*/ 	.word	0x00030860
        /*098c*/ 	.short	0x0100
        /*098e*/ 	.byte	0x08
	.zero		1


	//   ....[8]....
        /*0990*/ 	.word	0x00000400
        /*0994*/ 	.word	0x000000ff
        /*0998*/ 	.word	0x00030858
        /*099c*/ 	.short	0x0100
        /*099e*/ 	.byte	0x08
	.zero		1


	//   ....[9]....
        /*09a0*/ 	.word	0x00000410
        /*09a4*/ 	.word	0x000000ff
        /*09a8*/ 	.word	0x00030868
        /*09ac*/ 	.short	0x0100
        /*09ae*/ 	.byte	0x08
	.zero		1


	//   ....[10]....
        /*09b0*/ 	.word	0x00000500
        /*09b4*/ 	.word	0x000000ff
        /*09b8*/ 	.word	0x00030870
        /*09bc*/ 	.short	0x0100
        /*09be*/ 	.byte	0x06
	.zero		1


	//   ....[11]....
        /*09c0*/ 	.word	0x00000510
        /*09c4*/ 	.word	0x000000ff
        /*09c8*/ 	.word	0x00030880
        /*09cc*/ 	.short	0x0100
        /*09ce*/ 	.byte	0x06
	.zero		1


	//   ....[12]....
        /*09d0*/ 	.word	0x00000520
        /*09d4*/ 	.word	0x000000ff
        /*09d8*/ 	.word	0x00030878
        /*09dc*/ 	.short	0x0100
        /*09de*/ 	.byte	0x06
	.zero		1


	//   ....[13]....
        /*09e0*/ 	.word	0x00000530
        /*09e4*/ 	.word	0x000000ff
        /*09e8*/ 	.word	0x00030888
        /*09ec*/ 	.short	0x0100
        /*09ee*/ 	.byte	0x06
	.zero		1


	//   ....[14]....
        /*09f0*/ 	.word	0x00000660
        /*09f4*/ 	.word	0x000000ff
        /*09f8*/ 	.word	0x00030890
        /*09fc*/ 	.short	0x0100
        /*09fe*/ 	.byte	0x08
	.zero		1


	//   ....[15]....
        /*0a00*/ 	.word	0x00000670
        /*0a04*/ 	.word	0x000000ff
        /*0a08*/ 	.word	0x000308a0
        /*0a0c*/ 	.short	0x0100
        /*0a0e*/ 	.byte	0x08
	.zero		1


	//   ....[16]....
        /*0a10*/ 	.word	0x00000680
        /*0a14*/ 	.word	0x000000ff
        /*0a18*/ 	.word	0x00030898
        /*0a1c*/ 	.short	0x0100
        /*0a1e*/ 	.byte	0x08
	.zero		1


	//   ....[17]....
        /*0a20*/ 	.word	0x00000690
        /*0a24*/ 	.word	0x000000ff
        /*0a28*/ 	.word	0x000308a8
        /*0a2c*/ 	.short	0x0100
        /*0a2e*/ 	.byte	0x08
	.zero		1


	//   ....[18]....
        /*0a30*/ 	.word	0x000007d0
        /*0a34*/ 	.word	0x000000ff
        /*0a38*/ 	.word	0x000308b0
        /*0a3c*/ 	.short	0x0100
        /*0a3e*/ 	.byte	0x08
	.zero		1


	//   ....[19]....
        /*0a40*/ 	.word	0x000007e0
        /*0a44*/ 	.word	0x000000ff
        /*0a48*/ 	.word	0x000308c0
        /*0a4c*/ 	.short	0x0100
        /*0a4e*/ 	.byte	0x08
	.zero		1


	//   ....[20]....
        /*0a50*/ 	.word	0x000007f0
        /*0a54*/ 	.word	0x000000ff
        /*0a58*/ 	.word	0x000308b8
        /*0a5c*/ 	.short	0x0100
        /*0a5e*/ 	.byte	0x08
	.zero		1


	//   ....[21]....
        /*0a60*/ 	.word	0x00000800
        /*0a64*/ 	.word	0x000000ff
        /*0a68*/ 	.word	0x000308c8
        /*0a6c*/ 	.short	0x0100
        /*0a6e*/ 	.byte	0x08
	.zero		1


	//   ....[22]....
        /*0a70*/ 	.word	0x00001fb0
        /*0a74*/ 	.word	0x000000ff
        /*0a78*/ 	.word	0x00030800
        /*0a7c*/ 	.short	0x010a
        /*0a7e*/ 	.byte	0x28
	.zero		1


	//   ....[23]....
        /*0a80*/ 	.word	0x00002060
        /*0a84*/ 	.word	0x00000000
        /*0a88*/ 	.word	0x00030830
        /*0a8c*/ 	.short	0x010a
        /*0a8e*/ 	.byte	0x3f
	.zero		1


	//   ....[24]....
        /*0a90*/ 	.word	0x000020a0
        /*0a94*/ 	.word	0x00000000
        /*0a98*/ 	.word	0x00030830
        /*0a9c*/ 	.short	0x010a
        /*0a9e*/ 	.byte	0x3f
	.zero		1


	//   ....[25]....
        /*0aa0*/ 	.word	0x000030a0
        /*0aa4*/ 	.word	0x000000ff
        /*0aa8*/ 	.word	0x00000000
        /*0aac*/ 	.short	0x0101
        /*0aae*/ 	.byte	0x05
	.zero		1


	//   ....[26]....
        /*0ab0*/ 	.word	0x00004860
        /*0ab4*/ 	.word	0x000000ff
        /*0ab8*/ 	.word	0x00030830
        /*0abc*/ 	.short	0x010a
        /*0abe*/ 	.byte	0x08
	.zero		1


	//   ....[27]....
        /*0ac0*/ 	.word	0x000048a0
        /*0ac4*/ 	.word	0x000000ff
        /*0ac8*/ 	.word	0x00030830
        /*0acc*/ 	.short	0x010a
        /*0ace*/ 	.byte	0x08
	.zero		1


	//   ....[28]....
        /*0ad0*/ 	.word	0x000053e0
        /*0ad4*/ 	.word	0x000000ff
        /*0ad8*/ 	.word	0x00030850
        /*0adc*/ 	.short	0x010a
        /*0ade*/ 	.byte	0x09
	.zero		1


	//   ....[29]....
        /*0ae0*/ 	.word	0x00005420
        /*0ae4*/ 	.word	0x000000ff
        /*0ae8*/ 	.word	0x00030850
        /*0aec*/ 	.short	0x010a
        /*0aee*/ 	.byte	0x09
	.zero		1


	//   ....[30]....
        /*0af0*/ 	.word	0x00005c40
        /*0af4*/ 	.word	0x000000ff
        /*0af8*/ 	.word	0x00000000
        /*0afc*/ 	.short	0x0101
        /*0afe*/ 	.byte	0x08
	.zero		1


	//   ....[31]....
        /*0b00*/ 	.word	0x000072f0
        /*0b04*/ 	.word	0x000000ff
        /*0b08*/ 	.word	0x00000000
        /*0b0c*/ 	.short	0x0101
        /*0b0e*/ 	.byte	0x09
	.zero		1


	//   ....[32]....
        /*0b10*/ 	.word	0x000074f0
        /*0b14*/ 	.word	0x000000ff
        /*0b18*/ 	.word	0x00030830
        /*0b1c*/ 	.short	0x010a
        /*0b1e*/ 	.byte	0x08
	.zero		1


	//   ....[33]....
        /*0b20*/ 	.word	0x00007530
        /*0b24*/ 	.word	0x000000ff
        /*0b28*/ 	.word	0x00030830
        /*0b2c*/ 	.short	0x010a
        /*0b2e*/ 	.byte	0x08
	.zero		1


	//   ....[34]....
        /*0b30*/ 	.word	0x00008070
        /*0b34*/ 	.word	0x000000ff
        /*0b38*/ 	.word	0x00030850
        /*0b3c*/ 	.short	0x010a
        /*0b3e*/ 	.byte	0x08
	.zero		1


	//   ....[35]....
        /*0b40*/ 	.word	0x000080b0
        /*0b44*/ 	.word	0x000000ff
        /*0b48*/ 	.word	0x00030850
        /*0b4c*/ 	.short	0x010a
        /*0b4e*/ 	.byte	0x08
	.zero		1


	//   ....[36]....
        /*0b50*/ 	.word	0x00008740
        /*0b54*/ 	.word	0x000000ff
        /*0b58*/ 	.word	0x00000000
        /*0b5c*/ 	.short	0x0101
        /*0b5e*/ 	.byte	0x05
	.zero		1


	//   ....[37]....
        /*0b60*/ 	.word	0x00009820
        /*0b64*/ 	.word	0x000000ff
        /*0b68*/ 	.word	0x00000000
        /*0b6c*/ 	.short	0x0101
        /*0b6e*/ 	.byte	0x08
	.zero		1


	//   ....[38]....
        /*0b70*/ 	.word	0x00009f40
        /*0b74*/ 	.word	0x000000ff
        /*0b78*/ 	.word	0x00030850
        /*0b7c*/ 	.short	0x010a
        /*0b7e*/ 	.byte	0x05
	.zero		1


	//   ....[39]....
        /*0b80*/ 	.word	0x00009f80
        /*0b84*/ 	.word	0x000000ff
        /*0b88*/ 	.word	0x00030850
        /*0b8c*/ 	.short	0x010a
        /*0b8e*/ 	.byte	0x05
	.zero		1


	//   ....[40]....
        /*0b90*/ 	.word	0x0000a720
        /*0b94*/ 	.word	0x000000ff
        /*0b98*/ 	.word	0x00000000
        /*0b9c*/ 	.short	0x0101
        /*0b9e*/ 	.byte	0x04
	.zero		1


	//   ....[41]....
        /*0ba0*/ 	.word	0x0000c250
        /*0ba4*/ 	.word	0x000000ff
        /*0ba8*/ 	.word	0x00000000
        /*0bac*/ 	.short	0x0101
        /*0bae*/ 	.byte	0x08
	.zero		1


	//   ....[42]....
        /*0bb0*/ 	.word	0x0000c8f0
        /*0bb4*/ 	.word	0x000000ff
        /*0bb8*/ 	.word	0x00000000
        /*0bbc*/ 	.short	0x0101
        /*0bbe*/ 	.byte	0x08
	.zero		1


	//   ....[43]....
        /*0bc0*/ 	.word	0x00010aa0
        /*0bc4*/ 	.word	0x00000007
        /*0bc8*/ 	.word	0x00030840
        /*0bcc*/ 	.short	0x010a
        /*0bce*/ 	.byte	0x3f
	.zero		1


	//   ....[44]....
        /*0bd0*/ 	.word	0x00011120
        /*0bd4*/ 	.word	0x00000007
        /*0bd8*/ 	.word	0x00030830
        /*0bdc*/ 	.short	0x0107
        /*0bde*/ 	.byte	0x3f
	.zero		1


	//   ....[45]....
        /*0be0*/ 	.word	0x000111f0
        /*0be4*/ 	.word	0x00000007
        /*0be8*/ 	.word	0x00030830
        /*0bec*/ 	.short	0x0101
        /*0bee*/ 	.byte	0x3f
	.zero		1


	//   ....[46]....
        /*0bf0*/ 	.word	0x00011d20
        /*0bf4*/ 	.word	0x00000016
        /*0bf8*/ 	.word	0x00030800
        /*0bfc*/ 	.short	0x0107
        /*0bfe*/ 	.byte	0x3f
	.zero		1


	//   ....[47]....
        /*0c00*/ 	.word	0x00011e40
        /*0c04*/ 	.word	0x00000016
        /*0c08*/ 	.word	0x00030800
        /*0c0c*/ 	.short	0x0101
        /*0c0e*/ 	.byte	0x3f
	.zero		1


	//   ....[48]....
        /*0c10*/ 	.word	0x00011e60
        /*0c14*/ 	.word	0x00000016
        /*0c18*/ 	.word	0x00030820
        /*0c1c*/ 	.short	0x010a
        /*0c1e*/ 	.byte	0x3f
	.zero		1


	//   ....[49]....
        /*0c20*/ 	.word	0x00012220
        /*0c24*/ 	.word	0x00000006
        /*0c28*/ 	.word	0x00030840
        /*0c2c*/ 	.short	0x010a
        /*0c2e*/ 	.byte	0x3f
	.zero		1


	//   ....[50]....
        /*0c30*/ 	.word	0x000126e0
        /*0c34*/ 	.word	0x00000006
        /*0c38*/ 	.word	0x00030830
        /*0c3c*/ 	.short	0x0107
        /*0c3e*/ 	.byte	0x3f
	.zero		1


	//   ....[51]....
        /*0c40*/ 	.word	0x00012790
        /*0c44*/ 	.word	0x00000006
        /*0c48*/ 	.word	0x00030830
        /*0c4c*/ 	.short	0x0101
        /*0c4e*/ 	.byte	0x3f
	.zero		1


	//   ....[52]....
        /*0c50*/ 	.word	0x00012800
        /*0c54*/ 	.word	0x00000006
        /*0c58*/ 	.word	0x00030860
        /*0c5c*/ 	.short	0x010a
        /*0c5e*/ 	.byte	0x3f
	.zero		1


	//   ....[53]....
        /*0c60*/ 	.word	0x00012d50
        /*0c64*/ 	.word	0x00000006
        /*0c68*/ 	.word	0x00030850
        /*0c6c*/ 	.short	0x0107
        /*0c6e*/ 	.byte	0x3f
	.zero		1


	//   ....[54]....
        /*0c70*/ 	.word	0x00012e70
        /*0c74*/ 	.word	0x00000006
        /*0c78*/ 	.word	0x00030850
        /*0c7c*/ 	.short	0x0101
        /*0c7e*/ 	.byte	0x3f
	.zero		1


	//   ....[55]....
        /*0c80*/ 	.word	0x00013080
        /*0c84*/ 	.word	0x00000000
        /*0c88*/ 	.word	0x00030860
        /*0c8c*/ 	.short	0x010a
        /*0c8e*/ 	.byte	0x3f
	.zero		1


	//   ....[56]....
        /*0c90*/ 	.word	0x00013580
        /*0c94*/ 	.word	0x00000000
        /*0c98*/ 	.word	0x00030850
        /*0c9c*/ 	.short	0x0107
        /*0c9e*/ 	.byte	0x3f
	.zero		1


	//   ....[57]....
        /*0ca0*/ 	.word	0x00013630
        /*0ca4*/ 	.word	0x00000000
        /*0ca8*/ 	.word	0x00030850
        /*0cac*/ 	.short	0x0101
        /*0cae*/ 	.byte	0x3f
	.zero		1


	//   ....[58]....
        /*0cb0*/ 	.word	0x00014780
        /*0cb4*/ 	.word	0x00000004
        /*0cb8*/ 	.word	0x00030820
        /*0cbc*/ 	.short	0x010a
        /*0cbe*/ 	.byte	0x3f
	.zero		1


	//   ....[59]....
        /*0cc0*/ 	.word	0x00014920
        /*0cc4*/ 	.word	0x00000005
        /*0cc8*/ 	.word	0x00030840
        /*0ccc*/ 	.short	0x010a
        /*0cce*/ 	.byte	0x3f
	.zero		1


	//   ....[60]....
        /*0cd0*/ 	.word	0x000149c0
        /*0cd4*/ 	.word	0x0000001b
        /*0cd8*/ 	.word	0x00030840
        /*0cdc*/ 	.short	0x010a
        /*0cde*/ 	.byte	0x3f
	.zero		1


	//   ....[61]....
        /*0ce0*/ 	.word	0x00014a00
        /*0ce4*/ 	.word	0x00000005
        /*0ce8*/ 	.word	0x00030860
        /*0cec*/ 	.short	0x010a
        /*0cee*/ 	.byte	0x3f
	.zero		1


	//   ....[62]....
        /*0cf0*/ 	.word	0x00014a40
        /*0cf4*/ 	.word	0x0000001b
        /*0cf8*/ 	.word	0x00030860
        /*0cfc*/ 	.short	0x010a
        /*0cfe*/ 	.byte	0x3f
	.zero		1


	//   ....[63]....
        /*0d00*/ 	.word	0x00014ab0
        /*0d04*/ 	.word	0x00000003
        /*0d08*/ 	.word	0x00030800
        /*0d0c*/ 	.short	0x010a
        /*0d0e*/ 	.byte	0x3f
	.zero		1


	//   ....[64]....
        /*0d10*/ 	.word	0x00014b00
        /*0d14*/ 	.word	0x00000000
        /*0d18*/ 	.word	0x00030830
        /*0d1c*/ 	.short	0x010a
        /*0d1e*/ 	.byte	0x3f
	.zero		1


	//   ....[65]....
        /*0d20*/ 	.word	0x00014b60
        /*0d24*/ 	.word	0x0000000c
        /*0d28*/ 	.word	0x00030830
        /*0d2c*/ 	.short	0x010a
        /*0d2e*/ 	.byte	0x3f
	.zero		1


	//   ....[66]....
        /*0d30*/ 	.word	0x00014bc0
        /*0d34*/ 	.word	0x00000002
        /*0d38*/ 	.word	0x00030850
        /*0d3c*/ 	.short	0x010a
        /*0d3e*/ 	.byte	0x3f
	.zero		1


	//   ....[67]....
        /*0d40*/ 	.word	0x00014c20
        /*0d44*/ 	.word	0x0000000c
        /*0d48*/ 	.word	0x00030830
        /*0d4c*/ 	.short	0x010a
        /*0d4e*/ 	.byte	0x3f
	.zero		1


	//   ....[68]....
        /*0d50*/ 	.word	0x00014c80
        /*0d54*/ 	.word	0x00000002
        /*0d58*/ 	.word	0x00030850
        /*0d5c*/ 	.short	0x010a
        /*0d5e*/ 	.byte	0x3f
	.zero		1


	//   ....[69]....
        /*0d60*/ 	.word	0x00014ce0
        /*0d64*/ 	.word	0x00000005
        /*0d68*/ 	.word	0x00030850
        /*0d6c*/ 	.short	0x010a
        /*0d6e*/ 	.byte	0x3f
	.zero		1


	//   ....[70]....
        /*0d70*/ 	.word	0x00014e00
        /*0d74*/ 	.word	0x00000007
        /*0d78*/ 	.word	0x00030840
        /*0d7c*/ 	.short	0x010a
        /*0d7e*/ 	.byte	0x3f
	.zero		1


	//   ....[71]....
        /*0d80*/ 	.word	0x00016160
        /*0d84*/ 	.word	0x00000016
        /*0d88*/ 	.word	0x00030820
        /*0d8c*/ 	.short	0x010a
        /*0d8e*/ 	.byte	0x3f
	.zero		1


	//   ....[72]....
        /*0d90*/ 	.word	0x000161b0
        /*0d94*/ 	.word	0x00000006
        /*0d98*/ 	.word	0x00030840
        /*0d9c*/ 	.short	0x010a
        /*0d9e*/ 	.byte	0x3f
	.zero		1


	//   ....[73]....
        /*0da0*/ 	.word	0x00016980
        /*0da4*/ 	.word	0x00000006
        /*0da8*/ 	.word	0x00030860
        /*0dac*/ 	.short	0x010a
        /*0dae*/ 	.byte	0x3f
	.zero		1


	//   ....[74]....
        /*0db0*/ 	.word	0x00017210
        /*0db4*/ 	.word	0x00000000
        /*0db8*/ 	.word	0x00030860
        /*0dbc*/ 	.short	0x010a
        /*0dbe*/ 	.byte	0x3f
	.zero		1


	//   ....[75]....
        /*0dc0*/ 	.word	0x00018450
        /*0dc4*/ 	.word	0x00000004
        /*0dc8*/ 	.word	0x00030820
        /*0dcc*/ 	.short	0x010a
        /*0dce*/ 	.byte	0x3f
	.zero		1


	//   ....[76]....
        /*0dd0*/ 	.word	0x000185f0
        /*0dd4*/ 	.word	0x00000005
        /*0dd8*/ 	.word	0x00030840
        /*0ddc*/ 	.short	0x010a
        /*0dde*/ 	.byte	0x3f
	.zero		1


	//   ....[77]....
        /*0de0*/ 	.word	0x00018640
        /*0de4*/ 	.word	0x0000001b
        /*0de8*/ 	.word	0x00030840
        /*0dec*/ 	.short	0x010a
        /*0dee*/ 	.byte	0x3f
	.zero		1


	//   ....[78]....
        /*0df0*/ 	.word	0x00018690
        /*0df4*/ 	.word	0x00000005
        /*0df8*/ 	.word	0x00030860
        /*0dfc*/ 	.short	0x010a
        /*0dfe*/ 	.byte	0x3f
	.zero		1


	//----- nvinfo : EIATTR_NUM_MBARRIERS
	.align		4
.L_295:
        /*0e00*/ 	.byte	0x03, 0x38
        /*0e02*/ 	.short	0x0016


	//----- nvinfo : EIATTR_EXIT_INSTR_OFFSETS
	.align		4
        /*0e04*/ 	.byte	0x04, 0x1c
        /*0e06*/ 	.short	(.L_297 - .L_296)


	//   ....[0]....
.L_296:
        /*0e08*/ 	.word	0x00000990


	//   ....[1]....
        /*0e0c*/ 	.word	0x0000e700


	//   ....[2]....
        /*0e10*/ 	.word	0x00014a90


	//----- nvinfo : EIATTR_MAX_THREADS
	.align		4
.L_297:
        /*0e14*/ 	.byte	0x04, 0x05
        /*0e16*/ 	.short	(.L_299 - .L_298)
.L_298:
        /*0e18*/ 	.word	0x00000180
        /*0e1c*/ 	.word	0x00000001
        /*0e20*/ 	.word	0x00000001


	//----- nvinfo : EIATTR_CRS_STACK_SIZE
	.align		4
.L_299:
        /*0e24*/ 	.byte	0x04, 0x1e
        /*0e26*/ 	.short	(.L_301 - .L_300)
.L_300:
        /*0e28*/ 	.word	0x00000000


	//----- nvinfo : EIATTR_CBANK_PARAM_SIZE
	.align		4
.L_301:
        /*0e2c*/ 	.byte	0x03, 0x19
        /*0e2e*/ 	.short	0x0af0


	//----- nvinfo : EIATTR_PARAM_CBANK
	.align		4
        /*0e30*/ 	.byte	0x04, 0x0a
        /*0e32*/ 	.short	(.L_303 - .L_302)
	.align		4
.L_302:
        /*0e34*/ 	.word	index@(.nv.constant0._ZN7cutlass13device_kernelIN5flash11enable_sm90INS1_16FlashAttnFwdSm90INS1_25CollectiveMainloopFwdSm90ILi2EN4cute5tupleIJNS5_1CILi1EEES8_S8_EEENS6_IJNS7_ILi128EEENS7_ILi96EEENS7_ILi192EEEEEELi192ENS_6half_tEfNS_4arch4Sm90ELb1ELb0ELb1ELb1ELb1ELb0ELb0ELb1ELb1ELb1ELb1ELb0EEENS1_21CollectiveEpilogueFwdINS6_IJSA_SC_SB_EEES9_SE_SG_Li256ELb1ELb1ELb1ELb0EEENS1_36VarlenDynamicPersistentTileSchedulerILi128ELi96ELi256ELi128ELb1ELb1ELb1ELb1ELb1ELb1EEEEEEEEEvNT_6ParamsE)
        /*0e38*/ 	.short	0x0210
        /*0e3a*/ 	.short	0x0af0


	//----- nvinfo : EIATTR_SW_WAR
	.align		4
.L_303:
        /*0e3c*/ 	.byte	0x04, 0x36
        /*0e3e*/ 	.short	(.L_305 - .L_304)
.L_304:
        /*0e40*/ 	.word	0x00000008
.L_305:


//--------------------- .nv.info._ZN7cutlass13device_kernelIN5flash11enable_sm90INS1_16FlashAttnFwdSm90INS1_25CollectiveMainloopFwdSm90ILi2EN4cute5tupleIJNS5_1CILi1EEES8_S8_EEENS6_IJNS7_ILi128EEENS7_ILi96EEENS7_ILi192EEEEEELi192ENS_6half_tEfNS_4arch4Sm90ELb1ELb0ELb1ELb1ELb1ELb1ELb0ELb1ELb1ELb1ELb1ELb0EEENS1_21CollectiveEpilogueFwdINS6_IJSA_SC_SB_EEES9_SE_SG_Li256ELb1ELb1ELb1ELb0EEENS1_36VarlenDynamicPersistentTileSchedulerILi128ELi96ELi256ELi128ELb1ELb1ELb1ELb1ELb1ELb1EEEEEEEEEvNT_6ParamsE --------------------------
	.section	.nv.info._ZN7cutlass13device_kernelIN5flash11enable_sm90INS1_16FlashAttnFwdSm90INS1_25CollectiveMainloopFwdSm90ILi2EN4cute5tupleIJNS5_1CILi1EEES8_S8_EEENS6_IJNS7_ILi128EEENS7_ILi96EEENS7_ILi192EEEEEELi192ENS_6half_tEfNS_4arch4Sm90ELb1ELb0ELb1ELb1ELb1ELb1ELb0ELb1ELb1ELb1ELb1ELb0EEENS1_21CollectiveEpilogueFwdINS6_IJSA_SC_SB_EEES9_SE_SG_Li256ELb1ELb1ELb1ELb0EEENS1_36VarlenDynamicPersistentTileSchedulerILi128ELi96ELi256ELi128ELb1ELb1ELb1ELb1ELb1ELb1EEEEEEEEEvNT_6ParamsE,"",@"SHT_CUDA_INFO"
	.sectionflags	@""
	.align	4


	//----- nvinfo : EIATTR_CUDA_API_VERSION
	.align		4
        /*0000*/ 	.byte	0x04, 0x37
        /*0002*/ 	.short	(.L_307 - .L_306)
.L_306:
        /*0004*/ 	.word	0x00000082


	//----- nvinfo : EIATTR_KPARAM_INFO
	.align		4
.L_307:
        /*0008*/ 	.byte	0x04, 0x17
        /*000a*/ 	.short	(.L_309 - .L_308)
.L_308:
        /*000c*/ 	.word	0x00000000
        /*0010*/ 	.short	0x0000
        /*0012*/ 	.short	0x0070
        /*0014*/ 	.byte	0x00, 0xf0, 0x01, 0x2a


	//----- nvinfo : EIATTR_SPARSE_MMA_MASK
	.align		4
.L_309:
        /*0018*/ 	.byte	0x03, 0x50
        /*001a*/ 	.short	0x0000


	//----- nvinfo : EIATTR_MAXREG_COUNT
	.align		4
        /*001c*/ 	.byte	0x03, 0x1b
        /*001e*/ 	.short	0x00a8


	//----- nvinfo : EIATTR_NUM_BARRIERS
	.align		4
        /*0020*/ 	.byte	0x02, 0x4c
        /*0022*/ 	.byte	0x10
	.zero		1


	//----- nvinfo : EIATTR_EXTERNS
	.align		4
        /*0024*/ 	.byte	0x04, 0x0f
        /*0026*/ 	.short	(.L_311 - .L_310)


	//   ....[0]....
	.align		4
.L_310:
        /*0028*/ 	.word	index@(__assertfail)


	//----- nvinfo : EIATTR_ANNOTATIONS
	.align		4
.L_311:
        /*002c*/ 	.byte	0x04, 0x55
        /*002e*/ 	.short	(.L_313 - .L_312)


	//   ....[0]....
.L_312:
        /* <DEDUP_REMOVED lines=70> */


	//----- nvinfo : EIATTR_MERCURY_ISA_VERSION
	.align		4
.L_313:
        /*0478*/ 	.byte	0x03, 0x5f
        /*047a*/ 	.short	0x0101


	//----- nvinfo : EIATTR_UNUSED_LOAD_BYTE_OFFSET
	.align		4
        /*047c*/ 	.byte	0x04, 0x44
        /*047e*/ 	.short	(.L_315 - .L_314)


	//   ....[0]....
.L_314:
        /*0480*/ 	.word	0x00000a50
        /*0484*/ 	.word	0x0000fff0


	//   ....[1]....
        /*0488*/ 	.word	0x0001bf70
        /*048c*/ 	.word	0x0000fff0


	//----- nvinfo : EIATTR_INT_WARP_WIDE_INSTR_OFFSETS
	.align		4
.L_315:
        /*0490*/ 	.byte	0x04, 0x31
        /*0492*/ 	.short	(.L_317 - .L_316)


	//   ....[0]....
.L_316:
        /*0494*/ 	.word	0x00000130


	//   ....[1]....
        /*0498*/ 	.word	0x00000170


	//   ....[2]....
        /*049c*/ 	.word	0x000001e0


	//   ....[3]....
        /*04a0*/ 	.word	0x00023030


	//   ....[4]....
        /*04a4*/ 	.word	0x000230c0


	//   ....[5]....
        /*04a8*/ 	.word	0x00025f30


	//   ....[6]....
        /*04ac*/ 	.word	0x00025fc0


	//----- nvinfo : EIATTR_COOP_GROUP_MASK_REGIDS
	.align		4
.L_317:
        /*04b0*/ 	.byte	0x04, 0x29
        /*04b2*/ 	.short	(.L_319 - .L_318)


	//   ....[0]....
.L_318:
        /*04b4*/ 	.word	0xffffffff


	//   ....[1]....
        /*04b8*/ 	.word	0xffffffff


	//   ....[2]....
        /*04bc*/ 	.word	0xffffffff


	//   ....[3]....
        /*04c0*/ 	.word	0xffffffff


	//   ....[4]....
        /*04c4*/ 	.word	0xffffffff


	//   ....[5]....
        /*04c8*/ 	.word	0xffffffff


	//   ....[6]....
        /*04cc*/ 	.word	0xffffffff


	//   ....[7]....
        /*04d0*/ 	.word	0xffffffff


	//   ....[8]....
        /*04d4*/ 	.word	0xffffffff


	//   ....[9]....
        /*04d8*/ 	.word	0xffffffff


	//   ....[10]....
        /*04dc*/ 	.word	0xffffffff


	//   ....[11]....
        /*04e0*/ 	.word	0xffffffff


	//   ....[12]....
        /*04e4*/ 	.word	0xffffffff


	//   ....[13]....
        /*04e8*/ 	.word	0xffffffff


	//   ....[14]....
        /*04ec*/ 	.word	0xffffffff


	//   ....[15]....
        /*04f0*/ 	.word	0xffffffff


	//   ....[16]....
        /*04f4*/ 	.word	0xffffffff


	//   ....[17]....
        /*04f8*/ 	.word	0xffffffff


	//   ....[18]....
        /*04fc*/ 	.word	0xffffffff


	//   ....[19]....
        /*0500*/ 	.word	0xffffffff


	//   ....[20]....
        /*0504*/ 	.word	0xffffffff


	//   ....[21]....
        /*0508*/ 	.word	0xffffffff


	//   ....[22]....
        /*050c*/ 	.word	0xffffffff


	//   ....[23]....
        /*0510*/ 	.word	0xffffffff


	//   ....[24]....
        /*0514*/ 	.word	0xffffffff


	//   ....[25]....
        /*0518*/ 	.word	0xffffffff


	//   ....[26]....
        /*051c*/ 	.word	0xffffffff


	//   ....[27]....
        /*0520*/ 	.word	0xffffffff


	//   ....[28]....
        /*0524*/ 	.word	0xffffffff


	//   ....[29]....
        /*0528*/ 	.word	0xffffffff


	//   ....[30]....
        /*052c*/ 	.word	0xffffffff


	//   ....[31]....
        /*0530*/ 	.word	0xffffffff


	//   ....[32]....
        /*0534*/ 	.word	0xffffffff


	//   ....[33]....
        /*0538*/ 	.word	0xffffffff


	//   ....[34]....
        /*053c*/ 	.word	0xffffffff


	//   ....[35]....
        /*0540*/ 	.word	0xffffffff


	//   ....[36]....
        /*0544*/ 	.word	0xffffffff


	//   ....[37]....
        /*0548*/ 	.word	0xffffffff


	//   ....[38]....
        /*054c*/ 	.word	0xffffffff


	//   ....[39]....
        /*0550*/ 	.word	0xffffffff


	//   ....[40]....
        /*0554*/ 	.word	0xffffffff


	//   ....[41]....
        /*0558*/ 	.word	0xffffffff


	//   ....[42]....
        /*055c*/ 	.word	0xffffffff


	//   ....[43]....
        /*0560*/ 	.word	0xffffffff


	//   ....[44]....
        /*0564*/ 	.word	0xffffffff


	//   ....[45]....
        /*0568*/ 	.word	0xffffffff


	//   ....[46]....
        /*056c*/ 	.word	0xffffffff


	//   ....[47]....
        /*0570*/ 	.word	0xffffffff


	//   ....[48]....
        /*0574*/ 	.word	0xffffffff


	//   ....[49]....
        /*0578*/ 	.word	0xffffffff


	//   ....[50]....
        /*057c*/ 	.word	0xffffffff


	//   ....[51]....
        /*0580*/ 	.word	0xffffffff


	//   ....[52]....
        /*0584*/ 	.word	0xffffffff


	//   ....[53]....
        /*0588*/ 	.word	0xffffffff


	//   ....[54]....
        /*058c*/ 	.word	0xffffffff


	//   ....[55]....
        /*0590*/ 	.word	0xffffffff


	//   ....[56]....
        /*0594*/ 	.word	0xffffffff


	//   ....[57]....
        /*0598*/ 	.word	0xffffffff


	//   ....[58]....
        /*059c*/ 	.word	0xffffffff


	//   ....[59]....
        /*05a0*/ 	.word	0xffffffff


	//   ....[60]....
        /*05a4*/ 	.word	0xffffffff


	//   ....[61]....
        /*05a8*/ 	.word	0xffffffff


	//   ....[62]....
        /*05ac*/ 	.word	0xffffffff


	//   ....[63]....
        /*05b0*/ 	.word	0xffffffff


	//   ....[64]....
        /*05b4*/ 	.word	0xffffffff


	//   ....[65]....
        /*05b8*/ 	.word	0xffffffff


	//   ....[66]....
        /*05bc*/ 	.word	0xffffffff


	//   ....[67]....
        /*05c0*/ 	.word	0xffffffff


	//   ....[68]....
        /*05c4*/ 	.word	0xffffffff


	//   ....[69]....
        /*05c8*/ 	.word	0xffffffff


	//   ....[70]....
        /*05cc*/ 	.word	0xffffffff


	//   ....[71]....
        /*05d0*/ 	.word	0xffffffff


	//   ....[72]....
        /*05d4*/ 	.word	0xffffffff


	//   ....[73]....
        /*05d8*/ 	.word	0xffffffff


	//   ....[74]....
        /*05dc*/ 	.word	0xffffffff


	//   ....[75]....
        /*05e0*/ 	.word	0xffffffff


	//   ....[76]....
        /*05e4*/ 	.word	0xffffffff


	//   ....[77]....
        /*05e8*/ 	.word	0xffffffff


	//   ....[78]....
        /*05ec*/ 	.word	0xffffffff


	//   ....[79]....
        /*05f0*/ 	.word	0xffffffff


	//   ....[80]....
        /*05f4*/ 	.word	0xffffffff


	//   ....[81]....
        /*05f8*/ 	.word	0xffffffff


	//   ....[82]....
        /*05fc*/ 	.word	0xffffffff


	//   ....[83]....
        /*0600*/ 	.word	0xffffffff


	//   ....[84]....
        /*0604*/ 	.word	0xffffffff


	//   ....[85]....
        /*0608*/ 	.word	0xffffffff


	//   ....[86]....
        /*060c*/ 	.word	0xffffffff


	//   ....[87]....
        /*0610*/ 	.word	0xffffffff


	//   ....[88]....
        /*0614*/ 	.word	0xffffffff


	//   ....[89]....
        /*0618*/ 	.word	0xffffffff


	//   ....[90]....
        /*061c*/ 	.word	0xffffffff


	//   ....[91]....
        /*0620*/ 	.word	0xffffffff


	//   ....[92]....
        /*0624*/ 	.word	0xffffffff


	//   ....[93]....
        /*0628*/ 	.word	0xffffffff


	//   ....[94]....
        /*062c*/ 	.word	0xffffffff


	//   ....[95]....
        /*0630*/ 	.word	0xffffffff


	//   ....[96]....
        /*0634*/ 	.word	0xffffffff


	//   ....[97]....
        /*0638*/ 	.word	0xffffffff


	//   ....[98]....
        /*063c*/ 	.word	0xffffffff


	//   ....[99]....
        /*0640*/ 	.word	0xffffffff


	//   ....[100]....
        /*0644*/ 	.word	0xffffffff


	//   ....[101]....
        /*0648*/ 	.word	0xffffffff


	//   ....[102]....
        /*064c*/ 	.word	0xffffffff


	//   ....[103]....
        /*0650*/ 	.word	0xffffffff


	//   ....[104]....
        /*0654*/ 	.word	0xffffffff


	//   ....[105]....
        /*0658*/ 	.word	0xffffffff


	//   ....[106]....
        /*065c*/ 	.word	0xffffffff


	//   ....[107]....
        /*0660*/ 	.word	0xffffffff


	//   ....[108]....
        /*0664*/ 	.word	0xffffffff


	//   ....[109]....
        /*0668*/ 	.word	0xffffffff


	//   ....[110]....
        /*066c*/ 	.word	0xffffffff


	//   ....[111]....
        /*0670*/ 	.word	0xffffffff


	//   ....[112]....
        /*0674*/ 	.word	0xffffffff


	//   ....[113]....
        /*0678*/ 	.word	0xffffffff


	//   ....[114]....
        /*067c*/ 	.word	0xffffffff


	//   ....[115]....
        /*0680*/ 	.word	0xffffffff


	//   ....[116]....
        /*0684*/ 	.word	0xffffffff


	//   ....[117]....
        /*0688*/ 	.word	0xffffffff


	//   ....[118]....
        /*068c*/ 	.word	0xffffffff


	//   ....[119]....
        /*0690*/ 	.word	0xffffffff


	//   ....[120]....
        /*0694*/ 	.word	0xffffffff


	//   ....[121]....
        /*0698*/ 	.word	0xffffffff


	//   ....[122]....
        /*069c*/ 	.word	0xffffffff


	//   ....[123]....
        /*06a0*/ 	.word	0xffffffff


	//   ....[124]....
        /*06a4*/ 	.word	0xffffffff


	//   ....[125]....
        /*06a8*/ 	.word	0xffffffff


	//   ....[126]....
        /*06ac*/ 	.word	0xffffffff


	//   ....[127]....
        /*06b0*/ 	.word	0xffffffff


	//   ....[128]....
        /*06b4*/ 	.word	0xffffffff


	//   ....[129]....
        /*06b8*/ 	.word	0xffffffff


	//   ....[130]....
        /*06bc*/ 	.word	0xffffffff


	//   ....[131]....
        /*06c0*/ 	.word	0xffffffff


	//   ....[132]....
        /*06c4*/ 	.word	0xffffffff


	//   ....[133]....
        /*06c8*/ 	.word	0xffffffff


	//   ....[134]....
        /*06cc*/ 	.word	0xffffffff


	//   ....[135]....
        /*06d0*/ 	.word	0xffffffff


	//   ....[136]....
        /*06d4*/ 	.word	0xffffffff


	//   ....[137]....
        /*06d8*/ 	.word	0xffffffff


	//   ....[138]....
        /*06dc*/ 	.word	0xffffffff


	//   ....[139]....
        /*06e0*/ 	.word	0xffffffff


	//   ....[140]....
        /*06e4*/ 	.word	0xffffffff


	//   ....[141]....
        /*06e8*/ 	.word	0xffffffff


	//   ....[142]....
        /*06ec*/ 	.word	0xffffffff


	//   ....[143]....
        /*06f0*/ 	.word	0xffffffff


	//   ....[144]....
        /*06f4*/ 	.word	0xffffffff


	//   ....[145]....
        /*06f8*/ 	.word	0xffffffff


	//   ....[146]....
        /*06fc*/ 	.word	0xffffffff


	//   ....[147]....
        /*0700*/ 	.word	0xffffffff


	//   ....[148]....
        /*0704*/ 	.word	0xffffffff


	//   ....[149]....
        /*0708*/ 	.word	0xffffffff


	//   ....[150]....
        /*070c*/ 	.word	0xffffffff


	//   ....[151]....
        /*0710*/ 	.word	0xffffffff


	//   ....[152]....
        /*0714*/ 	.word	0xffffffff


	//   ....[153]....
        /*0718*/ 	.word	0xffffffff


	//   ....[154]....
        /*071c*/ 	.word	0xffffffff


	//   ....[155]....
        /*0720*/ 	.word	0xffffffff


	//   ....[156]....
        /*0724*/ 	.word	0xffffffff


	//   ....[157]....
        /*0728*/ 	.word	0xffffffff


	//   ....[158]....
        /*072c*/ 	.word	0xffffffff


	//   ....[159]....
        /*0730*/ 	.word	0xffffffff


	//   ....[160]....
        /*0734*/ 	.word	0xffffffff


	//   ....[161]....
        /*0738*/ 	.word	0xffffffff


	//   ....[162]....
        /*073c*/ 	.word	0xffffffff


	//   ....[163]....
        /*0740*/ 	.word	0xffffffff


	//   ....[164]....
        /*0744*/ 	.word	0xffffffff


	//   ....[165]....
        /*0748*/ 	.word	0xffffffff


	//   ....[166]....
        /*074c*/ 	.word	0xffffffff


	//   ....[167]....
        /*0750*/ 	.word	0xffffffff


	//   ....[168]....
        /*0754*/ 	.word	0xffffffff


	//   ....[169]....
        /*0758*/ 	.word	0xffffffff


	//   ....[170]....
        /*075c*/ 	.word	0xffffffff


	//   ....[171]....
        /*0760*/ 	.word	0xffffffff


	//   ....[172]....
        /*0764*/ 	.word	0xffffffff


	//   ....[173]....
        /*0768*/ 	.word	0xffffffff


	//   ....[174]....
        /*076c*/ 	.word	0xffffffff


	//   ....[175]....
        /*0770*/ 	.word	0xffffffff


	//   ....[176]....
        /*0774*/ 	.word	0xffffffff


	//   ....[177]....
        /*0778*/ 	.word	0xffffffff


	//   ....[178]....
        /*077c*/ 	.word	0xffffffff


	//   ....[179]....
        /*0780*/ 	.word	0xffffffff


	//   ....[180]....
        /*0784*/ 	.word	0xffffffff


	//   ....[181]....
        /*0788*/ 	.word	0xffffffff


	//   ....[182]....
        /*078c*/ 	.word	0xffffffff


	//   ....[183]....
        /*0790*/ 	.word	0xffffffff


	//   ....[184]....
        /*0794*/ 	.word	0xffffffff


	//   ....[185]....
        /*0798*/ 	.word	0x0500000f


	//   ....[186]....
        /*079c*/ 	.word	0x0500000f


	//   ....[187]....
        /*07a0*/ 	.word	0x0500000f


	//   ....[188]....
        /*07a4*/ 	.word	0x0500000f


	//   ....[189]....
        /*07a8*/ 	.word	0x0500000f


	//   ....[190]....
        /*07ac*/ 	.word	0x0500000f


	//   ....[191]....
        /*07b0*/ 	.word	0x0500000f


	//   ....[192]....
        /*07b4*/ 	.word	0x0500000f


	//   ....[193]....
        /*07b8*/ 	.word	0x0500000f


	//   ....[194]....
        /*07bc*/ 	.word	0x0500000f


	//   ....[195]....
        /*07c0*/ 	.word	0x0500000f


	//   ....[196]....
        /*07c4*/ 	.word	0x0500000f


	//   ....[197]....
        /*07c8*/ 	.word	0x0500000f


	//   ....[198]....
        /*07cc*/ 	.word	0x0500000f


	//   ....[199]....
        /*07d0*/ 	.word	0x0500000f


	//   ....[200]....
        /*07d4*/ 	.word	0x0500000f


	//   ....[201]....
        /*07d8*/ 	.word	0x0500000f


	//   ....[202]....
        /*07dc*/ 	.word	0x0500000f


	//   ....[203]....
        /*07e0*/ 	.word	0x0500000f


	//   ....[204]....
        /*07e4*/ 	.word	0x0500000f


	//   ....[205]....
        /*07e8*/ 	.word	0x0500000f


	//   ....[206]....
        /*07ec*/ 	.word	0x0500000f


	//   ....[207]....
        /*07f0*/ 	.word	0x0500000f


	//   ....[208]....
        /*07f4*/ 	.word	0x0500000f


	//   ....[209]....
        /*07f8*/ 	.word	0x0500000f


	//   ....[210]....
        /*07fc*/ 	.word	0x0500000f


	//   ....[211]....
        /*0800*/ 	.word	0x0500000f


	//   ....[212]....
        /*0804*/ 	.word	0x0500000f


	//   ....[213]....
        /*0808*/ 	.word	0x0500000f


	//   ....[214]....
        /*080c*/ 	.word	0x0500000f


	//   ....[215]....
        /*0810*/ 	.word	0x0500000f


	//   ....[216]....
        /*0814*/ 	.word	0x0500000f


	//   ....[217]....
        /*0818*/ 	.word	0x0500000f


	//   ....[218]....
        /*081c*/ 	.word	0x0500000f


	//   ....[219]....
        /*0820*/ 	.word	0x0500000f


	//   ....[220]....
        /*0824*/ 	.word	0x0500000f


	//   ....[221]....
        /*0828*/ 	.word	0x0500000f


	//   ....[222]....
        /*082c*/ 	.word	0x0500000f


	//   ....[223]....
        /*0830*/ 	.word	0x0500000f


	//   ....[224]....
        /*0834*/ 	.word	0x0500000f


	//   ....[225]....
        /*0838*/ 	.word	0x0500000f


	//   ....[226]....
        /*083c*/ 	.word	0x0500000f


	//   ....[227]....
        /*0840*/ 	.word	0x0500000f


	//   ....[228]....
        /*0844*/ 	.word	0x0500000f


	//   ....[229]....
        /*0848*/ 	.word	0x0500000f


	//   ....[230]....
        /*084c*/ 	.word	0x0500000f


	//   ....[231]....
        /*0850*/ 	.word	0x0500000f


	//   ....[232]....
        /*0854*/ 	.word	0x0500000f


	//   ....[233]....
        /*0858*/ 	.word	0x0500000f


	//   ....[234]....
        /*085c*/ 	.word	0x0500000f


	//   ....[235]....
        /*0860*/ 	.word	0x0500000f


	//   ....[236]....
        /*0864*/ 	.word	0x0500000f


	//   ....[237]....
        /*0868*/ 	.word	0x0500000f


	//   ....[238]....
        /*086c*/ 	.word	0x0500000f


	//   ....[239]....
        /*0870*/ 	.word	0x0500000f


	//   ....[240]....
        /*0874*/ 	.word	0x0500000f


	//   ....[241]....
        /*0878*/ 	.word	0x0500000f


	//   ....[242]....
        /*087c*/ 	.word	0x0500000f


	//   ....[243]....
        /*0880*/ 	.word	0x0500000f


	//   ....[244]....
        /*0884*/ 	.word	0x0500000f


	//   ....[245]....
        /*0888*/ 	.word	0x0500000f


	//   ....[246]....
        /*088c*/ 	.word	0x0500000f


	//   ....[247]....
        /*0890*/ 	.word	0x0500000f


	//   ....[248]....
        /*0894*/ 	.word	0x0500000f


	//   ....[249]....
        /*0898*/ 	.word	0x0500000f


	//   ....[250]....
        /*089c*/ 	.word	0x0500000f


	//   ....[251]....
        /*08a0*/ 	.word	0x0500000f


	//   ....[252]....
        /*08a4*/ 	.word	0x0500000f


	//   ....[253]....
        /*08a8*/ 	.word	0x0500000f


	//   ....[254]....
        /*08ac*/ 	.word	0x0500000f


	//   ....[255]....
        /*08b0*/ 	.word	0x0500000f


	//   ....[0]....
        /*08b4*/ 	.word	0x0500000f


	//   ....[1]....
        /*08b8*/ 	.word	0x0500000f


	//   ....[2]....
        /*08bc*/ 	.word	0x0500000f


	//   ....[3]....
        /*08c0*/ 	.word	0x0500000f


	//   ....[4]....
        /*08c4*/ 	.word	0x0500000f


	//   ....[5]....
        /*08c8*/ 	.word	0x0500000f


	//   ....[6]....
        /*08cc*/ 	.word	0x0500000f


	//   ....[7]....
        /*08d0*/ 	.word	0x0500000f


	//   ....[8]....
        /*08d4*/ 	.word	0x0500000f


	//   ....[9]....
        /*08d8*/ 	.word	0x0500000f


	//   ....[10]....
        /*08dc*/ 	.word	0x0500000f


	//   ....[11]....
        /*08e0*/ 	.word	0x0500000f


	//   ....[12]....
        /*08e4*/ 	.word	0x0500000f


	//   ....[13]....
        /*08e8*/ 	.word	0x0500000f


	//   ....[14]....
        /*08ec*/ 	.word	0x0500000f


	//   ....[15]....
        /*08f0*/ 	.word	0x0500000f


	//   ....[16]....
        /*08f4*/ 	.word	0x0500000f


	//   ....[17]....
        /*08f8*/ 	.word	0x0500000f


	//   ....[18]....
        /*08fc*/ 	.word	0x0500000f


	//   ....[19]....
        /*0900*/ 	.word	0x0500000f


	//   ....[20]....
        /*0904*/ 	.word	0x0500000f


	//   ....[21]....
        /*0908*/ 	.word	0x0500000f


	//   ....[22]....
        /*090c*/ 	.word	0x0500000f


	//   ....[23]....
        /*0910*/ 	.word	0x0500000f


	//   ....[24]....
        /*0914*/ 	.word	0x0500000f


	//   ....[25]....
        /*0918*/ 	.word	0x0500000f


	//   ....[26]....
        /*091c*/ 	.word	0x0500000f


	//   ....[27]....
        /*0920*/ 	.word	0x0500000f


	//   ....[28]....
        /*0924*/ 	.word	0x0500000f


	//   ....[29]....
        /*0928*/ 	.word	0x0500000f


	//   ....[30]....
        /*092c*/ 	.word	0x0500000f


	//   ....[31]....
        /*0930*/ 	.word	0x0500000f


	//   ....[32]....
        /*0934*/ 	.word	0x0500000f


	//   ....[33]....
        /*0938*/ 	.word	0x0500000f


	//   ....[34]....
        /*093c*/ 	.word	0x0500000f


	//   ....[35]....
        /*0940*/ 	.word	0x0500000f


	//   ....[36]....
        /*0944*/ 	.word	0x0500000f


	//   ....[37]....
        /*0948*/ 	.word	0x0500000f


	//   ....[38]....
        /*094c*/ 	.word	0x0500000f


	//   ....[39]....
        /*0950*/ 	.word	0x0500000f


	//   ....[40]....
        /*0954*/ 	.word	0x0500000f


	//   ....[41]....
        /*0958*/ 	.word	0x0500000f


	//----- nvinfo : EIATTR_COOP_GROUP_INSTR_OFFSETS
	.align		4
.L_319:
        /*095c*/ 	.byte	0x04, 0x28
        /*095e*/ 	.short	(.L_321 - .L_320)


	//   ....[0]....
.L_320:
        /*0960*/ 	.word	0x00000060


	//   ....[1]....
        /*0964*/ 	.word	0x00000140


	//   ....[2]....
        /*0968*/ 	.word	0x00000190


	//   ....[3]....
        /*096c*/ 	.word	0x000003c0


	//   ....[4]....
        /*0970*/ 	.word	0x00000520


	//   ....[5]....
        /*0974*/ 	.word	0x00000640


	//   ....[6]....
        /*0978*/ 	.word	0x000007a0


	//   ....[7]....
        /*097c*/ 	.word	0x00003af0


	//   ....[8]....
        /*0980*/ 	.word	0x00003b00


	//   ....[9]....
        /*0984*/ 	.word	0x000050a0


	//   ....[10]....
        /*0988*/ 	.word	0x000050b0


	//   ....[11]....
        /*098c*/ 	.word	0x000070f0


	//   ....[12]....
        /*0990*/ 	.word	0x00007100


	//   ....[13]....
        /*0994*/ 	.word	0x00008800


	//   ....[14]....
        /*0998*/ 	.word	0x00008810


	//   ....[15]....
        /*099c*/ 	.word	0x0000a0d0


	//   ....[16]....
        /*09a0*/ 	.word	0x0000a0e0


	//   ....[17]....
        /*09a4*/ 	.word	0x0000a370


	//   ....[18]....
        /*09a8*/ 	.word	0x0000a380


	//   ....[19]....
        /*09ac*/ 	.word	0x0000a870


	//   ....[20]....
        /*09b0*/ 	.word	0x0000a890


	//   ....[21]....
        /*09b4*/ 	.word	0x0000aae0


	//   ....[22]....
        /*09b8*/ 	.word	0x0000ab00


	//   ....[23]....
        /*09bc*/ 	.word	0x0000b5b0


	//   ....[24]....
        /*09c0*/ 	.word	0x0000bcc0


	//   ....[25]....
        /*09c4*/ 	.word	0x0000bcd0


	//   ....[26]....
        /*09c8*/ 	.word	0x0000bce0


	//   ....[27]....
        /*09cc*/ 	.word	0x0000bcf0


	//   ....[28]....
        /*09d0*/ 	.word	0x0000c540


	//   ....[29]....
        /*09d4*/ 	.word	0x0000c550


	//   ....[30]....
        /*09d8*/ 	.word	0x0000c560


	//   ....[31]....
        /*09dc*/ 	.word	0x0000c570


	//   ....[32]....
        /*09e0*/ 	.word	0x0000f390


	//   ....[33]....
        /*09e4*/ 	.word	0x0000f3a0


	//   ....[34]....
        /*09e8*/ 	.word	0x0000f3b0


	//   ....[35]....
        /*09ec*/ 	.word	0x0000f3c0


	//   ....[36]....
        /*09f0*/ 	.word	0x0000f9e0


	//   ....[37]....
        /*09f4*/ 	.word	0x0000f9f0


	//   ....[38]....
        /*09f8*/ 	.word	0x0000fa00


	//   ....[39]....
        /*09fc*/ 	.word	0x0000fa10


	//   ....[40]....
        /*0a00*/ 	.word	0x00013a60


	//   ....[41]....
        /*0a04*/ 	.word	0x00013fb0


	//   ....[42]....
        /*0a08*/ 	.word	0x00013fd0


	//   ....[43]....
        /*0a0c*/ 	.word	0x00013fe0


	//   ....[44]....
        /*0a10*/ 	.word	0x000147c0


	//   ....[45]....
        /*0a14*/ 	.word	0x000148d0


	//   ....[46]....
        /*0a18*/ 	.word	0x00016a00


	//   ....[47]....
        /*0a1c*/ 	.word	0x00016a10


	//   ....[48]....
        /*0a20*/ 	.word	0x00017020


	//   ....[49]....
        /*0a24*/ 	.word	0x00017060


	//   ....[50]....
        /*0a28*/ 	.word	0x00017900


	//   ....[51]....
        /*0a2c*/ 	.word	0x00017920


	//   ....[52]....
        /*0a30*/ 	.word	0x00019db0


	//   ....[53]....
        /*0a34*/ 	.word	0x00019e10


	//   ....[54]....
        /*0a38*/ 	.word	0x0001a0e0


	//   ....[55]....
        /*0a3c*/ 	.word	0x0001a100


	//   ....[56]....
        /*0a40*/ 	.word	0x0001b440


	//   ....[57]....
        /*0a44*/ 	.word	0x0001b650


	//   ....[58]....
        /*0a48*/ 	.word	0x0001b6d0


	//   ....[59]....
        /*0a4c*/ 	.word	0x0001b6e0


	//   ....[60]....
        /*0a50*/ 	.word	0x0001cd50


	//   ....[61]....
        /*0a54*/ 	.word	0x0001cd60


	//   ....[62]....
        /*0a58*/ 	.word	0x0001cd70


	//   ....[63]....
        /*0a5c*/ 	.word	0x0001cd80


	//   ....[64]....
        /*0a60*/ 	.word	0x0001d650


	//   ....[65]....
        /*0a64*/ 	.word	0x0001d680


	//   ....[66]....
        /*0a68*/ 	.word	0x0001d7d0


	//   ....[67]....
        /*0a6c*/ 	.word	0x0001d7f0


	//   ....[68]....
        /*0a70*/ 	.word	0x0001d8f0


	//   ....[69]....
        /*0a74*/ 	.word	0x0001d910


	//   ....[70]....
        /*0a78*/ 	.word	0x0001da20


	//   ....[71]....
        /*0a7c*/ 	.word	0x0001da40


	//   ....[72]....
        /*0a80*/ 	.word	0x0001dfc0


	//   ....[73]....
        /*0a84*/ 	.word	0x0001e000


	//   ....[74]....
        /*0a88*/ 	.word	0x0001e890


	//   ....[75]....
        /*0a8c*/ 	.word	0x0001e8a0


	//   ....[76]....
        /*0a90*/ 	.word	0x0001f820


	//   ....[77]....
        /*0a94*/ 	.word	0x0001f850


	//   ....[78]....
        /*0a98*/ 	.word	0x0001f960


	//   ....[79]....
        /*0a9c*/ 	.word	0x0001f980


	//   ....[80]....
        /*0aa0*/ 	.word	0x0001fa80


	//   ....[81]....
        /*0aa4*/ 	.word	0x0001faa0


	//   ....[82]....
        /*0aa8*/ 	.word	0x0001fbb0


	//   ....[83]....
        /*0aac*/ 	.word	0x0001fbd0


	//   ....[84]....
        /*0ab0*/ 	.word	0x0001fd60


	//   ....[85]....
        /*0ab4*/ 	.word	0x0001ff70


	//   ....[86]....
        /*0ab8*/ 	.word	0x0001ffa0


	//   ....[87]....
        /*0abc*/ 	.word	0x0001ffd0


	//   ....[88]....
        /*0ac0*/ 	.word	0x00020000


	//   ....[89]....
        /*0ac4*/ 	.word	0x00020030


	//   ....[90]....
        /*0ac8*/ 	.word	0x00020060


	//   ....[91]....
        /*0acc*/ 	.word	0x000201f0


	//   ....[92]....
        /*0ad0*/ 	.word	0x00020220


	//   ....[93]....
        /*0ad4*/ 	.word	0x00020250


	//   ....[94]....
        /*0ad8*/ 	.word	0x00020280


	//   ....[95]....
        /*0adc*/ 	.word	0x000202b0


	//   ....[96]....
        /*0ae0*/ 	.word	0x000202e0


	//   ....[97]....
        /*0ae4*/ 	.word	0x00020370


	//   ....[98]....
        /*0ae8*/ 	.word	0x000203a0


	//   ....[99]....
        /*0aec*/ 	.word	0x000203b0


	//   ....[100]....
        /*0af0*/ 	.word	0x000203f0


	//   ....[101]....
        /*0af4*/ 	.word	0x000218b0


	//   ....[102]....
        /*0af8*/ 	.word	0x00023bf0


	//   ....[103]....
        /*0afc*/ 	.word	0x00023c10


	//   ....[104]....
        /*0b00*/ 	.word	0x00023cc0


	//   ....[105]....
        /*0b04*/ 	.word	0x00023ce0


	//   ....[106]....
        /*0b08*/ 	.word	0x00023d80


	//   ....[107]....
        /*0b0c*/ 	.word	0x00023da0


	//   ....[108]....
        /*0b10*/ 	.word	0x00023e40


	//   ....[109]....
        /*0b14*/ 	.word	0x00023e60


	//   ....[110]....
        /*0b18*/ 	.word	0x00023f00


	//   ....[111]....
        /*0b1c*/ 	.word	0x00023f20


	//   ....[112]....
        /*0b20*/ 	.word	0x00023f30


	//   ....[113]....
        /*0b24*/ 	.word	0x00023fc0


	//   ....[114]....
        /*0b28*/ 	.word	0x000246e0


	//   ....[115]....
        /*0b2c*/ 	.word	0x00024710


	//   ....[116]....
        /*0b30*/ 	.word	0x00024770


	//   ....[117]....
        /*0b34*/ 	.word	0x000247d0


	//   ....[118]....
        /*0b38*/ 	.word	0x00024810


	//   ....[119]....
        /*0b3c*/ 	.word	0x00024880


	//   ....[120]....
        /*0b40*/ 	.word	0x000248c0


	//   ....[121]....
        /*0b44*/ 	.word	0x00024930


	//   ....[122]....
        /*0b48*/ 	.word	0x00024970


	//   ....[123]....
        /*0b4c*/ 	.word	0x000249e0


	//   ....[124]....
        /*0b50*/ 	.word	0x00024a20


	//   ....[125]....
        /*0b54*/ 	.word	0x00024a90


	//   ....[126]....
        /*0b58*/ 	.word	0x00024ad0


	//   ....[127]....
        /*0b5c*/ 	.word	0x00024b30


	//   ....[128]....
        /*0b60*/ 	.word	0x00024b50


	//   ....[129]....
        /*0b64*/ 	.word	0x00024b80


	//   ....[130]....
        /*0b68*/ 	.word	0x00025380


	//   ....[131]....
        /*0b6c*/ 	.word	0x00025390


	//   ....[132]....
        /*0b70*/ 	.word	0x000253c0


	//   ....[133]....
        /*0b74*/ 	.word	0x00025410


	//   ....[134]....
        /*0b78*/ 	.word	0x00025420


	//   ....[135]....
        /*0b7c*/ 	.word	0x00025480


	//   ....[136]....
        /*0b80*/ 	.word	0x000254b0


	//   ....[137]....
        /*0b84*/ 	.word	0x000254f0


	//   ....[138]....
        /*0b88*/ 	.word	0x00025520


	//   ....[139]....
        /*0b8c*/ 	.word	0x00025560


	//   ....[140]....
        /*0b90*/ 	.word	0x00025590


	//   ....[141]....
        /*0b94*/ 	.word	0x000255d0


	//   ....[142]....
        /*0b98*/ 	.word	0x00025870


	//   ....[143]....
        /*0b9c*/ 	.word	0x00025890


	//   ....[144]....
        /*0ba0*/ 	.word	0x000258a0


	//   ....[145]....
        /*0ba4*/ 	.word	0x00025930


	//   ....[146]....
        /*0ba8*/ 	.word	0x00025940


	//   ....[147]....
        /*0bac*/ 	.word	0x000259d0


	//   ....[148]....
        /*0bb0*/ 	.word	0x000259e0


	//   ....[149]....
        /*0bb4*/ 	.word	0x00025a70


	//   ....[150]....
        /*0bb8*/ 	.word	0x00025a80


	//   ....[151]....
        /*0bbc*/ 	.word	0x00025b10


	//   ....[152]....
        /*0bc0*/ 	.word	0x00025b20


	//   ....[153]....
        /*0bc4*/ 	.word	0x00025b30


	//   ....[154]....
        /*0bc8*/ 	.word	0x00026120


	//   ....[155]....
        /*0bcc*/ 	.word	0x00026160


	//   ....[156]....
        /*0bd0*/ 	.word	0x000261a0


	//   ....[157]....
        /*0bd4*/ 	.word	0x000261d0


	//   ....[158]....
        /*0bd8*/ 	.word	0x00026260


	//   ....[159]....
        /*0bdc*/ 	.word	0x00026290


	//   ....[160]....
        /*0be0*/ 	.word	0x00026300


	//   ....[161]....
        /*0be4*/ 	.word	0x00026330


	//   ....[162]....
        /*0be8*/ 	.word	0x000263a0


	//   ....[163]....
        /*0bec*/ 	.word	0x000263c0


	//   ....[164]....
        /*0bf0*/ 	.word	0x00026400


	//   ....[165]....
        /*0bf4*/ 	.word	0x00026450


	//   ....[166]....
        /*0bf8*/ 	.word	0x00026880


	//   ....[167]....
        /*0bfc*/ 	.word	0x000268b0


	//   ....[168]....
        /*0c00*/ 	.word	0x00026920


	//   ....[169]....
        /*0c04*/ 	.word	0x00026950


	//   ....[170]....
        /*0c08*/ 	.word	0x00026980


	//   ....[171]....
        /*0c0c*/ 	.word	0x000269b0


	//   ....[172]....
        /*0c10*/ 	.word	0x000269e0


	//   ....[173]....
        /*0c14*/ 	.word	0x00026a10


	//   ....[174]....
        /*0c18*/ 	.word	0x00026bb0


	//   ....[175]....
        /*0c1c*/ 	.word	0x00026be0


	//   ....[176]....
        /*0c20*/ 	.word	0x00026c10


	//   ....[177]....
        /*0c24*/ 	.word	0x00026c40


	//   ....[178]....
        /*0c28*/ 	.word	0x00026c70


	//   ....[179]....
        /*0c2c*/ 	.word	0x00026ca0


	//   ....[180]....
        /*0c30*/ 	.word	0x00026d60


	//   ....[181]....
        /*0c34*/ 	.word	0x00026d80


	//   ....[182]....
        /*0c38*/ 	.word	0x00026da0


	//   ....[183]....
        /*0c3c*/ 	.word	0x00026e00


	//   ....[184]....
        /*0c40*/ 	.word	0x00027820


	//   ....[185]....
        /*0c44*/ 	.word	0x00027b60


	//   ....[186]....
        /*0c48*/ 	.word	0x00027bf0


	//   ....[187]....
        /*0c4c*/ 	.word	0x00027c90


	//   ....[188]....
        /*0c50*/ 	.word	0x00027d20


	//   ....[189]....
        /*0c54*/ 	.word	0x00027e10


	//   ....[190]....
        /*0c58*/ 	.word	0x00027ea0


	//   ....[191]....
        /*0c5c*/ 	.word	0x00027f40


	//   ....[192]....
        /*0c60*/ 	.word	0x00027fd0


	//   ....[193]....
        /*0c64*/ 	.word	0x000280c0


	//   ....[194]....
        /*0c68*/ 	.word	0x00028150


	//   ....[195]....
        /*0c6c*/ 	.word	0x000281f0


	//   ....[196]....
        /*0c70*/ 	.word	0x00028280


	//   ....[197]....
        /*0c74*/ 	.word	0x00028370


	//   ....[198]....
        /*0c78*/ 	.word	0x00028400


	//   ....[199]....
        /*0c7c*/ 	.word	0x00028450


	//   ....[200]....
        /*0c80*/ 	.word	0x000284a0


	//   ....[201]....
        /*0c84*/ 	.word	0x00028540


	//   ....[202]....
        /*0c88*/ 	.word	0x000285d0


	//   ....[203]....
        /*0c8c*/ 	.word	0x00028620


	//   ....[204]....
        /*0c90*/ 	.word	0x00028670


	//   ....[205]....
        /*0c94*/ 	.word	0x00028760


	//   ....[206]....
        /*0c98*/ 	.word	0x000287f0


	//   ....[207]....
        /*0c9c*/ 	.word	0x00028840


	//   ....[208]....
        /*0ca0*/ 	.word	0x00028890


	//   ....[209]....
        /*0ca4*/ 	.word	0x00028930


	//   ....[210]....
        /*0ca8*/ 	.word	0x000289c0


	//   ....[211]....
        /*0cac*/ 	.word	0x00028a10


	//   ....[212]....
        /*0cb0*/ 	.word	0x00028a60


	//   ....[213]....
        /*0cb4*/ 	.word	0x00028d60


	//   ....[214]....
        /*0cb8*/ 	.word	0x00029040


	//   ....[215]....
        /*0cbc*/ 	.word	0x00029130


	//   ....[216]....
        /*0cc0*/ 	.word	0x000291d0


	//   ....[217]....
        /*0cc4*/ 	.word	0x00029230


	//   ....[218]....
        /*0cc8*/ 	.word	0x00029350


	//   ....[219]....
        /*0ccc*/ 	.word	0x000293b0


	//   ....[220]....
        /*0cd0*/ 	.word	0x000294c0


	//   ....[221]....
        /*0cd4*/ 	.word	0x00029530


	//   ....[222]....
        /*0cd8*/ 	.word	0x00029640


	//   ....[223]....
        /*0cdc*/ 	.word	0x000296b0


	//   ....[224]....
        /*0ce0*/ 	.word	0x000297c0


	//   ....[225]....
        /*0ce4*/ 	.word	0x00029830


	//   ....[226]....
        /*0ce8*/ 	.word	0x00029910


	//   ....[227]....
        /*0cec*/ 	.word	0x00029a10


	//   ....[228]....
        /*0cf0*/ 	.word	0x00029a80


	//   ....[229]....
        /*0cf4*/ 	.word	0x00029b00


	//   ....[230]....
        /*0cf8*/ 	.word	0x00029bd0


	//   ....[231]....
        /*0cfc*/ 	.word	0x00029c50


	//   ....[232]....
        /*0d00*/ 	.word	0x00029d30


	//   ....[233]....
        /*0d04*/ 	.word	0x00029db0


	//   ....[234]....
        /*0d08*/ 	.word	0x00029e90


	//   ....[235]....
        /*0d0c*/ 	.word	0x00029f10


	//   ....[236]....
        /*0d10*/ 	.word	0x00029ff0


	//   ....[237]....
        /*0d14*/ 	.word	0x0002a070


	//   ....[238]....
        /*0d18*/ 	.word	0x0002a150


	//   ....[239]....
        /*0d1c*/ 	.word	0x0002a1d0


	//   ....[240]....
        /*0d20*/ 	.word	0x0002a2a0


	//   ....[241]....
        /*0d24*/ 	.word	0x0002a320


	//   ....[242]....
        /*0d28*/ 	.word	0x0002a3e0


	//   ....[243]....
        /*0d2c*/ 	.word	0x0002a510


	//   ....[244]....
        /*0d30*/ 	.word	0x0002a5e0


	//   ....[245]....
        /*0d34*/ 	.word	0x0002a640


	//   ....[246]....
        /*0d38*/ 	.word	0x0002a750


	//   ....[247]....
        /*0d3c*/ 	.word	0x0002a7b0


	//   ....[248]....
        /*0d40*/ 	.word	0x0002a880


	//   ....[249]....
        /*0d44*/ 	.word	0x0002a8e0


	//   ....[250]....
        /*0d48*/ 	.word	0x0002a9b0


	//   ....[251]....
        /*0d4c*/ 	.word	0x0002aa10


	//   ....[252]....
        /*0d50*/ 	.word	0x0002aae0


	//   ....[253]....
        /*0d54*/ 	.word	0x0002abd0


	//   ....[254]....
        /*0d58*/ 	.word	0x0002ac60


	//   ....[255]....
        /*0d5c*/ 	.word	0x0002ad50


	//   ....[0]....
        /*0d60*/ 	.word	0x0002adf0


	//   ....[1]....
        /*0d64*/ 	.word	0x0002ae50


	//   ....[2]....
        /*0d68*/ 	.word	0x0002af50


	//   ....[3]....
        /*0d6c*/ 	.word	0x0002afb0


	//   ....[4]....
        /*0d70*/ 	.word	0x0002b0b0


	//   ....[5]....
        /*0d74*/ 	.word	0x0002b110


	//   ....[6]....
        /*0d78*/ 	.word	0x0002b210


	//   ....[7]....
        /*0d7c*/ 	.word	0x0002b270


	//   ....[8]....
        /*0d80*/ 	.word	0x0002b370


	//   ....[9]....
        /*0d84*/ 	.word	0x0002b3d0


	//   ....[10]....
        /*0d88*/ 	.word	0x0002b4a0


	//   ....[11]....
        /*0d8c*/ 	.word	0x0002b5e0


	//   ....[12]....
        /*0d90*/ 	.word	0x0002b690


	//   ....[13]....
        /*0d94*/ 	.word	0x0002b760


	//   ....[14]....
        /*0d98*/ 	.word	0x0002b830


	//   ....[15]....
        /*0d9c*/ 	.word	0x0002b890


	//   ....[16]....
        /*0da0*/ 	.word	0x0002b980


	//   ....[17]....
        /*0da4*/ 	.word	0x0002b9e0


	//   ....[18]....
        /*0da8*/ 	.word	0x0002bad0


	//   ....[19]....
        /*0dac*/ 	.word	0x0002bb30


	//   ....[20]....
        /*0db0*/ 	.word	0x0002bc20


	//   ....[21]....
        /*0db4*/ 	.word	0x0002bc80


	//   ....[22]....
        /*0db8*/ 	.word	0x0002bd60


	//   ....[23]....
        /*0dbc*/ 	.word	0x0002bdf0


	//   ....[24]....
        /*0dc0*/ 	.word	0x0002be90


	//   ....[25]....
        /*0dc4*/ 	.word	0x0002c010


	//   ....[26]....
        /*0dc8*/ 	.word	0x0002c080


	//   ....[27]....
        /*0dcc*/ 	.word	0x0002c0f0


	//   ....[28]....
        /*0dd0*/ 	.word	0x0002c160


	//   ....[29]....
        /*0dd4*/ 	.word	0x0002c1d0


	//   ....[30]....
        /*0dd8*/ 	.word	0x0002c250


	//   ....[31]....
        /*0ddc*/ 	.word	0x0002c2d0


	//   ....[32]....
        /*0de0*/ 	.word	0x0002c360


	//   ....[33]....
        /*0de4*/ 	.word	0x0002c3d0


	//   ....[34]....
        /*0de8*/ 	.word	0x0002c440


	//   ....[35]....
        /*0dec*/ 	.word	0x0002c4b0


	//   ....[36]....
        /*0df0*/ 	.word	0x0002c530


	//   ....[37]....
        /*0df4*/ 	.word	0x0002c5a0


	//   ....[38]....
        /*0df8*/ 	.word	0x0002c630


	//   ....[39]....
        /*0dfc*/ 	.word	0x0002c690


	//   ....[40]....
        /*0e00*/ 	.word	0x0002c720


	//   ....[41]....
        /*0e04*/ 	.word	0x0002c850


	//----- nvinfo : EIATTR_REG_RECONFIG
	.align		4
.L_321:
        /*0e08*/ 	.byte	0x01, 0x54
	.zero		2


	//----- nvinfo : EIATTR_SYSCALL_OFFSETS
	.align		4
        /*0e0c*/ 	.byte	0x04, 0x46
        /*0e0e*/ 	.short	(.L_323 - .L_322)


	//   ....[0]....
.L_322:
        /*0e10*/ 	.word	0x00001ed0


	//   ....[1]....
        /*0e14*/ 	.word	0x00002020


	//   ....[2]....
        /*0e18*/ 	.word	0x0000b720


	//   ....[3]....
        /*0e1c*/ 	.word	0x0000ba50


	//   ....[4]....
        /*0e20*/ 	.word	0x00023220


	//   ....[5]....
        /*0e24*/ 	.word	0x00023370


	//   ....[6]....
        /*0e28*/ 	.word	0x00023460


	//   ....[7]....
        /*0e2c*/ 	.word	0x00024380


	//----- nvinfo : EIATTR_MBARRIER_INSTR_OFFSETS
	.align		4
.L_323:
        /*0e30*/ 	.byte	0x04, 0x39
        /*0e32*/ 	.short	(.L_325 - .L_324)


	//   ....[0]....
.L_324:
        /*0e34*/ 	.word	0x00000270
        /*0e38*/ 	.word	0x000000ff
        /*0e3c*/ 	.word	0x00030800
        /*0e40*/ 	.short	0x0100
        /*0e42*/ 	.byte	0x08
	.zero		1


	//   ....[1]....
        /*0e44*/ 	.word	0x00000280
        /*0e48*/ 	.word	0x000000ff
        /*0e4c*/ 	.word	0x00030820
        /*0e50*/ 	.short	0x0100
        /*0e52*/ 	.byte	0x08
	.zero		1


	//   ....[2]....
        /*0e54*/ 	.word	0x00000370
        /*0e58*/ 	.word	0x000000ff
        /*0e5c*/ 	.word	0x00030830
        /*0e60*/ 	.short	0x0100
        /*0e62*/ 	.byte	0x08
	.zero		1


	//   ....[3]....
        /*0e64*/ 	.word	0x00000380
        /*0e68*/ 	.word	0x000000ff
        /*0e6c*/ 	.word	0x00030840
        /*0e70*/ 	.short	0x0100
        /*0e72*/ 	.byte	0x08
	.zero		1


	//   ....[4]....
        /*0e74*/ 	.word	0x00000390
        /*0e78*/ 	.word	0x000000ff
        /*0e7c*/ 	.word	0x00030838
        /*0e80*/ 	.short	0x0100
        /*0e82*/ 	.byte	0x08
	.zero		1


	//   ....[5]....
        /*0e84*/ 	.word	0x000003a0
        /*0e88*/ 	.word	0x000000ff
        /*0e8c*/ 	.word	0x00030848
        /*0e90*/ 	.short	0x0100
        /*0e92*/ 	.byte	0x08
	.zero		1


	//   ....[6]....
        /*0e94*/ 	.word	0x000004d0
        /*0e98*/ 	.word	0x000000ff
        /*0e9c*/ 	.word	0x00030850
        /*0ea0*/ 	.short	0x0100
        /*0ea2*/ 	.byte	0x08
	.zero		1


	//   ....[7]....
        /*0ea4*/ 	.word	0x000004e0
        /*0ea8*/ 	.word	0x000000ff
        /*0eac*/ 	.word	0x00030860
        /*0eb0*/ 	.short	0x0100
        /*0eb2*/ 	.byte	0x08
	.zero		1


	//   ....[8]....
        /*0eb4*/ 	.word	0x000004f0
        /*0eb8*/ 	.word	0x000000ff
        /*0ebc*/ 	.word	0x00030858
        /*0ec0*/ 	.short	0x0100
        /*0ec2*/ 	.byte	0x08
	.zero		1


	//   ....[9]....
        /*0ec4*/ 	.word	0x00000500
        /*0ec8*/ 	.word	0x000000ff
        /*0ecc*/ 	.word	0x00030868
        /*0ed0*/ 	.short	0x0100
        /*0ed2*/ 	.byte	0x08
	.zero		1


	//   ....[10]....
        /*0ed4*/ 	.word	0x000005f0
        /*0ed8*/ 	.word	0x000000ff
        /*0edc*/ 	.word	0x00030870
        /*0ee0*/ 	.short	0x0100
        /*0ee2*/ 	.byte	0x06
	.zero		1


	//   ....[11]....
        /*0ee4*/ 	.word	0x00000600
        /*0ee8*/ 	.word	0x000000ff
        /*0eec*/ 	.word	0x00030880
        /*0ef0*/ 	.short	0x0100
        /*0ef2*/ 	.byte	0x06
	.zero		1


	//   ....[12]....
        /*0ef4*/ 	.word	0x00000610
        /*0ef8*/ 	.word	0x000000ff
        /*0efc*/ 	.word	0x00030878
        /*0f00*/ 	.short	0x0100
        /*0f02*/ 	.byte	0x06
	.zero		1


	//   ....[13]....
        /*0f04*/ 	.word	0x00000620
        /*0f08*/ 	.word	0x000000ff
        /*0f0c*/ 	.word	0x00030888
        /*0f10*/ 	.short	0x0100
        /*0f12*/ 	.byte	0x06
	.zero		1


	//   ....[14]....
        /*0f14*/ 	.word	0x00000750
        /*0f18*/ 	.word	0x000000ff
        /*0f1c*/ 	.word	0x00030890
        /*0f20*/ 	.short	0x0100
        /*0f22*/ 	.byte	0x08
	.zero		1


	//   ....[15]....
        /*0f24*/ 	.word	0x00000760
        /*0f28*/ 	.word	0x000000ff
        /*0f2c*/ 	.word	0x000308a0
        /*0f30*/ 	.short	0x0100
        /*0f32*/ 	.byte	0x08
	.zero		1


	//   ....[16]....
        /*0f34*/ 	.word	0x00000770
        /*0f38*/ 	.word	0x000000ff
        /*0f3c*/ 	.word	0x00030898
        /*0f40*/ 	.short	0x0100
        /*0f42*/ 	.byte	0x08
	.zero		1


	//   ....[17]....
        /*0f44*/ 	.word	0x00000780
        /*0f48*/ 	.word	0x000000ff
        /*0f4c*/ 	.word	0x000308a8
        /*0f50*/ 	.short	0x0100
        /*0f52*/ 	.byte	0x08
	.zero		1


	//   ....[18]....
        /*0f54*/ 	.word	0x000008b0
        /*0f58*/ 	.word	0x000000ff
        /*0f5c*/ 	.word	0x000308b0
        /*0f60*/ 	.short	0x0100
        /*0f62*/ 	.byte	0x08
	.zero		1


	//   ....[19]....
        /*0f64*/ 	.word	0x000008c0
        /*0f68*/ 	.word	0x000000ff
        /*0f6c*/ 	.word	0x000308c0
        /*0f70*/ 	.short	0x0100
        /*0f72*/ 	.byte	0x08
	.zero		1


	//   ....[20]....
        /*0f74*/ 	.word	0x000008d0
        /*0f78*/ 	.word	0x000000ff
        /*0f7c*/ 	.word	0x000308b8
        /*0f80*/ 	.short	0x0100
        /*0f82*/ 	.byte	0x08
	.zero		1


	//   ....[21]....
        /*0f84*/ 	.word	0x000008e0
        /*0f88*/ 	.word	0x000000ff
        /*0f8c*/ 	.word	0x000308c8
        /*0f90*/ 	.short	0x0100
        /*0f92*/ 	.byte	0x08
	.zero		1


	//   ....[22]....
        /*0f94*/ 	.word	0x00003aa0
        /*0f98*/ 	.word	0x00000056
        /*0f9c*/ 	.word	0x00030890
        /*0fa0*/ 	.short	0x010a
        /*0fa2*/ 	.byte	0x3f
	.zero		1


	//   ....[23]....
        /*0fa4*/ 	.word	0x00007080
        /*0fa8*/ 	.word	0x00000056
        /*0fac*/ 	.word	0x00030890
        /*0fb0*/ 	.short	0x010a
        /*0fb2*/ 	.byte	0x3f
	.zero		1


	//   ....[24]....
        /*0fb4*/ 	.word	0x00009f30
        /*0fb8*/ 	.word	0x00000056
        /*0fbc*/ 	.word	0x00030890
        /*0fc0*/ 	.short	0x010a
        /*0fc2*/ 	.byte	0x3f
	.zero		1


	//   ....[25]....
        /*0fc4*/ 	.word	0x0000a6d0
        /*0fc8*/ 	.word	0x0000000b
        /*0fcc*/ 	.word	0x00000000
        /*0fd0*/ 	.short	0x0101
        /*0fd2*/ 	.byte	0x3f
	.zero		1


	//   ....[26]....
        /*0fd4*/ 	.word	0x0000a710
        /*0fd8*/ 	.word	0x00000056
        /*0fdc*/ 	.word	0x000308b0
        /*0fe0*/ 	.short	0x010a
        /*0fe2*/ 	.byte	0x3f
	.zero		1


	//   ....[27]....
        /*0fe4*/ 	.word	0x0000ae00
        /*0fe8*/ 	.word	0x00000056
        /*0fec*/ 	.word	0x00000000
        /*0ff0*/ 	.short	0x0101
        /*0ff2*/ 	.byte	0x3f
	.zero		1


	//   ....[28]....
        /*0ff4*/ 	.word	0x0000b7b0
        /*0ff8*/ 	.word	0x00000002
        /*0ffc*/ 	.word	0x00030800
        /*1000*/ 	.short	0x010a
        /*1002*/ 	.byte	0x3f
	.zero		1


	//   ....[29]....
        /*1004*/ 	.word	0x0000b800
        /*1008*/ 	.word	0x00000002
        /*100c*/ 	.word	0x00030800
        /*1010*/ 	.short	0x010a
        /*1012*/ 	.byte	0x3f
	.zero		1


	//   ....[30]....
        /*1014*/ 	.word	0x0000cde0
        /*1018*/ 	.word	0x00000002
        /*101c*/ 	.word	0x00030800
        /*1020*/ 	.short	0x010a
        /*1022*/ 	.byte	0x3f
	.zero		1


	//   ....[31]....
        /*1024*/ 	.word	0x0000ff40
        /*1028*/ 	.word	0x00000002
        /*102c*/ 	.word	0x00030800
        /*1030*/ 	.short	0x010a
        /*1032*/ 	.byte	0x3f
	.zero		1


	//   ....[32]....
        /*1034*/ 	.word	0x000129f0
        /*1038*/ 	.word	0x00000008
        /*103c*/ 	.word	0x00030830
        /*1040*/ 	.short	0x010a
        /*1042*/ 	.byte	0x3f
	.zero		1


	//   ....[33]....
        /*1044*/ 	.word	0x00012a30
        /*1048*/ 	.word	0x00000008
        /*104c*/ 	.word	0x00030830
        /*1050*/ 	.short	0x010a
        /*1052*/ 	.byte	0x3f
	.zero		1


	//   ....[34]....
        /*1054*/ 	.word	0x000147e0
        /*1058*/ 	.word	0x0000001d
        /*105c*/ 	.word	0x00000000
        /*1060*/ 	.short	0x0101
        /*1062*/ 	.byte	0x3f
	.zero		1


	//   ....[35]....
        /*1064*/ 	.word	0x00015430
        /*1068*/ 	.word	0x00000000
        /*106c*/ 	.word	0x00030830
        /*1070*/ 	.short	0x010a
        /*1072*/ 	.byte	0x3f
	.zero		1


	//   ....[36]....
        /*1074*/ 	.word	0x000154b0
        /*1078*/ 	.word	0x00000000
        /*107c*/ 	.word	0x00030830
        /*1080*/ 	.short	0x010a
        /*1082*/ 	.byte	0x3f
	.zero		1


	//   ....[37]....
        /*1084*/ 	.word	0x00016340
        /*1088*/ 	.word	0x0000000d
        /*108c*/ 	.word	0x00030850
        /*1090*/ 	.short	0x010a
        /*1092*/ 	.byte	0x3f
	.zero		1


	//   ....[38]....
        /*1094*/ 	.word	0x00016390
        /*1098*/ 	.word	0x0000000d
        /*109c*/ 	.word	0x00030850
        /*10a0*/ 	.short	0x010a
        /*10a2*/ 	.byte	0x3f
	.zero		1


	//   ....[39]....
        /*10a4*/ 	.word	0x00016700
        /*10a8*/ 	.word	0x00000000
        /*10ac*/ 	.word	0x00000000
        /*10b0*/ 	.short	0x0101
        /*10b2*/ 	.byte	0x3f
	.zero		1


	//   ....[40]....
        /*10b4*/ 	.word	0x000181f0
        /*10b8*/ 	.word	0x0000000d
        /*10bc*/ 	.word	0x00000000
        /*10c0*/ 	.short	0x0101
        /*10c2*/ 	.byte	0x3f
	.zero		1


	//   ....[41]....
        /*10c4*/ 	.word	0x000184c0
        /*10c8*/ 	.word	0x00000003
        /*10cc*/ 	.word	0x00030830
        /*10d0*/ 	.short	0x010a
        /*10d2*/ 	.byte	0x3f
	.zero		1


	//   ....[42]....
        /*10d4*/ 	.word	0x00018540
        /*10d8*/ 	.word	0x00000003
        /*10dc*/ 	.word	0x00030830
        /*10e0*/ 	.short	0x010a
        /*10e2*/ 	.byte	0x3f
	.zero		1


	//   ....[43]....
        /*10e4*/ 	.word	0x000193d0
        /*10e8*/ 	.word	0x0000000d
        /*10ec*/ 	.word	0x00030850
        /*10f0*/ 	.short	0x010a
        /*10f2*/ 	.byte	0x3f
	.zero		1


	//   ....[44]....
        /*10f4*/ 	.word	0x00019420
        /*10f8*/ 	.word	0x0000000d
        /*10fc*/ 	.word	0x00030850
        /*1100*/ 	.short	0x010a
        /*1102*/ 	.byte	0x3f
	.zero		1


	//   ....[45]....
        /*1104*/ 	.word	0x00019850
        /*1108*/ 	.word	0x00000000
        /*110c*/ 	.word	0x00000000
        /*1110*/ 	.short	0x0101
        /*1112*/ 	.byte	0x3f
	.zero		1


	//   ....[46]....
        /*1114*/ 	.word	0x0001ab40
        /*1118*/ 	.word	0x0000000d
        /*111c*/ 	.word	0x00000000
        /*1120*/ 	.short	0x0101
        /*1122*/ 	.byte	0x3f
	.zero		1


	//   ....[47]....
        /*1124*/ 	.word	0x0001b340
        /*1128*/ 	.word	0x0000000a
        /*112c*/ 	.word	0x00030850
        /*1130*/ 	.short	0x010a
        /*1132*/ 	.byte	0x3f
	.zero		1


	//   ....[48]....
        /*1134*/ 	.word	0x0001b3e0
        /*1138*/ 	.word	0x0000000a
        /*113c*/ 	.word	0x00030850
        /*1140*/ 	.short	0x010a
        /*1142*/ 	.byte	0x3f
	.zero		1


	//   ....[49]....
        /*1144*/ 	.word	0x0001b8e0
        /*1148*/ 	.word	0x00000003
        /*114c*/ 	.word	0x00000000
        /*1150*/ 	.short	0x0101
        /*1152*/ 	.byte	0x3f
	.zero		1


	//   ....[50]....
        /*1154*/ 	.word	0x0001d690
        /*1158*/ 	.word	0x00000000
        /*115c*/ 	.word	0x00000000
        /*1160*/ 	.short	0x0101
        /*1162*/ 	.byte	0x3f
	.zero		1


	//   ....[51]....
        /*1164*/ 	.word	0x0001de00
        /*1168*/ 	.word	0x00000004
        /*116c*/ 	.word	0x00000000
        /*1170*/ 	.short	0x0101
        /*1172*/ 	.byte	0x3f
	.zero		1


	//   ....[52]....
        /*1174*/ 	.word	0x00021990
        /*1178*/ 	.word	0x00000016
        /*117c*/ 	.word	0x00030820
        /*1180*/ 	.short	0x010a
        /*1182*/ 	.byte	0x3f
	.zero		1


	//   ....[53]....
        /*1184*/ 	.word	0x00021a20
        /*1188*/ 	.word	0x0000000c
        /*118c*/ 	.word	0x000308a0
        /*1190*/ 	.short	0x010a
        /*1192*/ 	.byte	0x3f
	.zero		1


	//   ....[54]....
        /*1194*/ 	.word	0x00021e70
        /*1198*/ 	.word	0x0000000c
        /*119c*/ 	.word	0x000308c0
        /*11a0*/ 	.short	0x010a
        /*11a2*/ 	.byte	0x3f
	.zero		1


	//   ....[55]....
        /*11a4*/ 	.word	0x00022390
        /*11a8*/ 	.word	0x0000000b
        /*11ac*/ 	.word	0x000308a0
        /*11b0*/ 	.short	0x010a
        /*11b2*/ 	.byte	0x3f
	.zero		1


	//   ....[56]....
        /*11b4*/ 	.word	0x000227d0
        /*11b8*/ 	.word	0x0000000b
        /*11bc*/ 	.word	0x000308c0
        /*11c0*/ 	.short	0x010a
        /*11c2*/ 	.byte	0x3f
	.zero		1


	//   ....[57]....
        /*11c4*/ 	.word	0x000239e0
        /*11c8*/ 	.word	0x00000007
        /*11cc*/ 	.word	0x00030840
        /*11d0*/ 	.short	0x010a
        /*11d2*/ 	.byte	0x3f
	.zero		1


	//   ....[58]....
        /*11d4*/ 	.word	0x00024080
        /*11d8*/ 	.word	0x00000007
        /*11dc*/ 	.word	0x00030830
        /*11e0*/ 	.short	0x0107
        /*11e2*/ 	.byte	0x3f
	.zero		1


	//   ....[59]....
        /*11e4*/ 	.word	0x00024150
        /*11e8*/ 	.word	0x00000007
        /*11ec*/ 	.word	0x00030830
        /*11f0*/ 	.short	0x0101
        /*11f2*/ 	.byte	0x3f
	.zero		1


	//   ....[60]....
        /*11f4*/ 	.word	0x00024ca0
        /*11f8*/ 	.word	0x00000016
        /*11fc*/ 	.word	0x00030800
        /*1200*/ 	.short	0x0107
        /*1202*/ 	.byte	0x3f
	.zero		1


	//   ....[61]....
        /*1204*/ 	.word	0x00024db0
        /*1208*/ 	.word	0x00000016
        /*120c*/ 	.word	0x00030800
        /*1210*/ 	.short	0x0101
        /*1212*/ 	.byte	0x3f
	.zero		1


	//   ....[62]....
        /*1214*/ 	.word	0x00024dd0
        /*1218*/ 	.word	0x00000016
        /*121c*/ 	.word	0x00030820
        /*1220*/ 	.short	0x010a
        /*1222*/ 	.byte	0x3f
	.zero		1


	//   ....[63]....
        /*1224*/ 	.word	0x000251a0
        /*1228*/ 	.word	0x00000007
        /*122c*/ 	.word	0x00030840
        /*1230*/ 	.short	0x010a
        /*1232*/ 	.byte	0x3f
	.zero		1


	//   ....[64]....
        /*1234*/ 	.word	0x00025690
        /*1238*/ 	.word	0x00000007
        /*123c*/ 	.word	0x00030830
        /*1240*/ 	.short	0x0107
        /*1242*/ 	.byte	0x3f
	.zero		1


	//   ....[65]....
        /*1244*/ 	.word	0x00025750
        /*1248*/ 	.word	0x00000007
        /*124c*/ 	.word	0x00030830
        /*1250*/ 	.short	0x0101
        /*1252*/ 	.byte	0x3f
	.zero		1


	//   ....[66]....
        /*1254*/ 	.word	0x000257b0
        /*1258*/ 	.word	0x00000006
        /*125c*/ 	.word	0x00030860
        /*1260*/ 	.short	0x010a
        /*1262*/ 	.byte	0x3f
	.zero		1


	//   ....[67]....
        /*1264*/ 	.word	0x00025d20
        /*1268*/ 	.word	0x00000006
        /*126c*/ 	.word	0x00030850
        /*1270*/ 	.short	0x0107
        /*1272*/ 	.byte	0x3f
	.zero		1


	//   ....[68]....
        /*1274*/ 	.word	0x00025e50
        /*1278*/ 	.word	0x00000006
        /*127c*/ 	.word	0x00030850
        /*1280*/ 	.short	0x0101
        /*1282*/ 	.byte	0x3f
	.zero		1


	//   ....[69]....
        /*1284*/ 	.word	0x00026070
        /*1288*/ 	.word	0x00000000
        /*128c*/ 	.word	0x00030860
        /*1290*/ 	.short	0x010a
        /*1292*/ 	.byte	0x3f
	.zero		1


	//   ....[70]....
        /*1294*/ 	.word	0x00026580
        /*1298*/ 	.word	0x00000000
        /*129c*/ 	.word	0x00030850
        /*12a0*/ 	.short	0x0107
        /*12a2*/ 	.byte	0x3f
	.zero		1


	//   ....[71]....
        /*12a4*/ 	.word	0x00026640
        /*12a8*/ 	.word	0x00000000
        /*12ac*/ 	.word	0x00030850
        /*12b0*/ 	.short	0x0101
        /*12b2*/ 	.byte	0x3f
	.zero		1


	//   ....[72]....
        /*12b4*/ 	.word	0x000277a0
        /*12b8*/ 	.word	0x00000007
        /*12bc*/ 	.word	0x00030820
        /*12c0*/ 	.short	0x010a
        /*12c2*/ 	.byte	0x3f
	.zero		1


	//   ....[73]....
        /*12c4*/ 	.word	0x00027930
        /*12c8*/ 	.word	0x00000005
        /*12cc*/ 	.word	0x00030840
        /*12d0*/ 	.short	0x010a
        /*12d2*/ 	.byte	0x3f
	.zero		1


	//   ....[74]....
        /*12d4*/ 	.word	0x000279d0
        /*12d8*/ 	.word	0x00000003
        /*12dc*/ 	.word	0x00030840
        /*12e0*/ 	.short	0x010a
        /*12e2*/ 	.byte	0x3f
	.zero		1


	//   ....[75]....
        /*12e4*/ 	.word	0x00027a10
        /*12e8*/ 	.word	0x00000005
        /*12ec*/ 	.word	0x00030860
        /*12f0*/ 	.short	0x010a
        /*12f2*/ 	.byte	0x3f
	.zero		1


	//   ....[76]....
        /*12f4*/ 	.word	0x00027a50
        /*12f8*/ 	.word	0x00000003
        /*12fc*/ 	.word	0x00030860
        /*1300*/ 	.short	0x010a
        /*1302*/ 	.byte	0x3f
	.zero		1


	//   ....[77]....
        /*1304*/ 	.word	0x00027ab0
        /*1308*/ 	.word	0x00000056
        /*130c*/ 	.word	0x00030890
        /*1310*/ 	.short	0x010a
        /*1312*/ 	.byte	0x3f
	.zero		1


	//   ....[78]....
        /*1314*/ 	.word	0x00027d60
        /*1318*/ 	.word	0x00000056
        /*131c*/ 	.word	0x00030890
        /*1320*/ 	.short	0x010a
        /*1322*/ 	.byte	0x3f
	.zero		1


	//   ....[79]....
        /*1324*/ 	.word	0x00028010
        /*1328*/ 	.word	0x00000056
        /*132c*/ 	.word	0x00030890
        /*1330*/ 	.short	0x010a
        /*1332*/ 	.byte	0x3f
	.zero		1


	//   ....[80]....
        /*1334*/ 	.word	0x000282c0
        /*1338*/ 	.word	0x00000056
        /*133c*/ 	.word	0x000308b0
        /*1340*/ 	.short	0x010a
        /*1342*/ 	.byte	0x3f
	.zero		1


	//   ....[81]....
        /*1344*/ 	.word	0x000286b0
        /*1348*/ 	.word	0x00000002
        /*134c*/ 	.word	0x00030800
        /*1350*/ 	.short	0x010a
        /*1352*/ 	.byte	0x3f
	.zero		1


	//   ....[82]....
        /*1354*/ 	.word	0x00028aa0
        /*1358*/ 	.word	0x00000002
        /*135c*/ 	.word	0x00030800
        /*1360*/ 	.short	0x010a
        /*1362*/ 	.byte	0x3f
	.zero		1


	//   ....[83]....
        /*1364*/ 	.word	0x00028af0
        /*1368*/ 	.word	0x00000008
        /*136c*/ 	.word	0x00030830
        /*1370*/ 	.short	0x010a
        /*1372*/ 	.byte	0x3f
	.zero		1


	//   ....[84]....
        /*1374*/ 	.word	0x00028b40
        /*1378*/ 	.word	0x00000000
        /*137c*/ 	.word	0x00030830
        /*1380*/ 	.short	0x010a
        /*1382*/ 	.byte	0x3f
	.zero		1


	//   ....[85]....
        /*1384*/ 	.word	0x00028b90
        /*1388*/ 	.word	0x0000000d
        /*138c*/ 	.word	0x00030850
        /*1390*/ 	.short	0x010a
        /*1392*/ 	.byte	0x3f
	.zero		1


	//   ....[86]....
        /*1394*/ 	.word	0x00028be0
        /*1398*/ 	.word	0x00000003
        /*139c*/ 	.word	0x00030830
        /*13a0*/ 	.short	0x010a
        /*13a2*/ 	.byte	0x3f
	.zero		1


	//   ....[87]....
        /*13a4*/ 	.word	0x00028c30
        /*13a8*/ 	.word	0x0000000d
        /*13ac*/ 	.word	0x00030850
        /*13b0*/ 	.short	0x010a
        /*13b2*/ 	.byte	0x3f
	.zero		1


	//   ....[88]....
        /*13b4*/ 	.word	0x00028c80
        /*13b8*/ 	.word	0x0000000a
        /*13bc*/ 	.word	0x00030850
        /*13c0*/ 	.short	0x010a
        /*13c2*/ 	.byte	0x3f
	.zero		1


	//   ....[89]....
        /*13c4*/ 	.word	0x00028e20
        /*13c8*/ 	.word	0x00000016
        /*13cc*/ 	.word	0x00030820
        /*13d0*/ 	.short	0x010a
        /*13d2*/ 	.byte	0x3f
	.zero		1


	//   ....[90]....
        /*13d4*/ 	.word	0x00028e70
        /*13d8*/ 	.word	0x0000000c
        /*13dc*/ 	.word	0x000308a0
        /*13e0*/ 	.short	0x010a
        /*13e2*/ 	.byte	0x3f
	.zero		1


	//   ....[91]....
        /*13e4*/ 	.word	0x00028ec0
        /*13e8*/ 	.word	0x0000000c
        /*13ec*/ 	.word	0x000308c0
        /*13f0*/ 	.short	0x010a
        /*13f2*/ 	.byte	0x3f
	.zero		1


	//   ....[92]....
        /*13f4*/ 	.word	0x00028f10
        /*13f8*/ 	.word	0x0000000b
        /*13fc*/ 	.word	0x000308a0
        /*1400*/ 	.short	0x010a
        /*1402*/ 	.byte	0x3f
	.zero		1


	//   ....[93]....
        /*1404*/ 	.word	0x00028f60
        /*1408*/ 	.word	0x0000000b
        /*140c*/ 	.word	0x000308c0
        /*1410*/ 	.short	0x010a
        /*1412*/ 	.byte	0x3f
	.zero		1


	//   ....[94]....
        /*1414*/ 	.word	0x00029080
        /*1418*/ 	.word	0x00000007
        /*141c*/ 	.word	0x00030840
        /*1420*/ 	.short	0x010a
        /*1422*/ 	.byte	0x3f
	.zero		1


	//   ....[95]....
        /*1424*/ 	.word	0x0002a410
        /*1428*/ 	.word	0x00000016
        /*142c*/ 	.word	0x00030820
        /*1430*/ 	.short	0x010a
        /*1432*/ 	.byte	0x3f
	.zero		1


	//   ....[96]....
        /*1434*/ 	.word	0x0002a460
        /*1438*/ 	.word	0x00000007
        /*143c*/ 	.word	0x00030840
        /*1440*/ 	.short	0x010a
        /*1442*/ 	.byte	0x3f
	.zero		1


	//   ....[97]....
        /*1444*/ 	.word	0x0002aca0
        /*1448*/ 	.word	0x00000006
        /*144c*/ 	.word	0x00030860
        /*1450*/ 	.short	0x010a
        /*1452*/ 	.byte	0x3f
	.zero		1


	//   ....[98]....
        /*1454*/ 	.word	0x0002b530
        /*1458*/ 	.word	0x00000000
        /*145c*/ 	.word	0x00030860
        /*1460*/ 	.short	0x010a
        /*1462*/ 	.byte	0x3f
	.zero		1


	//   ....[99]....
        /*1464*/ 	.word	0x0002c770
        /*1468*/ 	.word	0x00000007
        /*146c*/ 	.word	0x00030820
        /*1470*/ 	.short	0x010a
        /*1472*/ 	.byte	0x3f
	.zero		1


	//   ....[100]....
        /*1474*/ 	.word	0x0002c910
        /*1478*/ 	.word	0x00000005
        /*147c*/ 	.word	0x00030840
        /*1480*/ 	.short	0x010a
        /*1482*/ 	.byte	0x3f
	.zero		1


	//   ....[101]....
        /*1484*/ 	.word	0x0002c960
        /*1488*/ 	.word	0x00000003
        /*148c*/ 	.word	0x00030840
        /*1490*/ 	.short	0x010a
        /*1492*/ 	.byte	0x3f
	.zero		1


	//   ....[102]....
        /*1494*/ 	.word	0x0002c9b0
        /*1498*/ 	.word	0x00000005
        /*149c*/ 	.word	0x00030860
        /*14a0*/ 	.short	0x010a
        /*14a2*/ 	.byte	0x3f
	.zero		1


	//----- nvinfo : EIATTR_NUM_MBARRIERS
	.align		4
.L_325:
        /*14a4*/ 	.byte	0x03, 0x38
        /*14a6*/ 	.short	0x0016


	//----- nvinfo : EIATTR_EXIT_INSTR_OFFSETS
	.align		4
        /*14a8*/ 	.byte	0x04, 0x1c
        /*14aa*/ 	.short	(.L_327 - .L_326)


	//   ....[0]....
.L_326:
        /*14ac*/ 	.word	0x00027aa0


	//----- nvinfo : EIATTR_MAX_THREADS
	.align		4
.L_327:
        /*14b0*/ 	.byte	0x04, 0x05
        /*14b2*/ 	.short	(.L_329 - .L_328)
.L_328:
        /*14b4*/ 	.word	0x00000180
        /*14b8*/ 	.word	0x00000001
        /*14bc*/ 	.word	0x00000001


	//----- nvinfo : EIATTR_CRS_STACK_SIZE
	.align		4
.L_329:
        /*14c0*/ 	.byte	0x04, 0x1e
        /*14c2*/ 	.short	(.L_331 - .L_330)
.L_330:
        /*14c4*/ 	.word	0x00000000


	//----- nvinfo : EIATTR_CBANK_PARAM_SIZE
	.align		4
.L_331:
        /*14c8*/ 	.byte	0x03, 0x19
        /*14ca*/ 	.short	0x0af0


	//----- nvinfo : EIATTR_PARAM_CBANK
	.align		4
        /*14cc*/ 	.byte	0x04, 0x0a
        /*14ce*/ 	.short	(.L_333 - .L_332)
	.align		4
.L_332:
        /*14d0*/ 	.word	index@(.nv.constant0._ZN7cutlass13device_kernelIN5flash11enable_sm90INS1_16FlashAttnFwdSm90INS1_25CollectiveMainloopFwdSm90ILi2EN4cute5tupleIJNS5_1CILi1EEES8_S8_EEENS6_IJNS7_ILi128EEENS7_ILi96EEENS7_ILi192EEEEEELi192ENS_6half_tEfNS_4arch4Sm90ELb1ELb0ELb1ELb1ELb1ELb1ELb0ELb1ELb1ELb1ELb1ELb0EEENS1_21CollectiveEpilogueFwdINS6_IJSA_SC_SB_EEES9_SE_SG_Li256ELb1ELb1ELb1ELb0EEENS1_36VarlenDynamicPersistentTileSchedulerILi128ELi96ELi256ELi128ELb1ELb1ELb1ELb1ELb1ELb1EEEEEEEEEvNT_6ParamsE)
        /*14d4*/ 	.short	0x0210
        /*14d6*/ 	.short	0x0af0


	//----- nvinfo : EIATTR_SW_WAR
	.align		4
.L_333:
        /*14d8*/ 	.byte	0x04, 0x36
        /*14da*/ 	.short	(.L_335 - .L_334)
.L_334:
        /*14dc*/ 	.word	0x00000008
.L_335:


//--------------------- .nv.callgraph             --------------------------
	.section	.nv.callgraph,"",@"SHT_CUDA_CALLGRAPH"
	.align	4
	.sectionentsize	8
	.align		4
        /*0000*/ 	.word	0x00000000
	.align		4
        /*0004*/ 	.word	0xffffffff
	.align		4
        /*0008*/ 	.word	index@(_ZN7cutlass13device_kernelIN5flash11enable_sm90INS1_16FlashAttnFwdSm90INS1_25CollectiveMainloopFwdSm90ILi2EN4cute5tupleIJNS5_1CILi1EEES8_S8_EEENS6_IJNS7_ILi128EEENS7_ILi96EEENS7_ILi192EEEEEELi192ENS_6half_tEfNS_4arch4Sm90ELb0ELb0ELb1ELb0ELb1ELb0ELb0ELb1ELb1ELb1ELb1ELb0EEENS1_21CollectiveEpilogueFwdINS6_IJSA_SC_SB_EEES9_SE_SG_Li256ELb0ELb1ELb1ELb0EEENS1_19SingleTileSchedulerILb0ELb1ELb1ELi128EEEEEEEEEvNT_6ParamsE)
	.align		4
        /*000c*/ 	.word	index@(__assertfail)
	.align		4
        /*0010*/ 	.word	index@(_ZN7cutlass13device_kernelIN5flash11enable_sm90INS1_16FlashAttnFwdSm90INS1_25CollectiveMainloopFwdSm90ILi2EN4cute5tupleIJNS5_1CILi1EEES8_S8_EEENS6_IJNS7_ILi128EEENS7_ILi96EEENS7_ILi192EEEEEELi192ENS_6half_tEfNS_4arch4Sm90ELb0ELb0ELb1ELb1ELb1ELb0ELb0ELb1ELb1ELb1ELb1ELb0EEENS1_21CollectiveEpilogueFwdINS6_IJSA_SC_SB_EEES9_SE_SG_Li256ELb1ELb1ELb1ELb0EEENS1_36VarlenDynamicPersistentTileSchedulerILi128ELi96ELi256ELi128ELb1ELb1ELb1ELb0ELb1ELb1EEEEEEEEEvNT_6ParamsE)
	.align		4
        /*0014*/ 	.word	index@(__assertfail)
	.align		4
        /*0018*/ 	.word	index@(_ZN7cutlass13device_kernelIN5flash11enable_sm90INS1_16FlashAttnFwdSm90INS1_25CollectiveMainloopFwdSm90ILi2EN4cute5tupleIJNS5_1CILi1EEES8_S8_EEENS6_IJNS7_ILi128EEENS7_ILi96EEENS7_ILi192EEEEEELi192ENS_6half_tEfNS_4arch4Sm90ELb0ELb0ELb1ELb1ELb1ELb1ELb0ELb1ELb1ELb1ELb1ELb0EEENS1_21CollectiveEpilogueFwdINS6_IJSA_SC_SB_EEES9_SE_SG_Li256ELb1ELb1ELb1ELb0EEENS1_36VarlenDynamicPersistentTileSchedulerILi128ELi96ELi256ELi128ELb1ELb1ELb1ELb0ELb1ELb1EEEEEEEEEvNT_6ParamsE)
	.align		4
        /*001c*/ 	.word	index@(__assertfail)
	.align		4
        /*0020*/ 	.word	index@(_ZN7cutlass13device_kernelIN5flash11enable_sm90INS1_16FlashAttnFwdSm90INS1_25CollectiveMainloopFwdSm90ILi2EN4cute5tupleIJNS5_1CILi1EEES8_S8_EEENS6_IJNS7_ILi128EEENS7_ILi96EEENS7_ILi192EEEEEELi192ENS_6half_tEfNS_4arch4Sm90ELb0ELb1ELb1ELb0ELb1ELb0ELb0ELb1ELb1ELb1ELb1ELb0EEENS1_21CollectiveEpilogueFwdINS6_IJSA_SC_SB_EEES9_SE_SG_Li256ELb0ELb1ELb1ELb0EEENS1_19SingleTileSchedulerILb0ELb1ELb1ELi128EEEEEEEEEvNT_6ParamsE)
	.align		4
        /*0024*/ 	.word	index@(__assertfail)
	.align		4
        /*0028*/ 	.word	index@(_ZN7cutlass13device_kernelIN5flash11enable_sm90INS1_16FlashAttnFwdSm90INS1_25CollectiveMainloopFwdSm90ILi2EN4cute5tupleIJNS5_1CILi1EEES8_S8_EEENS6_IJNS7_ILi128EEENS7_ILi96EEENS7_ILi192EEEEEELi192ENS_6half_tEfNS_4arch4Sm90ELb0ELb1ELb1ELb1ELb1ELb0ELb0ELb1ELb1ELb1ELb1ELb0EEENS1_21CollectiveEpilogueFwdINS6_IJSA_SC_SB_EEES9_SE_SG_Li256ELb1ELb1ELb1ELb0EEENS1_36VarlenDynamicPersistentTileSchedulerILi128ELi96ELi256ELi128ELb1ELb1ELb1ELb1ELb0ELb1EEEEEEEEEvNT_6ParamsE)
	.align		4
        /*002c*/ 	.word	index@(__assertfail)
	.align		4
        /*0030*/ 	.word	index@(_ZN7cutlass13device_kernelIN5flash11enable_sm90INS1_16FlashAttnFwdSm90INS1_25CollectiveMainloopFwdSm90ILi2EN4cute5tupleIJNS5_1CILi1EEES8_S8_EEENS6_IJNS7_ILi128EEENS7_ILi96EEENS7_ILi192EEEEEELi192ENS_6half_tEfNS_4arch4Sm90ELb0ELb1ELb1ELb1ELb1ELb1ELb0ELb1ELb1ELb1ELb1ELb0EEENS1_21CollectiveEpilogueFwdINS6_IJSA_SC_SB_EEES9_SE_SG_Li256ELb1ELb1ELb1ELb0EEENS1_36VarlenDynamicPersistentTileSchedulerILi128ELi96ELi256ELi128ELb1ELb1ELb1ELb1ELb0ELb1EEEEEEEEEvNT_6ParamsE)
	.align		4
        /*0034*/ 	.word	index@(__assertfail)
	.align		4
        /*0038*/ 	.word	index@(_ZN7cutlass13device_kernelIN5flash11enable_sm90INS1_16FlashAttnFwdSm90INS1_25CollectiveMainloopFwdSm90ILi2EN4cute5tupleIJNS5_1CILi1EEES8_S8_EEENS6_IJNS7_ILi128EEENS7_ILi96EEENS7_ILi192EEEEEELi192ENS_6half_tEfNS_4arch4Sm90ELb1ELb0ELb1ELb0ELb1ELb0ELb0ELb1ELb1ELb1ELb1ELb0EEENS1_21CollectiveEpilogueFwdINS6_IJSA_SC_SB_EEES9_SE_SG_Li256ELb0ELb1ELb1ELb0EEENS1_19SingleTileSchedulerILb0ELb1ELb1ELi128EEEEEEEEEvNT_6ParamsE)
	.align		4
        /*003c*/ 	.word	index@(__assertfail)
	.align		4
        /*0040*/ 	.word	index@(_ZN7cutlass13device_kernelIN5flash11enable_sm90INS1_16FlashAttnFwdSm90INS1_25CollectiveMainloopFwdSm90ILi2EN4cute5tupleIJNS5_1CILi1EEES8_S8_EEENS6_IJNS7_ILi128EEENS7_ILi96EEENS7_ILi192EEEEEELi192ENS_6half_tEfNS_4arch4Sm90ELb1ELb0ELb1ELb1ELb1ELb0ELb0ELb1ELb1ELb1ELb1ELb0EEENS1_21CollectiveEpilogueFwdINS6_IJSA_SC_SB_EEES9_SE_SG_Li256ELb1ELb1ELb1ELb0EEENS1_36VarlenDynamicPersistentTileSchedulerILi128ELi96ELi256ELi128ELb1ELb1ELb1ELb1ELb1ELb1EEEEEEEEEvNT_6ParamsE)
	.align		4
        /*0044*/ 	.word	index@(__assertfail)
	.align		4
        /*0048*/ 	.word	index@(_ZN7cutlass13device_kernelIN5flash11enable_sm90INS1_16FlashAttnFwdSm90INS1_25CollectiveMainloopFwdSm90ILi2EN4cute5tupleIJNS5_1CILi1EEES8_S8_EEENS6_IJNS7_ILi128EEENS7_ILi96EEENS7_ILi192EEEEEELi192ENS_6half_tEfNS_4arch4Sm90ELb1ELb0ELb1ELb1ELb1ELb1ELb0ELb1ELb1ELb1ELb1ELb0EEENS1_21CollectiveEpilogueFwdINS6_IJSA_SC_SB_EEES9_SE_SG_Li256ELb1ELb1ELb1ELb0EEENS1_36VarlenDynamicPersistentTileSchedulerILi128ELi96ELi256ELi128ELb1ELb1ELb1ELb1ELb1ELb1EEEEEEEEEvNT_6ParamsE)
	.align		4
        /*004c*/ 	.word	index@(__assertfail)
	.align		4
        /*0050*/ 	.word	0x00000000
	.align		4
        /*0054*/ 	.word	0xfffffffe
	.align		4
        /*0058*/ 	.word	0x00000000
	.align		4
        /*005c*/ 	.word	0xfffffffd
	.align		4
        /*0060*/ 	.word	0x00000000
	.align		4
        /*0064*/ 	.word	0xfffffffc


//--------------------- .nv.constant4             --------------------------
	.section	.nv.constant4,"a",@progbits
	.align	8
	.align		8
.nv.constant4:
        /*0000*/ 	.dword	__assertfail
	.align		8
        /*0008*/ 	.dword	__unnamed_1
	.align		8
        /*0010*/ 	.dword	__unnamed_2
	.align		8
        /*0018*/ 	.dword	__unnamed_3
	.align		8
        /*0020*/ 	.dword	__unnamed_4
	.align		8
        /*0028*/ 	.dword	__unnamed_5
	.align		8
        /*0030*/ 	.dword	_ZN86_INTERNAL_1eebed80_50_flash_fwd_hdim192_fp16_paged_split_softcap_sm90_cu_882f9858_31064cuda3std3__45__cpo5beginE
	.align		8
        /*0038*/ 	.dword	_ZN86_INTERNAL_1eebed80_50_flash_fwd_hdim192_fp16_paged_split_softcap_sm90_cu_882f9858_31064cuda3std3__45__cpo3endE
	.align		8
        /*0040*/ 	.dword	_ZN86_INTERNAL_1eebed80_50_flash_fwd_hdim192_fp16_paged_split_softcap_sm90_cu_882f9858_31064cuda3std3__45__cpo6cbeginE
	.align		8
        /*0048*/ 	.dword	_ZN86_INTERNAL_1eebed80_50_flash_fwd_hdim192_fp16_paged_split_softcap_sm90_cu_882f9858_31064cuda3std3__45__cpo4cendE
	.align		8
        /*0050*/ 	.dword	_ZN86_INTERNAL_1eebed80_50_flash_fwd_hdim192_fp16_paged_split_softcap_sm90_cu_882f9858_31064cuda3std3__488_GLOBAL__N__1eebed80_50_flash_fwd_hdim192_fp16_paged_split_softcap_sm90_cu_882f9858_31066ignoreE
	.align		8
        /*0058*/ 	.dword	_ZN86_INTERNAL_1eebed80_50_flash_fwd_hdim192_fp16_paged_split_softcap_sm90_cu_882f9858_31064cuda3std3__419piecewise_constructE
	.align		8
        /*0060*/ 	.dword	_ZN86_INTERNAL_1eebed80_50_flash_fwd_hdim192_fp16_paged_split_softcap_sm90_cu_882f9858_31064cuda3std3__48in_placeE
	.align		8
        /*0068*/ 	.dword	_ZN86_INTERNAL_1eebed80_50_flash_fwd_hdim192_fp16_paged_split_softcap_sm90_cu_882f9858_31064cuda3std6ranges3__45__cpo4swapE
	.align		8
        /*0070*/ 	.dword	_ZN86_INTERNAL_1eebed80_50_flash_fwd_hdim192_fp16_paged_split_softcap_sm90_cu_882f9858_31064cuda3std6ranges3__45__cpo9iter_moveE
	.align		8
        /*0078*/ 	.dword	_ZN86_INTERNAL_1eebed80_50_flash_fwd_hdim192_fp16_paged_split_softcap_sm90_cu_882f9858_31064cute7productE
	.align		8
        /*0080*/ 	.dword	_ZN86_INTERNAL_1eebed80_50_flash_fwd_hdim192_fp16_paged_split_softcap_sm90_cu_882f9858_31064cute1_E
	.align		8
        /*0088*/ 	.dword	$str$23
	.align		8
        /*0090*/ 	.dword	$str$24


//--------------------- .text._ZN7cutlass13device_kernelIN5flash11enable_sm90INS1_16FlashAttnFwdSm90INS1_25CollectiveMainloopFwdSm90ILi2EN4cute5tupleIJNS5_1CILi1EEES8_S8_EEENS6_IJNS7_ILi128EEENS7_ILi96EEENS7_ILi192EEEEEELi192ENS_6half_tEfNS_4arch4Sm90ELb0ELb0ELb1ELb0ELb1ELb0ELb0ELb1ELb1ELb1ELb1ELb0EEENS1_21CollectiveEpilogueFwdINS6_IJSA_SC_SB_EEES9_SE_SG_Li256ELb0ELb1ELb1ELb0EEENS1_19SingleTileSchedulerILb0ELb1ELb1ELi128EEEEEEEEEvNT_6ParamsE --------------------------
	.section	.text._ZN7cutlass13device_kernelIN5flash11enable_sm90INS1_16FlashAttnFwdSm90INS1_25CollectiveMainloopFwdSm90ILi2EN4cute5tupleIJNS5_1CILi1EEES8_S8_EEENS6_IJNS7_ILi128EEENS7_ILi96EEENS7_ILi192EEEEEELi192ENS_6half_tEfNS_4arch4Sm90ELb0ELb0ELb1ELb0ELb1ELb0ELb0ELb1ELb1ELb1ELb1ELb0EEENS1_21CollectiveEpilogueFwdINS6_IJSA_SC_SB_EEES9_SE_SG_Li256ELb0ELb1ELb1ELb0EEENS1_19SingleTileSchedulerILb0ELb1ELb1ELi128EEEEEEEEEvNT_6ParamsE,"ax",@progbits
	.align	128
.text._ZN7cutlass13device_kernelIN5flash11enable_sm90INS1_16FlashAttnFwdSm90INS1_25CollectiveMainloopFwdSm90ILi2EN4cute5tupleIJNS5_1CILi1EEES8_S8_EEENS6_IJNS7_ILi128EEENS7_ILi96EEENS7_ILi192EEEEEELi192ENS_6half_tEfNS_4arch4Sm90ELb0ELb0ELb1ELb0ELb1ELb0ELb0ELb1ELb1ELb1ELb1ELb0EEENS1_21CollectiveEpilogueFwdINS6_IJSA_SC_SB_EEES9_SE_SG_Li256ELb0ELb1ELb1ELb0EEENS1_19SingleTileSchedulerILb0ELb1ELb1ELi128EEEEEEEEEvNT_6ParamsE:
        .type           _ZN7cutlass13device_kernelIN5flash11enable_sm90INS1_16FlashAttnFwdSm90INS1_25CollectiveMainloopFwdSm90ILi2EN4cute5tupleIJNS5_1CILi1EEES8_S8_EEENS6_IJNS7_ILi128EEENS7_ILi96EEENS7_ILi192EEEEEELi192ENS_6half_tEfNS_4arch4Sm90ELb0ELb0ELb1ELb0ELb1ELb0ELb0ELb1ELb1ELb1ELb1ELb0EEENS1_21CollectiveEpilogueFwdINS6_IJSA_SC_SB_EEES9_SE_SG_Li256ELb0ELb1ELb1ELb0EEENS1_19SingleTileSchedulerILb0ELb1ELb1ELi128EEEEEEEEEvNT_6ParamsE,@function
        .size           _ZN7cutlass13device_kernelIN5flash11enable_sm90INS1_16FlashAttnFwdSm90INS1_25CollectiveMainloopFwdSm90ILi2EN4cute5tupleIJNS5_1CILi1EEES8_S8_EEENS6_IJNS7_ILi128EEENS7_ILi96EEENS7_ILi192EEEEEELi192ENS_6half_tEfNS_4arch4Sm90ELb0ELb0ELb1ELb0ELb1ELb0ELb0ELb1ELb1ELb1ELb1ELb0EEENS1_21CollectiveEpilogueFwdINS6_IJSA_SC_SB_EEES9_SE_SG_Li256ELb0ELb1ELb1ELb0EEENS1_19SingleTileSchedulerILb0ELb1ELb1ELi128EEEEEEEEEvNT_6ParamsE,(.L_x_3211 - _ZN7cutlass13device_kernelIN5flash11enable_sm90INS1_16FlashAttnFwdSm90INS1_25CollectiveMainloopFwdSm90ILi2EN4cute5tupleIJNS5_1CILi1EEES8_S8_EEENS6_IJNS7_ILi128EEENS7_ILi96EEENS7_ILi192EEEEEELi192ENS_6half_tEfNS_4arch4Sm90ELb0ELb0ELb1ELb0ELb1ELb0ELb0ELb1ELb1ELb1ELb1ELb0EEENS1_21CollectiveEpilogueFwdINS6_IJSA_SC_SB_EEES9_SE_SG_Li256ELb0ELb1ELb1ELb0EEENS1_19SingleTileSchedulerILb0ELb1ELb1ELi128EEEEEEEEEvNT_6ParamsE)
        .other          _ZN7cutlass13device_kernelIN5flash11enable_sm90INS1_16FlashAttnFwdSm90INS1_25CollectiveMainloopFwdSm90ILi2EN4cute5tupleIJNS5_1CILi1EEES8_S8_EEENS6_IJNS7_ILi128EEENS7_ILi96EEENS7_ILi192EEEEEELi192ENS_6half_tEfNS_4arch4Sm90ELb0ELb0ELb1ELb0ELb1ELb0ELb0ELb1ELb1ELb1ELb1ELb0EEENS1_21CollectiveEpilogueFwdINS6_IJSA_SC_SB_EEES9_SE_SG_Li256ELb0ELb1ELb1ELb0EEENS1_19SingleTileSchedulerILb0ELb1ELb1ELi128EEEEEEEEEvNT_6ParamsE,@"STO_CUDA_ENTRY STV_DEFAULT"
_ZN7cutlass13device_kernelIN5flash11enable_sm90INS1_16FlashAttnFwdSm90INS1_25CollectiveMainloopFwdSm90ILi2EN4cute5tupleIJNS5_1CILi1EEES8_S8_EEENS6_IJNS7_ILi128EEENS7_ILi96EEENS7_ILi192EEEEEELi192ENS_6half_tEfNS_4arch4Sm90ELb0ELb0ELb1ELb0ELb1ELb0ELb0ELb1ELb1ELb1ELb1ELb0EEENS1_21CollectiveEpilogueFwdINS6_IJSA_SC_SB_EEES9_SE_SG_Li256ELb0ELb1ELb1ELb0EEENS1_19SingleTileSchedulerILb0ELb1ELb1ELi128EEEEEEEEEvNT_6ParamsE:
[----:B------:R-:W0:Y:S02]  /*0000*/  LDC R1, c[0x0][0x28] ;  /* 0x00000a00ff017b82 */ /* 0x000e240000000800 */
[----:B0-----:R-:W-:Y:S01]  /*0010*/  VIADD R1, R1, 0xfffffff8 ;  /* 0xfffffff801017836 */ /* 0x001fe20000000000 */
[----:B------:R-:W0:Y:S01]  /*0020*/  S2R R25, SR_TID.X ;  /* 0x0000000000197919 */ /* 0x000e220000002100 */
[----:B------:R-:W-:Y:S01]  /*0030*/  ELECT P0, URZ, PT ;  /* 0x00000000003f782f */ /* 0x000fe20003800000 */
[----:B------:R-:W-:Y:S01]  /*0040*/  UMOV UR4, 0x80 ;  /* 0x0000008000047882 */ /* 0x000fe20000000000 */
[----:B------:R-:W-:Y:S01]  /*0050*/  UMOV UR7, 0x100 ;  /* 0x0000010000077882 */ /* 0x000fe20000000000 */
[----:B0-----:R-:W-:-:S05]  /*0060*/  SHF.R.U32.HI R0, RZ, 0x5, R25 ;  /* 0x00000005ff007819 */ /* 0x001fca0000011619 */
[----:B------:R-:W0:Y:S02]  /*0070*/  SHFL.IDX PT, R2, R0, RZ, 0x1f ;  /* 0x00001fff00027589 */ /* 0x000e2400000e0000 */
[C---:B0-----:R-:W-:Y:S02]  /*0080*/  ISETP.NE.OR P0, PT, R2.reuse, RZ, !P0 ;  /* 0x000000ff0200720c */ /* 0x041fe40004705670 */
[----:B------:R-:W-:Y:S02]  /*0090*/  ISETP.NE.AND P1, PT, R2, RZ, PT ;  /* 0x000000ff0200720c */ /* 0x000fe40003f25270 */
[----:B------:R-:W-:-:S06]  /*00a0*/  SHF.R.U32.HI R2, RZ, 0x7, R25 ;  /* 0x00000007ff027819 */ /* 0x000fcc0000011619 */
[----:B------:R-:W0:Y:S03]  /*00b0*/  SHFL.IDX PT, R2, R2, RZ, 0x1f ;  /* 0x00001fff02027589 */ /* 0x000e2600000e0000 */
[----:B------:R-:W-:Y:S01]  /*00c0*/  VOTEU.ALL UP0, P0 ;  /* 0x00000000003f7886 */ /* 0x000fe20000000000 */
[----:B------:R-:W-:-:S04]  /*00d0*/  VOTEU.ALL UP1, P0 ;  /* 0x00000000003f7886 */ /* 0x000fc80000020000 */
[----:B------:R-:W1:Y:S01]  /*00e0*/  @!UP0 S2UR UR8, SR_CgaCtaId ;  /* 0x00000000000889c3 */ /* 0x000e620000008800 */
[----:B------:R-:W-:Y:S01]  /*00f0*/  @!UP0 UMOV UR6, 0x400 ;  /* 0x0000040000068882 */ /* 0x000fe20000000000 */
[----:B------:R-:W-:-:S04]  /*0100*/  @!UP0 UIADD3 UR4, -UR4, 0x100000, URZ ;  /* 0x0010000004048890 */ /* 0x000fc8000fffe13f */
[----:B------:R-:W-:Y:S02]  /*0110*/  @!UP0 USHF.L.U32 UR5, UR4, 0xb, URZ ;  /* 0x0000000b04058899 */ /* 0x000fe4000800063f */
[----:B------:R-:W-:Y:S02]  /*0120*/  @!UP0 USHF.L.U32 UR4, UR4, 0x1, URZ ;  /* 0x0000000104048899 */ /* 0x000fe4000800063f */
[----:B-1----:R-:W-:Y:S02]  /*0130*/  @!UP0 ULEA UR8, UR8, UR6, 0x18 ;  /* 0x0000000608088291 */ /* 0x002fe4000f8ec03f */
[----:B------:R-:W-:-:S04]  /*0140*/  @!UP0 UIADD3 UR6, -UR7, 0x100000, URZ ;  /* 0x0010000007068890 */ /* 0x000fc8000fffe13f */
[----:B------:R-:W-:Y:S02]  /*0150*/  @!UP0 USHF.L.U32 UR7, UR6, 0xb, URZ ;  /* 0x0000000b06078899 */ /* 0x000fe4000800063f */
[----:B------:R-:W-:Y:S01]  /*0160*/  @!UP0 USHF.L.U32 UR6, UR6, 0x1, URZ ;  /* 0x0000000106068899 */ /* 0x000fe2000800063f */
[----:B------:R-:W-:-:S05]  /*0170*/  VOTEU.ALL UP0, P0 ;  /* 0x00000000003f7886 */ /* 0x000fca0000000000 */
[----:B------:R1:W2:Y:S06]  /*0180*/  @!UP0 SYNCS.EXCH.64 URZ, [UR8+0x30800], UR4 ;  /* 0x03080004083f85b2 */ /* 0x0002ac0008000100 */
[----:B------:R1:W3:Y:S02]  /*0190*/  @!UP1 SYNCS.EXCH.64 URZ, [UR8+0x30820], UR6 ;  /* 0x03082006083f95b2 */ /* 0x0002e40008000100 */
[----:B01----:R-:W-:Y:S05]  /*01a0*/  @P1 BRA `(.L_x_0) ;  /* 0x0000000000481947 */ /* 0x003fea0003800000 */
[----:B------:R-:W0:Y:S01]  /*01b0*/  S2UR UR5, SR_CgaCtaId ;  /* 0x00000000000579c3 */ /* 0x000e220000008800 */
[----:B------:R-:W-:Y:S01]  /*01c0*/  UMOV UR4, 0x400 ;  /* 0x0000040000047882 */ /* 0x000fe20000000000 */
[----:B------:R-:W-:Y:S01]  /*01d0*/  UMOV UR6, 0x80 ;  /* 0x0000008000067882 */ /* 0x000fe20000000000 */
[----:B------:R-:W-:Y:S01]  /*01e0*/  UMOV UR7, 0x100 ;  /* 0x0000010000077882 */ /* 0x000fe20000000000 */
[----:B------:R-:W-:Y:S01]  /*01f0*/  ELECT P0, URZ, PT ;  /* 0x00000000003f782f */ /* 0x000fe20003800000 */
[----:B0-----:R-:W-:Y:S02]  /*0200*/  ULEA UR8, UR5, UR4, 0x18 ;  /* 0x0000000405087291 */ /* 0x001fe4000f8ec03f */
[----:B------:R-:W-:-:S04]  /*0210*/  UIADD3 UR4, -UR6, 0x100000, URZ ;  /* 0x0010000006047890 */ /* 0x000fc8000fffe13f */
[----:B------:R-:W-:Y:S02]  /*0220*/  USHF.L.U32 UR5, UR4, 0xb, URZ ;  /* 0x0000000b04057899 */ /* 0x000fe4000800063f */
[----:B------:R-:W-:Y:S02]  /*0230*/  USHF.L.U32 UR4, UR4, 0x1, URZ ;  /* 0x0000000104047899 */ /* 0x000fe4000800063f */
[----:B------:R-:W-:-:S04]  /*0240*/  UIADD3 UR6, -UR7, 0x100000, URZ ;  /* 0x0010000007067890 */ /* 0x000fc8000fffe13f */
[----:B------:R-:W-:Y:S02]  /*0250*/  USHF.L.U32 UR7, UR6, 0xb, URZ ;  /* 0x0000000b06077899 */ /* 0x000fe4000800063f */
[----:B------:R-:W-:Y:S01]  /*0260*/  USHF.L.U32 UR6, UR6, 0x1, URZ ;  /* 0x0000000106067899 */ /* 0x000fe2000800063f */
[----:B------:R-:W0:Y:S03]  /*0270*/  FENCE.VIEW.ASYNC.S ;  /* 0x00000000000073c6 */ /* 0x000e260000000000 */
[----:B0-----:R0:W1:Y:S08]  /*0280*/  SYNCS.EXCH.64 URZ, [UR8+0x30830], UR4 ;  /* 0x03083004083f75b2 */ /* 0x0010700008000100 */
[----:B------:R0:W4:Y:S01]  /*0290*/  SYNCS.EXCH.64 URZ, [UR8+0x30840], UR6 ;  /* 0x03084006083f75b2 */ /* 0x0001220008000100 */
[----:B------:R0:W0:Y:S01]  /*02a0*/  SYNCS.EXCH.64 URZ, [UR8+0x30838], UR4 ;  /* 0x03083804083f75b2 */ /* 0x0000220008000100 */
[----:B------:R0:W0:Y:S01]  /*02b0*/  SYNCS.EXCH.64 URZ, [UR8+0x30848], UR6 ;  /* 0x03084806083f75b2 */ /* 0x0000220008000100 */
[----:B------:R-:W-:Y:S01]  /*02c0*/  NOP ;  /* 0x0000000000007918 */ /* 0x000fe20000000000 */
.L_x_0:
[----:B------:R-:W5:Y:S01]  /*02d0*/  SHFL.IDX PT, R3, R0, RZ, 0x1f ;  /* 0x00001fff00037589 */ /* 0x000f6200000e0000 */
[----:B------:R-:W-:Y:S01]  /*02e0*/  NOP ;  /* 0x0000000000007918 */ /* 0x000fe20000000000 */
[----:B-----5:R-:W-:-:S13]  /*02f0*/  ISETP.NE.AND P0, PT, R3, RZ, PT ;  /* 0x000000ff0300720c */ /* 0x020fda0003f05270 */
[----:B------:R-:W-:Y:S05]  /*0300*/  @P0 BRA `(.L_x_1) ;  /* 0x0000000000480947 */ /* 0x000fea0003800000 */
[----:B0-----:R-:W0:Y:S01]  /*0310*/  S2UR UR5, SR_CgaCtaId ;  /* 0x00000000000579c3 */ /* 0x001e220000008800 */
        /* <DEDUP_REMOVED lines=12> */
[----:B0-----:R0:W0:Y:S08]  /*03e0*/  SYNCS.EXCH.64 URZ, [UR8+0x30850], UR4 ;  /* 0x03085004083f75b2 */ /* 0x0010300008000100 */
[----:B------:R0:W0:Y:S01]  /*03f0*/  SYNCS.EXCH.64 URZ, [UR8+0x30860], UR6 ;  /* 0x03086006083f75b2 */ /* 0x0000220008000100 */
[----:B------:R0:W0:Y:S01]  /*0400*/  SYNCS.EXCH.64 URZ, [UR8+0x30858], UR4 ;  /* 0x03085804083f75b2 */ /* 0x0000220008000100 */
[----:B------:R0:W0:Y:S01]  /*0410*/  SYNCS.EXCH.64 URZ, [UR8+0x30868], UR6 ;  /* 0x03086806083f75b2 */ /* 0x0000220008000100 */
[----:B------:R-:W-:Y:S01]  /*0420*/  NOP ;  /* 0x0000000000007918 */ /* 0x000fe20000000000 */
.L_x_1:
[----:B------:R-:W5:Y:S01]  /*0430*/  SHFL.IDX PT, R3, R0, RZ, 0x1f ;  /* 0x00001fff00037589 */ /* 0x000f6200000e0000 */
[----:B------:R-:W-:Y:S01]  /*0440*/  NOP ;  /* 0x0000000000007918 */ /* 0x000fe20000000000 */
[----:B-----5:R-:W-:-:S13]  /*0450*/  ISETP.NE.AND P0, PT, R3, RZ, PT ;  /* 0x000000ff0300720c */ /* 0x020fda0003f05270 */
[----:B------:R-:W-:Y:S05]  /*0460*/  @P0 BRA `(.L_x_2) ;  /* 0x0000000000380947 */ /* 0x000fea0003800000 */
[----:B0-----:R-:W0:Y:S01]  /*0470*/  S2UR UR5, SR_CgaCtaId ;  /* 0x00000000000579c3 */ /* 0x001e220000008800 */
[----:B------:R-:W-:Y:S01]  /*0480*/  UMOV UR4, 0x400 ;  /* 0x0000040000047882 */ /* 0x000fe20000000000 */
[----:B------:R-:W-:Y:S01]  /*0490*/  UMOV UR7, 0x80 ;  /* 0x0000008000077882 */ /* 0x000fe20000000000 */
[----:B------:R-:W-:Y:S01]  /*04a0*/  ELECT P0, URZ, PT ;  /* 0x00000000003f782f */ /* 0x000fe20003800000 */
[----:B0-----:R-:W-:Y:S02]  /*04b0*/  ULEA UR6, UR5, UR4, 0x18 ;  /* 0x0000000405067291 */ /* 0x001fe4000f8ec03f */
[----:B------:R-:W-:-:S04]  /*04c0*/  UIADD3 UR4, -UR7, 0x100000, URZ ;  /* 0x0010000007047890 */ /* 0x000fc8000fffe13f */
[----:B------:R-:W-:Y:S02]  /*04d0*/  USHF.L.U32 UR5, UR4, 0xb, URZ ;  /* 0x0000000b04057899 */ /* 0x000fe4000800063f */
[----:B------:R-:W-:Y:S01]  /*04e0*/  USHF.L.U32 UR4, UR4, 0x1, URZ ;  /* 0x0000000104047899 */ /* 0x000fe2000800063f */
[----:B------:R-:W0:Y:S11]  /*04f0*/  FENCE.VIEW.ASYNC.S ;  /* 0x00000000000073c6 */ /* 0x000e360000000000 */
[----:B0-----:R0:W0:Y:S01]  /*0500*/  SYNCS.EXCH.64 URZ, [UR6+0x30870], UR4 ;  /* 0x03087004063f75b2 */ /* 0x0010220008000100 */
[----:B------:R0:W0:Y:S01]  /*0510*/  SYNCS.EXCH.64 URZ, [UR6+0x30880], UR4 ;  /* 0x03088004063f75b2 */ /* 0x0000220008000100 */
[----:B------:R0:W0:Y:S01]  /*0520*/  SYNCS.EXCH.64 URZ, [UR6+0x30878], UR4 ;  /* 0x03087804063f75b2 */ /* 0x0000220008000100 */
[----:B------:R0:W0:Y:S01]  /*0530*/  SYNCS.EXCH.64 URZ, [UR6+0x30888], UR4 ;  /* 0x03088804063f75b2 */ /* 0x0000220008000100 */
[----:B------:R-:W-:Y:S01]  /*0540*/  NOP ;  /* 0x0000000000007918 */ /* 0x000fe20000000000 */
.L_x_2:
        /* <DEDUP_REMOVED lines=22> */
.L_x_3:
[----:B------:R-:W5:Y:S01]  /*06b0*/  SHFL.IDX PT, R3, R0, RZ, 0x1f ;  /* 0x00001fff00037589 */ /* 0x000f6200000e0000 */
[----:B------:R-:W-:Y:S01]  /*06c0*/  R2UR UR9, R2 ;  /* 0x00000000020972ca */ /* 0x000fe200000e0000 */
        /* <DEDUP_REMOVED lines=21> */
.L_x_4:
[----:B------:R-:W-:Y:S01]  /*0820*/  UISETP.NE.AND UP0, UPT, UR9, URZ, UPT ;  /* 0x0000003f0900728c */ /* 0x000fe2000bf05270 */
[----:B------:R-:W-:Y:S01]  /*0830*/  NOP ;  /* 0x0000000000007918 */ /* 0x000fe20000000000 */
[----:B0-----:R-:W-:Y:S01]  /*0840*/  UMOV UR4, 0x1 ;  /* 0x0000000100047882 */ /* 0x001fe20000000000 */
[----:B------:R-:W-:Y:S01]  /*0850*/  ULDC.64 UR36, c[0x0][0x208] ;  /* 0x0000820000247ab9 */ /* 0x000fe20000000a00 */
[----:B------:R-:W-:Y:S01]  /*0860*/  USEL UR4, UR4, 0x2, !UP0 ;  /* 0x0000000204047887 */ /* 0x000fe2000c000000 */
[----:B------:R-:W-:Y:S01]  /*0870*/  BSSY B6, `(.L_x_5) ;  /* 0x0000c5a000067945 */ /* 0x000fe20003800000 */
[----:B-1234-:R-:W-:Y:S01]  /*0880*/  BAR.SYNC.DEFER_BLOCKING 0x0 ;  /* 0x0000000000007b1d */ /* 0x01efe20000010000 */
[----:B------:R-:W-:-:S03]  /*0890*/  PLOP3.LUT P0, PT, PT, PT, UP0, 0x80, 0x0 ;  /* 0x000000000000781c */ /* 0x000fc60003f0f008 */
[----:B------:R-:W-:-:S05]  /*08a0*/  IMAD.U32 R2, RZ, RZ, UR4 ;  /* 0x00000004ff027e24 */ /* 0x000fca000f8e00ff */
[----:B------:R0:W-:Y:S05]  /*08b0*/  STL [R1+0x4], R2 ;  /* 0x0000040201007387 */ /* 0x0001ea0000100800 */
[----:B------:R-:W-:Y:S05]  /*08c0*/  @!P0 BRA `(.L_x_6) ;  /* 0x0000008800708947 */ /* 0x000fea0003800000 */
.L_x_7:
[----:B------:R-:W-:-:S08]  /*08d0*/  NOP ;  /* 0x0000000000007918 */ /* 0x000fd00000000000 */
[----:B------:R-:W1:Y:S02]  /*08e0*/  USETMAXREG.TRY_ALLOC.CTAPOOL UP0, 0xe8 ;  /* 0x000000e8000079c8 */ /* 0x000e640008000600 */
[----:B-1----:R-:W-:-:S13]  /*08f0*/  PLOP3.LUT P0, PT, PT, PT, UP0, 0x80, 0x0 ;  /* 0x000000000000781c */ /* 0x002fda0003f0f008 */
[----:B------:R-:W-:Y:S05]  /*0900*/  @!P0 BRA `(.L_x_7) ;  /* 0xfffffffc00f08947 */ /* 0x000fea000383ffff */
[----:B------:R-:W1:Y:S01]  /*0910*/  S2UR UR6, SR_CTAID.Y ;  /* 0x00000000000679c3 */ /* 0x000e620000002600 */
[----:B------:R-:W-:Y:S02]  /*0920*/  ULDC UR7, c[0x0][0xc50] ;  /* 0x0003140000077ab9 */ /* 0x000fe40000000800 */
[----:B------:R-:W-:-:S05]  /*0930*/  UISETP.NE.AND UP0, UPT, UR7, 0x1, UPT ;  /* 0x000000010700788c */ /* 0x000fca000bf05270 */
[----:B------:R-:W2:Y:S06]  /*0940*/  S2UR UR8, SR_CTAID.Z ;  /* 0x00000000000879c3 */ /* 0x000eac0000002700 */
[----:B------:R-:W-:Y:S01]  /*0950*/  @UP0 ULDC UR4, c[0x0][0xc54] ;  /* 0x0003150000040ab9 */ /* 0x000fe20000000800 */
[----:B------:R-:W-:Y:S01]  /*0960*/  @UP0 ULDC UR9, c[0x0][0xc58] ;  /* 0x0003160000090ab9 */ /* 0x000fe20000000800 */
[----:B-1----:R-:W-:Y:S02]  /*0970*/  UIMAD.WIDE.U32 UR4, UR6, UR4, URZ ;  /* 0x00000004060472a5 */ /* 0x002fe4000f8e003f */
[----:B------:R-:W-:-:S02]  /*0980*/  UMOV UR10, UR6 ;  /* 0x00000006000a7c82 */ /* 0x000fc40008000000 */
[----:B------:R-:W-:Y:S01]  /*0990*/  @UP0 USHF.R.U32.HI UR10, URZ, UR9, UR5 ;  /* 0x000000093f0a0299 */ /* 0x000fe20008011605 */
[----:B------:R-:W-:Y:S06]  /*09a0*/  BAR.ARV 0x8, 0x180 ;  /* 0x0206000000007b1d */ /* 0x000fec0000002000 */
[----:B--2---:R-:W-:Y:S01]  /*09b0*/  ISETP.LE.AND P0, PT, RZ, UR8, PT ;  /* 0x00000008ff007c0c */ /* 0x004fe2000bf03270 */
[----:B------:R-:W-:Y:S02]  /*09c0*/  UIADD3 UR4, -UR10, URZ, URZ ;  /* 0x0000003f0a047290 */ /* 0x000fe4000fffe13f */
[----:B------:R-:W-:-:S02]  /*09d0*/  MOV R17, UR10 ;  /* 0x0000000a00117c02 */ /* 0x000fc40008000f00 */
[----:B------:R-:W-:-:S08]  /*09e0*/  UIMAD UR7, UR7, UR4, UR6 ;  /* 0x00000004070772a4 */ /* 0x000fd0000f8e0206 */
[----:B------:R-:W-:Y:S05]  /*09f0*/  @!P0 BRA `(.L_x_8) ;  /* 0x000000c400048947 */ /* 0x000fea0003800000 */
[----:B------:R-:W-:Y:S01]  /*0a00*/  ULDC.64 UR4, c[0x0][0x418] ;  /* 0x0001060000047ab9 */ /* 0x000fe20000000a00 */
[----:B------:R-:W-:Y:S01]  /*0a10*/  ULDC UR42, c[0x0][0x424] ;  /* 0x00010900002a7ab9 */ /* 0x000fe20000000800 */
[----:B------:R-:W-:Y:S02]  /*0a20*/  UISETP.NE.U32.AND UP0, UPT, UR4, URZ, UPT ;  /* 0x0000003f0400728c */ /* 0x000fe4000bf05070 */
[----:B------:R-:W-:Y:S02]  /*0a30*/  ULOP3.LUT UR9, UR7, 0xffff, URZ, 0xc0, !UPT ;  /* 0x0000ffff07097892 */ /* 0x000fe4000f8ec03f */
[----:B------:R-:W-:Y:S01]  /*0a40*/  UISETP.NE.AND.EX UP0, UPT, UR5, URZ, UPT, UP0 ;  /* 0x0000003f0500728c */ /* 0x000fe2000bf05300 */
[----:B------:R-:W-:-:S03]  /*0a50*/  ULDC UR4, c[0x0][0x2f0] ;  /* 0x0000bc0000047ab9 */ /* 0x000fc60000000800 */
[----:B------:R-:W-:-:S04]  /*0a60*/  USEL UR42, UR42, 0x1, UP0 ;  /* 0x000000012a2a7887 */ /* 0x000fc80008000000 */
[----:B------:R-:W-:-:S04]  /*0a70*/  UIMAD UR42, UR42, UR4, URZ ;  /* 0x000000042a2a72a4 */ /* 0x000fc8000f8e023f */
[----:B------:R-:W-:Y:S02]  /*0a80*/  UISETP.GE.AND UP0, UPT, UR42, 0x1, UPT ;  /* 0x000000012a00788c */ /* 0x000fe4000bf06270 */
[----:B------:R-:W-:-:S04]  /*0a90*/  UIADD3 UR4, UR42, 0x5f, URZ ;  /* 0x0000005f2a047890 */ /* 0x000fc8000fffe03f */
[----:B------:R-:W-:Y:S01]  /*0aa0*/  PLOP3.LUT P0, PT, PT, PT, UP0, 0x80, 0x0 ;  /* 0x000000000000781c */ /* 0x000fe20003f0f008 */
[----:B------:R-:W-:-:S04]  /*0ab0*/  UIMAD.WIDE UR4, UR4, 0x2aaaaaab, URZ ;  /* 0x2aaaaaab040478a5 */ /* 0x000fc8000f8e023f */
[----:B------:R-:W-:-:S03]  /*0ac0*/  USHF.R.U32.HI UR6, URZ, 0x1f, UR5 ;  /* 0x0000001f3f067899 */ /* 0x000fc60008011605 */
[----:B------:R-:W-:Y:S01]  /*0ad0*/  UMOV UR4, URZ ;  /* 0x0000003f00047c82 */ /* 0x000fe20008000000 */
[----:B------:R-:W-:-:S04]  /*0ae0*/  ULEA.HI.SX32 UR6, UR5, UR6, 0x1c ;  /* 0x0000000605067291 */ /* 0x000fc8000f8fe23f */
[----:B------:R-:W-:Y:S08]  /*0af0*/  @!P0 BRA `(.L_x_9) ;  /* 0x0000000000908947 */ /* 0x000ff00003800000 */
[----:B------:R-:W-:Y:S01]  /*0b00*/  USHF.R.U32.HI UR7, URZ, 0x10, UR7 ;  /* 0x000000103f077899 */ /* 0x000fe20008011607 */
[----:B------:R-:W-:-:S03]  /*0b10*/  UMOV UR4, URZ ;  /* 0x0000003f00047c82 */ /* 0x000fc60008000000 */
[----:B------:R-:W-:-:S11]  /*0b20*/  UISETP.NE.AND UP0, UPT, UR7, URZ, UPT ;  /* 0x0000003f0700728c */ /* 0x000fd6000bf05270 */
[----:B------:R-:W-:Y:S02]  /*0b30*/  @!UP0 ULDC UR7, c[0x0][0x9f0] ;  /* 0x00027c0000078ab9 */ /* 0x000fe40000000800 */
[----:B------:R-:W-:Y:S01]  /*0b40*/  IMAD.U32 R3, RZ, RZ, UR7 ;  /* 0x00000007ff037e24 */ /* 0x000fe2000f8e00ff */
[----:B------:R-:W-:-:S04]  /*0b50*/  UIADD3 UR8, UR6, -0x1, UR7 ;  /* 0xffffffff06087890 */ /* 0x000fc8000fffe007 */
[-C--:B------:R-:W-:Y:S02]  /*0b60*/  IABS R0, R3.reuse ;  /* 0x0000000300007213 */ /* 0x080fe40000000000 */
[----:B------:R-:W-:Y:S01]  /*0b70*/  MOV R4, UR8 ;  /* 0x0000000800047c02 */ /* 0x000fe20008000f00 */
[----:B------:R-:W-:Y:S01]  /*0b80*/  ULOP3.LUT UR8, UR8, UR7, URZ, 0x3c, !UPT ;  /* 0x0000000708087292 */ /* 0x000fe2000f8e3c3f */
[----:B------:R-:W-:Y:S02]  /*0b90*/  R2UR UR12, R0 ;  /* 0x00000000000c72ca */ /* 0x000fe400000e0000 */
[----:B------:R-:W-:Y:S02]  /*0ba0*/  IABS R4, R4 ;  /* 0x0000000400047213 */ /* 0x000fe40000000000 */
[----:B------:R-:W-:-:S03]  /*0bb0*/  IABS R5, R3 ;  /* 0x0000000300057213 */ /* 0x000fc60000000000 */
[----:B------:R-:W-:-:S05]  /*0bc0*/  IMAD.MOV.U32 R3, RZ, RZ, R4 ;  /* 0x000000ffff037224 */ /* 0x000fca00078e0004 */
[----:B------:R-:W-:Y:S01]  /*0bd0*/  R2UR UR11, R3 ;  /* 0x00000000030b72ca */ /* 0x000fe200000e0000 */
[----:B------:R-:W1:Y:S08]  /*0be0*/  I2F.RP R0, UR12 ;  /* 0x0000000c00007d06 */ /* 0x000e700008209400 */
[----:B-1----:R-:W0:Y:S02]  /*0bf0*/  MUFU.RCP R0, R0 ;  /* 0x0000000000007308 */ /* 0x002e240000001000 */
[----:B0-----:R-:W-:-:S02]  /*0c00*/  VIADD R2, R0, 0xffffffe ;  /* 0x0ffffffe00027836 */ /* 0x001fc40000000000 */
[----:B------:R-:W-:-:S04]  /*0c10*/  IMAD.MOV R0, RZ, RZ, -R5 ;  /* 0x000000ffff007224 */ /* 0x000fc800078e0a05 */
[----:B------:R-:W0:Y:S02]  /*0c20*/  F2I.FTZ.U32.TRUNC.NTZ R2, R2 ;  /* 0x0000000200027305 */ /* 0x000e24000021f000 */
[----:B0-----:R-:W-:-:S13]  /*0c30*/  R2UR UR5, R2 ;  /* 0x00000000020572ca */ /* 0x001fda00000e0000 */
[----:B------:R-:W-:-:S04]  /*0c40*/  UIADD3 UR10, URZ, -UR5, URZ ;  /* 0x800000053f0a7290 */ /* 0x000fc8000fffe03f */
[----:B------:R-:W-:-:S04]  /*0c50*/  UIMAD UR10, UR10, UR12, URZ ;  /* 0x0000000c0a0a72a4 */ /* 0x000fc8000f8e023f */
[----:B------:R-:W-:-:S03]  /*0c60*/  UIMAD.WIDE.U32 UR4, UR5, UR10, UR4 ;  /* 0x0000000a050472a5 */ /* 0x000fc6000f8e0004 */
[----:B------:R-:W-:Y:S01]  /*0c70*/  R2UR UR10, R0 ;  /* 0x00000000000a72ca */ /* 0x000fe200000e0000 */
[----:B------:R-:W-:-:S12]  /*0c80*/  UIMAD.WIDE.U32 UR4, UR5, UR11, URZ ;  /* 0x0000000b050472a5 */ /* 0x000fd8000f8e003f */
[----:B------:R-:W-:-:S04]  /*0c90*/  UIMAD UR4, UR5, UR10, UR11 ;  /* 0x0000000a050472a4 */ /* 0x000fc8000f8e020b */
[----:B------:R-:W-:-:S11]  /*0ca0*/  UISETP.GT.U32.AND UP0, UPT, UR12, UR4, UPT ;  /* 0x000000040c00728c */ /* 0x000fd6000bf04070 */
[----:B------:R-:W-:Y:S02]  /*0cb0*/  @!UP0 UIADD3 UR4, UR4, -UR12, URZ ;  /* 0x8000000c04048290 */ /* 0x000fe4000fffe03f */
[----:B------:R-:W-:Y:S02]  /*0cc0*/  @!UP0 UIADD3 UR5, UR5, 0x1, URZ ;  /* 0x0000000105058890 */ /* 0x000fe4000fffe03f */
[----:B------:R-:W-:Y:S02]  /*0cd0*/  UISETP.GE.U32.AND UP1, UPT, UR4, UR12, UPT ;  /* 0x0000000c0400728c */ /* 0x000fe4000bf26070 */
[----:B------:R-:W-:-:S09]  /*0ce0*/  UISETP.GE.AND UP0, UPT, UR8, URZ, UPT ;  /* 0x0000003f0800728c */ /* 0x000fd2000bf06270 */
[----:B------:R-:W-:Y:S02]  /*0cf0*/  @UP1 UIADD3 UR5, UR5, 0x1, URZ ;  /* 0x0000000105051890 */ /* 0x000fe4000fffe03f */
[----:B------:R-:W-:-:S05]  /*0d00*/  UISETP.NE.AND UP1, UPT, UR7, URZ, UPT ;  /* 0x0000003f0700728c */ /* 0x000fca000bf25270 */
[----:B------:R-:W-:Y:S02]  /*0d10*/  UMOV UR4, UR5 ;  /* 0x0000000500047c82 */ /* 0x000fe40008000000 */
[----:B------:R-:W-:-:S04]  /*0d20*/  @!UP0 UIADD3 UR4, -UR4, URZ, URZ ;  /* 0x0000003f04048290 */ /* 0x000fc8000fffe13f */
[----:B------:R-:W-:-:S12]  /*0d30*/  @!UP1 ULOP3.LUT UR4, URZ, UR7, URZ, 0x33, !UPT ;  /* 0x000000073f049292 */ /* 0x000fd8000f8e333f */
.L_x_9:
[----:B------:R-:W-:Y:S02]  /*0d40*/  UIMAD UR5, UR9, UR4, URZ ;  /* 0x00000004090572a4 */ /* 0x000fe4000f8e023f */
[----:B------:R-:W-:Y:S01]  /*0d50*/  IMAD.U32 R3, RZ, RZ, UR4 ;  /* 0x00000004ff037e24 */ /* 0x000fe2000f8e00ff */
[----:B------:R-:W-:Y:S01]  /*0d60*/  MOV R0, UR6 ;  /* 0x0000000600007c02 */ /* 0x000fe20008000f00 */
[----:B0-----:R-:W-:Y:S01]  /*0d70*/  IMAD.MOV.U32 R2, RZ, RZ, RZ ;  /* 0x000000ffff027224 */ /* 0x001fe200078e00ff */
[----:B------:R-:W-:Y:S02]  /*0d80*/  IADD3 R18, R25, -0x80, RZ ;  /* 0xffffff8019127810 */ /* 0x000fe40007ffe0ff */
[----:B------:R-:W-:Y:S02]  /*0d90*/  CS2R R118, SRZ ;  /* 0x0000000000767805 */ /* 0x000fe4000001ff00 */
[----:B------:R-:W-:Y:S01]  /*0da0*/  VIADDMNMX R0, R3, UR5, R0, PT ;  /* 0x0000000503007c46 */ /* 0x000fe2000b800100 */
[----:B------:R-:W-:Y:S01]  /*0db0*/  IMAD.U32 R16, RZ, RZ, UR5 ;  /* 0x00000005ff107e24 */ /* 0x000fe2000f8e00ff */
[----:B------:R-:W-:-:S02]  /*0dc0*/  PLOP3.LUT P0, PT, PT, PT, PT, 0x80, 0x0 ;  /* 0x000000000000781c */ /* 0x000fc40003f0f070 */
[----:B------:R-:W-:Y:S02]  /*0dd0*/  CS2R R116, SRZ ;  /* 0x0000000000747805 */ /* 0x000fe4000001ff00 */
[----:B------:R-:W-:Y:S01]  /*0de0*/  R2UR UR39, R0 ;  /* 0x00000000002772ca */ /* 0x000fe200000e0000 */
[----:B------:R-:W-:Y:S01]  /*0df0*/  IMAD.MOV.U32 R0, RZ, RZ, RZ ;  /* 0x000000ffff007224 */ /* 0x000fe200078e00ff */
[----:B------:R-:W-:Y:S02]  /*0e00*/  CS2R R114, SRZ ;  /* 0x0000000000727805 */ /* 0x000fe4000001ff00 */
[----:B------:R-:W-:Y:S02]  /*0e10*/  CS2R R112, SRZ ;  /* 0x0000000000707805 */ /* 0x000fe4000001ff00 */
[----:B------:R-:W-:Y:S02]  /*0e20*/  CS2R R110, SRZ ;  /* 0x00000000006e7805 */ /* 0x000fe4000001ff00 */
[----:B------:R-:W-:-:S02]  /*0e30*/  CS2R R108, SRZ ;  /* 0x00000000006c7805 */ /* 0x000fc4000001ff00 */
[----:B------:R-:W-:Y:S02]  /*0e40*/  CS2R R106, SRZ ;  /* 0x00000000006a7805 */ /* 0x000fe4000001ff00 */
[----:B------:R-:W-:Y:S02]  /*0e50*/  CS2R R104, SRZ ;  /* 0x0000000000687805 */ /* 0x000fe4000001ff00 */
[----:B------:R-:W-:Y:S02]  /*0e60*/  CS2R R102, SRZ ;  /* 0x0000000000667805 */ /* 0x000fe4000001ff00 */
[----:B------:R-:W-:Y:S02]  /*0e70*/  CS2R R100, SRZ ;  /* 0x0000000000647805 */ /* 0x000fe4000001ff00 */
[----:B------:R-:W-:Y:S02]  /*0e80*/  CS2R R98, SRZ ;  /* 0x0000000000627805 */ /* 0x000fe4000001ff00 */
[----:B------:R-:W-:-:S02]  /*0e90*/  CS2R R96, SRZ ;  /* 0x0000000000607805 */ /* 0x000fc4000001ff00 */
[----:B------:R-:W-:Y:S01]  /*0ea0*/  CS2R R94, SRZ ;  /* 0x00000000005e7805 */ /* 0x000fe2000001ff00 */
[----:B------:R-:W-:Y:S01]  /*0eb0*/  UISETP.GT.AND UP0, UPT, UR39, UR5, UPT ;  /* 0x000000052700728c */ /* 0x000fe2000bf04270 */
[----:B------:R-:W-:Y:S02]  /*0ec0*/  CS2R R92, SRZ ;  /* 0x00000000005c7805 */ /* 0x000fe4000001ff00 */
[----:B------:R-:W-:Y:S02]  /*0ed0*/  CS2R R90, SRZ ;  /* 0x00000000005a7805 */ /* 0x000fe4000001ff00 */
[----:B------:R-:W-:Y:S02]  /*0ee0*/  CS2R R88, SRZ ;  /* 0x0000000000587805 */ /* 0x000fe4000001ff00 */
[----:B------:R-:W-:Y:S02]  /*0ef0*/  CS2R R86, SRZ ;  /* 0x0000000000567805 */ /* 0x000fe4000001ff00 */
[----:B------:R-:W-:-:S02]  /*0f00*/  CS2R R84, SRZ ;  /* 0x0000000000547805 */ /* 0x000fc4000001ff00 */
[----:B------:R-:W-:Y:S02]  /*0f10*/  PLOP3.LUT P1, PT, PT, PT, UP0, 0x80, 0x0 ;  /* 0x000000000000781c */ /* 0x000fe40003f2f008 */
[----:B------:R-:W-:Y:S02]  /*0f20*/  CS2R R82, SRZ ;  /* 0x0000000000527805 */ /* 0x000fe4000001ff00 */
        /* <DEDUP_REMOVED lines=29> */
[----:B------:R-:W-:Y:S06]  /*1100*/  @!P1 BRA `(.L_x_10) ;  /* 0x0000006000989947 */ /* 0x000fec0003800000 */
[----:B------:R-:W-:Y:S01]  /*1110*/  SHF.R.S32.HI R3, RZ, 0x1f, R18 ;  /* 0x0000001fff037819 */ /* 0x000fe20000011412 */
[----:B------:R-:W0:Y:S01]  /*1120*/  S2UR UR6, SR_CgaCtaId ;  /* 0x00000000000679c3 */ /* 0x000e220000008800 */
[----:B------:R-:W-:Y:S02]  /*1130*/  UMOV UR38, 0x400 ;  /* 0x0000040000267882 */ /* 0x000fe40000000000 */
[----:B------:R-:W-:-:S04]  /*1140*/  LEA.HI R19, R3, R18, RZ, 0x7 ;  /* 0x0000001203137211 */ /* 0x000fc800078f38ff */
[----:B------:R-:W-:-:S06]  /*1150*/  SHF.R.S32.HI R0, RZ, 0x7, R19 ;  /* 0x00000007ff007819 */ /* 0x000fcc0000011413 */
[----:B------:R-:W1:Y:S01]  /*1160*/  SHFL.IDX PT, R0, R0, RZ, 0x1f ;  /* 0x00001fff00007589 */ /* 0x000e6200000e0000 */
[----:B0-----:R-:W-:-:S04]  /*1170*/  ULEA UR38, UR6, UR38, 0x18 ;  /* 0x0000002606267291 */ /* 0x001fc8000f8ec03f */
[----:B------:R-:W-:-:S04]  /*1180*/  UIADD3 UR6, UR38, 0x12400, URZ ;  /* 0x0001240026067890 */ /* 0x000fc8000fffe03f */
[----:B------:R-:W-:Y:S01]  /*1190*/  ULOP3.LUT UP0, URZ, UR6, 0x1bf, URZ, 0xc0, !UPT ;  /* 0x000001bf063f7892 */ /* 0x000fe2000f80c03f */
[----:B-1----:R-:W-:-:S05]  /*11a0*/  R2UR UR4, R0 ;  /* 0x00000000000472ca */ /* 0x002fca00000e0000 */
[----:B------:R-:W-:-:S08]  /*11b0*/  PLOP3.LUT P0, PT, PT, PT, UP0, 0x80, 0x0 ;  /* 0x000000000000781c */ /* 0x000fd00003f0f008 */
[----:B------:R-:W-:-:S04]  /*11c0*/  ULEA.HI UR5, UR4, UR4, URZ, 0x1 ;  /* 0x0000000404057291 */ /* 0x000fc8000f8f083f */
[----:B------:R-:W-:-:S04]  /*11d0*/  ULOP3.LUT UR5, UR5, 0x1e, URZ, 0xc0, !UPT ;  /* 0x0000001e05057892 */ /* 0x000fc8000f8ec03f */
[----:B------:R-:W-:-:S04]  /*11e0*/  UIADD3 UR5, UR4, -UR5, URZ ;  /* 0x8000000504057290 */ /* 0x000fc8000fffe03f */
[----:B------:R-:W-:-:S04]  /*11f0*/  ULEA UR5, UR5, UR6, 0xd ;  /* 0x0000000605057291 */ /* 0x000fc8000f8e683f */
[----:B------:R-:W-:-:S04]  /*1200*/  USHF.R.U32.HI UR5, URZ, 0x4, UR5 ;  /* 0x000000043f057899 */ /* 0x000fc80008011605 */
[----:B------:R-:W-:Y:S01]  /*1210*/  ULOP3.LUT UR40, UR5, 0x3fff, URZ, 0xc0, !UPT ;  /* 0x00003fff05287892 */ /* 0x000fe2000f8ec03f */
[----:B------:R-:W-:Y:S11]  /*1220*/  @!P0 BRA `(.L_x_11) ;  /* 0x0000000000408947 */ /* 0x000ff60003800000 */
[----:B------:R-:W-:Y:S01]  /*1230*/  MOV R0, 0x0 ;  /* 0x0000000000007802 */ /* 0x000fe20000000f00 */
[----:B------:R-:W-:Y:S01]  /*1240*/  ULDC.64 UR4, c[0x4][0x88] ;  /* 0x0100220000047ab9 */ /* 0x000fe20000000a00 */
[----:B------:R-:W-:Y:S01]  /*1250*/  ULDC.64 UR6, c[0x4][0x28] ;  /* 0x01000a0000067ab9 */ /* 0x000fe20000000a00 */
[----:B------:R-:W-:Y:S01]  /*1260*/  MOV R4, UR4 ;  /* 0x0000000400047c02 */ /* 0x000fe20008000f00 */
[----:B------:R0:W1:Y:S01]  /*1270*/  LDC.64 R2, c[0x4][R0] ;  /* 0x0100000000027b82 */ /* 0x0000620000000a00 */
[----:B------:R-:W-:Y:S01]  /*1280*/  IMAD.U32 R5, RZ, RZ, UR5 ;  /* 0x00000005ff057e24 */ /* 0x000fe2000f8e00ff */
[----:B------:R-:W-:Y:S01]  /*1290*/  ULDC.64 UR4, c[0x4][0x90] ;  /* 0x0100240000047ab9 */ /* 0x000fe20000000a00 */
[----:B------:R-:W-:Y:S01]  /*12a0*/  IMAD.U32 R10, RZ, RZ, UR6 ;  /* 0x00000006ff0a7e24 */ /* 0x000fe2000f8e00ff */
[----:B------:R-:W-:Y:S01]  /*12b0*/  MOV R7, UR5 ;  /* 0x0000000500077c02 */ /* 0x000fe20008000f00 */
[----:B------:R-:W-:Y:S01]  /*12c0*/  IMAD.U32 R6, RZ, RZ, UR4 ;  /* 0x00000004ff067e24 */ /* 0x000fe2000f8e00ff */
[----:B------:R-:W-:Y:S01]  /*12d0*/  MOV R8, 0x70 ;  /* 0x0000007000087802 */ /* 0x000fe20000000f00 */
[----:B------:R-:W-:-:S02]  /*12e0*/  IMAD.U32 R11, RZ, RZ, UR7 ;  /* 0x00000007ff0b7e24 */ /* 0x000fc4000f8e00ff */
[----:B------:R-:W-:Y:S02]  /*12f0*/  IMAD.MOV.U32 R12, RZ, RZ, 0x1 ;  /* 0x00000001ff0c7424 */ /* 0x000fe400078e00ff */
[----:B0-----:R-:W-:-:S07]  /*1300*/  IMAD.MOV.U32 R13, RZ, RZ, RZ ;  /* 0x000000ffff0d7224 */ /* 0x001fce00078e00ff */
[----:B------:R-:W-:-:S07]  /*1310*/  LEPC R20, `(.L_x_11) ;  /* 0x000000001014794e */ /* 0x000fce0000000000 */
[----:B-1----:R-:W-:Y:S05]  /*1320*/  CALL.ABS.NOINC R2 ;  /* 0x0000000002007343 */ /* 0x002fea0003c00000 */
.L_x_11:
[----:B------:R-:W-:-:S04]  /*1330*/  SHF.L.U32 R0, RZ, 0x1f, RZ ;  /* 0x0000001fff007819 */ /* 0x000fc800000006ff */
[----:B------:R-:W0:Y:S02]  /*1340*/  SYNCS.PHASECHK.TRANS64.TRYWAIT P0, [UR38+0x30800], R0 ;  /* 0x03080000ff0075a7 */ /* 0x000e240008000166 */
[----:B0-----:R-:W-:Y:S05]  /*1350*/  @!P0 BRA `(.L_x_12) ;  /* 0x000000b800b48947 */ /* 0x001fea0003800000 */
.L_x_85:
[----:B------:R-:W2:Y:S02]  /*1360*/  LDL R2, [R1+0x4] ;  /* 0x0000040001027983 */ /* 0x000ea40000100800 */
[----:B--2---:R-:W-:-:S13]  /*1370*/  R2UR UR4, R2 ;  /* 0x00000000020472ca */ /* 0x004fda00000e0000 */
[----:B------:R-:W-:-:S06]  /*1380*/  ULOP3.LUT UR4, UR4, 0x1, URZ, 0xfc, !UPT ;  /* 0x0000000104047892 */ /* 0x000fcc000f8efc3f */
[----:B------:R-:W-:-:S04]  /*1390*/  MOV R2, UR4 ;  /* 0x0000000400027c02 */ /* 0x000fc80008000f00 */
[----:B------:R-:W-:-:S13]  /*13a0*/  ISETP.NE.AND P0, PT, R2, 0x3, PT ;  /* 0x000000030200780c */ /* 0x000fda0003f05270 */
[----:B------:R-:W-:Y:S05]  /*13b0*/  @!P0 BRA `(.L_x_13) ;  /* 0x0000000000048947 */ /* 0x000fea0003800000 */
[----:B------:R-:W-:Y:S01]  /*13c0*/  BPT.TRAP 0x1 ;  /* 0x000000040000795c */ /* 0x000fe20000300000 */
.L_x_13:
[----:B------:R1:W2:Y:S01]  /*13d0*/  SYNCS.PHASECHK.TRANS64.TRYWAIT P1, [UR38+0x30830], R0 ;  /* 0x03083000ff0075a7 */ /* 0x0002a20008020166 */
[----:B------:R-:W-:Y:S05]  /*13e0*/  @!P0 BRA `(.L_x_14) ;  /* 0x0000000000048947 */ /* 0x000fea0003800000 */
[----:B------:R-:W-:Y:S01]  /*13f0*/  BPT.TRAP 0x1 ;  /* 0x000000040000795c */ /* 0x000fe20000300000 */
.L_x_14:
[----:B------:R-:W-:Y:S02]  /*1400*/  IMAD.U32 R6, RZ, RZ, UR40 ;  /* 0x00000028ff067e24 */ /* 0x000fe4000f8e00ff */
[----:B------:R-:W-:Y:S01]  /*1410*/  IMAD.MOV.U32 R2, RZ, RZ, RZ ;  /* 0x000000ffff027224 */ /* 0x000fe200078e00ff */
[----:B--2---:R-:W-:Y:S06]  /*1420*/  @P1 BRA `(.L_x_15) ;  /* 0x0000000000081947 */ /* 0x004fec0003800000 */
[----:B------:R-:W2:Y:S02]  /*1430*/  SYNCS.PHASECHK.TRANS64.TRYWAIT P1, [UR38+0x30830], R0 ;  /* 0x03083000ff0075a7 */ /* 0x000ea40008020166 */
[----:B--2---:R-:W-:Y:S05]  /*1440*/  @!P1 BRA `(.L_x_16) ;  /* 0x000000b800909947 */ /* 0x004fea0003800000 */
.L_x_15:
[----:B------:R-:W-:Y:S05]  /*1450*/  WARPSYNC.ALL ;  /* 0x0000000000007948 */ /* 0x000fea0003800000 */
[----:B------:R-:W-:Y:S01]  /*1460*/  MOV R119, RZ ;  /* 0x000000ff00777202 */ /* 0x000fe20000000f00 */
[----:B------:R-:W-:Y:S01]  /*1470*/  IMAD.MOV.U32 R7, RZ, RZ, 0x40000040 ;  /* 0x40000040ff077424 */ /* 0x000fe200078e00ff */
[----:B------:R-:W-:Y:S01]  /*1480*/  LOP3.LUT R6, R6, 0x10000, RZ, 0xfc, !PT ;  /* 0x0001000006067812 */ /* 0x000fe200078efcff */
[----:B------:R-:W-:-:S03]  /*1490*/  UIADD3 UR4, UR38, 0x1e400, URZ ;  /* 0x0001e40026047890 */ /* 0x000fc6000fffe03f */
[C---:B------:R-:W-:Y:S01]  /*14a0*/  R2UR UR56, R6.reuse ;  /* 0x00000000063872ca */ /* 0x040fe200000e0000 */
[----:B------:R-:W-:Y:S01]  /*14b0*/  WARPGROUP.ARRIVE ;  /* 0x00000000000079c5 */ /* 0x000fe20000000000 */
[----:B------:R-:W-:Y:S01]  /*14c0*/  R2UR UR57, R7 ;  /* 0x00000000073972ca */ /* 0x000fe200000e0000 */
[----:B------:R-:W-:Y:S01]  /*14d0*/  USHF.R.U32.HI UR4, URZ, 0x4, UR4 ;  /* 0x000000043f047899 */ /* 0x000fe20008011604 */
[----:B------:R-:W-:Y:S01]  /*14e0*/  R2UR UR10, R6 ;  /* 0x00000000060a72ca */ /* 0x000fe200000e0000 */
[----:B------:R-:W-:Y:S01]  /*14f0*/  UMOV UR59, 0x40000040 ;  /* 0x40000040003b7882 */ /* 0x000fe20000000000 */
[----:B------:R-:W-:Y:S01]  /*1500*/  UMOV UR9, 0x40000040 ;  /* 0x4000004000097882 */ /* 0x000fe20000000000 */
[----:B------:R-:W-:Y:S01]  /*1510*/  ULOP3.LUT UR4, UR4, 0x3fff, URZ, 0xc0, !UPT ;  /* 0x00003fff04047892 */ /* 0x000fe2000f8ec03f */
[----:B------:R-:W-:Y:S01]  /*1520*/  UMOV UR5, UR9 ;  /* 0x0000000900057c82 */ /* 0x000fe20008000000 */
[----:B------:R-:W-:Y:S02]  /*1530*/  UMOV UR7, 0x40000040 ;  /* 0x4000004000077882 */ /* 0x000fe40000000000 */
[----:B------:R-:W-:Y:S01]  /*1540*/  ULOP3.LUT UR58, UR4, 0x10000, URZ, 0xfc, !UPT ;  /* 0x00010000043a7892 */ /* 0x000fe2000f8efc3f */
[----:B------:R-:W-:Y:S01]  /*1550*/  UMOV UR13, 0x40000040 ;  /* 0x40000040000d7882 */ /* 0x000fe20000000000 */
[----:B------:R-:W-:-:S02]  /*1560*/  UMOV UR15, 0x40000040 ;  /* 0x40000040000f7882 */ /* 0x000fc40000000000 */
[----:B------:R-:W-:Y:S02]  /*1570*/  UIADD3 UR6, UR58, 0x2, URZ ;  /* 0x000000023a067890 */ /* 0x000fe4000fffe03f */
[----:B------:R-:W-:Y:S02]  /*1580*/  UIADD3 UR8, UR10, 0x2, URZ ;  /* 0x000000020a087890 */ /* 0x000fe4000fffe03f */
[----:B------:R-:W-:Y:S01]  /*1590*/  UIADD3 UR12, UR10, 0x4, URZ ;  /* 0x000000040a0c7890 */ /* 0x000fe2000fffe03f */
[----:B------:R-:W-:Y:S01]  /*15a0*/  HGMMA.64x96x16.F32 R24, gdesc[UR56], RZ, !UPT, gsb0 ;  /* 0x01600000381879f0 */ /* 0x000fe2000c0008ff */
[----:B------:R-:W-:Y:S02]  /*15b0*/  UIADD3 UR14, UR58, 0x4, URZ ;  /* 0x000000043a0e7890 */ /* 0x000fe4000fffe03f */
[----:B------:R-:W-:Y:S01]  /*15c0*/  UIADD3 UR16, UR10, 0x6, URZ ;  /* 0x000000060a107890 */ /* 0x000fe2000fffe03f */
[----:B------:R-:W-:Y:S01]  /*15d0*/  UMOV UR4, UR8 ;  /* 0x0000000800047c82 */ /* 0x000fe20008000000 */
[----:B------:R-:W-:Y:S01]  /*15e0*/  UIADD3 UR18, UR58, 0x6, URZ ;  /* 0x000000063a127890 */ /* 0x000fe2000fffe03f */
[----:B------:R-:W-:Y:S01]  /*15f0*/  UMOV UR17, 0x40000040 ;  /* 0x4000004000117882 */ /* 0x000fe20000000000 */
[----:B------:R-:W-:Y:S01]  /*1600*/  UMOV UR19, 0x40000040 ;  /* 0x4000004000137882 */ /* 0x000fe20000000000 */
[----:B------:R-:W-:-:S02]  /*1610*/  UIADD3 UR20, UR10, 0x400, URZ ;  /* 0x000004000a147890 */ /* 0x000fc4000fffe03f */
[----:B------:R-:W-:Y:S01]  /*1620*/  UIADD3 UR22, UR58, 0x300, URZ ;  /* 0x000003003a167890 */ /* 0x000fe2000fffe03f */
[----:B------:R-:W-:Y:S01]  /*1630*/  UMOV UR21, 0x40000040 ;  /* 0x4000004000157882 */ /* 0x000fe20000000000 */
[----:B------:R-:W-:Y:S01]  /*1640*/  UMOV UR23, 0x40000040 ;  /* 0x4000004000177882 */ /* 0x000fe20000000000 */
[----:B------:R-:W-:Y:S02]  /*1650*/  UIADD3 UR24, UR10, 0x402, URZ ;  /* 0x000004020a187890 */ /* 0x000fe4000fffe03f */
[----:B------:R-:W-:Y:S01]  /*1660*/  UIADD3 UR26, UR58, 0x302, URZ ;  /* 0x000003023a1a7890 */ /* 0x000fe2000fffe03f */
[----:B------:R-:W-:Y:S01]  /*1670*/  UMOV UR25, 0x40000040 ;  /* 0x4000004000197882 */ /* 0x000fe20000000000 */
[----:B------:R-:W-:Y:S01]  /*1680*/  UMOV UR27, 0x40000040 ;  /* 0x40000040001b7882 */ /* 0x000fe20000000000 */
[----:B------:R-:W-:Y:S02]  /*1690*/  UIADD3 UR28, UR10, 0x404, URZ ;  /* 0x000004040a1c7890 */ /* 0x000fe4000fffe03f */
[----:B------:R-:W-:Y:S01]  /*16a0*/  UIADD3 UR30, UR58, 0x304, URZ ;  /* 0x000003043a1e7890 */ /* 0x000fe2000fffe03f */
[----:B------:R-:W-:Y:S01]  /*16b0*/  UMOV UR29, 0x40000040 ;  /* 0x40000040001d7882 */ /* 0x000fe20000000000 */
[----:B------:R-:W-:Y:S01]  /*16c0*/  UMOV UR31, 0x40000040 ;  /* 0x40000040001f7882 */ /* 0x000fe20000000000 */
[----:B------:R-:W-:Y:S01]  /*16d0*/  UIADD3 UR32, UR10, 0x406, URZ ;  /* 0x000004060a207890 */ /* 0x000fe2000fffe03f */
        /* <DEDUP_REMOVED lines=9> */
[----:B------:R-:W-:-:S02]  /*1770*/  WARPGROUP.DEPBAR.LE gsb0, 0x0 ;  /* 0x00008000000079c5 */ /* 0x000fc40000010000 */
[----:B------:R-:W-:-:S06]  /*1780*/  WARPGROUP.ARRIVE ;  /* 0x00000000000079c5 */ /* 0x000fcc0000000000 */
[----:B------:R-:W-:Y:S01]  /*1790*/  HGMMA.64x96x16.F32 R24, gdesc[UR4], R24, gsb0 ;  /* 0x01600000041879f0 */ /* 0x000fe20008000818 */
[----:B------:R-:W-:Y:S01]  /*17a0*/  UIADD3 UR6, UR58, 0x306, URZ ;  /* 0x000003063a067890 */ /* 0x000fe2000fffe03f */
[----:B------:R-:W-:Y:S01]  /*17b0*/  UMOV UR4, UR32 ;  /* 0x0000002000047c82 */ /* 0x000fe20008000000 */
[----:B------:R-:W-:Y:S01]  /*17c0*/  UMOV UR5, UR33 ;  /* 0x0000002100057c82 */ /* 0x000fe20008000000 */
[----:B------:R-:W-:Y:S01]  /*17d0*/  UMOV UR7, 0x40000040 ;  /* 0x4000004000077882 */ /* 0x000fe20000000000 */
[----:B------:R-:W-:Y:S02]  /*17e0*/  WARPGROUP.DEPBAR.LE gsb0, 0x0 ;  /* 0x00008000000079c5 */ /* 0x000fe40000010000 */
[----:B------:R-:W-:-:S06]  /*17f0*/  WARPGROUP.ARRIVE ;  /* 0x00000000000079c5 */ /* 0x000fcc0000000000 */
[----:B------:R-:W-:Y:S03]  /*1800*/  HGMMA.64x96x16.F32 R24, gdesc[UR12], R24, gsb0 ;  /* 0x016000000c1879f0 */ /* 0x000fe60008000818 */
        /* <DEDUP_REMOVED lines=44> */
[----:B------:R-:W-:Y:S05]  /*1ad0*/  @!P0 BRA `(.L_x_17) ;  /* 0x0000000000048947 */ /* 0x000fea0003800000 */
[----:B------:R-:W-:Y:S01]  /*1ae0*/  BPT.TRAP 0x1 ;  /* 0x000000040000795c */ /* 0x000fe20000300000 */
.L_x_17:
[----:B------:R-:W-:Y:S01]  /*1af0*/  LOP3.LUT R19, R19, 0xffffff80, RZ, 0xc0, !PT ;  /* 0xffffff8013137812 */ /* 0x000fe200078ec0ff */
[----:B------:R-:W-:Y:S01]  /*1b00*/  ULDC UR4, c[0x0][0x9d8] ;  /* 0x0002760000047ab9 */ /* 0x000fe20000000800 */
[----:B0-----:R-:W-:Y:S02]  /*1b10*/  IMAD.MOV.U32 R3, RZ, RZ, -0x2 ;  /* 0xfffffffeff037424 */ /* 0x001fe400078e00ff */
[----:B------:R-:W-:Y:S01]  /*1b20*/  FMUL.FTZ R26, R26, UR4 ;  /* 0x000000041a1a7c20 */ /* 0x000fe20008410000 */
[----:B------:R-:W-:Y:S01]  /*1b30*/  FMUL.FTZ R27, R27, UR4 ;  /* 0x000000041b1b7c20 */ /* 0x000fe20008410000 */
[----:B------:R-:W-:Y:S02]  /*1b40*/  IMAD.IADD R19, R18, 0x1, -R19 ;  /* 0x0000000112137824 */ /* 0x000fe400078e0a13 */
[----:B------:R-:W-:Y:S01]  /*1b50*/  FMUL.FTZ R30, R30, UR4 ;  /* 0x000000041e1e7c20 */ /* 0x000fe20008410000 */
[----:B------:R-:W-:Y:S01]  /*1b60*/  FMUL.FTZ R31, R31, UR4 ;  /* 0x000000041f1f7c20 */ /* 0x000fe20008410000 */
[----:B------:R-:W-:Y:S01]  /*1b70*/  FMUL.FTZ R34, R34, UR4 ;  /* 0x0000000422227c20 */ /* 0x000fe20008410000 */
[----:B------:R-:W0:Y:S01]  /*1b80*/  MUFU.TANH R26, R26 ;  /* 0x0000001a001a7308 */ /* 0x000e220000002400 */
[----:B-1----:R-:W-:Y:S01]  /*1b90*/  SHF.R.S32.HI R0, RZ, 0x1f, R19 ;  /* 0x0000001fff007819 */ /* 0x002fe20000011413 */
[----:B------:R-:W-:Y:S01]  /*1ba0*/  FMUL.FTZ R24, R24, UR4 ;  /* 0x0000000418187c20 */ /* 0x000fe20008410000 */
[----:B------:R-:W-:Y:S01]  /*1bb0*/  FMUL.FTZ R35, R35, UR4 ;  /* 0x0000000423237c20 */ /* 0x000fe20008410000 */
[----:B------:R-:W-:Y:S01]  /*1bc0*/  FMUL.FTZ R25, R25, UR4 ;  /* 0x0000000419197c20 */ /* 0x000fe20008410000 */
[----:B------:R-:W-:Y:S01]  /*1bd0*/  LEA.HI R0, R0, R19, RZ, 0x2 ;  /* 0x0000001300007211 */ /* 0x000fe200078f10ff */
[----:B------:R-:W-:Y:S01]  /*1be0*/  FMUL.FTZ R38, R38, UR4 ;  /* 0x0000000426267c20 */ /* 0x000fe20008410000 */
[----:B------:R-:W-:Y:S01]  /*1bf0*/  FMUL.FTZ R28, R28, UR4 ;  /* 0x000000041c1c7c20 */ /* 0x000fe20008410000 */
[----:B------:R-:W1:Y:S01]  /*1c00*/  MUFU.TANH R27, R27 ;  /* 0x0000001b001b7308 */ /* 0x000e620000002400 */
[----:B------:R-:W-:Y:S01]  /*1c10*/  LOP3.LUT R0, R0, 0x7ffffffc, RZ, 0xc0, !PT ;  /* 0x7ffffffc00007812 */ /* 0x000fe200078ec0ff */
[----:B------:R-:W-:Y:S01]  /*1c20*/  FMUL.FTZ R39, R39, UR4 ;  /* 0x0000000427277c20 */ /* 0x000fe20008410000 */
[----:B------:R-:W-:Y:S01]  /*1c30*/  FMUL.FTZ R29, R29, UR4 ;  /* 0x000000041d1d7c20 */ /* 0x000fe20008410000 */
[----:B------:R-:W-:Y:S01]  /*1c40*/  FMUL.FTZ R42, R42, UR4 ;  /* 0x000000042a2a7c20 */ /* 0x000fe20008410000 */
[----:B------:R-:W-:Y:S01]  /*1c50*/  IADD3 R0, R19, -R0, RZ ;  /* 0x8000000013007210 */ /* 0x000fe20007ffe0ff */
[----:B------:R-:W-:Y:S01]  /*1c60*/  FMUL.FTZ R32, R32, UR4 ;  /* 0x0000000420207c20 */ /* 0x000fe20008410000 */
[----:B------:R-:W-:Y:S01]  /*1c70*/  FMUL.FTZ R43, R43, UR4 ;  /* 0x000000042b2b7c20 */ /* 0x000fe20008410000 */
[----:B------:R-:W2:Y:S01]  /*1c80*/  MUFU.TANH R30, R30 ;  /* 0x0000001e001e7308 */ /* 0x000ea20000002400 */
[----:B------:R-:W-:Y:S01]  /*1c90*/  FMUL.FTZ R33, R33, UR4 ;  /* 0x0000000421217c20 */ /* 0x000fe20008410000 */
[----:B------:R-:W-:-:S02]  /*1ca0*/  IMAD R0, R0, R3, 0x60 ;  /* 0x0000006000007424 */ /* 0x000fc400078e0203 */
[----:B------:R-:W-:Y:S01]  /*1cb0*/  FMUL.FTZ R46, R46, UR4 ;  /* 0x000000042e2e7c20 */ /* 0x000fe20008410000 */
[----:B------:R-:W-:Y:S02]  /*1cc0*/  IMAD.U32 R3, RZ, RZ, UR39 ;  /* 0x00000027ff037e24 */ /* 0x000fe4000f8e00ff */
[----:B------:R-:W-:Y:S01]  /*1cd0*/  FMUL.FTZ R36, R36, UR4 ;  /* 0x0000000424247c20 */ /* 0x000fe20008410000 */
[----:B------:R-:W-:Y:S01]  /*1ce0*/  FMUL.FTZ R47, R47, UR4 ;  /* 0x000000042f2f7c20 */ /* 0x000fe20008410000 */
[----:B------:R-:W-:Y:S01]  /*1cf0*/  IADD3 R0, R0, UR42, RZ ;  /* 0x0000002a00007c10 */ /* 0x000fe2000fffe0ff */
[----:B------:R-:W3:Y:S01]  /*1d00*/  MUFU.TANH R31, R31 ;  /* 0x0000001f001f7308 */ /* 0x000ee20000002400 */
[----:B------:R-:W-:Y:S01]  /*1d10*/  FMUL.FTZ R37, R37, UR4 ;  /* 0x0000000425257c20 */ /* 0x000fe20008410000 */
[----:B------:R-:W-:Y:S01]  /*1d20*/  FMUL.FTZ R50, R50, UR4 ;  /* 0x0000000432327c20 */ /* 0x000fe20008410000 */
[----:B------:R-:W-:Y:S01]  /*1d30*/  FMUL.FTZ R40, R40, UR4 ;  /* 0x0000000428287c20 */ /* 0x000fe20008410000 */
[----:B------:R-:W-:-:S02]  /*1d40*/  IMAD R0, R3, -0x60, R0 ;  /* 0xffffffa003007824 */ /* 0x000fc400078e0200 */
[----:B------:R-:W-:Y:S01]  /*1d50*/  FMUL.FTZ R51, R51, UR4 ;  /* 0x0000000433337c20 */ /* 0x000fe20008410000 */
[----:B------:R-:W-:Y:S01]  /*1d60*/  FMUL.FTZ R41, R41, UR4 ;  /* 0x0000000429297c20 */ /* 0x000fe20008410000 */
[----:B------:R-:W-:Y:S01]  /*1d70*/  FMUL.FTZ R54, R54, UR4 ;  /* 0x0000000436367c20 */ /* 0x000fe20008410000 */
[----:B------:R-:W4:Y:S01]  /*1d80*/  MUFU.TANH R34, R34 ;  /* 0x0000002200227308 */ /* 0x000f220000002400 */
[----:B------:R-:W-:Y:S01]  /*1d90*/  ISETP.GT.AND P6, PT, R0, RZ, PT ;  /* 0x000000ff0000720c */ /* 0x000fe20003fc4270 */
[----:B------:R-:W-:Y:S01]  /*1da0*/  FMUL.FTZ R44, R44, UR4 ;  /* 0x000000042c2c7c20 */ /* 0x000fe20008410000 */
[C---:B------:R-:W-:Y:S01]  /*1db0*/  ISETP.GT.AND P5, PT, R0.reuse, 0x1, PT ;  /* 0x000000010000780c */ /* 0x040fe20003fa4270 */
[----:B------:R-:W-:Y:S01]  /*1dc0*/  FMUL.FTZ R55, R55, UR4 ;  /* 0x0000000437377c20 */ /* 0x000fe20008410000 */
[----:B------:R-:W-:Y:S01]  /*1dd0*/  ISETP.GT.AND P4, PT, R0, 0x8, PT ;  /* 0x000000080000780c */ /* 0x000fe20003f84270 */
[----:B------:R-:W-:Y:S01]  /*1de0*/  FMUL.FTZ R45, R45, UR4 ;  /* 0x000000042d2d7c20 */ /* 0x000fe20008410000 */
[----:B0-----:R-:W-:Y:S01]  /*1df0*/  FSEL R3, R26, -INF , P6 ;  /* 0xff8000001a037808 */ /* 0x001fe20003000000 */
[----:B------:R-:W0:Y:S01]  /*1e00*/  MUFU.TANH R24, R24 ;  /* 0x0000001800187308 */ /* 0x000e220000002400 */
[----:B-1----:R-:W-:Y:S01]  /*1e10*/  FSEL R27, R27, -INF , P5 ;  /* 0xff8000001b1b7808 */ /* 0x002fe20002800000 */
[----:B------:R-:W-:Y:S01]  /*1e20*/  FMUL.FTZ R58, R58, UR4 ;  /* 0x000000043a3a7c20 */ /* 0x000fe20008410000 */
[----:B------:R-:W-:Y:S01]  /*1e30*/  ISETP.GT.AND P3, PT, R0, 0x9, PT ;  /* 0x000000090000780c */ /* 0x000fe20003f64270 */
[----:B------:R-:W-:Y:S01]  /*1e40*/  FMUL.FTZ R48, R48, UR4 ;  /* 0x0000000430307c20 */ /* 0x000fe20008410000 */
[----:B--2---:R-:W-:Y:S01]  /*1e50*/  FSEL R9, R30, -INF , P4 ;  /* 0xff8000001e097808 */ /* 0x004fe20002000000 */
[----:B------:R-:W-:Y:S01]  /*1e60*/  FMUL.FTZ R59, R59, UR4 ;  /* 0x000000043b3b7c20 */ /* 0x000fe20008410000 */
[----:B------:R-:W-:Y:S01]  /*1e70*/  FMNMX.FTZ R4, R3, R27, !PT ;  /* 0x0000001b03047209 */ /* 0x000fe20007810000 */
[----:B------:R-:W1:Y:S01]  /*1e80*/  MUFU.TANH R35, R35 ;  /* 0x0000002300237308 */ /* 0x000e620000002400 */
[----:B------:R-:W-:Y:S01]  /*1e90*/  ISETP.GT.AND P2, PT, R0, 0x10, PT ;  /* 0x000000100000780c */ /* 0x000fe20003f44270 */
[----:B------:R-:W-:Y:S01]  /*1ea0*/  FMUL.FTZ R49, R49, UR4 ;  /* 0x0000000431317c20 */ /* 0x000fe20008410000 */
[----:B---3--:R-:W-:Y:S01]  /*1eb0*/  FSEL R31, R31, -INF , P3 ;  /* 0xff8000001f1f7808 */ /* 0x008fe20001800000 */
[----:B------:R-:W-:Y:S01]  /*1ec0*/  FMUL.FTZ R62, R62, UR4 ;  /* 0x000000043e3e7c20 */ /* 0x000fe20008410000 */
[----:B------:R-:W-:Y:S01]  /*1ed0*/  FMNMX.FTZ R4, R9, R4, !PT ;  /* 0x0000000409047209 */ /* 0x000fe20007810000 */
[----:B------:R-:W-:Y:S01]  /*1ee0*/  FMUL.FTZ R52, R52, UR4 ;  /* 0x0000000434347c20 */ /* 0x000fe20008410000 */
[----:B------:R-:W-:Y:S01]  /*1ef0*/  ISETP.GT.AND P1, PT, R0, 0x11, PT ;  /* 0x000000110000780c */ /* 0x000fe20003f24270 */
[----:B------:R-:W2:Y:S01]  /*1f00*/  MUFU.TANH R25, R25 ;  /* 0x0000001900197308 */ /* 0x000ea20000002400 */
[----:B----4-:R-:W-:Y:S01]  /*1f10*/  FSEL R19, R34, -INF , P2 ;  /* 0xff80000022137808 */ /* 0x010fe20001000000 */
[----:B------:R-:W-:Y:S01]  /*1f20*/  FMUL.FTZ R63, R63, UR4 ;  /* 0x000000043f3f7c20 */ /* 0x000fe20008410000 */
[----:B------:R-:W-:Y:S01]  /*1f30*/  FMNMX.FTZ R4, R31, R4, !PT ;  /* 0x000000041f047209 */ /* 0x000fe20007810000 */
[----:B------:R-:W-:Y:S01]  /*1f40*/  FMUL.FTZ R53, R53, UR4 ;  /* 0x0000000435357c20 */ /* 0x000fe20008410000 */
[----:B0-----:R-:W-:Y:S01]  /*1f50*/  FSEL R11, R24, -INF , P6 ;  /* 0xff800000180b7808 */ /* 0x001fe20003000000 */
[----:B------:R-:W-:Y:S01]  /*1f60*/  FMUL.FTZ R66, R66, UR4 ;  /* 0x0000000442427c20 */ /* 0x000fe20008410000 */
[----:B------:R-:W-:Y:S01]  /*1f70*/  ISETP.GT.AND P6, PT, R0, 0x18, PT ;  /* 0x000000180000780c */ /* 0x000fe20003fc4270 */
[----:B------:R-:W0:Y:S01]  /*1f80*/  MUFU.TANH R38, R38 ;  /* 0x0000002600267308 */ /* 0x000e220000002400 */
[----:B-1----:R-:W-:Y:S01]  /*1f90*/  FSEL R35, R35, -INF , P1 ;  /* 0xff80000023237808 */ /* 0x002fe20000800000 */
[----:B------:R-:W-:Y:S01]  /*1fa0*/  FMUL.FTZ R56, R56, UR4 ;  /* 0x0000000438387c20 */ /* 0x000fe20008410000 */
[----:B------:R-:W-:Y:S01]  /*1fb0*/  FMNMX.FTZ R4, R19, R4, !PT ;  /* 0x0000000413047209 */ /* 0x000fe20007810000 */
[----:B------:R-:W-:Y:S01]  /*1fc0*/  FMUL.FTZ R67, R67, UR4 ;  /* 0x0000000443437c20 */ /* 0x000fe20008410000 */
[----:B------:R-:W-:Y:S01]  /*1fd0*/  FMUL.FTZ R57, R57, UR4 ;  /* 0x0000000439397c20 */ /* 0x000fe20008410000 */
[----:B------:R-:W-:Y:S01]  /*1fe0*/  FMUL.FTZ R70, R70, UR4 ;  /* 0x0000000446467c20 */ /* 0x000fe20008410000 */
[----:B------:R-:W-:Y:S01]  /*1ff0*/  FMNMX.FTZ R4, R35, R4, !PT ;  /* 0x0000000423047209 */ /* 0x000fe20007810000 */
[----:B------:R-:W1:Y:S01]  /*2000*/  MUFU.TANH R28, R28 ;  /* 0x0000001c001c7308 */ /* 0x000e620000002400 */
[----:B--2---:R-:W-:Y:S01]  /*2010*/  FSEL R25, R25, -INF , P5 ;  /* 0xff80000019197808 */ /* 0x004fe20002800000 */
[----:B------:R-:W-:Y:S01]  /*2020*/  FMUL.FTZ R71, R71, UR4 ;  /* 0x0000000447477c20 */ /* 0x000fe20008410000 */
[----:B------:R-:W-:Y:S01]  /*2030*/  ISETP.GT.AND P5, PT, R0, 0x19, PT ;  /* 0x000000190000780c */ /* 0x000fe20003fa4270 */
[----:B------:R-:W-:Y:S01]  /*2040*/  FMUL.FTZ R60, R60, UR4 ;  /* 0x000000043c3c7c20 */ /* 0x000fe20008410000 */
[----:B------:R-:W-:Y:S01]  /*2050*/  ULDC UR5, c[0x0][0x988] ;  /* 0x0002620000057ab9 */ /* 0x000fe20000000800 */
[----:B------:R-:W-:Y:S01]  /*2060*/  FMUL.FTZ R61, R61, UR4 ;  /* 0x000000043d3d7c20 */ /* 0x000fe20008410000 */
[----:B------:R-:W-:Y:S01]  /*2070*/  P2R R12, PR, RZ, 0x1 ;  /* 0x00000001ff0c7803 */ /* 0x000fe20000000000 */
[----:B------:R-:W2:Y:S01]  /*2080*/  MUFU.TANH R39, R39 ;  /* 0x0000002700277308 */ /* 0x000ea20000002400 */
[----:B0-----:R-:W-:Y:S01]  /*2090*/  FSEL R23, R38, -INF , P6 ;  /* 0xff80000026177808 */ /* 0x001fe20003000000 */
[----:B------:R-:W-:Y:S01]  /*20a0*/  FMUL.FTZ R64, R64, UR4 ;  /* 0x0000000440407c20 */ /* 0x000fe20008410000 */
[----:B------:R-:W-:Y:S01]  /*20b0*/  FMUL.FTZ R65, R65, UR4 ;  /* 0x0000000441417c20 */ /* 0x000fe20008410000 */
[----:B------:R-:W-:Y:S01]  /*20c0*/  FMUL.FTZ R68, R68, UR4 ;  /* 0x0000000444447c20 */ /* 0x000fe20008410000 */
[----:B------:R-:W-:Y:S01]  /*20d0*/  FMNMX.FTZ R4, R23, R4, !PT ;  /* 0x0000000417047209 */ /* 0x000fe20007810000 */
[----:B------:R-:W-:Y:S01]  /*20e0*/  FMUL.FTZ R69, R69, UR4 ;  /* 0x0000000445457c20 */ /* 0x000fe20008410000 */
[----:B------:R-:W0:Y:S01]  /*20f0*/  S2UR UR7, SR_CgaCtaId ;  /* 0x00000000000779c3 */ /* 0x000e220000008800 */
[----:B------:R-:W3:Y:S01]  /*2100*/  MUFU.TANH R29, R29 ;  /* 0x0000001d001d7308 */ /* 0x000ee20000002400 */
[----:B-1----:R-:W-:Y:S01]  /*2110*/  FSEL R13, R28, -INF , P4 ;  /* 0xff8000001c0d7808 */ /* 0x002fe20002000000 */
[----:B------:R-:W-:Y:S01]  /*2120*/  UIADD3 UR59, UR39, -0x2, URZ ;  /* 0xfffffffe273b7890 */ /* 0x000fe2000fffe03f */
[----:B------:R-:W-:Y:S01]  /*2130*/  ISETP.GT.AND P4, PT, R0, 0x20, PT ;  /* 0x000000200000780c */ /* 0x000fe20003f84270 */
[----:B------:R-:W-:Y:S01]  /*2140*/  UIADD3 UR4, UR38, 0x30840, URZ ;  /* 0x0003084026047890 */ /* 0x000fe2000fffe03f */
[----:B------:R-:W-:Y:S01]  /*2150*/  R2UR UR6, R16 ;  /* 0x00000000100672ca */ /* 0x000fe200000e0000 */
[----:B------:R-:W-:Y:S01]  /*2160*/  UMOV UR39, URZ ;  /* 0x0000003f00277c82 */ /* 0x000fe20008000000 */
[--C-:B------:R-:W-:Y:S01]  /*2170*/  IMAD.MOV.U32 R118, RZ, RZ, R119.reuse ;  /* 0x000000ffff767224 */ /* 0x100fe200078e0077 */
[----:B------:R-:W1:Y:S01]  /*2180*/  MUFU.TANH R42, R42 ;  /* 0x0000002a002a7308 */ /* 0x000e620000002400 */
[----:B--2---:R-:W-:Y:S01]  /*2190*/  FSEL R39, R39, -INF , P5 ;  /* 0xff80000027277808 */ /* 0x004fe20002800000 */
[--C-:B------:R-:W-:Y:S01]  /*21a0*/  IMAD.MOV.U32 R117, RZ, RZ, R119.reuse ;  /* 0x000000ffff757224 */ /* 0x100fe200078e0077 */
[-C--:B------:R-:W-:Y:S01]  /*21b0*/  MOV R116, R119.reuse ;  /* 0x0000007700747202 */ /* 0x080fe20000000f00 */
[--C-:B------:R-:W-:Y:S01]  /*21c0*/  IMAD.MOV.U32 R115, RZ, RZ, R119.reuse ;  /* 0x000000ffff737224 */ /* 0x100fe200078e0077 */
[----:B------:R-:W-:Y:S01]  /*21d0*/  FMNMX.FTZ R4, R39, R4, !PT ;  /* 0x0000000427047209 */ /* 0x000fe20007810000 */
[--C-:B------:R-:W-:Y:S01]  /*21e0*/  IMAD.MOV.U32 R114, RZ, RZ, R119.reuse ;  /* 0x000000ffff727224 */ /* 0x100fe200078e0077 */
[-C--:B------:R-:W-:Y:S01]  /*21f0*/  MOV R113, R119.reuse ;  /* 0x0000007700717202 */ /* 0x080fe20000000f00 */
[----:B------:R-:W2:Y:S01]  /*2200*/  MUFU.TANH R32, R32 ;  /* 0x0000002000207308 */ /* 0x000ea20000002400 */
[----:B---3--:R-:W-:Y:S01]  /*2210*/  FSEL R29, R29, -INF , P3 ;  /* 0xff8000001d1d7808 */ /* 0x008fe20001800000 */
[----:B------:R-:W-:Y:S01]  /*2220*/  UISETP.GE.AND UP0, UPT, UR59, UR6, UPT ;  /* 0x000000063b00728c */ /* 0x000fe2000bf06270 */
[----:B------:R-:W-:Y:S01]  /*2230*/  ISETP.GT.AND P3, PT, R0, 0x21, PT ;  /* 0x000000210000780c */ /* 0x000fe20003f64270 */
[--C-:B------:R-:W-:Y:S01]  /*2240*/  IMAD.MOV.U32 R112, RZ, RZ, R119.reuse ;  /* 0x000000ffff707224 */ /* 0x100fe200078e0077 */
[-C--:B------:R-:W-:Y:S01]  /*2250*/  MOV R110, R119.reuse ;  /* 0x00000077006e7202 */ /* 0x080fe20000000f00 */
[--C-:B------:R-:W-:Y:S01]  /*2260*/  IMAD.MOV.U32 R111, RZ, RZ, R119.reuse ;  /* 0x000000ffff6f7224 */ /* 0x100fe200078e0077 */
[----:B0-----:R-:W-:Y:S01]  /*2270*/  UPRMT UR4, UR7, 0x654, UR4 ;  /* 0x0000065407047896 */ /* 0x001fe20008000004 */
[----:B------:R-:W0:Y:S01]  /*2280*/  MUFU.TANH R43, R43 ;  /* 0x0000002b002b7308 */ /* 0x000e220000002400 */
[----:B-1----:R-:W-:Y:S01]  /*2290*/  FSEL R73, R42, -INF , P4 ;  /* 0xff8000002a497808 */ /* 0x002fe20002000000 */
[--C-:B------:R-:W-:Y:S01]  /*22a0*/  IMAD.MOV.U32 R109, RZ, RZ, R119.reuse ;  /* 0x000000ffff6d7224 */ /* 0x100fe200078e0077 */
[-C--:B------:R-:W-:Y:S01]  /*22b0*/  MOV R107, R119.reuse ;  /* 0x00000077006b7202 */ /* 0x080fe20000000f00 */
[--C-:B------:R-:W-:Y:S01]  /*22c0*/  IMAD.MOV.U32 R108, RZ, RZ, R119.reuse ;  /* 0x000000ffff6c7224 */ /* 0x100fe200078e0077 */
[----:B------:R-:W-:Y:S01]  /*22d0*/  FMNMX.FTZ R4, R73, R4, !PT ;  /* 0x0000000449047209 */ /* 0x000fe20007810000 */
[--C-:B------:R-:W-:Y:S01]  /*22e0*/  IMAD.MOV.U32 R106, RZ, RZ, R119.reuse ;  /* 0x000000ffff6a7224 */ /* 0x100fe200078e0077 */
[-C--:B------:R-:W-:Y:S01]  /*22f0*/  MOV R104, R119.reuse ;  /* 0x0000007700687202 */ /* 0x080fe20000000f00 */
[----:B------:R-:W1:Y:S01]  /*2300*/  MUFU.TANH R33, R33 ;  /* 0x0000002100217308 */ /* 0x000e620000002400 */
[----:B--2---:R-:W-:Y:S01]  /*2310*/  FSEL R15, R32, -INF , P2 ;  /* 0xff800000200f7808 */ /* 0x004fe20001000000 */
[----:B------:R-:W-:Y:S01]  /*2320*/  SYNCS.ARRIVE.TRANS64.RED.A1T0 RZ, [UR4], RZ ;  /* 0x000000ffffff79a7 */ /* 0x000fe20008100404 */
[C---:B------:R-:W-:Y:S01]  /*2330*/  ISETP.GT.AND P2, PT, R0.reuse, 0x28, PT ;  /* 0x000000280000780c */ /* 0x040fe20003f44270 */
[--C-:B------:R-:W-:Y:S01]  /*2340*/  IMAD.MOV.U32 R105, RZ, RZ, R119.reuse ;  /* 0x000000ffff697224 */ /* 0x100fe200078e0077 */
[-C--:B------:R-:W-:Y:S01]  /*2350*/  MOV R101, R119.reuse ;  /* 0x0000007700657202 */ /* 0x080fe20000000f00 */
[--C-:B------:R-:W-:Y:S01]  /*2360*/  IMAD.MOV.U32 R103, RZ, RZ, R119.reuse ;  /* 0x000000ffff677224 */ /* 0x100fe200078e0077 */
[-C--:B------:R-:W-:Y:S01]  /*2370*/  MOV R98, R119.reuse ;  /* 0x0000007700627202 */ /* 0x080fe20000000f00 */
[----:B------:R-:W2:Y:S01]  /*2380*/  MUFU.TANH R46, R46 ;  /* 0x0000002e002e7308 */ /* 0x000ea20000002400 */
[----:B0-----:R-:W-:Y:S01]  /*2390*/  FSEL R75, R43, -INF , P3 ;  /* 0xff8000002b4b7808 */ /* 0x001fe20001800000 */
[--C-:B------:R-:W-:Y:S01]  /*23a0*/  IMAD.MOV.U32 R102, RZ, RZ, R119.reuse ;  /* 0x000000ffff667224 */ /* 0x100fe200078e0077 */
[-C--:B------:R-:W-:Y:S01]  /*23b0*/  MOV R92, R119.reuse ;  /* 0x00000077005c7202 */ /* 0x080fe20000000f00 */
[--C-:B------:R-:W-:Y:S01]  /*23c0*/  IMAD.MOV.U32 R100, RZ, RZ, R119.reuse ;  /* 0x000000ffff647224 */ /* 0x100fe200078e0077 */
[----:B------:R-:W-:Y:S01]  /*23d0*/  FMNMX.FTZ R4, R75, R4, !PT ;  /* 0x000000044b047209 */ /* 0x000fe20007810000 */
[--C-:B------:R-:W-:Y:S01]  /*23e0*/  IMAD.MOV.U32 R99, RZ, RZ, R119.reuse ;  /* 0x000000ffff637224 */ /* 0x100fe200078e0077 */
[-C--:B------:R-:W-:Y:S01]  /*23f0*/  MOV R86, R119.reuse ;  /* 0x0000007700567202 */ /* 0x080fe20000000f00 */
[----:B------:R-:W0:Y:S01]  /*2400*/  MUFU.TANH R36, R36 ;  /* 0x0000002400247308 */ /* 0x000e220000002400 */
[----:B-1----:R-:W-:Y:S01]  /*2410*/  FSEL R33, R33, -INF , P1 ;  /* 0xff80000021217808 */ /* 0x002fe20000800000 */
[--C-:B------:R-:W-:Y:S01]  /*2420*/  IMAD.MOV.U32 R96, RZ, RZ, R119.reuse ;  /* 0x000000ffff607224 */ /* 0x100fe200078e0077 */
[----:B------:R-:W-:Y:S01]  /*2430*/  ISETP.GT.AND P1, PT, R0, 0x29, PT ;  /* 0x000000290000780c */ /* 0x000fe20003f24270 */
[--C-:B------:R-:W-:Y:S01]  /*2440*/  IMAD.MOV.U32 R94, RZ, RZ, R119.reuse ;  /* 0x000000ffff5e7224 */ /* 0x100fe200078e0077 */
[-C--:B------:R-:W-:Y:S01]  /*2450*/  MOV R80, R119.reuse ;  /* 0x0000007700507202 */ /* 0x080fe20000000f00 */
[--C-:B------:R-:W-:Y:S01]  /*2460*/  IMAD.MOV.U32 R90, RZ, RZ, R119.reuse ;  /* 0x000000ffff5a7224 */ /* 0x100fe200078e0077 */
[-C--:B------:R-:W-:Y:S01]  /*2470*/  MOV R74, R119.reuse ;  /* 0x00000077004a7202 */ /* 0x080fe20000000f00 */
[----:B------:R-:W1:Y:S01]  /*2480*/  MUFU.TANH R47, R47 ;  /* 0x0000002f002f7308 */ /* 0x000e620000002400 */
[----:B--2---:R-:W-:Y:S01]  /*2490*/  FSEL R77, R46, -INF , P2 ;  /* 0xff8000002e4d7808 */ /* 0x004fe20001000000 */
[--C-:B------:R-:W-:Y:S01]  /*24a0*/  IMAD.MOV.U32 R88, RZ, RZ, R119.reuse ;  /* 0x000000ffff587224 */ /* 0x100fe200078e0077 */
[----:B------:R-:W-:Y:S01]  /*24b0*/  MOV R38, R119 ;  /* 0x0000007700267202 */ /* 0x000fe20000000f00 */
[--C-:B------:R-:W-:Y:S01]  /*24c0*/  IMAD.MOV.U32 R84, RZ, RZ, R119.reuse ;  /* 0x000000ffff547224 */ /* 0x100fe200078e0077 */
[----:B------:R-:W-:Y:S01]  /*24d0*/  FMNMX.FTZ R4, R77, R4, !PT ;  /* 0x000000044d047209 */ /* 0x000fe20007810000 */
[----:B------:R-:W-:-:S02]  /*24e0*/  IMAD.MOV.U32 R82, RZ, RZ, R119 ;  /* 0x000000ffff527224 */ /* 0x000fc400078e0077 */
[----:B------:R-:W2:Y:S01]  /*24f0*/  MUFU.TANH R37, R37 ;  /* 0x0000002500257308 */ /* 0x000ea20000002400 */
[----:B0-----:R-:W-:Y:S01]  /*2500*/  FSEL R21, R36, -INF , P6 ;  /* 0xff80000024157808 */ /* 0x001fe20003000000 */
[--C-:B------:R-:W-:Y:S01]  /*2510*/  IMAD.MOV.U32 R78, RZ, RZ, R119.reuse ;  /* 0x000000ffff4e7224 */ /* 0x100fe200078e0077 */
[----:B------:R-:W-:Y:S01]  /*2520*/  ISETP.GT.AND P6, PT, R0, 0x30, PT ;  /* 0x000000300000780c */ /* 0x000fe20003fc4270 */
[--C-:B------:R-:W-:Y:S02]  /*2530*/  IMAD.MOV.U32 R76, RZ, RZ, R119.reuse ;  /* 0x000000ffff4c7224 */ /* 0x100fe400078e0077 */
[--C-:B------:R-:W-:Y:S02]  /*2540*/  IMAD.MOV.U32 R72, RZ, RZ, R119.reuse ;  /* 0x000000ffff487224 */ /* 0x100fe400078e0077 */
[----:B------:R-:W0:Y:S01]  /*2550*/  MUFU.TANH R50, R50 ;  /* 0x0000003200327308 */ /* 0x000e220000002400 */
[----:B-1----:R-:W-:Y:S01]  /*2560*/  FSEL R79, R47, -INF , P1 ;  /* 0xff8000002f4f7808 */ /* 0x002fe20000800000 */
[----:B------:R-:W-:-:S02]  /*2570*/  IMAD.MOV.U32 R46, RZ, RZ, R119 ;  /* 0x000000ffff2e7224 */ /* 0x000fc400078e0077 */
[----:B------:R-:W-:Y:S01]  /*2580*/  IMAD.MOV.U32 R42, RZ, RZ, R119 ;  /* 0x000000ffff2a7224 */ /* 0x000fe200078e0077 */
[----:B------:R-:W-:-:S03]  /*2590*/  FMNMX.FTZ R4, R79, R4, !PT ;  /* 0x000000044f047209 */ /* 0x000fc60007810000 */
[----:B------:R-:W1:Y:S01]  /*25a0*/  MUFU.TANH R40, R40 ;  /* 0x0000002800287308 */ /* 0x000e620000002400 */
[----:B--2---:R-:W-:Y:S02]  /*25b0*/  FSEL R37, R37, -INF , P5 ;  /* 0xff80000025257808 */ /* 0x004fe40002800000 */
[----:B------:R-:W-:-:S05]  /*25c0*/  ISETP.GT.AND P5, PT, R0, 0x31, PT ;  /* 0x000000310000780c */ /* 0x000fca0003fa4270 */
[----:B------:R-:W2:Y:S01]  /*25d0*/  MUFU.TANH R51, R51 ;  /* 0x0000003300337308 */ /* 0x000ea20000002400 */
[----:B0-----:R-:W-:Y:S02]  /*25e0*/  FSEL R81, R50, -INF , P6 ;  /* 0xff80000032517808 */ /* 0x001fe40003000000 */
[----:B------:R-:W-:Y:S02]  /*25f0*/  MOV R50, R119 ;  /* 0x0000007700327202 */ /* 0x000fe40000000f00 */
[----:B------:R-:W-:-:S03]  /*2600*/  FMNMX.FTZ R4, R81, R4, !PT ;  /* 0x0000000451047209 */ /* 0x000fc60007810000 */
[----:B------:R-:W0:Y:S01]  /*2610*/  MUFU.TANH R41, R41 ;  /* 0x0000002900297308 */ /* 0x000e220000002400 */
[----:B-1----:R-:W-:Y:S01]  /*2620*/  FSEL R43, R40, -INF , P4 ;  /* 0xff800000282b7808 */ /* 0x002fe20002000000 */
[----:B------:R-:W-:Y:S01]  /*2630*/  IMAD.MOV.U32 R40, RZ, RZ, R119 ;  /* 0x000000ffff287224 */ /* 0x000fe200078e0077 */
[----:B------:R-:W-:-:S05]  /*2640*/  ISETP.GT.AND P4, PT, R0, 0x38, PT ;  /* 0x000000380000780c */ /* 0x000fca0003f84270 */
[----:B------:R-:W1:Y:S01]  /*2650*/  MUFU.TANH R54, R54 ;  /* 0x0000003600367308 */ /* 0x000e620000002400 */
[----:B--2---:R-:W-:-:S04]  /*2660*/  FSEL R83, R51, -INF , P5 ;  /* 0xff80000033537808 */ /* 0x004fc80002800000 */
[----:B------:R-:W-:-:S03]  /*2670*/  FMNMX.FTZ R4, R83, R4, !PT ;  /* 0x0000000453047209 */ /* 0x000fc60007810000 */
[----:B------:R-:W2:Y:S01]  /*2680*/  MUFU.TANH R44, R44 ;  /* 0x0000002c002c7308 */ /* 0x000ea20000002400 */
[----:B0-----:R-:W-:Y:S02]  /*2690*/  FSEL R41, R41, -INF , P3 ;  /* 0xff80000029297808 */ /* 0x001fe40001800000 */
[----:B------:R-:W-:-:S05]  /*26a0*/  ISETP.GT.AND P3, PT, R0, 0x39, PT ;  /* 0x000000390000780c */ /* 0x000fca0003f64270 */
[----:B------:R-:W0:Y:S01]  /*26b0*/  MUFU.TANH R55, R55 ;  /* 0x0000003700377308 */ /* 0x000e220000002400 */
[----:B-1----:R-:W-:Y:S01]  /*26c0*/  FSEL R85, R54, -INF , P4 ;  /* 0xff80000036557808 */ /* 0x002fe20002000000 */
[----:B------:R-:W-:-:S03]  /*26d0*/  IMAD.MOV.U32 R54, RZ, RZ, R119 ;  /* 0x000000ffff367224 */ /* 0x000fc600078e0077 */
[----:B------:R-:W-:-:S03]  /*26e0*/  FMNMX.FTZ R4, R85, R4, !PT ;  /* 0x0000000455047209 */ /* 0x000fc60007810000 */
[----:B------:R-:W1:Y:S01]  /*26f0*/  MUFU.TANH R45, R45 ;  /* 0x0000002d002d7308 */ /* 0x000e620000002400 */
[----:B--2---:R-:W-:Y:S02]  /*2700*/  FSEL R47, R44, -INF , P2 ;  /* 0xff8000002c2f7808 */ /* 0x004fe40001000000 */
[----:B------:R-:W-:Y:S02]  /*2710*/  ISETP.GT.AND P2, PT, R0, 0x40, PT ;  /* 0x000000400000780c */ /* 0x000fe40003f44270 */
[----:B------:R-:W-:-:S03]  /*2720*/  MOV R44, R119 ;  /* 0x00000077002c7202 */ /* 0x000fc60000000f00 */
[----:B------:R-:W2:Y:S01]  /*2730*/  MUFU.TANH R58, R58 ;  /* 0x0000003a003a7308 */ /* 0x000ea20000002400 */
[----:B0-----:R-:W-:-:S04]  /*2740*/  FSEL R87, R55, -INF , P3 ;  /* 0xff80000037577808 */ /* 0x001fc80001800000 */
[----:B------:R-:W-:-:S03]  /*2750*/  FMNMX.FTZ R4, R87, R4, !PT ;  /* 0x0000000457047209 */ /* 0x000fc60007810000 */
[----:B------:R-:W0:Y:S01]  /*2760*/  MUFU.TANH R48, R48 ;  /* 0x0000003000307308 */ /* 0x000e220000002400 */
[----:B-1----:R-:W-:Y:S02]  /*2770*/  FSEL R45, R45, -INF , P1 ;  /* 0xff8000002d2d7808 */ /* 0x002fe40000800000 */
[----:B------:R-:W-:-:S05]  /*2780*/  ISETP.GT.AND P1, PT, R0, 0x41, PT ;  /* 0x000000410000780c */ /* 0x000fca0003f24270 */
[----:B------:R-:W1:Y:S01]  /*2790*/  MUFU.TANH R59, R59 ;  /* 0x0000003b003b7308 */ /* 0x000e620000002400 */
[----:B--2---:R-:W-:Y:S01]  /*27a0*/  FSEL R89, R58, -INF , P2 ;  /* 0xff8000003a597808 */ /* 0x004fe20001000000 */
[----:B------:R-:W-:-:S03]  /*27b0*/  IMAD.MOV.U32 R58, RZ, RZ, R119 ;  /* 0x000000ffff3a7224 */ /* 0x000fc600078e0077 */
[----:B------:R-:W-:-:S03]  /*27c0*/  FMNMX.FTZ R4, R89, R4, !PT ;  /* 0x0000000459047209 */ /* 0x000fc60007810000 */
[----:B------:R-:W2:Y:S01]  /*27d0*/  MUFU.TANH R49, R49 ;  /* 0x0000003100317308 */ /* 0x000ea20000002400 */
[----:B0-----:R-:W-:Y:S01]  /*27e0*/  FSEL R51, R48, -INF , P6 ;  /* 0xff80000030337808 */ /* 0x001fe20003000000 */
[----:B------:R-:W-:Y:S01]  /*27f0*/  IMAD.MOV.U32 R48, RZ, RZ, R119 ;  /* 0x000000ffff307224 */ /* 0x000fe200078e0077 */
[----:B------:R-:W-:-:S05]  /*2800*/  ISETP.GT.AND P6, PT, R0, 0x48, PT ;  /* 0x000000480000780c */ /* 0x000fca0003fc4270 */
[----:B------:R-:W0:Y:S01]  /*2810*/  MUFU.TANH R62, R62 ;  /* 0x0000003e003e7308 */ /* 0x000e220000002400 */
[----:B-1----:R-:W-:-:S04]  /*2820*/  FSEL R91, R59, -INF , P1 ;  /* 0xff8000003b5b7808 */ /* 0x002fc80000800000 */
        /* <DEDUP_REMOVED lines=32> */
[----:B------:R-:W-:Y:S01]  /*2a30*/  MUFU.TANH R60, R60 ;  /* 0x0000003c003c7308 */ /* 0x000fe20000002400 */
[----:B--2---:R-:W-:Y:S01]  /*2a40*/  FSEL R97, R70, -INF , P2 ;  /* 0xff80000046617808 */ /* 0x004fe20001000000 */
[----:B------:R-:W-:-:S03]  /*2a50*/  IMAD.MOV.U32 R70, RZ, RZ, R119 ;  /* 0x000000ffff467224 */ /* 0x000fc600078e0077 */
[----:B------:R-:W-:-:S03]  /*2a60*/  FMNMX.FTZ R4, R97, R4, !PT ;  /* 0x0000000461047209 */ /* 0x000fc60007810000 */
[----:B------:R-:W1:Y:S01]  /*2a70*/  MUFU.TANH R61, R61 ;  /* 0x0000003d003d7308 */ /* 0x000e620000002400 */
[----:B0-----:R-:W-:-:S04]  /*2a80*/  FSEL R71, R71, -INF , P1 ;  /* 0xff80000047477808 */ /* 0x001fc80000800000 */
[----:B------:R-:W-:Y:S01]  /*2a90*/  FMNMX.FTZ R0, R71, R4, !PT ;  /* 0x0000000447007209 */ /* 0x000fe20007810000 */
[----:B------:R-:W-:Y:S02]  /*2aa0*/  IMAD.U32 R4, RZ, RZ, UR5 ;  /* 0x00000005ff047e24 */ /* 0x000fe4000f8e00ff */
[----:B------:R-:W-:Y:S02]  /*2ab0*/  MUFU.TANH R64, R64 ;  /* 0x0000004000407308 */ /* 0x000fe40000002400 */
[----:B------:R-:W0:Y:S06]  /*2ac0*/  SHFL.BFLY PT, R5, R0, 0x2, 0x1f ;  /* 0x0c401f0000057f89 */ /* 0x000e2c00000e0000 */
[----:B------:R-:W2:Y:S01]  /*2ad0*/  MUFU.TANH R65, R65 ;  /* 0x0000004100417308 */ /* 0x000ea20000002400 */
[----:B-1----:R-:W-:-:S07]  /*2ae0*/  FSEL R61, R61, -INF , P5 ;  /* 0xff8000003d3d7808 */ /* 0x002fce0002800000 */
[----:B------:R-:W-:Y:S08]  /*2af0*/  MUFU.TANH R68, R68 ;  /* 0x0000004400447308 */ /* 0x000ff00000002400 */
[----:B------:R-:W1:Y:S01]  /*2b00*/  MUFU.TANH R69, R69 ;  /* 0x0000004500457308 */ /* 0x000e620000002400 */
[----:B--2---:R-:W-:Y:S02]  /*2b10*/  FSEL R65, R65, -INF , P3 ;  /* 0xff80000041417808 */ /* 0x004fe40001800000 */
[----:B0-----:R-:W-:-:S02]  /*2b20*/  FMNMX.FTZ R8, R0, R5, !PT ;  /* 0x0000000500087209 */ /* 0x001fc40007810000 */
[----:B------:R-:W-:-:S03]  /*2b30*/  FMNMX.FTZ R0, R11, R25, !PT ;  /* 0x000000190b007209 */ /* 0x000fc60007810000 */
[----:B------:R-:W0:Y:S01]  /*2b40*/  SHFL.BFLY PT, R5, R8, 0x1, 0x1f ;  /* 0x0c201f0008057f89 */ /* 0x000e2200000e0000 */
[----:B------:R-:W-:-:S04]  /*2b50*/  FMNMX.FTZ R0, R13, R0, !PT ;  /* 0x000000000d007209 */ /* 0x000fc80007810000 */
[----:B------:R-:W-:-:S04]  /*2b60*/  FMNMX.FTZ R0, R29, R0, !PT ;  /* 0x000000001d007209 */ /* 0x000fc80007810000 */
[----:B------:R-:W-:Y:S02]  /*2b70*/  FMNMX.FTZ R0, R15, R0, !PT ;  /* 0x000000000f007209 */ /* 0x000fe40007810000 */
[----:B-1----:R-:W-:Y:S02]  /*2b80*/  FSEL R69, R69, -INF , P1 ;  /* 0xff80000045457808 */ /* 0x002fe40000800000 */
[----:B------:R-:W-:-:S04]  /*2b90*/  FMNMX.FTZ R0, R33, R0, !PT ;  /* 0x0000000021007209 */ /* 0x000fc80007810000 */
[----:B------:R-:W-:-:S04]  /*2ba0*/  FMNMX.FTZ R0, R21, R0, !PT ;  /* 0x0000000015007209 */ /* 0x000fc80007810000 */
[----:B------:R-:W-:Y:S02]  /*2bb0*/  FMNMX.FTZ R0, R37, R0, !PT ;  /* 0x0000000025007209 */ /* 0x000fe40007810000 */
[----:B0-----:R-:W-:Y:S02]  /*2bc0*/  FMNMX.FTZ R5, R8, R5, !PT ;  /* 0x0000000508057209 */ /* 0x001fe40007810000 */
[----:B------:R-:W-:Y:S02]  /*2bd0*/  FMNMX.FTZ R0, R43, R0, !PT ;  /* 0x000000002b007209 */ /* 0x000fe40007810000 */
[C---:B------:R-:W-:Y:S01]  /*2be0*/  FSETP.NEU.FTZ.AND P0, PT, R5.reuse, -INF , PT ;  /* 0xff8000000500780b */ /* 0x040fe20003f1d000 */
[----:B------:R-:W-:Y:S01]  /*2bf0*/  FMUL.FTZ R10, R5, R4 ;  /* 0x00000004050a7220 */ /* 0x000fe20000410000 */
[----:B------:R-:W-:-:S04]  /*2c00*/  FMNMX.FTZ R0, R41, R0, !PT ;  /* 0x0000000029007209 */ /* 0x000fc80007810000 */
[----:B------:R-:W-:Y:S02]  /*2c10*/  FMNMX.FTZ R0, R47, R0, !PT ;  /* 0x000000002f007209 */ /* 0x000fe40007810000 */
[----:B------:R-:W-:Y:S02]  /*2c20*/  FSEL R10, R10, RZ, P0 ;  /* 0x000000ff0a0a7208 */ /* 0x000fe40000000000 */
[----:B------:R-:W-:Y:S02]  /*2c30*/  FMNMX.FTZ R0, R45, R0, !PT ;  /* 0x000000002d007209 */ /* 0x000fe40007810000 */
[----:B------:R-:W-:Y:S01]  /*2c40*/  ISETP.NE.AND P0, PT, R12, RZ, PT ;  /* 0x000000ff0c00720c */ /* 0x000fe20003f05270 */
[--C-:B------:R-:W-:Y:S01]  /*2c50*/  FFMA.FTZ R3, R3, R4, -R10.reuse ;  /* 0x0000000403037223 */ /* 0x100fe2000001080a */
[----:B------:R-:W-:Y:S01]  /*2c60*/  FMNMX.FTZ R0, R51, R0, !PT ;  /* 0x0000000033007209 */ /* 0x000fe20007810000 */
[-CC-:B------:R-:W-:Y:S01]  /*2c70*/  FFMA.FTZ R19, R19, R4.reuse, -R10.reuse ;  /* 0x0000000413137223 */ /* 0x180fe2000001080a */
[--C-:B------:R-:W-:Y:S01]  /*2c80*/  FFMA.FTZ R23, R23, R4, -R10.reuse ;  /* 0x0000000417177223 */ /* 0x100fe2000001080a */
[----:B------:R0:W-:Y:S01]  /*2c90*/  MUFU.EX2 R189, R3 ;  /* 0x0000000300bd7308 */ /* 0x0001e20000000800 */
[----:B------:R-:W-:Y:S01]  /*2ca0*/  FMNMX.FTZ R0, R49, R0, !PT ;  /* 0x0000000031007209 */ /* 0x000fe20007810000 */
[-CC-:B------:R-:W-:Y:S01]  /*2cb0*/  FFMA.FTZ R9, R9, R4.reuse, -R10.reuse ;  /* 0x0000000409097223 */ /* 0x180fe2000001080a */
[-CC-:B------:R-:W-:Y:S01]  /*2cc0*/  FFMA.FTZ R27, R27, R4.reuse, -R10.reuse ;  /* 0x000000041b1b7223 */ /* 0x180fe2000001080a */
[--C-:B------:R-:W-:Y:S01]  /*2cd0*/  FFMA.FTZ R31, R31, R4, -R10.reuse ;  /* 0x000000041f1f7223 */ /* 0x100fe2000001080a */
[----:B------:R-:W-:Y:S01]  /*2ce0*/  FMNMX.FTZ R0, R55, R0, !PT ;  /* 0x0000000037007209 */ /* 0x000fe20007810000 */
[-CC-:B------:R-:W-:Y:S01]  /*2cf0*/  FFMA.FTZ R35, R35, R4.reuse, -R10.reuse ;  /* 0x0000000423237223 */ /* 0x180fe2000001080a */
[--C-:B------:R-:W-:Y:S01]  /*2d00*/  FFMA.FTZ R39, R39, R4, -R10.reuse ;  /* 0x0000000427277223 */ /* 0x100fe2000001080a */
[----:B------:R1:W-:Y:S01]  /*2d10*/  MUFU.EX2 R185, R19 ;  /* 0x0000001300b97308 */ /* 0x0003e20000000800 */
[----:B------:R-:W-:Y:S01]  /*2d20*/  FMNMX.FTZ R0, R53, R0, !PT ;  /* 0x0000000035007209 */ /* 0x000fe20007810000 */
[-CC-:B------:R-:W-:Y:S01]  /*2d30*/  FFMA.FTZ R73, R73, R4.reuse, -R10.reuse ;  /* 0x0000000449497223 */ /* 0x180fe2000001080a */
[----:B0-----:R-:W-:Y:S01]  /*2d40*/  FSEL R3, R60, -INF , P6 ;  /* 0xff8000003c037808 */ /* 0x001fe20003000000 */
[--C-:B------:R-:W-:Y:S01]  /*2d50*/  FFMA.FTZ R75, R75, R4, -R10.reuse ;  /* 0x000000044b4b7223 */ /* 0x100fe2000001080a */
[----:B------:R-:W-:Y:S01]  /*2d60*/  FMNMX.FTZ R0, R59, R0, !PT ;  /* 0x000000003b007209 */ /* 0x000fe20007810000 */
[-CC-:B------:R-:W-:Y:S01]  /*2d70*/  FFMA.FTZ R77, R77, R4.reuse, -R10.reuse ;  /* 0x000000044d4d7223 */ /* 0x180fe2000001080a */
[--C-:B------:R-:W-:Y:S01]  /*2d80*/  FFMA.FTZ R79, R79, R4, -R10.reuse ;  /* 0x000000044f4f7223 */ /* 0x100fe2000001080a */
[----:B------:R0:W-:Y:S01]  /*2d90*/  MUFU.EX2 R187, R23 ;  /* 0x0000001700bb7308 */ /* 0x0001e20000000800 */
[----:B------:R-:W-:Y:S01]  /*2da0*/  FMNMX.FTZ R0, R57, R0, !PT ;  /* 0x0000000039007209 */ /* 0x000fe20007810000 */
[-CC-:B------:R-:W-:Y:S01]  /*2db0*/  FFMA.FTZ R81, R81, R4.reuse, -R10.reuse ;  /* 0x0000000451517223 */ /* 0x180fe2000001080a */
[----:B-1----:R-:W-:Y:S01]  /*2dc0*/  FSEL R19, R64, -INF , P4 ;  /* 0xff80000040137808 */ /* 0x002fe20002000000 */
        /* <DEDUP_REMOVED lines=12> */
[----:B------:R-:W0:Y:S01]  /*2e90*/  MUFU.EX2 R12, R27 ;  /* 0x0000001b000c7308 */ /* 0x000e220000000800 */
[----:B------:R-:W-:Y:S01]  /*2ea0*/  FMNMX.FTZ R0, R65, R0, !PT ;  /* 0x0000000041007209 */ /* 0x000fe20007810000 */
[-CC-:B------:R-:W-:Y:S01]  /*2eb0*/  FFMA.FTZ R95, R95, R4.reuse, -R10.reuse ;  /* 0x000000045f5f7223 */ /* 0x180fe2000001080a */
[-CC-:B------:R-:W-:Y:S01]  /*2ec0*/  FFMA.FTZ R67, R67, R4.reuse, -R10.reuse ;  /* 0x0000000443437223 */ /* 0x180fe2000001080a */
[--C-:B------:R-:W-:Y:S01]  /*2ed0*/  FFMA.FTZ R97, R97, R4, -R10.reuse ;  /* 0x0000000461617223 */ /* 0x100fe2000001080a */
[----:B------:R-:W-:Y:S01]  /*2ee0*/  FMNMX.FTZ R0, R23, R0, !PT ;  /* 0x0000000017007209 */ /* 0x000fe20007810000 */
[----:B------:R-:W-:Y:S01]  /*2ef0*/  FFMA.FTZ R10, R71, R4, -R10 ;  /* 0x00000004470a7223 */ /* 0x000fe2000001080a */
[-C--:B------:R-:W-:Y:S01]  /*2f00*/  MOV R71, R119.reuse ;  /* 0x0000007700477202 */ /* 0x080fe20000000f00 */
[----:B------:R2:W-:Y:S01]  /*2f10*/  MUFU.EX2 R14, R31 ;  /* 0x0000001f000e7308 */ /* 0x0005e20000000800 */
[----:B------:R-:W-:Y:S01]  /*2f20*/  FMNMX.FTZ R0, R69, R0, !PT ;  /* 0x0000000045007209 */ /* 0x000fe20007810000 */
[--C-:B------:R-:W-:Y:S01]  /*2f30*/  IMAD.MOV.U32 R64, RZ, RZ, R119.reuse ;  /* 0x000000ffff407224 */ /* 0x100fe200078e0077 */
[----:B------:R-:W-:Y:S01]  /*2f40*/  MOV R68, R119 ;  /* 0x0000007700447202 */ /* 0x000fe20000000f00 */
[----:B------:R-:W-:-:S02]  /*2f50*/  IMAD.MOV.U32 R60, RZ, RZ, R119 ;  /* 0x000000ffff3c7224 */ /* 0x000fc400078e0077 */
[----:B-1----:R-:W1:Y:S02]  /*2f60*/  SHFL.BFLY PT, R9, R0, 0x2, 0x1f ;  /* 0x0c401f0000097f89 */ /* 0x002e6400000e0000 */
[----:B------:R3:W-:Y:S01]  /*2f70*/  MUFU.EX2 R18, R35 ;  /* 0x0000002300127308 */ /* 0x0007e20000000800 */
[----:B0-----:R-:W-:Y:S01]  /*2f80*/  FADD.FTZ R34, R189, R12 ;  /* 0x0000000cbd227221 */ /* 0x001fe20000010000 */
[----:B------:R-:W-:Y:S01]  /*2f90*/  F2FP.F16.F32.PACK_AB R189, R12, R189 ;  /* 0x000000bd0cbd723e */ /* 0x000fe200000000ff */
[----:B--2---:R-:W-:-:S05]  /*2fa0*/  IMAD.MOV.U32 R31, RZ, RZ, R119 ;  /* 0x000000ffff1f7224 */ /* 0x004fca00078e0077 */
[----:B------:R0:W-:Y:S01]  /*2fb0*/  MUFU.EX2 R20, R39 ;  /* 0x0000002700147308 */ /* 0x0001e20000000800 */
[----:B---3--:R-:W-:-:S07]  /*2fc0*/  MOV R35, R119 ;  /* 0x0000007700237202 */ /* 0x008fce0000000f00 */
[----:B------:R-:W-:Y:S01]  /*2fd0*/  MUFU.EX2 R73, R73 ;  /* 0x0000004900497308 */ /* 0x000fe20000000800 */
[----:B0-----:R-:W-:Y:S01]  /*2fe0*/  IMAD.MOV.U32 R39, RZ, RZ, R119 ;  /* 0x000000ffff277224 */ /* 0x001fe200078e0077 */
[----:B-1----:R-:W-:-:S06]  /*2ff0*/  FMNMX.FTZ R8, R0, R9, !PT ;  /* 0x0000000900087209 */ /* 0x002fcc0007810000 */
[----:B------:R0:W1:Y:S01]  /*3000*/  MUFU.EX2 R22, R75 ;  /* 0x0000004b00167308 */ /* 0x0000620000000800 */
[----:B------:R-:W2:Y:S07]  /*3010*/  SHFL.BFLY PT, R9, R8, 0x1, 0x1f ;  /* 0x0c201f0008097f89 */ /* 0x000eae00000e0000 */
[----:B------:R-:W-:Y:S01]  /*3020*/  MUFU.EX2 R77, R77 ;  /* 0x0000004d004d7308 */ /* 0x000fe20000000800 */
[----:B0-----:R-:W-:-:S07]  /*3030*/  IMAD.MOV.U32 R75, RZ, RZ, R119 ;  /* 0x000000ffff4b7224 */ /* 0x001fce00078e0077 */
[----:B------:R0:W3:Y:S01]  /*3040*/  MUFU.EX2 R24, R79 ;  /* 0x0000004f00187308 */ /* 0x0000e20000000800 */
[----:B-1----:R-:W-:-:S07]  /*3050*/  F2FP.F16.F32.PACK_AB R181, R22, R73 ;  /* 0x0000004916b5723e */ /* 0x002fce00000000ff */
[----:B------:R-:W-:Y:S01]  /*3060*/  MUFU.EX2 R81, R81 ;  /* 0x0000005100517308 */ /* 0x000fe20000000800 */
[----:B0-----:R-:W-:Y:S01]  /*3070*/  IMAD.MOV.U32 R79, RZ, RZ, R119 ;  /* 0x000000ffff4f7224 */ /* 0x001fe200078e0077 */
[----:B--2---:R-:W-:-:S04]  /*3080*/  FMNMX.FTZ R9, R8, R9, !PT ;  /* 0x0000000908097209 */ /* 0x004fc80007810000 */
[C---:B------:R-:W-:Y:S01]  /*3090*/  FSETP.NEU.FTZ.AND P1, PT, R9.reuse, -INF , PT ;  /* 0xff8000000900780b */ /* 0x040fe20003f3d000 */
[----:B------:R-:W-:Y:S01]  /*30a0*/  FMUL.FTZ R0, R9, R4 ;  /* 0x0000000409007220 */ /* 0x000fe20000410000 */
[----:B------:R-:W0:Y:S01]  /*30b0*/  MUFU.EX2 R26, R83 ;  /* 0x00000053001a7308 */ /* 0x000e220000000800 */
[----:B---3--:R-:W-:-:S03]  /*30c0*/  F2FP.F16.F32.PACK_AB R183, R24, R77 ;  /* 0x0000004d18b7723e */ /* 0x008fc600000000ff */
[----:B------:R-:W-:Y:S02]  /*30d0*/  FSEL R0, R0, RZ, P1 ;  /* 0x000000ff00007208 */ /* 0x000fe40000800000 */
[----:B------:R-:W-:Y:S02]  /*30e0*/  PLOP3.LUT P1, PT, PT, PT, UP0, 0x80, 0x0 ;  /* 0x000000000000781c */ /* 0x000fe40003f2f008 */
[----:B------:R-:W-:Y:S01]  /*30f0*/  MUFU.EX2 R85, R85 ;  /* 0x0000005500557308 */ /* 0x000fe20000000800 */
[-CC-:B------:R-:W-:Y:S01]  /*3100*/  FFMA.FTZ R11, R11, R4.reuse, -R0.reuse ;  /* 0x000000040b0b7223 */ /* 0x180fe20000010800 */
[-CC-:B------:R-:W-:Y:S01]  /*3110*/  FFMA.FTZ R25, R25, R4.reuse, -R0.reuse ;  /* 0x0000000419197223 */ /* 0x180fe20000010800 */
[-CC-:B------:R-:W-:Y:S01]  /*3120*/  FFMA.FTZ R13, R13, R4.reuse, -R0.reuse ;  /* 0x000000040d0d7223 */ /* 0x180fe20000010800 */
[-CC-:B------:R-:W-:Y:S01]  /*3130*/  FFMA.FTZ R29, R29, R4.reuse, -R0.reuse ;  /* 0x000000041d1d7223 */ /* 0x180fe20000010800 */
[-CC-:B------:R-:W-:Y:S01]  /*3140*/  FFMA.FTZ R15, R15, R4.reuse, -R0.reuse ;  /* 0x000000040f0f7223 */ /* 0x180fe20000010800 */
[-CC-:B------:R-:W-:Y:S01]  /*3150*/  FFMA.FTZ R33, R33, R4.reuse, -R0.reuse ;  /* 0x0000000421217223 */ /* 0x180fe20000010800 */
[-CC-:B------:R-:W-:Y:S01]  /*3160*/  FFMA.FTZ R21, R21, R4.reuse, -R0.reuse ;  /* 0x0000000415157223 */ /* 0x180fe20000010800 */
        /* <DEDUP_REMOVED lines=8> */
[----:B------:R1:W2:Y:S01]  /*31f0*/  MUFU.EX2 R188, R25 ;  /* 0x0000001900bc7308 */ /* 0x0002a20000000800 */
[-CC-:B------:R-:W-:Y:S01]  /*3200*/  FFMA.FTZ R55, R55, R4.reuse, -R0.reuse ;  /* 0x0000000437377223 */ /* 0x180fe20000010800 */
[-CC-:B------:R-:W-:Y:S01]  /*3210*/  FFMA.FTZ R53, R53, R4.reuse, -R0.reuse ;  /* 0x0000000435357223 */ /* 0x180fe20000010800 */
[-CC-:B------:R-:W-:Y:S01]  /*3220*/  FFMA.FTZ R59, R59, R4.reuse, -R0.reuse ;  /* 0x000000043b3b7223 */ /* 0x180fe20000010800 */
[-CC-:B------:R-:W-:Y:S01]  /*3230*/  FFMA.FTZ R3, R3, R4.reuse, -R0.reuse ;  /* 0x0000000403037223 */ /* 0x180fe20000010800 */
[-CC-:B------:R-:W-:Y:S01]  /*3240*/  FFMA.FTZ R57, R57, R4.reuse, -R0.reuse ;  /* 0x0000000439397223 */ /* 0x180fe20000010800 */
[-CC-:B------:R-:W-:Y:S01]  /*3250*/  FFMA.FTZ R61, R61, R4.reuse, -R0.reuse ;  /* 0x000000043d3d7223 */ /* 0x180fe20000010800 */
[-C--:B------:R-:W-:Y:S01]  /*3260*/  FFMA.FTZ R19, R19, R4.reuse, -R0 ;  /* 0x0000000413137223 */ /* 0x080fe20000010800 */
[----:B------:R-:W3:Y:S01]  /*3270*/  MUFU.EX2 R13, R13 ;  /* 0x0000000d000d7308 */ /* 0x000ee20000000800 */
[----:B-1----:R-:W-:Y:S01]  /*3280*/  FADD.FTZ R25, R191, R34 ;  /* 0x00000022bf197221 */ /* 0x002fe20000010000 */
[C---:B------:R-:W-:Y:S01]  /*3290*/  F2FP.F16.F32.PACK_AB R191, R14.reuse, R191 ;  /* 0x000000bf0ebf723e */ /* 0x040fe200000000ff */
[-CC-:B------:R-:W-:Y:S01]  /*32a0*/  FFMA.FTZ R65, R65, R4.reuse, -R0.reuse ;  /* 0x0000000441417223 */ /* 0x180fe20000010800 */
[-CC-:B------:R-:W-:Y:S01]  /*32b0*/  FFMA.FTZ R23, R23, R4.reuse, -R0.reuse ;  /* 0x0000000417177223 */ /* 0x180fe20000010800 */
[----:B------:R-:W-:Y:S01]  /*32c0*/  FADD.FTZ R34, R14, R25 ;  /* 0x000000190e227221 */ /* 0x000fe20000010000 */
[----:B------:R-:W-:Y:S01]  /*32d0*/  FFMA.FTZ R0, R69, R4, -R0 ;  /* 0x0000000445007223 */ /* 0x000fe20000010800 */
[----:B0-----:R-:W-:Y:S01]  /*32e0*/  F2FP.F16.F32.PACK_AB R177, R26, R81 ;  /* 0x000000511ab1723e */ /* 0x001fe200000000ff */
[----:B------:R0:W1:Y:S01]  /*32f0*/  MUFU.EX2 R190, R29 ;  /* 0x0000001d00be7308 */ /* 0x0000620000000800 */
[----:B------:R-:W-:Y:S01]  /*3300*/  FADD.FTZ R25, R185, R34 ;  /* 0x00000022b9197221 */ /* 0x000fe20000010000 */
[----:B--2---:R-:W-:Y:S01]  /*3310*/  FADD.FTZ R34, R11, R188 ;  /* 0x000000bc0b227221 */ /* 0x004fe20000010000 */
[----:B------:R-:W-:Y:S01]  /*3320*/  F2FP.F16.F32.PACK_AB R188, R188, R11 ;  /* 0x0000000bbcbc723e */ /* 0x000fe200000000ff */
[----:B------:R-:W-:-:S02]  /*3330*/  IMAD.MOV.U32 R69, RZ, RZ, R119 ;  /* 0x000000ffff457224 */ /* 0x000fc400078e0077 */
[C---:B------:R-:W-:Y:S01]  /*3340*/  FADD.FTZ R36, R18.reuse, R25 ;  /* 0x0000001912247221 */ /* 0x040fe20000010000 */
[----:B------:R-:W-:Y:S01]  /*3350*/  F2FP.F16.F32.PACK_AB R185, R18, R185 ;  /* 0x000000b912b9723e */ /* 0x000fe200000000ff */
[----:B------:R-:W2:Y:S01]  /*3360*/  MUFU.EX2 R15, R15 ;  /* 0x0000000f000f7308 */ /* 0x000ea20000000800 */
[----:B---3--:R-:W-:Y:S01]  /*3370*/  FADD.FTZ R25, R13, R34 ;  /* 0x000000220d197221 */ /* 0x008fe20000010000 */
[----:B------:R-:W-:Y:S01]  /*3380*/  FADD.FTZ R27, R187, R36 ;  /* 0x00000024bb1b7221 */ /* 0x000fe20000010000 */
[C---:B------:R-:W-:Y:S02]  /*3390*/  F2FP.F16.F32.PACK_AB R187, R20.reuse, R187 ;  /* 0x000000bb14bb723e */ /* 0x040fe400000000ff */
[-C--:B------:R-:W-:Y:S01]  /*33a0*/  MOV R83, R119.reuse ;  /* 0x0000007700537202 */ /* 0x080fe20000000f00 */
[----:B------:R-:W-:Y:S01]  /*33b0*/  FADD.FTZ R36, R20, R27 ;  /* 0x0000001b14247221 */ /* 0x000fe20000010000 */
[----:B0-----:R-:W-:Y:S01]  /*33c0*/  MOV R29, R119 ;  /* 0x00000077001d7202 */ /* 0x001fe20000000f00 */
[----:B------:R0:W3:Y:S01]  /*33d0*/  MUFU.EX2 R184, R33 ;  /* 0x0000002100b87308 */ /* 0x0000e20000000800 */
[C---:B-1----:R-:W-:Y:S01]  /*33e0*/  FADD.FTZ R34, R190.reuse, R25 ;  /* 0x00000019be227221 */ /* 0x042fe20000010000 */
[----:B------:R-:W-:Y:S01]  /*33f0*/  FADD.FTZ R27, R73, R36 ;  /* 0x00000024491b7221 */ /* 0x000fe20000010000 */
[----:B------:R-:W-:Y:S01]  /*3400*/  F2FP.F16.F32.PACK_AB R190, R190, R13 ;  /* 0x0000000dbebe723e */ /* 0x000fe200000000ff */
[----:B------:R-:W-:-:S02]  /*3410*/  IMAD.MOV.U32 R73, RZ, RZ, R119 ;  /* 0x000000ffff497224 */ /* 0x000fc400078e0077 */
[----:B------:R-:W-:Y:S02]  /*3420*/  FADD.FTZ R36, R22, R27 ;  /* 0x0000001b16247221 */ /* 0x000fe40000010000 */
[----:B------:R-:W1:Y:S01]  /*3430*/  MUFU.EX2 R21, R21 ;  /* 0x0000001500157308 */ /* 0x000e620000000800 */
[----:B--2---:R-:W-:Y:S01]  /*3440*/  FADD.FTZ R25, R15, R34 ;  /* 0x000000220f197221 */ /* 0x004fe20000010000 */
[----:B------:R-:W-:Y:S01]  /*3450*/  FADD.FTZ R27, R77, R36 ;  /* 0x000000244d1b7221 */ /* 0x000fe20000010000 */
[----:B------:R-:W-:Y:S01]  /*3460*/  MOV R77, R119 ;  /* 0x00000077004d7202 */ /* 0x000fe20000000f00 */
[----:B0-----:R-:W-:Y:S02]  /*3470*/  IMAD.MOV.U32 R33, RZ, RZ, R119 ;  /* 0x000000ffff217224 */ /* 0x001fe400078e0077 */
[----:B------:R-:W-:Y:S01]  /*3480*/  FADD.FTZ R36, R24, R27 ;  /* 0x0000001b18247221 */ /* 0x000fe20000010000 */
[----:B------:R-:W-:Y:S01]  /*3490*/  IMAD.MOV.U32 R24, RZ, RZ, R119 ;  /* 0x000000ffff187224 */ /* 0x000fe200078e0077 */
[----:B------:R0:W2:Y:S01]  /*34a0*/  MUFU.EX2 R186, R37 ;  /* 0x0000002500ba7308 */ /* 0x0000a20000000800 */
[C---:B---3--:R-:W-:Y:S01]  /*34b0*/  FADD.FTZ R34, R184.reuse, R25 ;  /* 0x00000019b8227221 */ /* 0x048fe20000010000 */
[----:B------:R-:W-:Y:S01]  /*34c0*/  FADD.FTZ R27, R81, R36 ;  /* 0x00000024511b7221 */ /* 0x000fe20000010000 */
[----:B------:R-:W-:Y:S01]  /*34d0*/  F2FP.F16.F32.PACK_AB R184, R184, R15 ;  /* 0x0000000fb8b8723e */ /* 0x000fe200000000ff */
[----:B------:R-:W-:-:S02]  /*34e0*/  IMAD.MOV.U32 R81, RZ, RZ, R119 ;  /* 0x000000ffff517224 */ /* 0x000fc400078e0077 */
[----:B------:R-:W-:Y:S01]  /*34f0*/  FADD.FTZ R36, R26, R27 ;  /* 0x0000001b1a247221 */ /* 0x000fe20000010000 */
[----:B------:R-:W-:Y:S01]  /*3500*/  MOV R26, R119 ;  /* 0x00000077001a7202 */ /* 0x000fe20000000f00 */
[----:B------:R-:W3:Y:S01]  /*3510*/  MUFU.EX2 R43, R43 ;  /* 0x0000002b002b7308 */ /* 0x000ee20000000800 */
[----:B-1----:R-:W-:Y:S01]  /*3520*/  FADD.FTZ R25, R21, R34 ;  /* 0x0000002215197221 */ /* 0x002fe20000010000 */
[----:B------:R-:W-:Y:S01]  /*3530*/  FADD.FTZ R27, R85, R36 ;  /* 0x00000024551b7221 */ /* 0x000fe20000010000 */
[----:B0-----:R-:W-:-:S05]  /*3540*/  IMAD.MOV.U32 R37, RZ, RZ, R119 ;  /* 0x000000ffff257224 */ /* 0x001fca00078e0077 */
[----:B------:R0:W1:Y:S01]  /*3550*/  MUFU.EX2 R180, R41 ;  /* 0x0000002900b47308 */ /* 0x0000620000000800 */
[C---:B--2---:R-:W-:Y:S01]  /*3560*/  FADD.FTZ R34, R186.reuse, R25 ;  /* 0x00000019ba227221 */ /* 0x044fe20000010000 */
[----:B------:R-:W-:-:S06]  /*3570*/  F2FP.F16.F32.PACK_AB R186, R186, R21 ;  /* 0x00000015baba723e */ /* 0x000fcc00000000ff */
[----:B------:R-:W2:Y:S01]  /*3580*/  MUFU.EX2 R47, R47 ;  /* 0x0000002f002f7308 */ /* 0x000ea20000000800 */
[----:B---3--:R-:W-:Y:S01]  /*3590*/  FADD.FTZ R25, R43, R34 ;  /* 0x000000222b197221 */ /* 0x008fe20000010000 */
[----:B0-----:R-:W-:-:S06]  /*35a0*/  MOV R41, R119 ;  /* 0x0000007700297202 */ /* 0x001fcc0000000f00 */
[----:B------:R0:W3:Y:S01]  /*35b0*/  MUFU.EX2 R182, R45 ;  /* 0x0000002d00b67308 */ /* 0x0000e20000000800 */
[C---:B-1----:R-:W-:Y:S01]  /*35c0*/  FADD.FTZ R34, R180.reuse, R25 ;  /* 0x00000019b4227221 */ /* 0x042fe20000010000 */
[----:B------:R-:W-:Y:S01]  /*35d0*/  F2FP.F16.F32.PACK_AB R180, R180, R43 ;  /* 0x0000002bb4b4723e */ /* 0x000fe200000000ff */
[----:B------:R-:W-:-:S05]  /*35e0*/  IMAD.MOV.U32 R43, RZ, RZ, R119 ;  /* 0x000000ffff2b7224 */ /* 0x000fca00078e0077 */
[----:B------:R1:W4:Y:S01]  /*35f0*/  MUFU.EX2 R28, R87 ;  /* 0x00000057001c7308 */ /* 0x0003220000000800 */
[----:B--2---:R-:W-:Y:S01]  /*3600*/  FADD.FTZ R25, R47, R34 ;  /* 0x000000222f197221 */ /* 0x004fe20000010000 */
[----:B0-----:R-:W-:-:S06]  /*3610*/  IMAD.MOV.U32 R45, RZ, RZ, R119 ;  /* 0x000000ffff2d7224 */ /* 0x001fcc00078e0077 */
[----:B------:R-:W-:Y:S01]  /*3620*/  MUFU.EX2 R51, R51 ;  /* 0x0000003300337308 */ /* 0x000fe20000000800 */
[C---:B---3--:R-:W-:Y:S01]  /*3630*/  FADD.FTZ R34, R182.reuse, R25 ;  /* 0x00000019b6227221 */ /* 0x048fe20000010000 */
[----:B------:R-:W-:Y:S01]  /*3640*/  F2FP.F16.F32.PACK_AB R182, R182, R47 ;  /* 0x0000002fb6b6723e */ /* 0x000fe200000000ff */
[----:B-1----:R-:W-:Y:S01]  /*3650*/  IMAD.MOV.U32 R87, RZ, RZ, R119 ;  /* 0x000000ffff577224 */ /* 0x002fe200078e0077 */
[----:B------:R-:W-:-:S04]  /*3660*/  MOV R47, R119 ;  /* 0x00000077002f7202 */ /* 0x000fc80000000f00 */
[----:B------:R-:W0:Y:S01]  /*3670*/  MUFU.EX2 R89, R89 ;  /* 0x0000005900597308 */ /* 0x000e220000000800 */
[C---:B----4-:R-:W-:Y:S01]  /*3680*/  FADD.FTZ R36, R28.reuse, R27 ;  /* 0x0000001b1c247221 */ /* 0x050fe20000010000 */
[----:B------:R-:W-:Y:S01]  /*3690*/  F2FP.F16.F32.PACK_AB R179, R28, R85 ;  /* 0x000000551cb3723e */ /* 0x000fe200000000ff */
[--C-:B------:R-:W-:Y:S02]  /*36a0*/  IMAD.MOV.U32 R85, RZ, RZ, R119.reuse ;  /* 0x000000ffff557224 */ /* 0x100fe400078e0077 */
[--C-:B------:R-:W-:Y:S02]  /*36b0*/  IMAD.MOV.U32 R28, RZ, RZ, R119.reuse ;  /* 0x000000ffff1c7224 */ /* 0x100fe400078e0077 */
[--C-:B------:R-:W-:Y:S01]  /*36c0*/  IMAD.MOV.U32 R27, RZ, RZ, R119.reuse ;  /* 0x000000ffff1b7224 */ /* 0x100fe200078e0077 */
[----:B------:R1:W-:Y:S08]  /*36d0*/  MUFU.EX2 R176, R49 ;  /* 0x0000003100b07308 */ /* 0x0003f00000000800 */
[----:B------:R2:W3:Y:S01]  /*36e0*/  MUFU.EX2 R30, R91 ;  /* 0x0000005b001e7308 */ /* 0x0004e20000000800 */
[----:B0-----:R-:W-:Y:S01]  /*36f0*/  FADD.FTZ R25, R89, R36 ;  /* 0x0000002459197221 */ /* 0x001fe20000010000 */
[----:B-1----:R-:W-:-:S02]  /*3700*/  IMAD.MOV.U32 R49, RZ, RZ, R119 ;  /* 0x000000ffff317224 */ /* 0x002fc400078e0077 */
[----:B------:R-:W-:-:S04]  /*3710*/  IMAD.MOV.U32 R36, RZ, RZ, R119 ;  /* 0x000000ffff247224 */ /* 0x000fc800078e0077 */
[----:B------:R-:W-:Y:S01]  /*3720*/  MUFU.EX2 R55, R55 ;  /* 0x0000003700377308 */ /* 0x000fe20000000800 */
[----:B--2---:R-:W-:-:S07]  /*3730*/  IMAD.MOV.U32 R91, RZ, RZ, R119 ;  /* 0x000000ffff5b7224 */ /* 0x004fce00078e0077 */
[----:B------:R-:W0:Y:S01]  /*3740*/  MUFU.EX2 R93, R93 ;  /* 0x0000005d005d7308 */ /* 0x000e220000000800 */
[C---:B---3--:R-:W-:Y:S01]  /*3750*/  FADD.FTZ R14, R30.reuse, R25 ;  /* 0x000000191e0e7221 */ /* 0x048fe20000010000 */
[----:B------:R-:W-:Y:S01]  /*3760*/  F2FP.F16.F32.PACK_AB R173, R30, R89 ;  /* 0x000000591ead723e */ /* 0x000fe200000000ff */
[----:B------:R-:W-:Y:S01]  /*3770*/  IMAD.MOV.U32 R30, RZ, RZ, R119 ;  /* 0x000000ffff1e7224 */ /* 0x000fe200078e0077 */
[----:B------:R-:W-:-:S04]  /*3780*/  MOV R89, R119 ;  /* 0x0000007700597202 */ /* 0x000fc80000000f00 */
[----:B------:R1:W-:Y:S08]  /*3790*/  MUFU.EX2 R178, R53 ;  /* 0x0000003500b27308 */ /* 0x0003f00000000800 */
[----:B------:R2:W3:Y:S01]  /*37a0*/  MUFU.EX2 R32, R63 ;  /* 0x0000003f00207308 */ /* 0x0004e20000000800 */
[----:B0-----:R-:W-:Y:S01]  /*37b0*/  FADD.FTZ R25, R93, R14 ;  /* 0x0000000e5d197221 */ /* 0x001fe20000010000 */
[----:B-1----:R-:W-:-:S06]  /*37c0*/  MOV R53, R119 ;  /* 0x0000007700357202 */ /* 0x002fcc0000000f00 */
[----:B------:R-:W0:Y:S01]  /*37d0*/  MUFU.EX2 R59, R59 ;  /* 0x0000003b003b7308 */ /* 0x000e220000000800 */
[----:B--2---:R-:W-:-:S07]  /*37e0*/  IMAD.MOV.U32 R63, RZ, RZ, R119 ;  /* 0x000000ffff3f7224 */ /* 0x004fce00078e0077 */
[----:B------:R1:W-:Y:S01]  /*37f0*/  MUFU.EX2 R174, R3 ;  /* 0x0000000300ae7308 */ /* 0x0003e20000000800 */
[C---:B---3--:R-:W-:Y:S01]  /*3800*/  FADD.FTZ R14, R32.reuse, R25 ;  /* 0x00000019200e7221 */ /* 0x048fe20000010000 */
[----:B------:R-:W-:Y:S01]  /*3810*/  F2FP.F16.F32.PACK_AB R175, R32, R93 ;  /* 0x0000005d20af723e */ /* 0x000fe200000000ff */
[----:B------:R-:W-:Y:S01]  /*3820*/  IMAD.MOV.U32 R93, RZ, RZ, R119 ;  /* 0x000000ffff5d7224 */ /* 0x000fe200078e0077 */
[----:B------:R-:W-:-:S04]  /*3830*/  MOV R32, R119 ;  /* 0x0000007700207202 */ /* 0x000fc80000000f00 */
[----:B------:R-:W2:Y:S01]  /*3840*/  MUFU.EX2 R95, R95 ;  /* 0x0000005f005f7308 */ /* 0x000ea20000000800 */
[----:B-1----:R-:W-:Y:S01]  /*3850*/  FADD.FTZ R3, R51, R34 ;  /* 0x0000002233037221 */ /* 0x002fe20000010000 */
[----:B------:R-:W-:-:S03]  /*3860*/  IMAD.MOV.U32 R34, RZ, RZ, R119 ;  /* 0x000000ffff227224 */ /* 0x000fc600078e0077 */
[C---:B------:R-:W-:Y:S01]  /*3870*/  FADD.FTZ R12, R176.reuse, R3 ;  /* 0x00000003b00c7221 */ /* 0x040fe20000010000 */
[----:B------:R-:W-:Y:S01]  /*3880*/  F2FP.F16.F32.PACK_AB R176, R176, R51 ;  /* 0x00000033b0b0723e */ /* 0x000fe200000000ff */
[----:B------:R-:W-:Y:S01]  /*3890*/  IMAD.MOV.U32 R51, RZ, RZ, R119 ;  /* 0x000000ffff337224 */ /* 0x000fe200078e0077 */
[----:B------:R1:W3:Y:S01]  /*38a0*/  MUFU.EX2 R172, R57 ;  /* 0x0000003900ac7308 */ /* 0x0002e20000000800 */
[----:B------:R-:W-:-:S04]  /*38b0*/  FADD.FTZ R3, R55, R12 ;  /* 0x0000000c37037221 */ /* 0x000fc80000010000 */
[C---:B------:R-:W-:Y:S01]  /*38c0*/  FADD.FTZ R12, R178.reuse, R3 ;  /* 0x00000003b20c7221 */ /* 0x040fe20000010000 */
[----:B------:R-:W-:Y:S01]  /*38d0*/  F2FP.F16.F32.PACK_AB R178, R178, R55 ;  /* 0x00000037b2b2723e */ /* 0x000fe200000000ff */
[--C-:B------:R-:W-:Y:S01]  /*38e0*/  IMAD.MOV.U32 R55, RZ, RZ, R119.reuse ;  /* 0x000000ffff377224 */ /* 0x100fe200078e0077 */
[----:B------:R4:W5:Y:S01]  /*38f0*/  MUFU.EX2 R8, R67 ;  /* 0x0000004300087308 */ /* 0x0009620000000800 */
[----:B0-----:R-:W-:Y:S01]  /*3900*/  FADD.FTZ R3, R59, R12 ;  /* 0x0000000c3b037221 */ /* 0x001fe20000010000 */
[----:B--2---:R-:W-:Y:S01]  /*3910*/  FADD.FTZ R25, R95, R14 ;  /* 0x0000000e5f197221 */ /* 0x004fe20000010000 */
[----:B-1----:R-:W-:-:S05]  /*3920*/  IMAD.MOV.U32 R57, RZ, RZ, R119 ;  /* 0x000000ffff397224 */ /* 0x002fca00078e0077 */
[----:B------:R-:W0:Y:S01]  /*3930*/  MUFU.EX2 R61, R61 ;  /* 0x0000003d003d7308 */ /* 0x000e220000000800 */
[C---:B---3--:R-:W-:Y:S01]  /*3940*/  FADD.FTZ R3, R172.reuse, R3 ;  /* 0x00000003ac037221 */ /* 0x048fe20000010000 */
[----:B------:R-:W-:Y:S01]  /*3950*/  F2FP.F16.F32.PACK_AB R172, R172, R59 ;  /* 0x0000003bacac723e */ /* 0x000fe200000000ff */
[----:B----4-:R-:W-:Y:S01]  /*3960*/  IMAD.MOV.U32 R67, RZ, RZ, R119 ;  /* 0x000000ffff437224 */ /* 0x010fe200078e0077 */
[----:B------:R-:W-:-:S04]  /*3970*/  MOV R59, R119 ;  /* 0x00000077003b7202 */ /* 0x000fc80000000f00 */
[----:B------:R-:W1:Y:S01]  /*3980*/  MUFU.EX2 R19, R19 ;  /* 0x0000001300137308 */ /* 0x000e620000000800 */
[C---:B-----5:R-:W-:Y:S01]  /*3990*/  FADD.FTZ R12, R8.reuse, R25 ;  /* 0x00000019080c7221 */ /* 0x060fe20000010000 */
[----:B------:R-:W-:Y:S01]  /*39a0*/  F2FP.F16.F32.PACK_AB R169, R8, R95 ;  /* 0x0000005f08a9723e */ /* 0x000fe200000000ff */
[----:B------:R-:W-:Y:S01]  /*39b0*/  FADD.FTZ R8, R174, R3 ;  /* 0x00000003ae087221 */ /* 0x000fe20000010000 */
[----:B------:R-:W-:-:S04]  /*39c0*/  MOV R95, R119 ;  /* 0x00000077005f7202 */ /* 0x000fc80000000f00 */
[----:B------:R2:W3:Y:S01]  /*39d0*/  MUFU.EX2 R168, R65 ;  /* 0x0000004100a87308 */ /* 0x0004e20000000800 */
[C---:B0-----:R-:W-:Y:S01]  /*39e0*/  FADD.FTZ R8, R61.reuse, R8 ;  /* 0x000000083d087221 */ /* 0x041fe20000010000 */
[----:B------:R-:W-:Y:S01]  /*39f0*/  F2FP.F16.F32.PACK_AB R174, R61, R174 ;  /* 0x000000ae3dae723e */ /* 0x000fe200000000ff */
[----:B------:R-:W-:-:S05]  /*3a00*/  IMAD.MOV.U32 R61, RZ, RZ, R119 ;  /* 0x000000ffff3d7224 */ /* 0x000fca00078e0077 */
[----:B------:R-:W0:Y:S01]  /*3a10*/  MUFU.EX2 R97, R97 ;  /* 0x0000006100617308 */ /* 0x000e220000000800 */
[----:B-1----:R-:W-:Y:S01]  /*3a20*/  FADD.FTZ R11, R19, R8 ;  /* 0x00000008130b7221 */ /* 0x002fe20000010000 */
[----:B--2---:R-:W-:-:S06]  /*3a30*/  MOV R65, R119 ;  /* 0x0000007700417202 */ /* 0x004fcc0000000f00 */
[----:B------:R-:W1:Y:S01]  /*3a40*/  MUFU.EX2 R23, R23 ;  /* 0x0000001700177308 */ /* 0x000e620000000800 */
[C---:B---3--:R-:W-:Y:S01]  /*3a50*/  FADD.FTZ R8, R168.reuse, R11 ;  /* 0x0000000ba8087221 */ /* 0x048fe20000010000 */
[----:B------:R-:W-:-:S06]  /*3a60*/  F2FP.F16.F32.PACK_AB R168, R168, R19 ;  /* 0x00000013a8a8723e */ /* 0x000fcc00000000ff */
[----:B------:R-:W2:Y:S01]  /*3a70*/  MUFU.EX2 R10, R10 ;  /* 0x0000000a000a7308 */ /* 0x000ea20000000800 */
[----:B0-----:R-:W-:-:S07]  /*3a80*/  FADD.FTZ R25, R97, R12 ;  /* 0x0000000c61197221 */ /* 0x001fce0000010000 */
[----:B------:R-:W0:Y:S01]  /*3a90*/  MUFU.EX2 R0, R0 ;  /* 0x0000000000007308 */ /* 0x000e220000000800 */
[----:B-1----:R-:W-:Y:S01]  /*3aa0*/  FADD.FTZ R11, R23, R8 ;  /* 0x00000008170b7221 */ /* 0x002fe20000010000 */
[C---:B--2---:R-:W-:Y:S01]  /*3ab0*/  FADD.FTZ R3, R10.reuse, R25 ;  /* 0x000000190a037221 */ /* 0x044fe20000010000 */
[----:B------:R-:W-:Y:S01]  /*3ac0*/  F2FP.F16.F32.PACK_AB R171, R10, R97 ;  /* 0x000000610aab723e */ /* 0x000fe200000000ff */
[--C-:B------:R-:W-:Y:S02]  /*3ad0*/  IMAD.MOV.U32 R97, RZ, RZ, R119.reuse ;  /* 0x000000ffff617224 */ /* 0x100fe400078e0077 */
[----:B------:R-:W-:Y:S02]  /*3ae0*/  IMAD.MOV.U32 R25, RZ, RZ, R119 ;  /* 0x000000ffff197224 */ /* 0x000fe400078e0077 */
[C---:B0-----:R-:W-:Y:S01]  /*3af0*/  FADD.FTZ R8, R0.reuse, R11 ;  /* 0x0000000b00087221 */ /* 0x041fe20000010000 */
[----:B------:R-:W-:Y:S01]  /*3b00*/  F2FP.F16.F32.PACK_AB R170, R0, R23 ;  /* 0x0000001700aa723e */ /* 0x000fe200000000ff */
[----:B------:R-:W-:Y:S01]  /*3b10*/  IMAD.MOV.U32 R0, RZ, RZ, 0x3f800000 ;  /* 0x3f800000ff007424 */ /* 0x000fe200078e00ff */
[----:B------:R-:W-:Y:S01]  /*3b20*/  MOV R11, 0x3f800000 ;  /* 0x3f800000000b7802 */ /* 0x000fe20000000f00 */
[----:B------:R-:W-:Y:S06]  /*3b30*/  @!P1 BRA `(.L_x_18) ;  /* 0x0000002400c89947 */ /* 0x000fec0003800000 */
[----:B------:R-:W-:Y:S01]  /*3b40*/  MOV R12, R5 ;  /* 0x00000005000c7202 */ /* 0x000fe20000000f00 */
[----:B------:R-:W-:Y:S01]  /*3b50*/  IMAD.MOV.U32 R10, RZ, RZ, R9 ;  /* 0x000000ffff0a7224 */ /* 0x000fe200078e0009 */
[----:B------:R-:W-:Y:S01]  /*3b60*/  CS2R R118, SRZ ;  /* 0x0000000000767805 */ /* 0x000fe2000001ff00 */
[----:B------:R-:W-:Y:S01]  /*3b70*/  IMAD.MOV.U32 R0, RZ, RZ, 0x3f800000 ;  /* 0x3f800000ff007424 */ /* 0x000fe200078e00ff */
        /* <DEDUP_REMOVED lines=47> */
[----:B------:R-:W-:Y:S01]  /*3e70*/  UMOV UR56, URZ ;  /* 0x0000003f00387c82 */ /* 0x000fe20008000000 */
[----:B------:R-:W-:Y:S01]  /*3e80*/  UMOV UR57, URZ ;  /* 0x0000003f00397c82 */ /* 0x000fe20008000000 */
[----:B------:R-:W-:-:S05]  /*3e90*/  ULDC UR60, c[0x0][0x9d8] ;  /* 0x00027600003c7ab9 */ /* 0x000fca0000000800 */
.L_x_29:
[----:B------:R-:W-:-:S04]  /*3ea0*/  UISETP.NE.AND UP0, UPT, UR57, 0x1, UPT ;  /* 0x000000013900788c */ /* 0x000fc8000bf05270 */
[----:B------:R-:W-:-:S04]  /*3eb0*/  USEL UR39, URZ, 0x1, UP0 ;  /* 0x000000013f277887 */ /* 0x000fc80008000000 */
[----:B------:R-:W-:Y:S01]  /*3ec0*/  ULOP3.LUT UR39, UR56, UR39, URZ, 0x3c, !UPT ;  /* 0x0000002738277292 */ /* 0x000fe2000f8e3c3f */
[----:B------:R-:W-:Y:S11]  /*3ed0*/  @!P0 BRA `(.L_x_19) ;  /* 0x0000000000048947 */ /* 0x000ff60003800000 */
[----:B------:R-:W-:Y:S01]  /*3ee0*/  BPT.TRAP 0x1 ;  /* 0x000000040000795c */ /* 0x000fe20000300000 */
.L_x_19:
[----:B------:R-:W-:Y:S01]  /*3ef0*/  UIADD3 UR4, UR57, 0x1, URZ ;  /* 0x0000000139047890 */ /* 0x000fe2000fffe03f */
[----:B------:R-:W-:-:S03]  /*3f00*/  MOV R4, UR39 ;  /* 0x0000002700047c02 */ /* 0x000fc60008000f00 */
[----:B------:R-:W-:Y:S01]  /*3f10*/  UISETP.NE.AND UP0, UPT, UR4, 0x2, UPT ;  /* 0x000000020400788c */ /* 0x000fe2000bf05270 */
[----:B------:R-:W-:-:S03]  /*3f20*/  SHF.L.U32 R4, R4, 0x1f, RZ ;  /* 0x0000001f04047819 */ /* 0x000fc600000006ff */
[----:B------:R-:W-:-:S04]  /*3f30*/  USEL UR4, UR4, URZ, UP0 ;  /* 0x0000003f04047287 */ /* 0x000fc80008000000 */
[----:B------:R-:W-:Y:S02]  /*3f40*/  ULEA UR61, UR4, UR38, 0x3 ;  /* 0x00000026043d7291 */ /* 0x000fe4000f8e183f */
[----:B------:R-:W-:-:S07]  /*3f50*/  IMAD.U32 R2, RZ, RZ, UR4 ;  /* 0x00000004ff027e24 */ /* 0x000fce000f8e00ff */
[----:B------:R0:W1:Y:S01]  /*3f60*/  SYNCS.PHASECHK.TRANS64.TRYWAIT P1, [UR61+0x30830], R4 ;  /* 0x03083004ff0075a7 */ /* 0x000062000802017d */
[----:B------:R-:W-:Y:S05]  /*3f70*/  @!P0 BRA `(.L_x_20) ;  /* 0x0000000000048947 */ /* 0x000fea0003800000 */
[----:B------:R-:W-:Y:S01]  /*3f80*/  BPT.TRAP 0x1 ;  /* 0x000000040000795c */ /* 0x000fe20000300000 */
.L_x_20:
[----:B-1----:R-:W-:Y:S05]  /*3f90*/  @P1 BRA `(.L_x_21) ;  /* 0x0000000000081947 */ /* 0x002fea0003800000 */
[----:B------:R-:W1:Y:S02]  /*3fa0*/  SYNCS.PHASECHK.TRANS64.TRYWAIT P1, [UR61+0x30830], R4 ;  /* 0x03083004ff0075a7 */ /* 0x000e64000802017d */
[----:B-1----:R-:W-:Y:S05]  /*3fb0*/  @!P1 BRA `(.L_x_22) ;  /* 0x0000008c00cc9947 */ /* 0x002fea0003800000 */
.L_x_21:
[----:B------:R-:W-:Y:S01]  /*3fc0*/  R2UR UR6, R2 ;  /* 0x00000000020672ca */ /* 0x000fe200000e0000 */
[----:B------:R-:W-:Y:S01]  /*3fd0*/  WARPGROUP.ARRIVE ;  /* 0x00000000000079c5 */ /* 0x000fe20000000000 */
[----:B------:R-:W-:Y:S01]  /*3fe0*/  R2UR UR4, R6 ;  /* 0x00000000060472ca */ /* 0x000fe200000e0000 */
[----:B------:R-:W-:Y:S01]  /*3ff0*/  UMOV UR7, 0x40000040 ;  /* 0x4000004000077882 */ /* 0x000fe20000000000 */
[----:B------:R-:W-:Y:S01]  /*4000*/  R2UR UR5, R7 ;  /* 0x00000000070572ca */ /* 0x000fe200000e0000 */
[----:B------:R-:W-:Y:S01]  /*4010*/  UMOV UR11, 0x40000040 ;  /* 0x40000040000b7882 */ /* 0x000fe20000000000 */
[----:B------:R-:W-:Y:S01]  /*4020*/  UMOV UR15, 0x40000040 ;  /* 0x40000040000f7882 */ /* 0x000fe20000000000 */
[----:B------:R-:W-:Y:S01]  /*4030*/  UMOV UR19, 0x40000040 ;  /* 0x4000004000137882 */ /* 0x000fe20000000000 */
[----:B------:R-:W-:Y:S01]  /*4040*/  UMOV UR23, 0x40000040 ;  /* 0x4000004000177882 */ /* 0x000fe20000000000 */
[----:B------:R-:W-:Y:S01]  /*4050*/  UMOV UR27, 0x40000040 ;  /* 0x40000040001b7882 */ /* 0x000fe20000000000 */
[----:B------:R-:W-:Y:S01]  /*4060*/  UMOV UR31, 0x40000040 ;  /* 0x40000040001f7882 */ /* 0x000fe20000000000 */
[----:B------:R-:W-:Y:S01]  /*4070*/  UMOV UR35, 0x40000040 ;  /* 0x4000004000237882 */ /* 0x000fe20000000000 */
[----:B------:R-:W-:Y:S01]  /*4080*/  UMOV UR43, 0x40000040 ;  /* 0x40000040002b7882 */ /* 0x000fe20000000000 */
[----:B------:R-:W-:Y:S01]  /*4090*/  UIMAD UR6, UR6, 0x900, UR58 ;  /* 0x00000900060678a4 */ /* 0x000fe2000f8e023a */
[-C--:B------:R-:W-:Y:S01]  /*40a0*/  FMUL.FTZ R24, R24, R11.reuse ;  /* 0x0000000b18187220 */ /* 0x080fe20000410000 */
[----:B------:R-:W-:Y:S01]  /*40b0*/  UMOV UR47, 0x40000040 ;  /* 0x40000040002f7882 */ /* 0x000fe20000000000 */
[----:B------:R-:W-:Y:S01]  /*40c0*/  UMOV UR51, 0x40000040 ;  /* 0x4000004000337882 */ /* 0x000fe20000000000 */
[----:B------:R-:W-:Y:S01]  /*40d0*/  UIADD3 UR10, UR6, 0x2, URZ ;  /* 0x00000002060a7890 */ /* 0x000fe2000fffe03f */
[-C--:B------:R-:W-:Y:S01]  /*40e0*/  FMUL.FTZ R25, R25, R11.reuse ;  /* 0x0000000b19197220 */ /* 0x080fe20000410000 */
[----:B------:R-:W-:Y:S01]  /*40f0*/  UIADD3 UR14, UR6, 0x4, URZ ;  /* 0x00000004060e7890 */ /* 0x000fe2000fffe03f */
[----:B------:R-:W-:Y:S01]  /*4100*/  FMUL.FTZ R28, R28, R11 ;  /* 0x0000000b1c1c7220 */ /* 0x000fe20000410000 */
[----:B------:R-:W-:-:S02]  /*4110*/  UIADD3 UR18, UR6, 0x6, URZ ;  /* 0x0000000606127890 */ /* 0x000fc4000fffe03f */
[----:B------:R-:W-:Y:S01]  /*4120*/  HGMMA.64x96x16.F32 R120, gdesc[UR4], RZ, !UPT, gsb0 ;  /* 0x01600000047879f0 */ /* 0x000fe2000c0008ff */
[----:B------:R-:W-:Y:S01]  /*4130*/  UIADD3 UR22, UR6, 0x300, URZ ;  /* 0x0000030006167890 */ /* 0x000fe2000fffe03f */
[-C--:B------:R-:W-:Y:S01]  /*4140*/  FMUL.FTZ R29, R29, R11.reuse ;  /* 0x0000000b1d1d7220 */ /* 0x080fe20000410000 */
        /* <DEDUP_REMOVED lines=14> */
[----:B------:R-:W-:Y:S01]  /*4230*/  UMOV UR55, 0x40000040 ;  /* 0x4000004000377882 */ /* 0x000fe20000000000 */
[-C--:B------:R-:W-:Y:S01]  /*4240*/  FMUL.FTZ R45, R45, R11.reuse ;  /* 0x0000000b2d2d7220 */ /* 0x080fe20000410000 */
        /* <DEDUP_REMOVED lines=35> */
[----:B------:R-:W-:Y:S01]  /*4480*/  FMUL.FTZ R117, R117, R11 ;  /* 0x0000000b75757220 */ /* 0x000fe20000410000 */
        /* <DEDUP_REMOVED lines=47> */
[----:B------:R-:W-:-:S02]  /*4780*/  WARPGROUP.DEPBAR.LE gsb0, 0x0 ;  /* 0x00008000000079c5 */ /* 0x000fc40000010000 */
[----:B------:R-:W-:Y:S01]  /*4790*/  WARPGROUP.ARRIVE ;  /* 0x00000000000079c5 */ /* 0x000fe20000000000 */
[----:B------:R-:W-:-:S05]  /*47a0*/  FMUL.FTZ R119, R119, R0 ;  /* 0x0000000077777220 */ /* 0x000fca0000410000 */
        /* <DEDUP_REMOVED lines=32> */
[----:B------:R-:W-:Y:S05]  /*49b0*/  @!P0 BRA `(.L_x_23) ;  /* 0x0000000000048947 */ /* 0x000fea0003800000 */
[----:B------:R-:W-:Y:S01]  /*49c0*/  BPT.TRAP 0x1 ;  /* 0x000000040000795c */ /* 0x000fe20000300000 */
.L_x_23:
[----:B------:R-:W-:Y:S01]  /*49d0*/  ULEA UR4, UR57, UR38, 0x3 ;  /* 0x0000002639047291 */ /* 0x000fe2000f8e183f */
[----:B------:R-:W-:-:S05]  /*49e0*/  IMAD.U32 R0, RZ, RZ, UR56 ;  /* 0x00000038ff007e24 */ /* 0x000fca000f8e00ff */
[----:B------:R-:W-:-:S04]  /*49f0*/  SHF.L.U32 R0, R0, 0x1f, RZ ;  /* 0x0000001f00007819 */ /* 0x000fc800000006ff */
[----:B------:R2:W3:Y:S01]  /*4a00*/  SYNCS.PHASECHK.TRANS64.TRYWAIT P1, [UR4+0x30850], R0 ;  /* 0x03085000ff0075a7 */ /* 0x0004e20008020144 */
[----:B------:R-:W-:Y:S05]  /*4a10*/  @!P0 BRA `(.L_x_24) ;  /* 0x0000000000048947 */ /* 0x000fea0003800000 */
[----:B------:R-:W-:Y:S01]  /*4a20*/  BPT.TRAP 0x1 ;  /* 0x000000040000795c */ /* 0x000fe20000300000 */
.L_x_24:
[----:B---3--:R-:W-:Y:S05]  /*4a30*/  @P1 BRA `(.L_x_25) ;  /* 0x0000000000081947 */ /* 0x008fea0003800000 */
[----:B------:R-:W3:Y:S02]  /*4a40*/  SYNCS.PHASECHK.TRANS64.TRYWAIT P1, [UR4+0x30850], R0 ;  /* 0x03085000ff0075a7 */ /* 0x000ee40008020144 */
[----:B---3--:R-:W-:Y:S05]  /*4a50*/  @!P1 BRA `(.L_x_26) ;  /* 0x00000084003c9947 */ /* 0x008fea0003800000 */
.L_x_25:
[----:B------:R-:W-:Y:S01]  /*4a60*/  UIADD3 UR5, UR38, 0x400, URZ ;  /* 0x0000040026057890 */ /* 0x000fe2000fffe03f */
[----:B------:R-:W-:Y:S01]  /*4a70*/  WARPGROUP.ARRIVE ;  /* 0x00000000000079c5 */ /* 0x000fe20000000000 */
[----:B------:R-:W-:Y:S01]  /*4a80*/  UMOV UR7, 0x40000040 ;  /* 0x4000004000077882 */ /* 0x000fe20000000000 */
[----:B------:R-:W-:Y:S01]  /*4a90*/  UMOV UR11, 0x40000040 ;  /* 0x40000040000b7882 */ /* 0x000fe20000000000 */
[----:B------:R-:W-:-:S04]  /*4aa0*/  USHF.R.U32.HI UR5, URZ, 0x4, UR5 ;  /* 0x000000043f057899 */ /* 0x000fc80008011605 */
[----:B------:R-:W-:-:S04]  /*4ab0*/  ULOP3.LUT UR5, UR5, 0x3fff, URZ, 0xc0, !UPT ;  /* 0x00003fff05057892 */ /* 0x000fc8000f8ec03f */
[----:B------:R-:W-:-:S04]  /*4ac0*/  ULOP3.LUT UR5, UR5, 0x3000000, URZ, 0xfc, !UPT ;  /* 0x0300000005057892 */ /* 0x000fc8000f8efc3f */
[----:B------:R-:W-:-:S04]  /*4ad0*/  UIMAD UR6, UR57, 0x900, UR5 ;  /* 0x00000900390678a4 */ /* 0x000fc8000f8e0205 */
[----:B------:R-:W-:-:S05]  /*4ae0*/  UIADD3 UR10, UR6, 0x80, URZ ;  /* 0x00000080060a7890 */ /* 0x000fca000fffe03f */
[----:B------:R-:W-:Y:S01]  /*4af0*/  HGMMA.64x192x16.F32 R24, R188, gdesc[UR4].tnspB, R24, gsb0 ;  /* 0x42e00004bc187df0 */ /* 0x000fe20008000818 */
[----:B------:R-:W-:Y:S02]  /*4b00*/  UMOV UR7, 0x40000040 ;  /* 0x4000004000077882 */ /* 0x000fe40000000000 */
[----:B------:R-:W-:Y:S02]  /*4b10*/  WARPGROUP.DEPBAR.LE gsb0, 0x0 ;  /* 0x00008000000079c5 */ /* 0x000fe40000010000 */
[----:B------:R-:W-:-:S15]  /*4b20*/  WARPGROUP.ARRIVE ;  /* 0x00000000000079c5 */ /* 0x000fde0000000000 */
[----:B------:R-:W-:Y:S01]  /*4b30*/  HGMMA.64x192x16.F32 R24, R184, gdesc[UR8].tnspB, R24, gsb0 ;  /* 0x42e00008b8187df0 */ /* 0x000fe20008000818 */
[----:B------:R-:W-:Y:S01]  /*4b40*/  UIADD3 UR10, UR6, 0x100, URZ ;  /* 0x00000100060a7890 */ /* 0x000fe2000fffe03f */
[----:B------:R-:W-:Y:S01]  /*4b50*/  UMOV UR11, 0x40000040 ;  /* 0x40000040000b7882 */ /* 0x000fe20000000000 */
        /* <DEDUP_REMOVED lines=10> */
[----:B------:R-:W-:Y:S01]  /*4c00*/  UIADD3 UR6, UR6, 0x280, URZ ;  /* 0x0000028006067890 */ /* 0x000fe2000fffe03f */
[----:B------:R-:W-:Y:S02]  /*4c10*/  WARPGROUP.DEPBAR.LE gsb0, 0x0 ;  /* 0x00008000000079c5 */ /* 0x000fe40000010000 */
[----:B------:R-:W-:-:S14]  /*4c20*/  WARPGROUP.ARRIVE ;  /* 0x00000000000079c5 */ /* 0x000fdc0000000000 */
[----:B------:R-:W-:Y:S03]  /*4c30*/  HGMMA.64x192x16.F32 R24, R172, gdesc[UR8].tnspB, R24, gsb0 ;  /* 0x42e00008ac187df0 */ /* 0x000fe60008000818 */
[----:B------:R-:W-:Y:S02]  /*4c40*/  WARPGROUP.DEPBAR.LE gsb0, 0x0 ;  /* 0x00008000000079c5 */ /* 0x000fe40000010000 */
[----:B------:R-:W-:-:S15]  /*4c50*/  WARPGROUP.ARRIVE ;  /* 0x00000000000079c5 */ /* 0x000fde0000000000 */
[----:B------:R-:W-:Y:S03]  /*4c60*/  HGMMA.64x192x16.F32 R24, R168, gdesc[UR4].tnspB, R24, gsb0 ;  /* 0x42e00004a8187df0 */ /* 0x000fe60008000818 */
[----:B------:R-:W-:Y:S02]  /*4c70*/  WARPGROUP.DEPBAR.LE gsb0, 0x0 ;  /* 0x00008000000079c5 */ /* 0x000fe40000010000 */
[----:B------:R-:W-:Y:S05]  /*4c80*/  @!P0 BRA `(.L_x_27) ;  /* 0x0000000000048947 */ /* 0x000fea0003800000 */
[----:B------:R-:W-:Y:S01]  /*4c90*/  BPT.TRAP 0x1 ;  /* 0x000000040000795c */ /* 0x000fe20000300000 */
.L_x_27:
[----:B------:R-:W-:Y:S01]  /*4ca0*/  FMUL.FTZ R169, R120, UR60 ;  /* 0x0000003c78a97c20 */ /* 0x000fe20008410000 */
[----:B------:R-:W-:Y:S01]  /*4cb0*/  FMUL.FTZ R171, R121, UR60 ;  /* 0x0000003c79ab7c20 */ /* 0x000fe20008410000 */
[----:B------:R-:W-:Y:S01]  /*4cc0*/  FMUL.FTZ R13, R122, UR60 ;  /* 0x0000003c7a0d7c20 */ /* 0x000fe20008410000 */
[----:B------:R-:W-:Y:S01]  /*4cd0*/  FMUL.FTZ R173, R124, UR60 ;  /* 0x0000003c7cad7c20 */ /* 0x000fe20008410000 */
[----:B------:R-:W-:Y:S01]  /*4ce0*/  FMUL.FTZ R15, R123, UR60 ;  /* 0x0000003c7b0f7c20 */ /* 0x000fe20008410000 */
[----:B------:R-:W-:Y:S01]  /*4cf0*/  FMUL.FTZ R175, R125, UR60 ;  /* 0x0000003c7daf7c20 */ /* 0x000fe20008410000 */
[----:B------:R-:W1:Y:S01]  /*4d00*/  MUFU.TANH R169, R169 ;  /* 0x000000a900a97308 */ /* 0x000e620000002400 */
[----:B------:R-:W-:Y:S01]  /*4d10*/  FMUL.FTZ R19, R126, UR60 ;  /* 0x0000003c7e137c20 */ /* 0x000fe20008410000 */
[----:B------:R-:W-:Y:S01]  /*4d20*/  FMUL.FTZ R177, R128, UR60 ;  /* 0x0000003c80b17c20 */ /* 0x000fe20008410000 */
[----:B------:R-:W-:Y:S01]  /*4d30*/  FMUL.FTZ R21, R127, UR60 ;  /* 0x0000003c7f157c20 */ /* 0x000fe20008410000 */
[----:B------:R-:W-:Y:S01]  /*4d40*/  FMUL.FTZ R179, R129, UR60 ;  /* 0x0000003c81b37c20 */ /* 0x000fe20008410000 */
[----:B------:R-:W-:Y:S01]  /*4d50*/  FMUL.FTZ R23, R130, UR60 ;  /* 0x0000003c82177c20 */ /* 0x000fe20008410000 */
[----:B------:R-:W-:Y:S01]  /*4d60*/  FMUL.FTZ R181, R132, UR60 ;  /* 0x0000003c84b57c20 */ /* 0x000fe20008410000 */
[----:B------:R-:W-:Y:S01]  /*4d70*/  FMUL.FTZ R121, R131, UR60 ;  /* 0x0000003c83797c20 */ /* 0x000fe20008410000 */
[----:B------:R-:W3:Y:S01]  /*4d80*/  MUFU.TANH R171, R171 ;  /* 0x000000ab00ab7308 */ /* 0x000ee20000002400 */
[----:B------:R-:W-:Y:S01]  /*4d90*/  FMUL.FTZ R183, R133, UR60 ;  /* 0x0000003c85b77c20 */ /* 0x000fe20008410000 */
[----:B------:R-:W-:Y:S01]  /*4da0*/  FMUL.FTZ R123, R134, UR60 ;  /* 0x0000003c867b7c20 */ /* 0x000fe20008410000 */
[----:B------:R-:W-:Y:S01]  /*4db0*/  FMUL.FTZ R185, R136, UR60 ;  /* 0x0000003c88b97c20 */ /* 0x000fe20008410000 */
[----:B------:R-:W-:Y:S01]  /*4dc0*/  FMUL.FTZ R125, R135, UR60 ;  /* 0x0000003c877d7c20 */ /* 0x000fe20008410000 */
[----:B------:R-:W-:Y:S01]  /*4dd0*/  FMUL.FTZ R187, R137, UR60 ;  /* 0x0000003c89bb7c20 */ /* 0x000fe20008410000 */
[----:B------:R-:W-:Y:S01]  /*4de0*/  FMUL.FTZ R127, R138, UR60 ;  /* 0x0000003c8a7f7c20 */ /* 0x000fe20008410000 */
[----:B------:R-:W-:Y:S01]  /*4df0*/  FMUL.FTZ R189, R140, UR60 ;  /* 0x0000003c8cbd7c20 */ /* 0x000fe20008410000 */
[----:B------:R-:W0:Y:S01]  /*4e00*/  MUFU.TANH R13, R13 ;  /* 0x0000000d000d7308 */ /* 0x000e220000002400 */
[----:B-12---:R-:W-:Y:S01]  /*4e10*/  FMNMX.FTZ R0, R169, R10, !PT ;  /* 0x0000000aa9007209 */ /* 0x006fe20007810000 */
[----:B------:R-:W-:Y:S01]  /*4e20*/  FMUL.FTZ R129, R139, UR60 ;  /* 0x0000003c8b817c20 */ /* 0x000fe20008410000 */
[----:B------:R-:W-:Y:S01]  /*4e30*/  FMUL.FTZ R191, R141, UR60 ;  /* 0x0000003c8dbf7c20 */ /* 0x000fe20008410000 */
[----:B------:R-:W-:Y:S01]  /*4e40*/  FMUL.FTZ R131, R142, UR60 ;  /* 0x0000003c8e837c20 */ /* 0x000fe20008410000 */
[----:B------:R-:W-:Y:S01]  /*4e50*/  FMUL.FTZ R193, R144, UR60 ;  /* 0x0000003c90c17c20 */ /* 0x000fe20008410000 */
[----:B------:R-:W-:Y:S01]  /*4e60*/  FMUL.FTZ R133, R143, UR60 ;  /* 0x0000003c8f857c20 */ /* 0x000fe20008410000 */
[----:B------:R-:W-:Y:S01]  /*4e70*/  FMUL.FTZ R195, R145, UR60 ;  /* 0x0000003c91c37c20 */ /* 0x000fe20008410000 */
[----:B------:R-:W1:Y:S01]  /*4e80*/  MUFU.TANH R173, R173 ;  /* 0x000000ad00ad7308 */ /* 0x000e620000002400 */
[----:B---3--:R-:W-:Y:S01]  /*4e90*/  FMNMX.FTZ R0, R171, R0, !PT ;  /* 0x00000000ab007209 */ /* 0x008fe20007810000 */
[----:B------:R-:W-:Y:S01]  /*4ea0*/  FMUL.FTZ R135, R146, UR60 ;  /* 0x0000003c92877c20 */ /* 0x000fe20008410000 */
[----:B------:R-:W-:Y:S01]  /*4eb0*/  FMUL.FTZ R197, R148, UR60 ;  /* 0x0000003c94c57c20 */ /* 0x000fe20008410000 */
[----:B------:R-:W-:Y:S01]  /*4ec0*/  FMUL.FTZ R137, R147, UR60 ;  /* 0x0000003c93897c20 */ /* 0x000fe20008410000 */
[----:B------:R-:W-:Y:S01]  /*4ed0*/  FMUL.FTZ R199, R149, UR60 ;  /* 0x0000003c95c77c20 */ /* 0x000fe20008410000 */
[----:B------:R-:W-:Y:S01]  /*4ee0*/  FMUL.FTZ R139, R150, UR60 ;  /* 0x0000003c968b7c20 */ /* 0x000fe20008410000 */
[----:B------:R-:W-:Y:S01]  /*4ef0*/  FMUL.FTZ R141, R151, UR60 ;  /* 0x0000003c978d7c20 */ /* 0x000fe20008410000 */
[----:B------:R-:W2:Y:S01]  /*4f00*/  MUFU.TANH R15, R15 ;  /* 0x0000000f000f7308 */ /* 0x000ea20000002400 */
[----:B0-----:R-:W-:Y:S01]  /*4f10*/  FMNMX.FTZ R4, R13, R12, !PT ;  /* 0x0000000c0d047209 */ /* 0x001fe20007810000 */
[----:B------:R-:W-:Y:S01]  /*4f20*/  FMUL.FTZ R151, R152, UR60 ;  /* 0x0000003c98977c20 */ /* 0x000fe20008410000 */
[----:B------:R-:W-:Y:S01]  /*4f30*/  FMUL.FTZ R153, R153, UR60 ;  /* 0x0000003c99997c20 */ /* 0x000fe20008410000 */
[----:B------:R-:W-:Y:S01]  /*4f40*/  FMUL.FTZ R143, R154, UR60 ;  /* 0x0000003c9a8f7c20 */ /* 0x000fe20008410000 */
[----:B------:R-:W-:Y:S01]  /*4f50*/  FMUL.FTZ R145, R155, UR60 ;  /* 0x0000003c9b917c20 */ /* 0x000fe20008410000 */
[----:B------:R-:W-:Y:S01]  /*4f60*/  FMUL.FTZ R155, R156, UR60 ;  /* 0x0000003c9c9b7c20 */ /* 0x000fe20008410000 */
[----:B------:R-:W-:Y:S01]  /*4f70*/  FMUL.FTZ R157, R157, UR60 ;  /* 0x0000003c9d9d7c20 */ /* 0x000fe20008410000 */
[----:B------:R-:W0:Y:S01]  /*4f80*/  MUFU.TANH R175, R175 ;  /* 0x000000af00af7308 */ /* 0x000e220000002400 */
[----:B-1----:R-:W-:Y:S01]  /*4f90*/  FMNMX.FTZ R0, R173, R0, !PT ;  /* 0x00000000ad007209 */ /* 0x002fe20007810000 */
[----:B------:R-:W-:Y:S01]  /*4fa0*/  FMUL.FTZ R147, R158, UR60 ;  /* 0x0000003c9e937c20 */ /* 0x000fe20008410000 */
[----:B------:R-:W-:Y:S01]  /*4fb0*/  FMUL.FTZ R201, R160, UR60 ;  /* 0x0000003ca0c97c20 */ /* 0x000fe20008410000 */
[----:B------:R-:W-:Y:S01]  /*4fc0*/  FMUL.FTZ R149, R159, UR60 ;  /* 0x0000003c9f957c20 */ /* 0x000fe20008410000 */
[----:B------:R-:W-:Y:S01]  /*4fd0*/  FMUL.FTZ R203, R161, UR60 ;  /* 0x0000003ca1cb7c20 */ /* 0x000fe20008410000 */
[----:B------:R-:W-:Y:S01]  /*4fe0*/  FMUL.FTZ R159, R162, UR60 ;  /* 0x0000003ca29f7c20 */ /* 0x000fe20008410000 */
[----:B------:R-:W-:Y:S01]  /*4ff0*/  FMUL.FTZ R205, R164, UR60 ;  /* 0x0000003ca4cd7c20 */ /* 0x000fe20008410000 */
[----:B------:R-:W1:Y:S01]  /*5000*/  MUFU.TANH R19, R19 ;  /* 0x0000001300137308 */ /* 0x000e620000002400 */
[----:B--2---:R-:W-:Y:S01]  /*5010*/  FMNMX.FTZ R4, R15, R4, !PT ;  /* 0x000000040f047209 */ /* 0x004fe20007810000 */
[----:B------:R-:W-:Y:S01]  /*5020*/  FMUL.FTZ R161, R163, UR60 ;  /* 0x0000003ca3a17c20 */ /* 0x000fe20008410000 */
[----:B------:R-:W-:Y:S01]  /*5030*/  FMUL.FTZ R207, R165, UR60 ;  /* 0x0000003ca5cf7c20 */ /* 0x000fe20008410000 */
[----:B------:R-:W-:Y:S01]  /*5040*/  FMUL.FTZ R163, R166, UR60 ;  /* 0x0000003ca6a37c20 */ /* 0x000fe20008410000 */
[----:B------:R-:W-:Y:S01]  /*5050*/  FMUL.FTZ R165, R167, UR60 ;  /* 0x0000003ca7a57c20 */ /* 0x000fe20008410000 */
[----:B------:R-:W2:Y:S01]  /*5060*/  S2UR UR5, SR_CgaCtaId ;  /* 0x00000000000579c3 */ /* 0x000ea20000008800 */
[----:B------:R-:W-:Y:S01]  /*5070*/  UIADD3 UR61, UR61, 0x30840, URZ ;  /* 0x000308403d3d7890 */ /* 0x000fe2000fffe03f */
[----:B------:R-:W3:Y:S01]  /*5080*/  MUFU.TANH R177, R177 ;  /* 0x000000b100b17308 */ /* 0x000ee20000002400 */
[----:B0-----:R-:W-:-:S07]  /*5090*/  FMNMX.FTZ R0, R175, R0, !PT ;  /* 0x00000000af007209 */ /* 0x001fce0007810000 */
[----:B------:R-:W0:Y:S01]  /*50a0*/  MUFU.TANH R21, R21 ;  /* 0x0000001500157308 */ /* 0x000e220000002400 */
[----:B-1----:R-:W-:-:S07]  /*50b0*/  FMNMX.FTZ R4, R19, R4, !PT ;  /* 0x0000000413047209 */ /* 0x002fce0007810000 */
[----:B------:R-:W1:Y:S01]  /*50c0*/  MUFU.TANH R179, R179 ;  /* 0x000000b300b37308 */ /* 0x000e620000002400 */
[----:B---3--:R-:W-:Y:S01]  /*50d0*/  FMNMX.FTZ R0, R177, R0, !PT ;  /* 0x00000000b1007209 */ /* 0x008fe20007810000 */
[----:B--2---:R-:W-:-:S06]  /*50e0*/  UPRMT UR61, UR5, 0x654, UR61 ;  /* 0x00000654053d7896 */ /* 0x004fcc000800003d */
[----:B------:R-:W2:Y:S01]  /*50f0*/  MUFU.TANH R23, R23 ;  /* 0x0000001700177308 */ /* 0x000ea20000002400 */
[----:B0-----:R-:W-:Y:S02]  /*5100*/  FMNMX.FTZ R4, R21, R4, !PT ;  /* 0x0000000415047209 */ /* 0x001fe40007810000 */
[----:B------:R-:W-:Y:S05]  /*5110*/  SYNCS.ARRIVE.TRANS64.RED.A1T0 RZ, [UR61], RZ ;  /* 0x000000ffffff79a7 */ /* 0x000fea000810043d */
[----:B------:R-:W0:Y:S01]  /*5120*/  MUFU.TANH R181, R181 ;  /* 0x000000b500b57308 */ /* 0x000e220000002400 */
[----:B-1----:R-:W-:-:S07]  /*5130*/  FMNMX.FTZ R0, R179, R0, !PT ;  /* 0x00000000b3007209 */ /* 0x002fce0007810000 */
[----:B------:R-:W1:Y:S01]  /*5140*/  MUFU.TANH R121, R121 ;  /* 0x0000007900797308 */ /* 0x000e620000002400 */
[----:B--2---:R-:W-:-:S07]  /*5150*/  FMNMX.FTZ R4, R23, R4, !PT ;  /* 0x0000000417047209 */ /* 0x004fce0007810000 */
[----:B------:R-:W2:Y:S01]  /*5160*/  MUFU.TANH R183, R183 ;  /* 0x000000b700b77308 */ /* 0x000ea20000002400 */
[----:B0-----:R-:W-:-:S07]  /*5170*/  FMNMX.FTZ R0, R181, R0, !PT ;  /* 0x00000000b5007209 */ /* 0x001fce0007810000 */
        /* <DEDUP_REMOVED lines=67> */
[----:B-1----:R-:W-:-:S05]  /*55b0*/  FMNMX.FTZ R0, R207, R0, !PT ;  /* 0x00000000cf007209 */ /* 0x002fca0007810000 */
[----:B------:R-:W1:Y:S01]  /*55c0*/  SHFL.BFLY PT, R5, R0, 0x2, 0x1f ;  /* 0x0c401f0000057f89 */ /* 0x000e6200000e0000 */
[----:B--2---:R-:W-:-:S04]  /*55d0*/  FMNMX.FTZ R4, R163, R4, !PT ;  /* 0x00000004a3047209 */ /* 0x004fc80007810000 */
[----:B0-----:R-:W-:-:S05]  /*55e0*/  FMNMX.FTZ R11, R165, R4, !PT ;  /* 0x00000004a50b7209 */ /* 0x001fca0007810000 */
[----:B------:R-:W0:Y:S01]  /*55f0*/  SHFL.BFLY PT, R4, R11, 0x2, 0x1f ;  /* 0x0c401f000b047f89 */ /* 0x000e2200000e0000 */
[----:B-1----:R-:W-:-:S05]  /*5600*/  FMNMX.FTZ R14, R0, R5, !PT ;  /* 0x00000005000e7209 */ /* 0x002fca0007810000 */
[----:B------:R-:W1:Y:S01]  /*5610*/  SHFL.BFLY PT, R9, R14, 0x1, 0x1f ;  /* 0x0c201f000e097f89 */ /* 0x000e6200000e0000 */
[----:B0-----:R-:W-:Y:S02]  /*5620*/  FMNMX.FTZ R18, R11, R4, !PT ;  /* 0x000000040b127209 */ /* 0x001fe40007810000 */
[----:B------:R-:W0:Y:S03]  /*5630*/  LDC R4, c[0x0][0x988] ;  /* 0x00026200ff047b82 */ /* 0x000e260000000800 */
[----:B------:R-:W2:Y:S01]  /*5640*/  SHFL.BFLY PT, R5, R18, 0x1, 0x1f ;  /* 0x0c201f0012057f89 */ /* 0x000ea200000e0000 */
[----:B-1----:R-:W-:-:S05]  /*5650*/  FMNMX.FTZ R9, R14, R9, !PT ;  /* 0x000000090e097209 */ /* 0x002fca0007810000 */
[----:B------:R-:W-:-:S04]  /*5660*/  FADD.FTZ R167, -R9, R10 ;  /* 0x0000000a09a77221 */ /* 0x000fc80000010100 */
[----:B0-----:R-:W-:Y:S01]  /*5670*/  FMUL.FTZ R10, R167, R4 ;  /* 0x00000004a70a7220 */ /* 0x001fe20000410000 */
[----:B--2---:R-:W-:-:S03]  /*5680*/  FMNMX.FTZ R5, R18, R5, !PT ;  /* 0x0000000512057209 */ /* 0x004fc60007810000 */
[----:B------:R0:W-:Y:S02]  /*5690*/  MUFU.EX2 R11, R10 ;  /* 0x0000000a000b7308 */ /* 0x0001e40000000800 */
[----:B------:R-:W-:Y:S01]  /*56a0*/  FADD.FTZ R167, -R5, R12 ;  /* 0x0000000c05a77221 */ /* 0x000fe20000010100 */
[----:B------:R-:W-:-:S03]  /*56b0*/  FMUL.FTZ R12, R9, R4 ;  /* 0x00000004090c7220 */ /* 0x000fc60000410000 */
[-C--:B------:R-:W-:Y:S01]  /*56c0*/  FMUL.FTZ R0, R167, R4.reuse ;  /* 0x00000004a7007220 */ /* 0x080fe20000410000 */
[-C--:B0-----:R-:W-:Y:S01]  /*56d0*/  FMUL.FTZ R10, R5, R4.reuse ;  /* 0x00000004050a7220 */ /* 0x081fe20000410000 */
[-CC-:B------:R-:W-:Y:S01]  /*56e0*/  FFMA.FTZ R188, R169, R4.reuse, -R12.reuse ;  /* 0x00000004a9bc7223 */ /* 0x180fe2000001080c */
[-CC-:B------:R-:W-:Y:S01]  /*56f0*/  FFMA.FTZ R182, R189, R4.reuse, -R12.reuse ;  /* 0x00000004bdb67223 */ /* 0x180fe2000001080c */
[-C--:B------:R-:W-:Y:S01]  /*5700*/  FFMA.FTZ R172, R151, R4.reuse, -R12 ;  /* 0x0000000497ac7223 */ /* 0x080fe2000001080c */
[-C--:B------:R-:W-:Y:S01]  /*5710*/  FFMA.FTZ R189, R13, R4.reuse, -R10 ;  /* 0x000000040dbd7223 */ /* 0x080fe2000001080a */
[-CC-:B------:R-:W-:Y:S01]  /*5720*/  FFMA.FTZ R167, R171, R4.reuse, -R12.reuse ;  /* 0x00000004aba77223 */ /* 0x180fe2000001080c */
        /* <DEDUP_REMOVED lines=19> */
[-C--:B------:R-:W-:Y:S01]  /*5860*/  FFMA.FTZ R157, R207, R4.reuse, -R12 ;  /* 0x00000004cf9d7223 */ /* 0x080fe2000001080c */
[-CC-:B------:R-:W-:Y:S01]  /*5870*/  FFMA.FTZ R12, R15, R4.reuse, -R10.reuse ;  /* 0x000000040f0c7223 */ /* 0x180fe2000001080a */
[----:B------:R-:W0:Y:S01]  /*5880*/  MUFU.EX2 R188, R188 ;  /* 0x000000bc00bc7308 */ /* 0x000e220000000800 */
        /* <DEDUP_REMOVED lines=14> */
[----:B------:R-:W-:Y:S01]  /*5970*/  FFMA.FTZ R124, R141, R4, -R10 ;  /* 0x000000048d7c7223 */ /* 0x000fe2000001080a */
[----:B------:R-:W1:Y:S01]  /*5980*/  MUFU.EX2 R189, R189 ;  /* 0x000000bd00bd7308 */ /* 0x000e620000000800 */
[----:B0-----:R-:W-:Y:S01]  /*5990*/  FFMA.FTZ R8, R11, R8, R188 ;  /* 0x000000080b087223 */ /* 0x001fe200000100bc */
[-CC-:B------:R-:W-:Y:S01]  /*59a0*/  FFMA.FTZ R143, R143, R4.reuse, -R10.reuse ;  /* 0x000000048f8f7223 */ /* 0x180fe2000001080a */
[-CC-:B------:R-:W-:Y:S01]  /*59b0*/  FFMA.FTZ R145, R145, R4.reuse, -R10.reuse ;  /* 0x0000000491917223 */ /* 0x180fe2000001080a */
[-CC-:B------:R-:W-:Y:S01]  /*59c0*/  FFMA.FTZ R147, R147, R4.reuse, -R10.reuse ;  /* 0x0000000493937223 */ /* 0x180fe2000001080a */
[-CC-:B------:R-:W-:Y:S01]  /*59d0*/  FFMA.FTZ R149, R149, R4.reuse, -R10.reuse ;  /* 0x0000000495957223 */ /* 0x180fe2000001080a */
[-CC-:B------:R-:W-:Y:S01]  /*59e0*/  FFMA.FTZ R159, R159, R4.reuse, -R10.reuse ;  /* 0x000000049f9f7223 */ /* 0x180fe2000001080a */
[-CC-:B------:R-:W-:Y:S01]  /*59f0*/  FFMA.FTZ R161, R161, R4.reuse, -R10.reuse ;  /* 0x00000004a1a17223 */ /* 0x180fe2000001080a */
[----:B------:R-:W0:Y:S01]  /*5a00*/  MUFU.EX2 R167, R167 ;  /* 0x000000a700a77308 */ /* 0x000e220000000800 */
[-CC-:B------:R-:W-:Y:S01]  /*5a10*/  FFMA.FTZ R163, R163, R4.reuse, -R10.reuse ;  /* 0x00000004a3a37223 */ /* 0x180fe2000001080a */
[----:B------:R-:W-:-:S06]  /*5a20*/  FFMA.FTZ R10, R165, R4, -R10 ;  /* 0x00000004a50a7223 */ /* 0x000fcc000001080a */
[----:B------:R-:W2:Y:S01]  /*5a30*/  MUFU.EX2 R12, R12 ;  /* 0x0000000c000c7308 */ /* 0x000ea20000000800 */
[----:B-1----:R-:W-:-:S07]  /*5a40*/  FFMA.FTZ R3, R0, R3, R189 ;  /* 0x0000000300037223 */ /* 0x002fce00000100bd */
[----:B------:R-:W1:Y:S01]  /*5a50*/  MUFU.EX2 R190, R190 ;  /* 0x000000be00be7308 */ /* 0x000e620000000800 */
[----:B0-----:R-:W-:-:S07]  /*5a60*/  FADD.FTZ R19, R167, R8 ;  /* 0x00000008a7137221 */ /* 0x001fce0000010000 */
[----:B------:R-:W0:Y:S01]  /*5a70*/  MUFU.EX2 R191, R191 ;  /* 0x000000bf00bf7308 */ /* 0x000e220000000800 */
[----:B--2---:R-:W-:-:S07]  /*5a80*/  FADD.FTZ R8, R12, R3 ;  /* 0x000000030c087221 */ /* 0x004fce0000010000 */
[----:B------:R-:W2:Y:S01]  /*5a90*/  MUFU.EX2 R169, R169 ;  /* 0x000000a900a97308 */ /* 0x000ea20000000800 */
[----:B-1----:R-:W-:-:S07]  /*5aa0*/  FADD.FTZ R126, R190, R19 ;  /* 0x00000013be7e7221 */ /* 0x002fce0000010000 */
        /* <DEDUP_REMOVED lines=81> */
[----:B--2---:R-:W-:Y:S01]  /*5fc0*/  FADD.FTZ R3, R126, R3 ;  /* 0x000000037e037221 */ /* 0x004fe20000010000 */
[----:B-1----:R-:W-:-:S03]  /*5fd0*/  FADD.FTZ R8, R157, R8 ;  /* 0x000000089d087221 */ /* 0x002fc60000010000 */
[----:B0-----:R-:W-:Y:S01]  /*5fe0*/  FADD.FTZ R3, R10, R3 ;  /* 0x000000030a037221 */ /* 0x001fe20000010000 */
[----:B------:R-:W-:Y:S06]  /*5ff0*/  @!P0 BRA `(.L_x_28) ;  /* 0x0000000000048947 */ /* 0x000fec0003800000 */
[----:B------:R-:W-:Y:S01]  /*6000*/  BPT.TRAP 0x1 ;  /* 0x000000040000795c */ /* 0x000fe20000300000 */
.L_x_28:
[----:B------:R-:W0:Y:S01]  /*6010*/  S2UR UR6, SR_CgaCtaId ;  /* 0x00000000000679c3 */ /* 0x000e220000008800 */
[----:B------:R-:W-:Y:S01]  /*6020*/  R2UR UR5, R16 ;  /* 0x00000000100572ca */ /* 0x000fe200000e0000 */
[----:B------:R-:W-:Y:S01]  /*6030*/  UIADD3 UR4, UR4, 0x30860, URZ ;  /* 0x0003086004047890 */ /* 0x000fe2000fffe03f */
[----:B------:R-:W-:Y:S01]  /*6040*/  R2UR UR57, R2 ;  /* 0x00000000023972ca */ /* 0x000fe200000e0000 */
[----:B------:R-:W-:Y:S01]  /*6050*/  UMOV UR56, UR39 ;  /* 0x0000002700387c82 */ /* 0x000fe20008000000 */
[----:B------:R-:W-:Y:S02]  /*6060*/  F2FP.F16.F32.PACK_AB R184, R171, R184 ;  /* 0x000000b8abb8723e */ /* 0x000fe400000000ff */
[----:B------:R-:W-:Y:S02]  /*6070*/  F2FP.F16.F32.PACK_AB R189, R12, R189 ;  /* 0x000000bd0cbd723e */ /* 0x000fe400000000ff */
[----:B------:R-:W-:Y:S02]  /*6080*/  F2FP.F16.F32.PACK_AB R190, R169, R190 ;  /* 0x000000bea9be723e */ /* 0x000fe400000000ff */
[----:B------:R-:W-:-:S02]  /*6090*/  F2FP.F16.F32.PACK_AB R186, R173, R186 ;  /* 0x000000baadba723e */ /* 0x000fc400000000ff */
[----:B------:R-:W-:Y:S01]  /*60a0*/  F2FP.F16.F32.PACK_AB R180, R175, R180 ;  /* 0x000000b4afb4723e */ /* 0x000fe200000000ff */
[----:B------:R-:W-:Y:S01]  /*60b0*/  UISETP.GT.AND UP0, UPT, UR59, UR5, UPT ;  /* 0x000000053b00728c */ /* 0x000fe2000bf04270 */
[----:B------:R-:W-:Y:S01]  /*60c0*/  F2FP.F16.F32.PACK_AB R182, R177, R182 ;  /* 0x000000b6b1b6723e */ /* 0x000fe200000000ff */
[----:B------:R-:W-:Y:S01]  /*60d0*/  UIADD3 UR59, UR59, -0x1, URZ ;  /* 0xffffffff3b3b7890 */ /* 0x000fe2000fffe03f */
[----:B------:R-:W-:Y:S02]  /*60e0*/  F2FP.F16.F32.PACK_AB R176, R179, R176 ;  /* 0x000000b0b3b0723e */ /* 0x000fe400000000ff */
[----:B------:R-:W-:Y:S01]  /*60f0*/  F2FP.F16.F32.PACK_AB R171, R10, R126 ;  /* 0x0000007e0aab723e */ /* 0x000fe200000000ff */
[----:B------:R-:W-:Y:S01]  /*6100*/  IMAD.MOV.U32 R10, RZ, RZ, R9 ;  /* 0x000000ffff0a7224 */ /* 0x000fe200078e0009 */
[----:B------:R-:W-:Y:S02]  /*6110*/  PLOP3.LUT P1, PT, PT, PT, UP0, 0x80, 0x0 ;  /* 0x000000000000781c */ /* 0x000fe40003f2f008 */
[----:B------:R-:W-:Y:S01]  /*6120*/  F2FP.F16.F32.PACK_AB R188, R167, R188 ;  /* 0x000000bca7bc723e */ /* 0x000fe200000000ff */
[----:B0-----:R-:W-:Y:S01]  /*6130*/  UPRMT UR4, UR6, 0x654, UR4 ;  /* 0x0000065406047896 */ /* 0x001fe20008000004 */
[----:B------:R-:W-:-:S02]  /*6140*/  F2FP.F16.F32.PACK_AB R191, R14, R191 ;  /* 0x000000bf0ebf723e */ /* 0x000fc400000000ff */
[----:B------:R-:W-:Y:S02]  /*6150*/  F2FP.F16.F32.PACK_AB R185, R18, R185 ;  /* 0x000000b912b9723e */ /* 0x000fe400000000ff */
[----:B------:R-:W-:Y:S02]  /*6160*/  F2FP.F16.F32.PACK_AB R187, R20, R187 ;  /* 0x000000bb14bb723e */ /* 0x000fe400000000ff */
[----:B------:R-:W-:Y:S02]  /*6170*/  F2FP.F16.F32.PACK_AB R181, R22, R181 ;  /* 0x000000b516b5723e */ /* 0x000fe400000000ff */
[----:B------:R-:W-:Y:S01]  /*6180*/  SYNCS.ARRIVE.TRANS64.RED.A1T0 RZ, [UR4], RZ ;  /* 0x000000ffffff79a7 */ /* 0x000fe20008100404 */
[----:B------:R-:W-:Y:S02]  /*6190*/  F2FP.F16.F32.PACK_AB R183, R120, R183 ;  /* 0x000000b778b7723e */ /* 0x000fe400000000ff */
[----:B------:R-:W-:Y:S02]  /*61a0*/  F2FP.F16.F32.PACK_AB R177, R122, R13 ;  /* 0x0000000d7ab1723e */ /* 0x000fe400000000ff */
[----:B------:R-:W-:-:S02]  /*61b0*/  F2FP.F16.F32.PACK_AB R178, R193, R178 ;  /* 0x000000b2c1b2723e */ /* 0x000fc400000000ff */
[----:B------:R-:W-:Y:S02]  /*61c0*/  F2FP.F16.F32.PACK_AB R179, R124, R15 ;  /* 0x0000000f7cb3723e */ /* 0x000fe400000000ff */
[----:B------:R-:W-:Y:S02]  /*61d0*/  F2FP.F16.F32.PACK_AB R172, R151, R172 ;  /* 0x000000ac97ac723e */ /* 0x000fe400000000ff */
[----:B------:R-:W-:Y:S02]  /*61e0*/  F2FP.F16.F32.PACK_AB R173, R145, R128 ;  /* 0x0000008091ad723e */ /* 0x000fe400000000ff */
[----:B------:R-:W-:Y:S02]  /*61f0*/  F2FP.F16.F32.PACK_AB R174, R153, R174 ;  /* 0x000000ae99ae723e */ /* 0x000fe400000000ff */
[----:B------:R-:W-:Y:S02]  /*6200*/  F2FP.F16.F32.PACK_AB R175, R149, R130 ;  /* 0x0000008295af723e */ /* 0x000fe400000000ff */
[----:B------:R-:W-:-:S02]  /*6210*/  F2FP.F16.F32.PACK_AB R168, R155, R168 ;  /* 0x000000a89ba8723e */ /* 0x000fc400000000ff */
[----:B------:R-:W-:Y:S02]  /*6220*/  F2FP.F16.F32.PACK_AB R169, R161, R132 ;  /* 0x00000084a1a9723e */ /* 0x000fe400000000ff */
[----:B------:R-:W-:Y:S02]  /*6230*/  F2FP.F16.F32.PACK_AB R170, R157, R170 ;  /* 0x000000aa9daa723e */ /* 0x000fe400000000ff */
[----:B------:R-:W-:Y:S01]  /*6240*/  MOV R12, R5 ;  /* 0x00000005000c7202 */ /* 0x000fe20000000f00 */
[----:B------:R-:W-:Y:S06]  /*6250*/  @P1 BRA `(.L_x_29) ;  /* 0xffffffdc00101947 */ /* 0x000fec000383ffff */
.L_x_18:
[----:B------:R-:W-:Y:S06]  /*6260*/  BAR.ARV 0x8, 0x180 ;  /* 0x0206000000007b1d */ /* 0x000fec0000002000 */
        /* <DEDUP_REMOVED lines=96> */
[----:B------:R-:W-:Y:S06]  /*6870*/  @!P0 BRA `(.L_x_30) ;  /* 0x0000000000048947 */ /* 0x000fec0003800000 */
[----:B------:R-:W-:Y:S01]  /*6880*/  BPT.TRAP 0x1 ;  /* 0x000000040000795c */ /* 0x000fe20000300000 */
.L_x_30:
[----:B------:R-:W-:Y:S01]  /*6890*/  R2UR UR5, R2 ;  /* 0x00000000020572ca */ /* 0x000fe200000e0000 */
[----:B------:R-:W-:-:S05]  /*68a0*/  IMAD.U32 R0, RZ, RZ, UR39 ;  /* 0x00000027ff007e24 */ /* 0x000fca000f8e00ff */
[----:B------:R-:W-:-:S07]  /*68b0*/  SHF.L.U32 R0, R0, 0x1f, RZ ;  /* 0x0000001f00007819 */ /* 0x000fce00000006ff */
[----:B------:R-:W-:-:S09]  /*68c0*/  ULEA UR5, UR5, UR38, 0x3 ;  /* 0x0000002605057291 */ /* 0x000fd2000f8e183f */
[----:B------:R0:W1:Y:S01]  /*68d0*/  SYNCS.PHASECHK.TRANS64.TRYWAIT P1, [UR5+0x30850], R0 ;  /* 0x03085000ff0075a7 */ /* 0x0000620008020145 */
[----:B------:R-:W-:Y:S05]  /*68e0*/  @!P0 BRA `(.L_x_31) ;  /* 0x0000000000048947 */ /* 0x000fea0003800000 */
[----:B------:R-:W-:Y:S01]  /*68f0*/  BPT.TRAP 0x1 ;  /* 0x000000040000795c */ /* 0x000fe20000300000 */
.L_x_31:
[----:B-1----:R-:W-:Y:S05]  /*6900*/  @P1 BRA `(.L_x_32) ;  /* 0x0000000000081947 */ /* 0x002fea0003800000 */
[----:B------:R-:W1:Y:S02]  /*6910*/  SYNCS.PHASECHK.TRANS64.TRYWAIT P1, [UR5+0x30850], R0 ;  /* 0x03085000ff0075a7 */ /* 0x000e640008020145 */
[----:B-1----:R-:W-:Y:S05]  /*6920*/  @!P1 BRA `(.L_x_33) ;  /* 0x0000006400a09947 */ /* 0x002fea0003800000 */
.L_x_32:
[----:B------:R-:W-:Y:S01]  /*6930*/  UIADD3 UR38, UR38, 0x400, URZ ;  /* 0x0000040026267890 */ /* 0x000fe2000fffe03f */
[----:B------:R-:W-:Y:S01]  /*6940*/  R2UR UR6, R2 ;  /* 0x00000000020672ca */ /* 0x000fe200000e0000 */
[----:B------:R-:W-:Y:S01]  /*6950*/  WARPGROUP.ARRIVE ;  /* 0x00000000000079c5 */ /* 0x000fe20000000000 */
[----:B------:R-:W-:Y:S01]  /*6960*/  UMOV UR7, 0x40000040 ;  /* 0x4000004000077882 */ /* 0x000fe20000000000 */
[----:B------:R-:W-:Y:S01]  /*6970*/  USHF.R.U32.HI UR38, URZ, 0x4, UR38 ;  /* 0x000000043f267899 */ /* 0x000fe20008011626 */
[----:B-1----:R-:W1:Y:S03]  /*6980*/  SHFL.BFLY PT, R7, R8, 0x2, 0x1f ;  /* 0x0c401f0008077f89 */ /* 0x002e6600000e0000 */
[----:B------:R-:W-:Y:S01]  /*6990*/  ULOP3.LUT UR38, UR38, 0x3fff, URZ, 0xc0, !UPT ;  /* 0x00003fff26267892 */ /* 0x000fe2000f8ec03f */
[----:B0-----:R-:W0:Y:S03]  /*69a0*/  SHFL.BFLY PT, R0, R3, 0x2, 0x1f ;  /* 0x0c401f0003007f89 */ /* 0x001e2600000e0000 */
[----:B------:R-:W-:-:S04]  /*69b0*/  ULOP3.LUT UR4, UR38, 0x3000000, URZ, 0xfc, !UPT ;  /* 0x0300000026047892 */ /* 0x000fc8000f8efc3f */
[----:B------:R-:W-:-:S07]  /*69c0*/  UIMAD UR4, UR6, 0x900, UR4 ;  /* 0x00000900060478a4 */ /* 0x000fce000f8e0204 */
[----:B------:R-:W-:Y:S02]  /*69d0*/  UMOV UR6, UR4 ;  /* 0x0000000400067c82 */ /* 0x000fe40008000000 */
[----:B------:R-:W-:Y:S01]  /*69e0*/  HGMMA.64x192x16.F32 R24, R188, gdesc[UR4].tnspB, R24, gsb0 ;  /* 0x42e00004bc187df0 */ /* 0x000fe20008000818 */
[----:B------:R-:W-:Y:S01]  /*69f0*/  UIADD3 UR6, UR4, 0x80, URZ ;  /* 0x0000008004067890 */ /* 0x000fe2000fffe03f */
[----:B------:R-:W-:Y:S01]  /*6a00*/  UMOV UR7, 0x40000040 ;  /* 0x4000004000077882 */ /* 0x000fe20000000000 */
[----:B-1----:R-:W-:Y:S01]  /*6a10*/  FADD.FTZ R7, R7, R8 ;  /* 0x0000000807077221 */ /* 0x002fe20000010000 */
[----:B------:R-:W-:Y:S02]  /*6a20*/  IMAD.MOV.U32 R8, RZ, RZ, RZ ;  /* 0x000000ffff087224 */ /* 0x000fe400078e00ff */
[----:B0-----:R-:W-:Y:S01]  /*6a30*/  FADD.FTZ R2, R0, R3 ;  /* 0x0000000300027221 */ /* 0x001fe20000010000 */
[----:B------:R-:W-:Y:S01]  /*6a40*/  MOV R3, RZ ;  /* 0x000000ff00037202 */ /* 0x000fe20000000f00 */
[----:B------:R-:W0:Y:S04]  /*6a50*/  SHFL.BFLY PT, R0, R7, 0x1, 0x1f ;  /* 0x0c201f0007007f89 */ /* 0x000e2800000e0000 */
[----:B------:R-:W1:Y:S01]  /*6a60*/  SHFL.BFLY PT, R11, R2, 0x1, 0x1f ;  /* 0x0c201f00020b7f89 */ /* 0x000e6200000e0000 */
[----:B0-----:R-:W-:Y:S01]  /*6a70*/  FADD.FTZ R12, R7, R0 ;  /* 0x00000000070c7221 */ /* 0x001fe20000010000 */
[----:B------:R-:W-:Y:S01]  /*6a80*/  MOV R0, 0xff800000 ;  /* 0xff80000000007802 */ /* 0x000fe20000000f00 */
[----:B-1----:R-:W-:-:S03]  /*6a90*/  FADD.FTZ R13, R2, R11 ;  /* 0x0000000b020d7221 */ /* 0x002fc60000010000 */
[----:B------:R-:W-:Y:S01]  /*6aa0*/  FSETP.NE.FTZ.AND P1, PT, R12, RZ, PT ;  /* 0x000000ff0c00720b */ /* 0x000fe20003f35000 */
[----:B------:R-:W-:Y:S01]  /*6ab0*/  IMAD.MOV.U32 R2, RZ, RZ, -0x800000 ;  /* 0xff800000ff027424 */ /* 0x000fe200078e00ff */
[----:B------:R-:W-:-:S11]  /*6ac0*/  FSETP.NE.FTZ.AND P2, PT, R13, RZ, PT ;  /* 0x000000ff0d00720b */ /* 0x000fd60003f55000 */
[----:B------:R-:W0:Y:S01]  /*6ad0*/  @P1 MUFU.LG2 R10, R12 ;  /* 0x0000000c000a1308 */ /* 0x000e220000000c00 */
[C---:B------:R-:W-:Y:S01]  /*6ae0*/  @P1 FMUL.FTZ R6, R4.reuse, 0.69314718246459960938 ;  /* 0x3f31721804061820 */ /* 0x040fe20000410000 */
[----:B------:R-:W-:-:S06]  /*6af0*/  @P2 FMUL.FTZ R15, R4, 0.69314718246459960938 ;  /* 0x3f317218040f2820 */ /* 0x000fcc0000410000 */
[----:B------:R-:W1:Y:S08]  /*6b00*/  @P2 MUFU.LG2 R11, R13 ;  /* 0x0000000d000b2308 */ /* 0x000e700000000c00 */
[----:B------:R2:W3:Y:S01]  /*6b10*/  @P1 MUFU.RCP R3, R12 ;  /* 0x0000000c00031308 */ /* 0x0004e20000001000 */
[----:B0-----:R-:W-:-:S04]  /*6b20*/  @P1 FMUL.FTZ R7, R10, 0.69314718246459960938 ;  /* 0x3f3172180a071820 */ /* 0x001fc80000410000 */
[----:B------:R-:W-:-:S03]  /*6b30*/  @P1 FFMA.FTZ R2, R6, R9, R7 ;  /* 0x0000000906021223 */ /* 0x000fc60000010007 */
[----:B------:R2:W0:Y:S01]  /*6b40*/  @P2 MUFU.RCP R8, R13 ;  /* 0x0000000d00082308 */ /* 0x0004220000001000 */
[----:B-1----:R-:W-:-:S04]  /*6b50*/  @P2 FMUL.FTZ R4, R11, 0.69314718246459960938 ;  /* 0x3f3172180b042820 */ /* 0x002fc80000410000 */
[----:B------:R-:W-:Y:S01]  /*6b60*/  @P2 FFMA.FTZ R0, R15, R5, R4 ;  /* 0x000000050f002223 */ /* 0x000fe20000010004 */
[----:B------:R-:W-:Y:S02]  /*6b70*/  WARPGROUP.DEPBAR.LE gsb0, 0x0 ;  /* 0x00008000000079c5 */ /* 0x000fe40000010000 */
[----:B------:R-:W-:-:S06]  /*6b80*/  WARPGROUP.ARRIVE ;  /* 0x00000000000079c5 */ /* 0x000fcc0000000000 */
        /* <DEDUP_REMOVED lines=16> */
[----:B------:R-:W-:Y:S01]  /*6c90*/  HGMMA.64x192x16.F32 R24, R172, gdesc[UR4].tnspB, R24, gsb0 ;  /* 0x42e00004ac187df0 */ /* 0x000fe20008000818 */
[----:B------:R-:W-:Y:S01]  /*6ca0*/  UMOV UR6, UR4 ;  /* 0x0000000400067c82 */ /* 0x000fe20008000000 */
[----:B------:R-:W-:Y:S01]  /*6cb0*/  UMOV UR7, 0x40000040 ;  /* 0x4000004000077882 */ /* 0x000fe20000000000 */
[----:B------:R-:W-:Y:S02]  /*6cc0*/  WARPGROUP.DEPBAR.LE gsb0, 0x0 ;  /* 0x00008000000079c5 */ /* 0x000fe40000010000 */
[----:B------:R-:W-:-:S15]  /*6cd0*/  WARPGROUP.ARRIVE ;  /* 0x00000000000079c5 */ /* 0x000fde0000000000 */
[----:B------:R-:W-:Y:S03]  /*6ce0*/  HGMMA.64x192x16.F32 R24, R168, gdesc[UR4].tnspB, R24, gsb0 ;  /* 0x42e00004a8187df0 */ /* 0x000fe60008000818 */
[----:B------:R-:W-:Y:S02]  /*6cf0*/  WARPGROUP.DEPBAR.LE gsb0, 0x0 ;  /* 0x00008000000079c5 */ /* 0x000fe40000010000 */
[----:B0-23--:R-:W-:Y:S05]  /*6d00*/  @!P0 BRA `(.L_x_34) ;  /* 0x0000000000048947 */ /* 0x00dfea0003800000 */
[----:B------:R-:W-:Y:S01]  /*6d10*/  BPT.TRAP 0x1 ;  /* 0x000000040000795c */ /* 0x000fe20000300000 */
.L_x_34:
[----:B------:R-:W0:Y:S01]  /*6d20*/  S2UR UR6, SR_CgaCtaId ;  /* 0x00000000000679c3 */ /* 0x000e220000008800 */
[----:B------:R-:W-:Y:S01]  /*6d30*/  UIADD3 UR4, UR5, 0x30860, URZ ;  /* 0x0003086005047890 */ /* 0x000fe2000fffe03f */
        /* <DEDUP_REMOVED lines=22> */
[----:B0-----:R-:W-:Y:S01]  /*6ea0*/  UPRMT UR4, UR6, 0x654, UR4 ;  /* 0x0000065406047896 */ /* 0x001fe20008000004 */
        /* <DEDUP_REMOVED lines=8> */
[----:B------:R-:W-:Y:S01]  /*6f30*/  SYNCS.ARRIVE.TRANS64.RED.A1T0 RZ, [UR4], RZ ;  /* 0x000000ffffff79a7 */ /* 0x000fe20008100404 */
        /* <DEDUP_REMOVED lines=18> */
[----:B------:R-:W-:Y:S01]  /*7060*/  PLOP3.LUT P0, PT, PT, PT, PT, 0x8, 0x0 ;  /* 0x000000000000781c */ /* 0x000fe20003f0e170 */
        /* <DEDUP_REMOVED lines=47> */
[----:B------:R-:W-:-:S07]  /*7360*/  FMUL.FTZ R119, R119, R8 ;  /* 0x0000000877777220 */ /* 0x000fce0000410000 */
.L_x_10:
[----:B------:R-:W-:Y:S05]  /*7370*/  @P0 BRA `(.L_x_35) ;  /* 0x0000001800d00947 */ /* 0x000fea0003800000 */
[----:B------:R-:W0:Y:S01]  /*7380*/  S2R R3, SR_TID.X ;  /* 0x0000000000037919 */ /* 0x000e220000002100 */
[----:B------:R-:W1:Y:S01]  /*7390*/  LDC R19, c[0x0][0xbe8] ;  /* 0x0002fa00ff137b82 */ /* 0x000e620000000800 */
[----:B------:R-:W-:Y:S01]  /*73a0*/  R2UR UR13, R17 ;  /* 0x00000000110d72ca */ /* 0x000fe200000e0000 */
[----:B------:R-:W-:Y:S01]  /*73b0*/  ULDC.64 UR8, c[0x0][0xbd0] ;  /* 0x0002f40000087ab9 */ /* 0x000fe20000000a00 */
[----:B------:R-:W2:Y:S01]  /*73c0*/  S2R R14, SR_CTAID.X ;  /* 0x00000000000e7919 */ /* 0x000ea20000002500 */
[----:B------:R-:W-:Y:S04]  /*73d0*/  BSSY B0, `(.L_x_36) ;  /* 0x000011a000007945 */ /* 0x000fe80003800000 */
[----:B------:R-:W3:Y:S06]  /*73e0*/  S2UR UR12, SR_CTAID.Z ;  /* 0x00000000000c79c3 */ /* 0x000eec0000002700 */
[----:B------:R-:W-:-:S02]  /*73f0*/  USHF.R.S32.HI UR7, URZ, 0x1f, UR13 ;  /* 0x0000001f3f077899 */ /* 0x000fc4000801140d */
[----:B------:R-:W-:Y:S01]  /*7400*/  IMAD R15, RZ, RZ, -UR13 ;  /* 0x8000000dff0f7e24 */ /* 0x000fe2000f8e02ff */
[----:B------:R-:W4:Y:S01]  /*7410*/  LDC.64 R10, c[0x0][0xbd8] ;  /* 0x0002f600ff0a7b82 */ /* 0x000f220000000a00 */
[----:B------:R-:W-:Y:S02]  /*7420*/  UIMAD.WIDE.U32 UR4, UR13, UR8, URZ ;  /* 0x000000080d0472a5 */ /* 0x000fe4000f8e003f */
[----:B------:R-:W-:-:S04]  /*7430*/  UIMAD UR6, UR7, UR8, URZ ;  /* 0x00000008070672a4 */ /* 0x000fc8000f8e023f */
[----:B------:R-:W-:Y:S01]  /*7440*/  UIMAD UR6, UR13, UR9, UR6 ;  /* 0x000000090d0672a4 */ /* 0x000fe2000f8e0206 */
[----:B-1----:R-:W-:Y:S01]  /*7450*/  ISETP.NE.AND P0, PT, R19, 0x1, PT ;  /* 0x000000011300780c */ /* 0x002fe20003f05270 */
[----:B------:R-:W1:Y:S01]  /*7460*/  S2UR UR11, SR_CTAID.Y ;  /* 0x00000000000b79c3 */ /* 0x000e620000002600 */
[----:B------:R-:W-:Y:S01]  /*7470*/  ULDC.64 UR8, c[0x0][0xb38] ;  /* 0x0002ce0000087ab9 */ /* 0x000fe20000000a00 */
[----:B------:R-:W-:Y:S02]  /*7480*/  UIADD3 UR6, UR5, UR6, URZ ;  /* 0x0000000605067290 */ /* 0x000fe4000fffe03f */
[----:B------:R-:W-:Y:S01]  /*7490*/  UIMAD UR7, UR7, UR8, URZ ;  /* 0x00000008070772a4 */ /* 0x000fe2000f8e023f */
[----:B0-----:R-:W-:Y:S01]  /*74a0*/  VIADD R7, R3, 0xffffff80 ;  /* 0xffffff8003077836 */ /* 0x001fe20000000000 */
[----:B---3--:R-:W-:Y:S02]  /*74b0*/  USHF.R.S32.HI UR10, URZ, 0x1f, UR12 ;  /* 0x0000001f3f0a7899 */ /* 0x008fe4000801140c */
[----:B------:R-:W1:Y:S02]  /*74c0*/  LDC R16, c[0x0][0xc50] ;  /* 0x00031400ff107b82 */ /* 0x000e640000000800 */
[----:B------:R-:W-:-:S04]  /*74d0*/  SHF.R.S32.HI R6, RZ, 0x1f, R7 ;  /* 0x0000001fff067819 */ /* 0x000fc80000011407 */
[CC--:B------:R-:W-:Y:S02]  /*74e0*/  LEA.HI R3, R6.reuse, R7.reuse, RZ, 0x7 ;  /* 0x0000000706037211 */ /* 0x0c0fe400078f38ff */
[----:B------:R-:W0:Y:S01]  /*74f0*/  LDC.64 R20, c[0x0][0xb40] ;  /* 0x0002d000ff147b82 */ /* 0x000e220000000a00 */
[----:B------:R-:W-:Y:S02]  /*7500*/  LEA.HI R6, R6, R7, RZ, 0x2 ;  /* 0x0000000706067211 */ /* 0x000fe400078f10ff */
[----:B------:R-:W-:Y:S02]  /*7510*/  LOP3.LUT R4, R3, 0xffffff80, RZ, 0xc0, !PT ;  /* 0xffffff8003047812 */ /* 0x000fe400078ec0ff */
[----:B------:R-:W-:Y:S02]  /*7520*/  LOP3.LUT R6, R6, 0xfffffffc, RZ, 0xc0, !PT ;  /* 0xfffffffc06067812 */ /* 0x000fe400078ec0ff */
[----:B------:R-:W-:Y:S01]  /*7530*/  SHF.R.S32.HI R8, RZ, 0x7, R3 ;  /* 0x00000007ff087819 */ /* 0x000fe20000011403 */
[C---:B------:R-:W-:Y:S01]  /*7540*/  IMAD.IADD R18, R7.reuse, 0x1, -R4 ;  /* 0x0000000107127824 */ /* 0x040fe200078e0a04 */
[----:B------:R-:W-:Y:S01]  /*7550*/  IADD3 R6, R7, -R6, RZ ;  /* 0x8000000607067210 */ /* 0x000fe20007ffe0ff */
[----:B------:R-:W3:Y:S01]  /*7560*/  @P0 LDC R13, c[0x0][0xbf0] ;  /* 0x0002fc00ff0d0b82 */ /* 0x000ee20000000800 */
[----:B------:R-:W-:-:S02]  /*7570*/  LEA.HI R3, R3, R8, RZ, 0x1 ;  /* 0x0000000803037211 */ /* 0x000fc400078f08ff */
[----:B------:R-:W-:Y:S02]  /*7580*/  SHF.R.S32.HI R9, RZ, 0x1f, R18 ;  /* 0x0000001fff097819 */ /* 0x000fe40000011412 */
[----:B------:R-:W-:Y:S01]  /*7590*/  LEA.HI R7, R6, R6, RZ, 0x1 ;  /* 0x0000000606077211 */ /* 0x000fe200078f08ff */
[----:B-1----:R-:W-:Y:S01]  /*75a0*/  IMAD R23, R16, R15, UR11 ;  /* 0x0000000b10177e24 */ /* 0x002fe2000f8e020f */
[----:B------:R-:W-:Y:S01]  /*75b0*/  LEA.HI R22, R9, R18, RZ, 0x2 ;  /* 0x0000001209167211 */ /* 0x000fe200078f10ff */
[----:B------:R-:W1:Y:S01]  /*75c0*/  @P0 LDC R121, c[0x0][0xbec] ;  /* 0x0002fb00ff790b82 */ /* 0x000e620000000800 */
[----:B------:R-:W-:Y:S02]  /*75d0*/  LOP3.LUT R3, R3, 0x3fffffe, RZ, 0xc0, !PT ;  /* 0x03fffffe03037812 */ /* 0x000fe400078ec0ff */
[--C-:B------:R-:W-:Y:S02]  /*75e0*/  SHF.R.S32.HI R4, RZ, 0x2, R22.reuse ;  /* 0x00000002ff047819 */ /* 0x100fe40000011416 */
[----:B------:R-:W-:Y:S01]  /*75f0*/  SHF.R.S32.HI R5, RZ, 0x1f, R22 ;  /* 0x0000001fff057819 */ /* 0x000fe20000011416 */
[----:B------:R-:W-:Y:S01]  /*7600*/  IMAD.IADD R3, R8, 0x1, -R3 ;  /* 0x0000000108037824 */ /* 0x000fe200078e0a03 */
[----:B------:R-:W-:Y:S01]  /*7610*/  LOP3.LUT R7, R7, 0x1ffffffe, RZ, 0xc0, !PT ;  /* 0x1ffffffe07077812 */ /* 0x000fe200078ec0ff */
[----:B------:R-:W5:Y:S01]  /*7620*/  @P0 LDC R120, c[0x0][0xbf0] ;  /* 0x0002fc00ff780b82 */ /* 0x000f620000000800 */
[----:B------:R-:W-:Y:S01]  /*7630*/  LEA.HI R5, R5, R4, RZ, 0x3 ;  /* 0x0000000405057211 */ /* 0x000fe200078f18ff */
[----:B0-----:R-:W-:Y:S01]  /*7640*/  IMAD R12, R20, UR10, RZ ;  /* 0x0000000a140c7c24 */ /* 0x001fe2000f8e02ff */
[----:B------:R-:W-:-:S02]  /*7650*/  IADD3 R8, R6, -R7, RZ ;  /* 0x8000000706087210 */ /* 0x000fc40007ffe0ff */
[----:B------:R-:W-:-:S05]  /*7660*/  LOP3.LUT R5, R5, 0xfffffff8, RZ, 0xc0, !PT ;  /* 0xfffffff805057812 */ /* 0x000fca00078ec0ff */
[----:B------:R-:W-:Y:S01]  /*7670*/  IMAD.IADD R5, R4, 0x1, -R5 ;  /* 0x0000000104057824 */ /* 0x000fe200078e0a05 */
[----:B------:R-:W-:Y:S02]  /*7680*/  LEA.HI R4, R9, R18, RZ, 0x5 ;  /* 0x0000001209047211 */ /* 0x000fe400078f28ff */
[----:B------:R-:W0:Y:S02]  /*7690*/  @P0 LDC R9, c[0x0][0xbec] ;  /* 0x0002fb00ff090b82 */ /* 0x000e240000000800 */
[----:B------:R-:W-:-:S05]  /*76a0*/  SHF.R.S32.HI R4, RZ, 0x5, R4 ;  /* 0x00000005ff047819 */ /* 0x000fca0000011404 */
[----:B------:R-:W-:Y:S01]  /*76b0*/  IMAD R6, R4, 0x10, R5 ;  /* 0x0000001004067824 */ /* 0x000fe200078e0205 */
[----:B------:R-:W-:Y:S01]  /*76c0*/  MOV R5, UR5 ;  /* 0x0000000500057c02 */ /* 0x000fe20008000f00 */
[----:B------:R-:W-:Y:S01]  /*76d0*/  IMAD.U32 R4, RZ, RZ, UR4 ;  /* 0x00000004ff047e24 */ /* 0x000fe2000f8e00ff */
[----:B------:R-:W-:Y:S01]  /*76e0*/  UIMAD.WIDE.U32 UR4, UR13, UR8, URZ ;  /* 0x000000080d0472a5 */ /* 0x000fe2000f8e003f */
[----:B------:R-:W-:Y:S02]  /*76f0*/  IMAD R3, R3, 0x40, R6 ;  /* 0x0000004003037824 */ /* 0x000fe400078e0206 */
[----:B------:R-:W-:Y:S01]  /*7700*/  IMAD.U32 R5, RZ, RZ, UR6 ;  /* 0x00000006ff057e24 */ /* 0x000fe2000f8e00ff */
[----:B------:R-:W-:Y:S01]  /*7710*/  UIMAD UR6, UR13, UR9, UR7 ;  /* 0x000000090d0672a4 */ /* 0x000fe2000f8e0207 */
[----:B----4-:R-:W-:Y:S01]  /*7720*/  IMAD R6, R10, UR10, RZ ;  /* 0x0000000a0a067c24 */ /* 0x010fe2000f8e02ff */
[----:B------:R-:W-:Y:S01]  /*7730*/  LEA R8, R8, R3, 0x3 ;  /* 0x0000000308087211 */ /* 0x000fe200078e18ff */
[----:B------:R-:W-:Y:S01]  /*7740*/  IMAD.WIDE.U32 R4, R10, UR12, R4 ;  /* 0x0000000c0a047c25 */ /* 0x000fe2000f8e0004 */
[----:B------:R-:W-:-:S02]  /*7750*/  UIADD3 UR6, UR5, UR6, URZ ;  /* 0x0000000605067290 */ /* 0x000fc4000fffe03f */
[----:B------:R-:W-:Y:S01]  /*7760*/  MOV R7, UR5 ;  /* 0x0000000500077c02 */ /* 0x000fe20008000f00 */
[----:B------:R-:W-:Y:S01]  /*7770*/  ULDC.64 UR8, c[0x0][0xb28] ;  /* 0x0002ca0000087ab9 */ /* 0x000fe20000000a00 */
[----:B--2---:R-:W-:Y:S02]  /*7780*/  IMAD R8, R14, 0x80, R8 ;  /* 0x000000800e087824 */ /* 0x004fe400078e0208 */
[----:B------:R-:W-:Y:S02]  /*7790*/  IMAD R11, R11, UR12, R6 ;  /* 0x0000000c0b0b7c24 */ /* 0x000fe4000f8e0206 */
[----:B0-----:R-:W-:Y:S01]  /*77a0*/  @P0 IMAD.HI.U32 R10, R8, R9, RZ ;  /* 0x00000009080a0227 */ /* 0x001fe200078e00ff */
[----:B------:R-:W-:-:S03]  /*77b0*/  MOV R9, R8 ;  /* 0x0000000800097202 */ /* 0x000fc60000000f00 */
[----:B------:R-:W-:Y:S01]  /*77c0*/  IMAD.U32 R6, RZ, RZ, UR4 ;  /* 0x00000004ff067e24 */ /* 0x000fe2000f8e00ff */
[----:B---3--:R-:W-:Y:S01]  /*77d0*/  @P0 SHF.R.U32.HI R9, RZ, R13, R10 ;  /* 0x0000000dff090219 */ /* 0x008fe2000001160a */
[----:B------:R-:W-:Y:S01]  /*77e0*/  IMAD.U32 R7, RZ, RZ, UR6 ;  /* 0x00000006ff077e24 */ /* 0x000fe2000f8e00ff */
[----:B------:R-:W-:Y:S01]  /*77f0*/  ULDC.64 UR4, c[0x0][0xbe0] ;  /* 0x0002f80000047ab9 */ /* 0x000fe20000000a00 */
[----:B------:R-:W-:Y:S01]  /*7800*/  IMAD R13, R21, UR12, R12 ;  /* 0x0000000c150d7c24 */ /* 0x000fe2000f8e020c */
[----:B------:R-:W-:Y:S01]  /*7810*/  SHF.R.S32.HI R12, RZ, 0x1f, R23 ;  /* 0x0000001fff0c7819 */ /* 0x000fe20000011417 */
[----:B------:R-:W-:Y:S01]  /*7820*/  IMAD.WIDE.U32 R6, R20, UR12, R6 ;  /* 0x0000000c14067c25 */ /* 0x000fe2000f8e0006 */
[----:B------:R-:W-:-:S03]  /*7830*/  ULDC.64 UR6, c[0x0][0xb48] ;  /* 0x0002d20000067ab9 */ /* 0x000fc60000000a00 */
[----:B------:R-:W-:Y:S01]  /*7840*/  IMAD.IADD R5, R5, 0x1, R11 ;  /* 0x0000000105057824 */ /* 0x000fe200078e020b */
[----:B------:R-:W-:Y:S01]  /*7850*/  IADD3 R7, R7, R13, RZ ;  /* 0x0000000d07077210 */ /* 0x000fe20007ffe0ff */
[----:B-1----:R-:W-:-:S04]  /*7860*/  @P0 IMAD.HI.U32 R121, R8, R121, RZ ;  /* 0x0000007908790227 */ /* 0x002fc800078e00ff */
[----:B------:R-:W-:Y:S02]  /*7870*/  IMAD R13, R12, UR6, RZ ;  /* 0x000000060c0d7c24 */ /* 0x000fe4000f8e02ff */
[----:B------:R-:W-:-:S04]  /*7880*/  IMAD.WIDE.U32 R4, R23, UR4, R4 ;  /* 0x0000000417047c25 */ /* 0x000fc8000f8e0004 */
[----:B------:R-:W-:Y:S01]  /*7890*/  IMAD.MOV.U32 R11, RZ, RZ, R8 ;  /* 0x000000ffff0b7224 */ /* 0x000fe200078e0008 */
[----:B-----5:R-:W-:Y:S01]  /*78a0*/  @P0 SHF.R.U32.HI R11, RZ, R120, R121 ;  /* 0x00000078ff0b0219 */ /* 0x020fe20000011679 */
[----:B------:R-:W-:Y:S01]  /*78b0*/  IMAD R10, R12, UR4, RZ ;  /* 0x000000040c0a7c24 */ /* 0x000fe2000f8e02ff */
[----:B------:R-:W-:Y:S01]  /*78c0*/  BAR.SYNC.DEFER_BLOCKING 0x1, 0x100 ;  /* 0x0044000000007b1d */ /* 0x000fe20000010000 */
[C---:B------:R-:W-:Y:S01]  /*78d0*/  IMAD R15, R23.reuse, UR7, R13 ;  /* 0x00000007170f7c24 */ /* 0x040fe2000f8e020d */
[--C-:B------:R-:W-:Y:S01]  /*78e0*/  SHF.R.S32.HI R13, RZ, 0x1f, R9.reuse ;  /* 0x0000001fff0d7819 */ /* 0x100fe20000011409 */
[----:B------:R-:W-:Y:S01]  /*78f0*/  IMAD R12, R23, UR5, R10 ;  /* 0x00000005170c7c24 */ /* 0x000fe2000f8e020a */
[----:B------:R-:W-:Y:S01]  /*7900*/  IADD3 R4, P0, R9, R4, RZ ;  /* 0x0000000409047210 */ /* 0x000fe20007f1e0ff */
[----:B------:R-:W-:Y:S01]  /*7910*/  IMAD.MOV R9, RZ, RZ, -R9 ;  /* 0x000000ffff097224 */ /* 0x000fe200078e0a09 */
[----:B------:R-:W-:Y:S01]  /*7920*/  SHF.R.S32.HI R10, RZ, 0x1f, R11 ;  /* 0x0000001fff0a7819 */ /* 0x000fe2000001140b */
[----:B------:R-:W-:Y:S01]  /*7930*/  IMAD.WIDE.U32 R6, R23, UR6, R6 ;  /* 0x0000000617067c25 */ /* 0x000fe2000f8e0006 */
[----:B------:R-:W-:Y:S01]  /*7940*/  ULDC.64 UR4, c[0x0][0xb30] ;  /* 0x0002cc0000047ab9 */ /* 0x000fe20000000a00 */
[----:B------:R-:W-:Y:S01]  /*7950*/  IADD3.X R5, R13, R5, R12, P0, !PT ;  /* 0x000000050d057210 */ /* 0x000fe200007fe40c */
[----:B------:R-:W-:Y:S01]  /*7960*/  ULDC.64 UR6, c[0x0][0xbc8] ;  /* 0x0002f20000067ab9 */ /* 0x000fe20000000a00 */
[----:B------:R-:W-:Y:S01]  /*7970*/  IMAD.MOV R16, RZ, RZ, -R11 ;  /* 0x000000ffff107224 */ /* 0x000fe200078e0a0b */
[----:B------:R-:W-:Y:S01]  /*7980*/  IADD3 R7, R7, R15, RZ ;  /* 0x0000000f07077210 */ /* 0x000fe20007ffe0ff */
[----:B------:R-:W-:-:S02]  /*7990*/  IMAD R9, R19, R9, R8 ;  /* 0x0000000913097224 */ /* 0x000fc400078e0208 */
[----:B------:R-:W-:Y:S02]  /*79a0*/  IMAD R10, R10, UR4, RZ ;  /* 0x000000040a0a7c24 */ /* 0x000fe4000f8e02ff */
[----:B------:R-:W-:Y:S01]  /*79b0*/  IMAD R13, R19, R16, R8 ;  /* 0x00000010130d7224 */ /* 0x000fe200078e0208 */
[----:B------:R-:W-:Y:S01]  /*79c0*/  SHF.R.S32.HI R8, RZ, 0x1f, R9 ;  /* 0x0000001fff087819 */ /* 0x000fe20000011409 */
[C---:B------:R-:W-:Y:S01]  /*79d0*/  IMAD R15, R11.reuse, UR5, R10 ;  /* 0x000000050b0f7c24 */ /* 0x040fe2000f8e020a */
[----:B------:R-:W0:Y:S01]  /*79e0*/  S2UR UR5, SR_CgaCtaId ;  /* 0x00000000000579c3 */ /* 0x000e220000008800 */
[----:B------:R-:W-:Y:S01]  /*79f0*/  IMAD.WIDE.U32 R6, R11, UR4, R6 ;  /* 0x000000040b067c25 */ /* 0x000fe2000f8e0006 */
[----:B------:R-:W-:Y:S01]  /*7a00*/  SHF.R.S32.HI R10, RZ, 0x1f, R13 ;  /* 0x0000001fff0a7819 */ /* 0x000fe2000001140d */
[----:B------:R-:W-:Y:S02]  /*7a10*/  UMOV UR4, 0x400 ;  /* 0x0000040000047882 */ /* 0x000fe40000000000 */
[----:B------:R-:W-:-:S02]  /*7a20*/  IMAD R8, R8, UR6, RZ ;  /* 0x0000000608087c24 */ /* 0x000fc4000f8e02ff */
[----:B------:R-:W-:Y:S02]  /*7a30*/  IMAD.IADD R7, R7, 0x1, R15 ;  /* 0x0000000107077824 */ /* 0x000fe400078e020f */
[----:B------:R-:W-:Y:S02]  /*7a40*/  IMAD R10, R10, UR8, RZ ;  /* 0x000000080a0a7c24 */ /* 0x000fe4000f8e02ff */
[C---:B------:R-:W-:Y:S02]  /*7a50*/  IMAD R11, R9.reuse, UR7, R8 ;  /* 0x00000007090b7c24 */ /* 0x040fe4000f8e0208 */
[----:B------:R-:W-:Y:S01]  /*7a60*/  IMAD.WIDE.U32 R4, R9, UR6, R4 ;  /* 0x0000000609047c25 */ /* 0x000fe2000f8e0004 */
[----:B------:R-:W-:-:S03]  /*7a70*/  ULDC.64 UR6, c[0x0][0xba8] ;  /* 0x0002ea0000067ab9 */ /* 0x000fc60000000a00 */
[C---:B------:R-:W-:Y:S01]  /*7a80*/  IMAD R15, R13.reuse, UR9, R10 ;  /* 0x000000090d0f7c24 */ /* 0x040fe2000f8e020a */
[----:B------:R-:W-:Y:S01]  /*7a90*/  LEA R16, P0, R4, UR6, 0x2 ;  /* 0x0000000604107c11 */ /* 0x000fe2000f8010ff */
[----:B------:R-:W-:Y:S01]  /*7aa0*/  IMAD.WIDE.U32 R8, R13, UR8, R6 ;  /* 0x000000080d087c25 */ /* 0x000fe2000f8e0006 */
[----:B------:R-:W-:Y:S01]  /*7ab0*/  ULDC.64 UR8, c[0x0][0xb00] ;  /* 0x0002c00000087ab9 */ /* 0x000fe20000000a00 */
[----:B------:R-:W-:Y:S02]  /*7ac0*/  ULDC UR6, c[0x0][0xa88] ;  /* 0x0002a20000067ab9 */ /* 0x000fe40000000800 */
[----:B------:R-:W-:Y:S01]  /*7ad0*/  IMAD.IADD R5, R5, 0x1, R11 ;  /* 0x0000000105057824 */ /* 0x000fe200078e020b */
[----:B------:R-:W-:Y:S01]  /*7ae0*/  IADD3 R9, R9, R15, RZ ;  /* 0x0000000f09097210 */ /* 0x000fe20007ffe0ff */
[----:B------:R-:W-:Y:S01]  /*7af0*/  SHFL.IDX PT, R10, R16, RZ, 0x1c1f ;  /* 0x001c1fff100a7589 */ /* 0x000fe200000e0000 */
[----:B------:R-:W-:Y:S01]  /*7b00*/  LEA R6, P1, R8, UR8, 0x2 ;  /* 0x0000000808067c11 */ /* 0x000fe2000f8210ff */
[----:B------:R-:W-:Y:S01]  /*7b10*/  IMAD R14, R14, 0x80, R3 ;  /* 0x000000800e0e7824 */ /* 0x000fe200078e0203 */
[----:B------:R-:W-:Y:S01]  /*7b20*/  LEA.HI.X R15, R4, UR7, R5, 0x2, P0 ;  /* 0x00000007040f7c11 */ /* 0x000fe200080f1405 */
[----:B------:R-:W-:Y:S01]  /*7b30*/  SHFL.IDX PT, R12, R16, 0x1, 0x1c1f ;  /* 0x003c1f00100c7f89 */ /* 0x000fe200000e0000 */
[----:B------:R-:W-:Y:S01]  /*7b40*/  LEA.HI.X R9, R8, UR9, R9, 0x2, P1 ;  /* 0x0000000908097c11 */ /* 0x000fe200088f1409 */
[----:B0-----:R-:W-:Y:S01]  /*7b50*/  ULEA UR4, UR5, UR4, 0x18 ;  /* 0x0000000405047291 */ /* 0x001fe2000f8ec03f */
[----:B------:R-:W-:Y:S01]  /*7b60*/  IMAD R7, R19, UR6, RZ ;  /* 0x0000000613077c24 */ /* 0x000fe2000f8e02ff */
[----:B------:R-:W0:Y:S01]  /*7b70*/  SHFL.IDX PT, R11, R15, RZ, 0x1c1f ;  /* 0x001c1fff0f0b7589 */ /* 0x000e2200000e0000 */
[----:B------:R-:W-:Y:S01]  /*7b80*/  LOP3.LUT P0, RZ, R18, 0x3, RZ, 0xc0, !PT ;  /* 0x0000000312ff7812 */ /* 0x000fe2000780c0ff */
[C---:B------:R-:W-:Y:S01]  /*7b90*/  VIADD R8, R14.reuse, 0x8 ;  /* 0x000000080e087836 */ /* 0x040fe20000000000 */
[----:B------:R-:W-:Y:S01]  /*7ba0*/  UIADD3 UR4, UR4, 0x30820, URZ ;  /* 0x0003082004047890 */ /* 0x000fe2000fffe03f */
[----:B------:R-:W1:Y:S01]  /*7bb0*/  SHFL.IDX PT, R13, R15, 0x1, 0x1c1f ;  /* 0x003c1f000f0d7f89 */ /* 0x000e6200000e0000 */
[----:B------:R-:W-:-:S02]  /*7bc0*/  ISETP.GE.OR P1, PT, R14, R7, P0 ;  /* 0x000000070e00720c */ /* 0x000fc40000726670 */
[-C--:B------:R-:W-:Y:S01]  /*7bd0*/  ISETP.GE.OR P0, PT, R8, R7.reuse, P0 ;  /* 0x000000070800720c */ /* 0x080fe20000706670 */
[----:B------:R-:W-:Y:S01]  /*7be0*/  UPRMT UR4, URZ, 0x654, UR4 ;  /* 0x000006543f047896 */ /* 0x000fe20008000004 */
[----:B------:R-:W-:Y:S01]  /*7bf0*/  ISETP.GE.AND P2, PT, R14, R7, PT ;  /* 0x000000070e00720c */ /* 0x000fe20003f46270 */
[----:B------:R2:W3:Y:S01]  /*7c00*/  SHFL.IDX PT, R4, R6, RZ, 0x1c1f ;  /* 0x001c1fff06047589 */ /* 0x0004e200000e0000 */
[----:B------:R-:W-:-:S03]  /*7c10*/  LOP3.LUT R3, R22, 0x7ffffffc, RZ, 0xc0, !PT ;  /* 0x7ffffffc16037812 */ /* 0x000fc600078ec0ff */
[----:B------:R2:W4:Y:S01]  /*7c20*/  SHFL.IDX PT, R5, R9, RZ, 0x1c1f ;  /* 0x001c1fff09057589 */ /* 0x00052200000e0000 */
[----:B------:R-:W-:Y:S02]  /*7c30*/  IADD3 R3, R18, -R3, RZ ;  /* 0x8000000312037210 */ /* 0x000fe40007ffe0ff */
[----:B------:R-:W-:Y:S03]  /*7c40*/  SYNCS.ARRIVE.TRANS64.RED.A1T0 RZ, [UR4], RZ ;  /* 0x000000ffffff79a7 */ /* 0x000fe60008100404 */
[----:B------:R-:W-:Y:S01]  /*7c50*/  IMAD.SHL.U32 R3, R3, 0x2, RZ ;  /* 0x0000000203037824 */ /* 0x000fe200078e00ff */
[----:B0-----:R2:W-:Y:S04]  /*7c60*/  @!P1 ST.E desc[UR36][R10.64], R2 ;  /* 0x000000020a009985 */ /* 0x0015e8000c101924 */
[----:B-1----:R2:W-:Y:S01]  /*7c70*/  @!P0 ST.E desc[UR36][R12.64], R0 ;  /* 0x000000000c008985 */ /* 0x0025e2000c101924 */
[----:B------:R-:W-:Y:S05]  /*7c80*/  @P2 BRA `(.L_x_37) ;  /* 0x0000000800382947 */ /* 0x000fea0003800000 */
[C---:B--2---:R-:W-:Y:S01]  /*7c90*/  VIADD R0, R3.reuse, 0x8 ;  /* 0x0000000803007836 */ /* 0x044fe20000000000 */
[C---:B------:R-:W-:Y:S01]  /*7ca0*/  IADD3 R2, R3.reuse, 0x10, RZ ;  /* 0x0000001003027810 */ /* 0x040fe20007ffe0ff */
[----:B------:R-:W-:Y:S01]  /*7cb0*/  ULDC UR4, c[0x0][0xac8] ;  /* 0x0002b20000047ab9 */ /* 0x000fe20000000800 */
[C---:B------:R-:W-:Y:S01]  /*7cc0*/  VIADD R16, R3.reuse, 0x18 ;  /* 0x0000001803107836 */ /* 0x040fe20000000000 */
[C---:B------:R-:W-:Y:S01]  /*7cd0*/  ISETP.GE.AND P0, PT, R3.reuse, UR4, PT ;  /* 0x0000000403007c0c */ /* 0x040fe2000bf06270 */
[C---:B------:R-:W-:Y:S01]  /*7ce0*/  VIADD R18, R3.reuse, 0x20 ;  /* 0x0000002003127836 */ /* 0x040fe20000000000 */
[----:B------:R-:W-:Y:S01]  /*7cf0*/  ISETP.GE.AND P1, PT, R0, UR4, PT ;  /* 0x0000000400007c0c */ /* 0x000fe2000bf26270 */
[C---:B------:R-:W-:Y:S01]  /*7d00*/  VIADD R19, R3.reuse, 0x38 ;  /* 0x0000003803137836 */ /* 0x040fe20000000000 */
[----:B------:R-:W-:Y:S01]  /*7d10*/  ISETP.GE.AND P2, PT, R2, UR4, PT ;  /* 0x0000000402007c0c */ /* 0x000fe2000bf46270 */
[C---:B------:R-:W-:Y:S01]  /*7d20*/  VIADD R21, R3.reuse, 0x48 ;  /* 0x0000004803157836 */ /* 0x040fe20000000000 */
[----:B------:R-:W-:Y:S01]  /*7d30*/  ISETP.GE.AND P5, PT, R16, UR4, PT ;  /* 0x0000000410007c0c */ /* 0x000fe2000bfa6270 */
[----:B------:R-:W-:Y:S01]  /*7d40*/  VIADD R22, R3, 0x50 ;  /* 0x0000005003167836 */ /* 0x000fe20000000000 */
[----:B------:R-:W-:-:S02]  /*7d50*/  ISETP.GE.AND P6, PT, R18, UR4, PT ;  /* 0x0000000412007c0c */ /* 0x000fc4000bfc6270 */
[----:B------:R-:W-:Y:S02]  /*7d60*/  IADD3 R20, R3, 0x40, RZ ;  /* 0x0000004003147810 */ /* 0x000fe40007ffe0ff */
[----:B------:R-:W-:Y:S01]  /*7d70*/  ISETP.GE.AND P3, PT, R19, UR4, PT ;  /* 0x0000000413007c0c */ /* 0x000fe2000bf66270 */
[C-C-:B---34-:R-:W-:Y:S02]  /*7d80*/  @!P0 IMAD.WIDE R10, R3.reuse, 0x4, R4.reuse ;  /* 0x00000004030a8825 */ /* 0x158fe400078e0204 */
[----:B------:R-:W-:Y:S02]  /*7d90*/  @!P1 LEA.HI R0, R0, R0, RZ, 0x1 ;  /* 0x0000000000009211 */ /* 0x000fe400078f08ff */
[----:B------:R-:W-:Y:S01]  /*7da0*/  @!P2 LEA.HI R2, R2, R2, RZ, 0x1 ;  /* 0x000000020202a211 */ /* 0x000fe200078f08ff */
[----:B------:R0:W-:Y:S01]  /*7db0*/  @!P0 ST.E.64 desc[UR36][R10.64], R24 ;  /* 0x000000180a008985 */ /* 0x0001e2000c101b24 */
[----:B------:R-:W-:Y:S02]  /*7dc0*/  @!P1 LOP3.LUT R13, R0, 0xfffffffe, RZ, 0xc0, !PT ;  /* 0xfffffffe000d9812 */ /* 0x000fe400078ec0ff */
[----:B------:R-:W-:Y:S01]  /*7dd0*/  @!P2 LOP3.LUT R15, R2, 0xfffffffe, RZ, 0xc0, !PT ;  /* 0xfffffffe020fa812 */ /* 0x000fe200078ec0ff */
[C---:B------:R-:W-:Y:S01]  /*7de0*/  VIADD R2, R3.reuse, 0x30 ;  /* 0x0000003003027836 */ /* 0x040fe20000000000 */
[----:B------:R-:W-:Y:S01]  /*7df0*/  IADD3 R0, R3, 0x28, RZ ;  /* 0x0000002803007810 */ /* 0x000fe20007ffe0ff */
[----:B------:R-:W-:Y:S01]  /*7e00*/  @!P1 IMAD.WIDE R12, R13, 0x4, R4 ;  /* 0x000000040d0c9825 */ /* 0x000fe200078e0204 */
[----:B------:R-:W-:-:S02]  /*7e10*/  @!P5 LEA.HI R16, R16, R16, RZ, 0x1 ;  /* 0x000000101010d211 */ /* 0x000fc400078f08ff */
[----:B------:R-:W-:Y:S01]  /*7e20*/  ISETP.GE.AND P0, PT, R0, UR4, PT ;  /* 0x0000000400007c0c */ /* 0x000fe2000bf06270 */
[----:B------:R-:W-:Y:S01]  /*7e30*/  @!P2 IMAD.WIDE R14, R15, 0x4, R4 ;  /* 0x000000040f0ea825 */ /* 0x000fe200078e0204 */
[----:B------:R1:W-:Y:S01]  /*7e40*/  @!P1 ST.E.64 desc[UR36][R12.64], R28 ;  /* 0x0000001c0c009985 */ /* 0x0003e2000c101b24 */
[----:B------:R-:W-:Y:S02]  /*7e50*/  ISETP.GE.AND P4, PT, R2, UR4, PT ;  /* 0x0000000402007c0c */ /* 0x000fe4000bf86270 */
[----:B------:R-:W-:Y:S01]  /*7e60*/  ISETP.GE.AND P1, PT, R21, UR4, PT ;  /* 0x0000000415007c0c */ /* 0x000fe2000bf26270 */
[----:B------:R2:W-:Y:S01]  /*7e70*/  @!P2 ST.E.64 desc[UR36][R14.64], R32 ;  /* 0x000000200e00a985 */ /* 0x0005e2000c101b24 */
[----:B------:R-:W-:Y:S02]  /*7e80*/  ISETP.GE.AND P2, PT, R20, UR4, PT ;  /* 0x0000000414007c0c */ /* 0x000fe4000bf46270 */
[----:B------:R-:W-:Y:S02]  /*7e90*/  @!P6 LEA.HI R18, R18, R18, RZ, 0x1 ;  /* 0x000000121212e211 */ /* 0x000fe400078f08ff */
[----:B0-----:R-:W-:-:S02]  /*7ea0*/  @!P5 LOP3.LUT R11, R16, 0xfffffffe, RZ, 0xc0, !PT ;  /* 0xfffffffe100bd812 */ /* 0x001fc400078ec0ff */
[----:B------:R-:W-:Y:S02]  /*7eb0*/  @!P0 LEA.HI R0, R0, R0, RZ, 0x1 ;  /* 0x0000000000008211 */ /* 0x000fe400078f08ff */
[----:B------:R-:W-:Y:S01]  /*7ec0*/  IADD3 R24, R3, 0x58, RZ ;  /* 0x0000005803187810 */ /* 0x000fe20007ffe0ff */
[--C-:B------:R-:W-:Y:S01]  /*7ed0*/  @!P5 IMAD.WIDE R10, R11, 0x4, R4.reuse ;  /* 0x000000040b0ad825 */ /* 0x100fe200078e0204 */
[----:B-1----:R-:W-:Y:S02]  /*7ee0*/  @!P6 LOP3.LUT R13, R18, 0xfffffffe, RZ, 0xc0, !PT ;  /* 0xfffffffe120de812 */ /* 0x002fe400078ec0ff */
[----:B------:R-:W-:Y:S02]  /*7ef0*/  @!P4 LEA.HI R2, R2, R2, RZ, 0x1 ;  /* 0x000000020202c211 */ /* 0x000fe400078f08ff */
[----:B--2---:R-:W-:Y:S01]  /*7f00*/  @!P3 LEA.HI R14, R19, R19, RZ, 0x1 ;  /* 0x00000013130eb211 */ /* 0x004fe200078f08ff */
[----:B------:R-:W-:Y:S01]  /*7f10*/  @!P6 IMAD.WIDE R12, R13, 0x4, R4 ;  /* 0x000000040d0ce825 */ /* 0x000fe200078e0204 */
[----:B------:R-:W-:Y:S01]  /*7f20*/  @!P2 LEA.HI R20, R20, R20, RZ, 0x1 ;  /* 0x000000141414a211 */ /* 0x000fe200078f08ff */
[----:B------:R0:W-:Y:S01]  /*7f30*/  @!P5 ST.E.64 desc[UR36][R10.64], R36 ;  /* 0x000000240a00d985 */ /* 0x0001e2000c101b24 */
[----:B------:R-:W-:-:S02]  /*7f40*/  @!P1 LEA.HI R16, R21, R21, RZ, 0x1 ;  /* 0x0000001515109211 */ /* 0x000fc400078f08ff */
[----:B------:R-:W-:Y:S01]  /*7f50*/  @!P0 LOP3.LUT R15, R0, 0xfffffffe, RZ, 0xc0, !PT ;  /* 0xfffffffe000f8812 */ /* 0x000fe200078ec0ff */
[----:B------:R1:W-:Y:S01]  /*7f60*/  @!P6 ST.E.64 desc[UR36][R12.64], R40 ;  /* 0x000000280c00e985 */ /* 0x0003e2000c101b24 */
[----:B------:R-:W-:Y:S01]  /*7f70*/  @!P4 LOP3.LUT R19, R2, 0xfffffffe, RZ, 0xc0, !PT ;  /* 0xfffffffe0213c812 */ /* 0x000fe200078ec0ff */
[C---:B------:R-:W-:Y:S01]  /*7f80*/  VIADD R0, R3.reuse, 0x60 ;  /* 0x0000006003007836 */ /* 0x040fe20000000000 */
[----:B------:R-:W-:Y:S01]  /*7f90*/  @!P3 LOP3.LUT R21, R14, 0xfffffffe, RZ, 0xc0, !PT ;  /* 0xfffffffe0e15b812 */ /* 0x000fe200078ec0ff */
[----:B------:R-:W-:Y:S01]  /*7fa0*/  VIADD R2, R3, 0x68 ;  /* 0x0000006803027836 */ /* 0x000fe20000000000 */
[----:B------:R-:W-:Y:S02]  /*7fb0*/  @!P2 LOP3.LUT R23, R20, 0xfffffffe, RZ, 0xc0, !PT ;  /* 0xfffffffe1417a812 */ /* 0x000fe400078ec0ff */
[----:B------:R-:W-:Y:S02]  /*7fc0*/  @!P1 LOP3.LUT R25, R16, 0xfffffffe, RZ, 0xc0, !PT ;  /* 0xfffffffe10199812 */ /* 0x000fe400078ec0ff */
[----:B------:R-:W-:Y:S01]  /*7fd0*/  ISETP.GE.AND P5, PT, R22, UR4, PT ;  /* 0x0000000416007c0c */ /* 0x000fe2000bfa6270 */
[----:B0-----:R-:W-:Y:S01]  /*7fe0*/  @!P0 IMAD.WIDE R10, R15, 0x4, R4 ;  /* 0x000000040f0a8825 */ /* 0x001fe200078e0204 */
[----:B------:R-:W-:-:S02]  /*7ff0*/  ISETP.GE.AND P6, PT, R24, UR4, PT ;  /* 0x0000000418007c0c */ /* 0x000fc4000bfc6270 */
[----:B------:R-:W-:Y:S01]  /*8000*/  IADD3 R16, R3, 0x70, RZ ;  /* 0x0000007003107810 */ /* 0x000fe20007ffe0ff */
[--C-:B-1----:R-:W-:Y:S01]  /*8010*/  @!P4 IMAD.WIDE R12, R19, 0x4, R4.reuse ;  /* 0x00000004130cc825 */ /* 0x102fe200078e0204 */
[----:B------:R0:W-:Y:S01]  /*8020*/  @!P0 ST.E.64 desc[UR36][R10.64], R44 ;  /* 0x0000002c0a008985 */ /* 0x0001e2000c101b24 */
[----:B------:R-:W-:Y:S02]  /*8030*/  ISETP.GE.AND P0, PT, R0, UR4, PT ;  /* 0x0000000400007c0c */ /* 0x000fe4000bf06270 */
[--C-:B------:R-:W-:Y:S01]  /*8040*/  @!P3 IMAD.WIDE R14, R21, 0x4, R4.reuse ;  /* 0x00000004150eb825 */ /* 0x100fe200078e0204 */
[----:B------:R1:W-:Y:S03]  /*8050*/  @!P4 ST.E.64 desc[UR36][R12.64], R48 ;  /* 0x000000300c00c985 */ /* 0x0003e6000c101b24 */
[----:B------:R-:W-:Y:S01]  /*8060*/  @!P2 IMAD.WIDE R18, R23, 0x4, R4 ;  /* 0x000000041712a825 */ /* 0x000fe200078e0204 */
[----:B------:R2:W-:Y:S01]  /*8070*/  @!P3 ST.E.64 desc[UR36][R14.64], R52 ;  /* 0x000000340e00b985 */ /* 0x0005e2000c101b24 */
[----:B------:R-:W-:-:S02]  /*8080*/  @!P5 LEA.HI R22, R22, R22, RZ, 0x1 ;  /* 0x000000161616d211 */ /* 0x000fc400078f08ff */
[----:B------:R-:W-:Y:S01]  /*8090*/  @!P1 IMAD.WIDE R20, R25, 0x4, R4 ;  /* 0x0000000419149825 */ /* 0x000fe200078e0204 */
[----:B------:R3:W-:Y:S01]  /*80a0*/  @!P2 ST.E.64 desc[UR36][R18.64], R56 ;  /* 0x000000381200a985 */ /* 0x0007e2000c101b24 */
[----:B------:R-:W-:Y:S02]  /*80b0*/  ISETP.GE.AND P2, PT, R16, UR4, PT ;  /* 0x0000000410007c0c */ /* 0x000fe4000bf46270 */
[C---:B------:R-:W-:Y:S01]  /*80c0*/  VIADD R23, R3.reuse, 0x78 ;  /* 0x0000007803177836 */ /* 0x040fe20000000000 */
[----:B------:R4:W-:Y:S01]  /*80d0*/  @!P1 ST.E.64 desc[UR36][R20.64], R60 ;  /* 0x0000003c14009985 */ /* 0x0009e2000c101b24 */
[----:B------:R-:W-:Y:S01]  /*80e0*/  VIADD R25, R3, 0x80 ;  /* 0x0000008003197836 */ /* 0x000fe20000000000 */
[----:B------:R-:W-:Y:S02]  /*80f0*/  ISETP.GE.AND P1, PT, R2, UR4, PT ;  /* 0x0000000402007c0c */ /* 0x000fe4000bf26270 */
[----:B------:R-:W-:Y:S02]  /*8100*/  ISETP.GE.AND P3, PT, R23, UR4, PT ;  /* 0x0000000417007c0c */ /* 0x000fe4000bf66270 */
[----:B------:R-:W-:-:S02]  /*8110*/  ISETP.GE.AND P4, PT, R25, UR4, PT ;  /* 0x0000000419007c0c */ /* 0x000fc4000bf86270 */
[----:B------:R-:W-:Y:S02]  /*8120*/  @!P6 LEA.HI R24, R24, R24, RZ, 0x1 ;  /* 0x000000181818e211 */ /* 0x000fe400078f08ff */
[----:B0-----:R-:W-:Y:S02]  /*8130*/  @!P5 LOP3.LUT R11, R22, 0xfffffffe, RZ, 0xc0, !PT ;  /* 0xfffffffe160bd812 */ /* 0x001fe400078ec0ff */
[----:B------:R-:W-:Y:S02]  /*8140*/  @!P0 LEA.HI R0, R0, R0, RZ, 0x1 ;  /* 0x0000000000008211 */ /* 0x000fe400078f08ff */
[----:B-1----:R-:W-:Y:S01]  /*8150*/  @!P6 LOP3.LUT R13, R24, 0xfffffffe, RZ, 0xc0, !PT ;  /* 0xfffffffe180de812 */ /* 0x002fe200078ec0ff */
[--C-:B------:R-:W-:Y:S01]  /*8160*/  @!P5 IMAD.WIDE R10, R11, 0x4, R4.reuse ;  /* 0x000000040b0ad825 */ /* 0x100fe200078e0204 */
[----:B------:R-:W-:Y:S02]  /*8170*/  @!P1 LEA.HI R2, R2, R2, RZ, 0x1 ;  /* 0x0000000202029211 */ /* 0x000fe400078f08ff */
[----:B------:R-:W-:Y:S01]  /*8180*/  @!P2 LEA.HI R16, R16, R16, RZ, 0x1 ;  /* 0x000000101010a211 */ /* 0x000fe200078f08ff */
[----:B------:R-:W-:Y:S01]  /*8190*/  @!P6 IMAD.WIDE R12, R13, 0x4, R4 ;  /* 0x000000040d0ce825 */ /* 0x000fe200078e0204 */
[----:B--2---:R-:W-:Y:S01]  /*81a0*/  @!P0 LOP3.LUT R15, R0, 0xfffffffe, RZ, 0xc0, !PT ;  /* 0xfffffffe000f8812 */ /* 0x004fe200078ec0ff */
[----:B------:R0:W-:Y:S01]  /*81b0*/  @!P5 ST.E.64 desc[UR36][R10.64], R64 ;  /* 0x000000400a00d985 */ /* 0x0001e2000c101b24 */
[----:B------:R-:W-:-:S02]  /*81c0*/  @!P3 LEA.HI R23, R23, R23, RZ, 0x1 ;  /* 0x000000171717b211 */ /* 0x000fc400078f08ff */
[----:B---3--:R-:W-:Y:S01]  /*81d0*/  @!P1 LOP3.LUT R19, R2, 0xfffffffe, RZ, 0xc0, !PT ;  /* 0xfffffffe02139812 */ /* 0x008fe200078ec0ff */
[--C-:B------:R-:W-:Y:S01]  /*81e0*/  @!P0 IMAD.WIDE R14, R15, 0x4, R4.reuse ;  /* 0x000000040f0e8825 */ /* 0x100fe200078e0204 */
[----:B------:R-:W-:Y:S01]  /*81f0*/  @!P4 LEA.HI R25, R25, R25, RZ, 0x1 ;  /* 0x000000191919c211 */ /* 0x000fe200078f08ff */
[----:B------:R1:W-:Y:S01]  /*8200*/  @!P6 ST.E.64 desc[UR36][R12.64], R68 ;  /* 0x000000440c00e985 */ /* 0x0003e2000c101b24 */
[----:B----4-:R-:W-:Y:S01]  /*8210*/  @!P2 LOP3.LUT R21, R16, 0xfffffffe, RZ, 0xc0, !PT ;  /* 0xfffffffe1015a812 */ /* 0x010fe200078ec0ff */
[----:B------:R-:W-:Y:S01]  /*8220*/  VIADD R2, R3, 0x90 ;  /* 0x0000009003027836 */ /* 0x000fe20000000000 */
[----:B------:R-:W-:Y:S01]  /*8230*/  @!P3 LOP3.LUT R23, R23, 0xfffffffe, RZ, 0xc0, !PT ;  /* 0xfffffffe1717b812 */ /* 0x000fe200078ec0ff */
[----:B------:R2:W-:Y:S01]  /*8240*/  @!P0 ST.E.64 desc[UR36][R14.64], R72 ;  /* 0x000000480e008985 */ /* 0x0005e2000c101b24 */
[----:B------:R-:W-:Y:S01]  /*8250*/  @!P4 LOP3.LUT R25, R25, 0xfffffffe, RZ, 0xc0, !PT ;  /* 0xfffffffe1919c812 */ /* 0x000fe200078ec0ff */
[C---:B------:R-:W-:Y:S01]  /*8260*/  VIADD R16, R3.reuse, 0x98 ;  /* 0x0000009803107836 */ /* 0x040fe20000000000 */
[----:B------:R-:W-:Y:S01]  /*8270*/  IADD3 R0, R3, 0x88, RZ ;  /* 0x0000008803007810 */ /* 0x000fe20007ffe0ff */
[----:B0-----:R-:W-:Y:S01]  /*8280*/  @!P1 IMAD.WIDE R10, R19, 0x4, R4 ;  /* 0x00000004130a9825 */ /* 0x001fe200078e0204 */
[----:B------:R-:W-:-:S02]  /*8290*/  IADD3 R22, R3, 0xa0, RZ ;  /* 0x000000a003167810 */ /* 0x000fc40007ffe0ff */
[----:B------:R-:W-:Y:S01]  /*82a0*/  ISETP.GE.AND P0, PT, R0, UR4, PT ;  /* 0x0000000400007c0c */ /* 0x000fe2000bf06270 */
[--C-:B------:R-:W-:Y:S01]  /*82b0*/  @!P3 IMAD.WIDE R18, R23, 0x4, R4.reuse ;  /* 0x000000041712b825 */ /* 0x100fe200078e0204 */
[----:B------:R0:W-:Y:S01]  /*82c0*/  @!P1 ST.E.64 desc[UR36][R10.64], R76 ;  /* 0x0000004c0a009985 */ /* 0x0001e2000c101b24 */
[----:B------:R-:W-:Y:S02]  /*82d0*/  ISETP.GE.AND P1, PT, R2, UR4, PT ;  /* 0x0000000402007c0c */ /* 0x000fe4000bf26270 */
[----:B-1----:R-:W-:-:S04]  /*82e0*/  @!P2 IMAD.WIDE R12, R21, 0x4, R4 ;  /* 0x00000004150ca825 */ /* 0x002fc800078e0204 */
[----:B------:R-:W-:Y:S01]  /*82f0*/  @!P4 IMAD.WIDE R20, R25, 0x4, R4 ;  /* 0x000000041914c825 */ /* 0x000fe200078e0204 */
[----:B------:R1:W-:Y:S01]  /*8300*/  @!P2 ST.E.64 desc[UR36][R12.64], R80 ;  /* 0x000000500c00a985 */ /* 0x0003e2000c101b24 */
[----:B------:R-:W-:Y:S02]  /*8310*/  ISETP.GE.AND P2, PT, R16, UR4, PT ;  /* 0x0000000410007c0c */ /* 0x000fe4000bf46270 */
[C---:B--2---:R-:W-:Y:S01]  /*8320*/  VIADD R14, R3.reuse, 0xa8 ;  /* 0x000000a8030e7836 */ /* 0x044fe20000000000 */
[----:B------:R2:W-:Y:S01]  /*8330*/  @!P3 ST.E.64 desc[UR36][R18.64], R84 ;  /* 0x000000541200b985 */ /* 0x0005e2000c101b24 */
[C---:B------:R-:W-:Y:S01]  /*8340*/  VIADD R15, R3.reuse, 0xb0 ;  /* 0x000000b0030f7836 */ /* 0x040fe20000000000 */
[----:B0-----:R-:W-:Y:S02]  /*8350*/  IADD3 R11, R3, 0xb8, RZ ;  /* 0x000000b8030b7810 */ /* 0x001fe40007ffe0ff */
[----:B------:R0:W-:Y:S01]  /*8360*/  @!P4 ST.E.64 desc[UR36][R20.64], R88 ;  /* 0x000000581400c985 */ /* 0x0001e2000c101b24 */
[----:B------:R-:W-:-:S02]  /*8370*/  ISETP.GE.AND P3, PT, R22, UR4, PT ;  /* 0x0000000416007c0c */ /* 0x000fc4000bf66270 */
[----:B------:R-:W-:Y:S02]  /*8380*/  ISETP.GE.AND P6, PT, R11, UR4, PT ;  /* 0x000000040b007c0c */ /* 0x000fe4000bfc6270 */
[----:B------:R-:W-:Y:S02]  /*8390*/  ISETP.GE.AND P4, PT, R14, UR4, PT ;  /* 0x000000040e007c0c */ /* 0x000fe4000bf86270 */
[----:B------:R-:W-:Y:S02]  /*83a0*/  ISETP.GE.AND P5, PT, R15, UR4, PT ;  /* 0x000000040f007c0c */ /* 0x000fe4000bfa6270 */
[----:B------:R-:W-:Y:S02]  /*83b0*/  @!P0 LEA.HI R0, R0, R0, RZ, 0x1 ;  /* 0x0000000000008211 */ /* 0x000fe400078f08ff */
[----:B------:R-:W-:Y:S02]  /*83c0*/  @!P1 LEA.HI R2, R2, R2, RZ, 0x1 ;  /* 0x0000000202029211 */ /* 0x000fe400078f08ff */
[----:B------:R-:W-:-:S02]  /*83d0*/  @!P2 LEA.HI R16, R16, R16, RZ, 0x1 ;  /* 0x000000101010a211 */ /* 0x000fc400078f08ff */
[----:B------:R-:W-:Y:S02]  /*83e0*/  @!P3 LEA.HI R22, R22, R22, RZ, 0x1 ;  /* 0x000000161616b211 */ /* 0x000fe400078f08ff */
[----:B-1----:R-:W-:Y:S02]  /*83f0*/  @!P6 LEA.HI R12, R11, R11, RZ, 0x1 ;  /* 0x0000000b0b0ce211 */ /* 0x002fe400078f08ff */
[----:B------:R-:W-:Y:S02]  /*8400*/  @!P4 LEA.HI R14, R14, R14, RZ, 0x1 ;  /* 0x0000000e0e0ec211 */ /* 0x000fe400078f08ff */
[----:B------:R-:W-:Y:S02]  /*8410*/  @!P5 LEA.HI R10, R15, R15, RZ, 0x1 ;  /* 0x0000000f0f0ad211 */ /* 0x000fe400078f08ff */
[----:B------:R-:W-:Y:S02]  /*8420*/  @!P0 LOP3.LUT R11, R0, 0xfffffffe, RZ, 0xc0, !PT ;  /* 0xfffffffe000b8812 */ /* 0x000fe400078ec0ff */
[----:B------:R-:W-:-:S02]  /*8430*/  @!P1 LOP3.LUT R13, R2, 0xfffffffe, RZ, 0xc0, !PT ;  /* 0xfffffffe020d9812 */ /* 0x000fc400078ec0ff */
[----:B------:R-:W-:Y:S02]  /*8440*/  @!P2 LOP3.LUT R15, R16, 0xfffffffe, RZ, 0xc0, !PT ;  /* 0xfffffffe100fa812 */ /* 0x000fe400078ec0ff */
[----:B--2---:R-:W-:Y:S02]  /*8450*/  @!P3 LOP3.LUT R19, R22, 0xfffffffe, RZ, 0xc0, !PT ;  /* 0xfffffffe1613b812 */ /* 0x004fe400078ec0ff */
[----:B0-----:R-:W-:Y:S01]  /*8460*/  @!P4 LOP3.LUT R21, R14, 0xfffffffe, RZ, 0xc0, !PT ;  /* 0xfffffffe0e15c812 */ /* 0x001fe200078ec0ff */
[--C-:B------:R-:W-:Y:S01]  /*8470*/  @!P2 IMAD.WIDE R14, R15, 0x4, R4.reuse ;  /* 0x000000040f0ea825 */ /* 0x100fe200078e0204 */
[----:B------:R-:W-:Y:S02]  /*8480*/  @!P5 LOP3.LUT R23, R10, 0xfffffffe, RZ, 0xc0, !PT ;  /* 0xfffffffe0a17d812 */ /* 0x000fe400078ec0ff */
[----:B------:R-:W-:Y:S01]  /*8490*/  @!P6 LOP3.LUT R25, R12, 0xfffffffe, RZ, 0xc0, !PT ;  /* 0xfffffffe0c19e812 */ /* 0x000fe200078ec0ff */
[----:B------:R-:W-:-:S04]  /*84a0*/  @!P0 IMAD.WIDE R10, R11, 0x4, R4 ;  /* 0x000000040b0a8825 */ /* 0x000fc800078e0204 */
[--C-:B------:R-:W-:Y:S01]  /*84b0*/  @!P1 IMAD.WIDE R12, R13, 0x4, R4.reuse ;  /* 0x000000040d0c9825 */ /* 0x100fe200078e0204 */
[----:B------:R0:W-:Y:S03]  /*84c0*/  @!P0 ST.E.64 desc[UR36][R10.64], R92 ;  /* 0x0000005c0a008985 */ /* 0x0001e6000c101b24 */
[--C-:B------:R-:W-:Y:S01]  /*84d0*/  @!P3 IMAD.WIDE R18, R19, 0x4, R4.reuse ;  /* 0x000000041312b825 */ /* 0x100fe200078e0204 */
[----:B------:R0:W-:Y:S03]  /*84e0*/  @!P1 ST.E.64 desc[UR36][R12.64], R96 ;  /* 0x000000600c009985 */ /* 0x0001e6000c101b24 */
[--C-:B------:R-:W-:Y:S01]  /*84f0*/  @!P4 IMAD.WIDE R20, R21, 0x4, R4.reuse ;  /* 0x000000041514c825 */ /* 0x100fe200078e0204 */
[----:B------:R0:W-:Y:S03]  /*8500*/  @!P2 ST.E.64 desc[UR36][R14.64], R100 ;  /* 0x000000640e00a985 */ /* 0x0001e6000c101b24 */
[--C-:B------:R-:W-:Y:S01]  /*8510*/  @!P5 IMAD.WIDE R22, R23, 0x4, R4.reuse ;  /* 0x000000041716d825 */ /* 0x100fe200078e0204 */
[----:B------:R0:W-:Y:S03]  /*8520*/  @!P3 ST.E.64 desc[UR36][R18.64], R104 ;  /* 0x000000681200b985 */ /* 0x0001e6000c101b24 */
[----:B------:R-:W-:Y:S01]  /*8530*/  @!P6 IMAD.WIDE R4, R25, 0x4, R4 ;  /* 0x000000041904e825 */ /* 0x000fe200078e0204 */
[----:B------:R0:W-:Y:S04]  /*8540*/  @!P4 ST.E.64 desc[UR36][R20.64], R108 ;  /* 0x0000006c1400c985 */ /* 0x0001e8000c101b24 */
[----:B------:R0:W-:Y:S04]  /*8550*/  @!P5 ST.E.64 desc[UR36][R22.64], R112 ;  /* 0x000000701600d985 */ /* 0x0001e8000c101b24 */
[----:B------:R0:W-:Y:S02]  /*8560*/  @!P6 ST.E.64 desc[UR36][R4.64], R116 ;  /* 0x000000740400e985 */ /* 0x0001e4000c101b24 */
.L_x_37:
[----:B------:R-:W-:Y:S05]  /*8570*/  BSYNC B0 ;  /* 0x0000000000007941 */ /* 0x000fea0003800000 */
.L_x_36:
[----:B------:R-:W-:Y:S01]  /*8580*/  ISETP.GE.AND P0, PT, R8, R7, PT ;  /* 0x000000070800720c */ /* 0x000fe20003f06270 */
[----:B0---4-:R4:W0:Y:S04]  /*8590*/  SHFL.IDX PT, R5, R9, 0x1, 0x1c1f ;  /* 0x003c1f0009057f89 */ /* 0x01182800000e0000 */
[----:B---3--:R4:W1:Y:S08]  /*85a0*/  SHFL.IDX PT, R4, R6, 0x1, 0x1c1f ;  /* 0x003c1f0006047f89 */ /* 0x00887000000e0000 */
[----:B----4-:R-:W-:Y:S05]  /*85b0*/  @P0 BRA `(.L_x_8) ;  /* 0x0000004800140947 */ /* 0x010fea0003800000 */
[C---:B--2---:R-:W-:Y:S01]  /*85c0*/  VIADD R0, R3.reuse, 0x8 ;  /* 0x0000000803007836 */ /* 0x044fe20000000000 */
[----:B------:R-:W-:Y:S01]  /*85d0*/  ULDC UR4, c[0x0][0xac8] ;  /* 0x0002b20000047ab9 */ /* 0x000fe20000000800 */
[C---:B------:R-:W-:Y:S01]  /*85e0*/  VIADD R2, R3.reuse, 0x10 ;  /* 0x0000001003027836 */ /* 0x040fe20000000000 */
[C---:B------:R-:W-:Y:S01]  /*85f0*/  ISETP.GE.AND P2, PT, R3.reuse, UR4, PT ;  /* 0x0000000403007c0c */ /* 0x040fe2000bf46270 */
[C---:B------:R-:W-:Y:S01]  /*8600*/  VIADD R11, R3.reuse, 0x28 ;  /* 0x00000028030b7836 */ /* 0x040fe20000000000 */
[----:B------:R-:W-:Y:S01]  /*8610*/  ISETP.GE.AND P3, PT, R0, UR4, PT ;  /* 0x0000000400007c0c */ /* 0x000fe2000bf66270 */
[C---:B------:R-:W-:Y:S01]  /*8620*/  VIADD R13, R3.reuse, 0x38 ;  /* 0x00000038030d7836 */ /* 0x040fe20000000000 */
[C---:B------:R-:W-:Y:S01]  /*8630*/  IADD3 R10, R3.reuse, 0x18, RZ ;  /* 0x00000018030a7810 */ /* 0x040fe20007ffe0ff */
[C---:B------:R-:W-:Y:S01]  /*8640*/  VIADD R14, R3.reuse, 0x40 ;  /* 0x00000040030e7836 */ /* 0x040fe20000000000 */
[----:B------:R-:W-:Y:S01]  /*8650*/  ISETP.GE.AND P0, PT, R2, UR4, PT ;  /* 0x0000000402007c0c */ /* 0x000fe2000bf06270 */
[C---:B------:R-:W-:Y:S01]  /*8660*/  VIADD R18, R3.reuse, 0x50 ;  /* 0x0000005003127836 */ /* 0x040fe20000000000 */
[----:B------:R-:W-:Y:S01]  /*8670*/  ISETP.GE.AND P1, PT, R10, UR4, PT ;  /* 0x000000040a007c0c */ /* 0x000fe2000bf26270 */
[C---:B------:R-:W-:Y:S01]  /*8680*/  VIADD R20, R3.reuse, 0x70 ;  /* 0x0000007003147836 */ /* 0x040fe20000000000 */
[----:B------:R-:W-:-:S02]  /*8690*/  IADD3 R12, R3, 0x30, RZ ;  /* 0x00000030030c7810 */ /* 0x000fc40007ffe0ff */
[----:B------:R-:W-:Y:S01]  /*86a0*/  ISETP.GE.AND P5, PT, R13, UR4, PT ;  /* 0x000000040d007c0c */ /* 0x000fe2000bfa6270 */
[C---:B01----:R-:W-:Y:S01]  /*86b0*/  @!P2 IMAD.WIDE R6, R3.reuse, 0x4, R4 ;  /* 0x000000040306a825 */ /* 0x043fe200078e0204 */
[----:B------:R-:W-:Y:S02]  /*86c0*/  ISETP.GE.AND P4, PT, R12, UR4, PT ;  /* 0x000000040c007c0c */ /* 0x000fe4000bf86270 */
[----:B------:R-:W-:Y:S02]  /*86d0*/  @!P3 LEA.HI R0, R0, R0, RZ, 0x1 ;  /* 0x000000000000b211 */ /* 0x000fe400078f08ff */
[----:B------:R0:W-:Y:S01]  /*86e0*/  @!P2 ST.E.64 desc[UR36][R6.64], R26 ;  /* 0x0000001a0600a985 */ /* 0x0001e2000c101b24 */
[----:B------:R-:W-:Y:S02]  /*86f0*/  ISETP.GE.AND P6, PT, R14, UR4, PT ;  /* 0x000000040e007c0c */ /* 0x000fe4000bfc6270 */
[----:B------:R-:W-:Y:S01]  /*8700*/  @!P3 LOP3.LUT R9, R0, 0xfffffffe, RZ, 0xc0, !PT ;  /* 0xfffffffe0009b812 */ /* 0x000fe200078ec0ff */
[----:B------:R-:W-:Y:S01]  /*8710*/  VIADD R0, R3, 0x20 ;  /* 0x0000002003007836 */ /* 0x000fe20000000000 */
[----:B------:R-:W-:-:S02]  /*8720*/  @!P0 LEA.HI R2, R2, R2, RZ, 0x1 ;  /* 0x0000000202028211 */ /* 0x000fc400078f08ff */
[----:B------:R-:W-:Y:S01]  /*8730*/  @!P1 LEA.HI R10, R10, R10, RZ, 0x1 ;  /* 0x0000000a0a0a9211 */ /* 0x000fe200078f08ff */
[----:B------:R-:W-:Y:S01]  /*8740*/  @!P3 IMAD.WIDE R8, R9, 0x4, R4 ;  /* 0x000000040908b825 */ /* 0x000fe200078e0204 */
[----:B------:R-:W-:Y:S02]  /*8750*/  ISETP.GE.AND P2, PT, R0, UR4, PT ;  /* 0x0000000400007c0c */ /* 0x000fe4000bf46270 */
[----:B------:R-:W-:Y:S02]  /*8760*/  @!P4 LEA.HI R12, R12, R12, RZ, 0x1 ;  /* 0x0000000c0c0cc211 */ /* 0x000fe400078f08ff */
[----:B------:R1:W-:Y:S01]  /*8770*/  @!P3 ST.E.64 desc[UR36][R8.64], R30 ;  /* 0x0000001e0800b985 */ /* 0x0003e2000c101b24 */
[----:B------:R-:W-:Y:S02]  /*8780*/  ISETP.GE.AND P3, PT, R11, UR4, PT ;  /* 0x000000040b007c0c */ /* 0x000fe4000bf66270 */
[----:B0-----:R-:W-:Y:S02]  /*8790*/  @!P0 LOP3.LUT R7, R2, 0xfffffffe, RZ, 0xc0, !PT ;  /* 0xfffffffe02078812 */ /* 0x001fe400078ec0ff */
[----:B------:R-:W-:-:S02]  /*87a0*/  @!P6 LEA.HI R14, R14, R14, RZ, 0x1 ;  /* 0x0000000e0e0ee211 */ /* 0x000fc400078f08ff */
[----:B------:R-:W-:Y:S01]  /*87b0*/  @!P4 LOP3.LUT R15, R12, 0xfffffffe, RZ, 0xc0, !PT ;  /* 0xfffffffe0c0fc812 */ /* 0x000fe200078ec0ff */
[--C-:B------:R-:W-:Y:S01]  /*87c0*/  @!P0 IMAD.WIDE R6, R7, 0x4, R4.reuse ;  /* 0x0000000407068825 */ /* 0x100fe200078e0204 */
[----:B------:R-:W-:Y:S02]  /*87d0*/  @!P2 LEA.HI R0, R0, R0, RZ, 0x1 ;  /* 0x000000000000a211 */ /* 0x000fe400078f08ff */
[----:B------:R-:W-:Y:S02]  /*87e0*/  IADD3 R16, R3, 0x48, RZ ;  /* 0x0000004803107810 */ /* 0x000fe40007ffe0ff */
[----:B------:R0:W-:Y:S01]  /*87f0*/  @!P0 ST.E.64 desc[UR36][R6.64], R34 ;  /* 0x0000002206008985 */ /* 0x0001e2000c101b24 */
[----:B-1----:R-:W-:Y:S02]  /*8800*/  @!P1 LOP3.LUT R9, R10, 0xfffffffe, RZ, 0xc0, !PT ;  /* 0xfffffffe0a099812 */ /* 0x002fe400078ec0ff */
[----:B------:R-:W-:Y:S02]  /*8810*/  @!P3 LEA.HI R2, R11, R11, RZ, 0x1 ;  /* 0x0000000b0b02b211 */ /* 0x000fe400078f08ff */
[----:B------:R-:W-:Y:S01]  /*8820*/  @!P5 LEA.HI R10, R13, R13, RZ, 0x1 ;  /* 0x0000000d0d0ad211 */ /* 0x000fe200078f08ff */
[----:B------:R-:W-:Y:S01]  /*8830*/  @!P1 IMAD.WIDE R8, R9, 0x4, R4 ;  /* 0x0000000409089825 */ /* 0x000fe200078e0204 */
[----:B------:R-:W-:-:S02]  /*8840*/  @!P2 LOP3.LUT R11, R0, 0xfffffffe, RZ, 0xc0, !PT ;  /* 0xfffffffe000ba812 */ /* 0x000fc400078ec0ff */
[----:B------:R-:W-:Y:S01]  /*8850*/  @!P3 LOP3.LUT R13, R2, 0xfffffffe, RZ, 0xc0, !PT ;  /* 0xfffffffe020db812 */ /* 0x000fe200078ec0ff */
[----:B------:R-:W-:Y:S01]  /*8860*/  VIADD R0, R3, 0x58 ;  /* 0x0000005803007836 */ /* 0x000fe20000000000 */
[----:B------:R-:W-:Y:S01]  /*8870*/  @!P5 LOP3.LUT R19, R10, 0xfffffffe, RZ, 0xc0, !PT ;  /* 0xfffffffe0a13d812 */ /* 0x000fe200078ec0ff */
[----:B------:R1:W-:Y:S01]  /*8880*/  @!P1 ST.E.64 desc[UR36][R8.64], R38 ;  /* 0x0000002608009985 */ /* 0x0003e2000c101b24 */
[----:B------:R-:W-:Y:S01]  /*8890*/  @!P6 LOP3.LUT R21, R14, 0xfffffffe, RZ, 0xc0, !PT ;  /* 0xfffffffe0e15e812 */ /* 0x000fe200078ec0ff */
[--C-:B0-----:R-:W-:Y:S01]  /*88a0*/  @!P2 IMAD.WIDE R6, R11, 0x4, R4.reuse ;  /* 0x000000040b06a825 */ /* 0x101fe200078e0204 */
[----:B------:R-:W-:Y:S02]  /*88b0*/  ISETP.GE.AND P1, PT, R16, UR4, PT ;  /* 0x0000000410007c0c */ /* 0x000fe4000bf26270 */
[----:B------:R-:W-:Y:S01]  /*88c0*/  ISETP.GE.AND P0, PT, R18, UR4, PT ;  /* 0x0000000412007c0c */ /* 0x000fe2000bf06270 */
[----:B------:R-:W-:Y:S01]  /*88d0*/  @!P4 IMAD.WIDE R10, R15, 0x4, R4 ;  /* 0x000000040f0ac825 */ /* 0x000fe200078e0204 */
[----:B------:R0:W-:Y:S01]  /*88e0*/  @!P2 ST.E.64 desc[UR36][R6.64], R42 ;  /* 0x0000002a0600a985 */ /* 0x0001e2000c101b24 */
[----:B------:R-:W-:-:S02]  /*88f0*/  IADD3 R2, R3, 0x60, RZ ;  /* 0x0000006003027810 */ /* 0x000fc40007ffe0ff */
[--C-:B------:R-:W-:Y:S01]  /*8900*/  @!P6 IMAD.WIDE R14, R21, 0x4, R4.reuse ;  /* 0x00000004150ee825 */ /* 0x100fe200078e0204 */
[----:B------:R-:W-:Y:S02]  /*8910*/  IADD3 R21, R3, 0x78, RZ ;  /* 0x0000007803157810 */ /* 0x000fe40007ffe0ff */
[----:B------:R-:W-:Y:S01]  /*8920*/  ISETP.GE.AND P2, PT, R0, UR4, PT ;  /* 0x0000000400007c0c */ /* 0x000fe2000bf46270 */
[--C-:B-1----:R-:W-:Y:S02]  /*8930*/  @!P3 IMAD.WIDE R8, R13, 0x4, R4.reuse ;  /* 0x000000040d08b825 */ /* 0x102fe400078e0204 */
[----:B------:R-:W-:Y:S02]  /*8940*/  @!P1 LEA.HI R16, R16, R16, RZ, 0x1 ;  /* 0x0000001010109211 */ /* 0x000fe400078f08ff */
[----:B------:R-:W-:Y:S01]  /*8950*/  @!P5 IMAD.WIDE R12, R19, 0x4, R4 ;  /* 0x00000004130cd825 */ /* 0x000fe200078e0204 */
[----:B------:R1:W-:Y:S01]  /*8960*/  @!P3 ST.E.64 desc[UR36][R8.64], R46 ;  /* 0x0000002e0800b985 */ /* 0x0003e2000c101b24 */
[----:B------:R-:W-:-:S02]  /*8970*/  ISETP.GE.AND P3, PT, R21, UR4, PT ;  /* 0x0000000415007c0c */ /* 0x000fc4000bf66270 */
[----:B------:R-:W-:Y:S01]  /*8980*/  VIADD R19, R3, 0x68 ;  /* 0x0000006803137836 */ /* 0x000fe20000000000 */
[----:B------:R2:W-:Y:S01]  /*8990*/  @!P4 ST.E.64 desc[UR36][R10.64], R50 ;  /* 0x000000320a00c985 */ /* 0x0005e2000c101b24 */
[----:B------:R-:W-:Y:S02]  /*89a0*/  ISETP.GE.AND P4, PT, R20, UR4, PT ;  /* 0x0000000414007c0c */ /* 0x000fe4000bf86270 */
[----:B------:R-:W-:Y:S01]  /*89b0*/  @!P0 LEA.HI R18, R18, R18, RZ, 0x1 ;  /* 0x0000001212128211 */ /* 0x000fe200078f08ff */
[----:B------:R3:W-:Y:S01]  /*89c0*/  @!P5 ST.E.64 desc[UR36][R12.64], R54 ;  /* 0x000000360c00d985 */ /* 0x0007e2000c101b24 */
[----:B------:R-:W-:Y:S02]  /*89d0*/  ISETP.GE.AND P5, PT, R19, UR4, PT ;  /* 0x0000000413007c0c */ /* 0x000fe4000bfa6270 */
[----:B0-----:R-:W-:Y:S01]  /*89e0*/  @!P1 LOP3.LUT R7, R16, 0xfffffffe, RZ, 0xc0, !PT ;  /* 0xfffffffe10079812 */ /* 0x001fe200078ec0ff */
[----:B------:R0:W-:Y:S01]  /*89f0*/  @!P6 ST.E.64 desc[UR36][R14.64], R58 ;  /* 0x0000003a0e00e985 */ /* 0x0001e2000c101b24 */
[----:B------:R-:W-:Y:S01]  /*8a00*/  ISETP.GE.AND P6, PT, R2, UR4, PT ;  /* 0x0000000402007c0c */ /* 0x000fe2000bfc6270 */
[----:B------:R-:W-:Y:S01]  /*8a10*/  VIADD R16, R3, 0x80 ;  /* 0x0000008003107836 */ /* 0x000fe20000000000 */
[----:B-1----:R-:W-:Y:S01]  /*8a20*/  @!P0 LOP3.LUT R9, R18, 0xfffffffe, RZ, 0xc0, !PT ;  /* 0xfffffffe12098812 */ /* 0x002fe200078ec0ff */
[----:B------:R-:W-:Y:S01]  /*8a30*/  @!P1 IMAD.WIDE R6, R7, 0x4, R4 ;  /* 0x0000000407069825 */ /* 0x000fe200078e0204 */
[----:B------:R-:W-:-:S02]  /*8a40*/  @!P2 LEA.HI R0, R0, R0, RZ, 0x1 ;  /* 0x000000000000a211 */ /* 0x000fc400078f08ff */
[----:B------:R-:W-:Y:S01]  /*8a50*/  @!P4 LEA.HI R20, R20, R20, RZ, 0x1 ;  /* 0x000000141414c211 */ /* 0x000fe200078f08ff */
[----:B------:R-:W-:Y:S01]  /*8a60*/  @!P0 IMAD.WIDE R8, R9, 0x4, R4 ;  /* 0x0000000409088825 */ /* 0x000fe200078e0204 */
[----:B------:R-:W-:Y:S01]  /*8a70*/  @!P3 LEA.HI R21, R21, R21, RZ, 0x1 ;  /* 0x000000151515b211 */ /* 0x000fe200078f08ff */
[----:B------:R1:W-:Y:S01]  /*8a80*/  @!P1 ST.E.64 desc[UR36][R6.64], R62 ;  /* 0x0000003e06009985 */ /* 0x0003e2000c101b24 */
[----:B------:R-:W-:Y:S01]  /*8a90*/  @!P5 LEA.HI R19, R19, R19, RZ, 0x1 ;  /* 0x000000131313d211 */ /* 0x000fe200078f08ff */
[----:B------:R-:W-:Y:S01]  /*8aa0*/  VIADD R18, R3, 0x88 ;  /* 0x0000008803127836 */ /* 0x000fe20000000000 */
[----:B--2---:R-:W-:Y:S01]  /*8ab0*/  @!P2 LOP3.LUT R11, R0, 0xfffffffe, RZ, 0xc0, !PT ;  /* 0xfffffffe000ba812 */ /* 0x004fe200078ec0ff */
[----:B------:R2:W-:Y:S01]  /*8ac0*/  @!P0 ST.E.64 desc[UR36][R8.64], R66 ;  /* 0x0000004208008985 */ /* 0x0005e2000c101b24 */
[----:B------:R-:W-:Y:S02]  /*8ad0*/  @!P6 LEA.HI R2, R2, R2, RZ, 0x1 ;  /* 0x000000020202e211 */ /* 0x000fe400078f08ff */
[----:B------:R-:W-:-:S02]  /*8ae0*/  @!P5 LOP3.LUT R19, R19, 0xfffffffe, RZ, 0xc0, !PT ;  /* 0xfffffffe1313d812 */ /* 0x000fc400078ec0ff */
[----:B---3--:R-:W-:Y:S01]  /*8af0*/  @!P6 LOP3.LUT R13, R2, 0xfffffffe, RZ, 0xc0, !PT ;  /* 0xfffffffe020de812 */ /* 0x008fe200078ec0ff */
[----:B------:R-:W-:Y:S01]  /*8b00*/  VIADD R2, R3, 0x98 ;  /* 0x0000009803027836 */ /* 0x000fe20000000000 */
[----:B0-----:R-:W-:Y:S02]  /*8b10*/  @!P4 LOP3.LUT R15, R20, 0xfffffffe, RZ, 0xc0, !PT ;  /* 0xfffffffe140fc812 */ /* 0x001fe400078ec0ff */
[----:B------:R-:W-:Y:S01]  /*8b20*/  @!P3 LOP3.LUT R21, R21, 0xfffffffe, RZ, 0xc0, !PT ;  /* 0xfffffffe1515b812 */ /* 0x000fe200078ec0ff */
[--C-:B-1----:R-:W-:Y:S01]  /*8b30*/  @!P2 IMAD.WIDE R6, R11, 0x4, R4.reuse ;  /* 0x000000040b06a825 */ /* 0x102fe200078e0204 */
[----:B------:R-:W-:Y:S02]  /*8b40*/  ISETP.GE.AND P0, PT, R16, UR4, PT ;  /* 0x0000000410007c0c */ /* 0x000fe4000bf06270 */
[----:B------:R-:W-:Y:S01]  /*8b50*/  ISETP.GE.AND P1, PT, R18, UR4, PT ;  /* 0x0000000412007c0c */ /* 0x000fe2000bf26270 */
[----:B--2---:R-:W-:Y:S01]  /*8b60*/  @!P6 IMAD.WIDE R8, R13, 0x4, R4 ;  /* 0x000000040d08e825 */ /* 0x004fe200078e0204 */
[----:B------:R0:W-:Y:S01]  /*8b70*/  @!P2 ST.E.64 desc[UR36][R6.64], R70 ;  /* 0x000000460600a985 */ /* 0x0001e2000c101b24 */
[----:B------:R-:W-:-:S02]  /*8b80*/  IADD3 R0, R3, 0x90, RZ ;  /* 0x0000009003007810 */ /* 0x000fc40007ffe0ff */
[--C-:B------:R-:W-:Y:S01]  /*8b90*/  @!P5 IMAD.WIDE R10, R19, 0x4, R4.reuse ;  /* 0x00000004130ad825 */ /* 0x100fe200078e0204 */
[----:B------:R1:W-:Y:S01]  /*8ba0*/  @!P6 ST.E.64 desc[UR36][R8.64], R74 ;  /* 0x0000004a0800e985 */ /* 0x0003e2000c101b24 */
[----:B------:R-:W-:Y:S02]  /*8bb0*/  IADD3 R20, R3, 0xa8, RZ ;  /* 0x000000a803147810 */ /* 0x000fe40007ffe0ff */
[--C-:B------:R-:W-:Y:S01]  /*8bc0*/  @!P4 IMAD.WIDE R12, R15, 0x4, R4.reuse ;  /* 0x000000040f0cc825 */ /* 0x100fe200078e0204 */
[----:B------:R2:W-:Y:S01]  /*8bd0*/  @!P5 ST.E.64 desc[UR36][R10.64], R78 ;  /* 0x0000004e0a00d985 */ /* 0x0005e2000c101b24 */
[----:B------:R-:W-:Y:S02]  /*8be0*/  ISETP.GE.AND P2, PT, R0, UR4, PT ;  /* 0x0000000400007c0c */ /* 0x000fe4000bf46270 */
[----:B------:R-:W-:Y:S01]  /*8bf0*/  @!P3 IMAD.WIDE R14, R21, 0x4, R4 ;  /* 0x00000004150eb825 */ /* 0x000fe200078e0204 */
[----:B------:R3:W-:Y:S01]  /*8c00*/  @!P4 ST.E.64 desc[UR36][R12.64], R82 ;  /* 0x000000520c00c985 */ /* 0x0007e2000c101b24 */
[----:B------:R-:W-:-:S02]  /*8c10*/  ISETP.GE.AND P5, PT, R20, UR4, PT ;  /* 0x0000000414007c0c */ /* 0x000fc4000bfa6270 */
[C---:B------:R-:W-:Y:S01]  /*8c20*/  VIADD R19, R3.reuse, 0xa0 ;  /* 0x000000a003137836 */ /* 0x040fe20000000000 */
[----:B------:R4:W-:Y:S01]  /*8c30*/  @!P3 ST.E.64 desc[UR36][R14.64], R86 ;  /* 0x000000560e00b985 */ /* 0x0009e2000c101b24 */
[C---:B------:R-:W-:Y:S01]  /*8c40*/  VIADD R21, R3.reuse, 0xb0 ;  /* 0x000000b003157836 */ /* 0x040fe20000000000 */
[----:B------:R-:W-:Y:S01]  /*8c50*/  ISETP.GE.AND P3, PT, R2, UR4, PT ;  /* 0x0000000402007c0c */ /* 0x000fe2000bf66270 */
[----:B------:R-:W-:Y:S01]  /*8c60*/  VIADD R3, R3, 0xb8 ;  /* 0x000000b803037836 */ /* 0x000fe20000000000 */
[----:B------:R-:W-:Y:S02]  /*8c70*/  ISETP.GE.AND P4, PT, R19, UR4, PT ;  /* 0x0000000413007c0c */ /* 0x000fe4000bf86270 */
[----:B------:R-:W-:Y:S02]  /*8c80*/  ISETP.GE.AND P6, PT, R21, UR4, PT ;  /* 0x0000000415007c0c */ /* 0x000fe4000bfc6270 */
[----:B------:R-:W-:Y:S02]  /*8c90*/  @!P0 LEA.HI R16, R16, R16, RZ, 0x1 ;  /* 0x0000001010108211 */ /* 0x000fe400078f08ff */
[----:B------:R-:W-:-:S02]  /*8ca0*/  @!P1 LEA.HI R18, R18, R18, RZ, 0x1 ;  /* 0x0000001212129211 */ /* 0x000fc400078f08ff */
[----:B0-----:R-:W-:Y:S02]  /*8cb0*/  @!P0 LOP3.LUT R7, R16, 0xfffffffe, RZ, 0xc0, !PT ;  /* 0xfffffffe10078812 */ /* 0x001fe400078ec0ff */
[----:B-1----:R-:W-:Y:S02]  /*8cc0*/  @!P1 LOP3.LUT R9, R18, 0xfffffffe, RZ, 0xc0, !PT ;  /* 0xfffffffe12099812 */ /* 0x002fe400078ec0ff */
[----:B------:R-:W-:Y:S01]  /*8cd0*/  @!P2 LEA.HI R0, R0, R0, RZ, 0x1 ;  /* 0x000000000000a211 */ /* 0x000fe200078f08ff */
[--C-:B------:R-:W-:Y:S01]  /*8ce0*/  @!P0 IMAD.WIDE R6, R7, 0x4, R4.reuse ;  /* 0x0000000407068825 */ /* 0x100fe200078e0204 */
[----:B------:R-:W-:Y:S02]  /*8cf0*/  @!P3 LEA.HI R2, R2, R2, RZ, 0x1 ;  /* 0x000000020202b211 */ /* 0x000fe400078f08ff */
[----:B------:R-:W-:Y:S01]  /*8d00*/  @!P4 LEA.HI R19, R19, R19, RZ, 0x1 ;  /* 0x000000131313c211 */ /* 0x000fe200078f08ff */
[----:B------:R-:W-:Y:S01]  /*8d10*/  @!P1 IMAD.WIDE R8, R9, 0x4, R4 ;  /* 0x0000000409089825 */ /* 0x000fe200078e0204 */
[----:B------:R-:W-:Y:S01]  /*8d20*/  @!P5 LEA.HI R20, R20, R20, RZ, 0x1 ;  /* 0x000000141414d211 */ /* 0x000fe200078f08ff */
[----:B------:R0:W-:Y:S01]  /*8d30*/  @!P0 ST.E.64 desc[UR36][R6.64], R90 ;  /* 0x0000005a06008985 */ /* 0x0001e2000c101b24 */
[----:B------:R-:W-:-:S02]  /*8d40*/  @!P6 LEA.HI R21, R21, R21, RZ, 0x1 ;  /* 0x000000151515e211 */ /* 0x000fc400078f08ff */
[----:B--2---:R-:W-:Y:S01]  /*8d50*/  @!P2 LOP3.LUT R11, R0, 0xfffffffe, RZ, 0xc0, !PT ;  /* 0xfffffffe000ba812 */ /* 0x004fe200078ec0ff */
[----:B------:R1:W-:Y:S01]  /*8d60*/  @!P1 ST.E.64 desc[UR36][R8.64], R94 ;  /* 0x0000005e08009985 */ /* 0x0003e2000c101b24 */
[----:B---3--:R-:W-:Y:S02]  /*8d70*/  @!P3 LOP3.LUT R13, R2, 0xfffffffe, RZ, 0xc0, !PT ;  /* 0xfffffffe020db812 */ /* 0x008fe400078ec0ff */
[----:B------:R-:W-:Y:S02]  /*8d80*/  @!P4 LOP3.LUT R19, R19, 0xfffffffe, RZ, 0xc0, !PT ;  /* 0xfffffffe1313c812 */ /* 0x000fe400078ec0ff */
[----:B----4-:R-:W-:Y:S02]  /*8d90*/  @!P5 LOP3.LUT R15, R20, 0xfffffffe, RZ, 0xc0, !PT ;  /* 0xfffffffe140fd812 */ /* 0x010fe400078ec0ff */
[----:B------:R-:W-:Y:S02]  /*8da0*/  @!P6 LOP3.LUT R21, R21, 0xfffffffe, RZ, 0xc0, !PT ;  /* 0xfffffffe1515e812 */ /* 0x000fe400078ec0ff */
[----:B------:R-:W-:Y:S01]  /*8db0*/  ISETP.GE.AND P0, PT, R3, UR4, PT ;  /* 0x0000000403007c0c */ /* 0x000fe2000bf06270 */
[----:B0-----:R-:W-:-:S04]  /*8dc0*/  @!P2 IMAD.WIDE R6, R11, 0x4, R4 ;  /* 0x000000040b06a825 */ /* 0x001fc800078e0204 */
[--C-:B-1----:R-:W-:Y:S01]  /*8dd0*/  @!P3 IMAD.WIDE R8, R13, 0x4, R4.reuse ;  /* 0x000000040d08b825 */ /* 0x102fe200078e0204 */
[----:B------:R4:W-:Y:S03]  /*8de0*/  @!P2 ST.E.64 desc[UR36][R6.64], R98 ;  /* 0x000000620600a985 */ /* 0x0009e6000c101b24 */
[--C-:B------:R-:W-:Y:S01]  /*8df0*/  @!P4 IMAD.WIDE R10, R19, 0x4, R4.reuse ;  /* 0x00000004130ac825 */ /* 0x100fe200078e0204 */
[----:B------:R4:W-:Y:S03]  /*8e00*/  @!P3 ST.E.64 desc[UR36][R8.64], R102 ;  /* 0x000000660800b985 */ /* 0x0009e6000c101b24 */
[--C-:B------:R-:W-:Y:S01]  /*8e10*/  @!P5 IMAD.WIDE R12, R15, 0x4, R4.reuse ;  /* 0x000000040f0cd825 */ /* 0x100fe200078e0204 */
[----:B------:R4:W-:Y:S03]  /*8e20*/  @!P4 ST.E.64 desc[UR36][R10.64], R106 ;  /* 0x0000006a0a00c985 */ /* 0x0009e6000c101b24 */
[----:B------:R-:W-:Y:S01]  /*8e30*/  @!P6 IMAD.WIDE R14, R21, 0x4, R4 ;  /* 0x00000004150ee825 */ /* 0x000fe200078e0204 */
[----:B------:R4:W-:Y:S04]  /*8e40*/  @!P5 ST.E.64 desc[UR36][R12.64], R110 ;  /* 0x0000006e0c00d985 */ /* 0x0009e8000c101b24 */
[----:B------:R4:W-:Y:S01]  /*8e50*/  @!P6 ST.E.64 desc[UR36][R14.64], R114 ;  /* 0x000000720e00e985 */ /* 0x0009e2000c101b24 */
[----:B------:R-:W-:Y:S05]  /*8e60*/  @P0 BRA `(.L_x_8) ;  /* 0x0000003c00e80947 */ /* 0x000fea0003800000 */
[----:B------:R-:W-:-:S04]  /*8e70*/  LEA.HI R3, R3, R3, RZ, 0x1 ;  /* 0x0000000303037211 */ /* 0x000fc800078f08ff */
[----:B------:R-:W-:-:S05]  /*8e80*/  LOP3.LUT R3, R3, 0xfffffffe, RZ, 0xc0, !PT ;  /* 0xfffffffe03037812 */ /* 0x000fca00078ec0ff */
[----:B------:R-:W-:-:S05]  /*8e90*/  IMAD.WIDE R4, R3, 0x4, R4 ;  /* 0x0000000403047825 */ /* 0x000fca00078e0204 */
[----:B------:R0:W-:Y:S01]  /*8ea0*/  ST.E.64 desc[UR36][R4.64], R118 ;  /* 0x0000007604007985 */ /* 0x0001e2000c101b24 */
[----:B------:R-:W-:Y:S05]  /*8eb0*/  BRA `(.L_x_8) ;  /* 0x0000003c00d47947 */ /* 0x000fea0003800000 */
.L_x_35:
[----:B------:R-:W0:Y:S02]  /*8ec0*/  S2R R0, SR_TID.X ;  /* 0x0000000000007919 */ /* 0x000e240000002100 */
[----:B0-----:R-:W-:-:S04]  /*8ed0*/  IADD3 R2, R0, -0x80, RZ ;  /* 0xffffff8000027810 */ /* 0x001fc80007ffe0ff */
[----:B------:R-:W-:-:S13]  /*8ee0*/  ISETP.GT.AND P0, PT, R2, 0x7f, PT ;  /* 0x0000007f0200780c */ /* 0x000fda0003f04270 */
[----:B------:R-:W-:Y:S05]  /*8ef0*/  @P0 BRA `(.L_x_8) ;  /* 0x0000003c00c40947 */ /* 0x000fea0003800000 */
[----:B------:R-:W0:Y:S01]  /*8f00*/  S2R R3, SR_CTAID.X ;  /* 0x0000000000037919 */ /* 0x000e220000002500 */
[----:B------:R-:W1:Y:S01]  /*8f10*/  LDC R6, c[0x0][0xbe8] ;  /* 0x0002fa00ff067b82 */ /* 0x000e620000000800 */
[----:B------:R-:W-:Y:S01]  /*8f20*/  ULDC UR4, c[0x0][0xa88] ;  /* 0x0002a20000047ab9 */ /* 0x000fe20000000800 */
[----:B0-----:R-:W-:Y:S02]  /*8f30*/  IMAD R0, R3, 0x80, R0 ;  /* 0x0000008003007824 */ /* 0x001fe400078e0200 */
[----:B-1----:R-:W-:Y:S02]  /*8f40*/  IMAD R3, R6, UR4, RZ ;  /* 0x0000000406037c24 */ /* 0x002fe4000f8e02ff */
[----:B------:R-:W-:-:S05]  /*8f50*/  VIADD R0, R0, 0xffffff80 ;  /* 0xffffff8000007836 */ /* 0x000fca0000000000 */
[----:B------:R-:W-:-:S13]  /*8f60*/  ISETP.GE.AND P0, PT, R0, R3, PT ;  /* 0x000000030000720c */ /* 0x000fda0003f06270 */
[----:B------:R-:W-:Y:S05]  /*8f70*/  @P0 BRA `(.L_x_8) ;  /* 0x0000003c00a40947 */ /* 0x000fea0003800000 */
[----:B------:R-:W-:Y:S01]  /*8f80*/  ISETP.NE.AND P0, PT, R6, 0x1, PT ;  /* 0x000000010600780c */ /* 0x000fe20003f05270 */
[----:B------:R-:W0:Y:S01]  /*8f90*/  S2UR UR7, SR_CTAID.Z ;  /* 0x00000000000779c3 */ /* 0x000e220000002700 */
[----:B------:R-:W-:Y:S01]  /*8fa0*/  R2UR UR11, R17 ;  /* 0x00000000110b72ca */ /* 0x000fe200000e0000 */
[----:B------:R-:W-:Y:S01]  /*8fb0*/  ULDC.64 UR8, c[0x0][0xbd0] ;  /* 0x0002f40000087ab9 */ /* 0x000fe20000000a00 */
[----:B------:R-:W-:-:S05]  /*8fc0*/  MOV R5, R0 ;  /* 0x0000000000057202 */ /* 0x000fca0000000f00 */
[----:B------:R-:W1:Y:S06]  /*8fd0*/  LDC.64 R10, c[0x0][0xbd8] ;  /* 0x0002f600ff0a7b82 */ /* 0x000e6c0000000a00 */
[----:B------:R-:W-:Y:S02]  /*8fe0*/  USHF.R.S32.HI UR6, URZ, 0x1f, UR11 ;  /* 0x0000001f3f067899 */ /* 0x000fe4000801140b */
[----:B------:R-:W2:Y:S01]  /*8ff0*/  @P0 LDC R7, c[0x0][0xbec] ;  /* 0x0002fb00ff070b82 */ /* 0x000ea20000000800 */
[----:B------:R-:W-:Y:S02]  /*9000*/  UIMAD.WIDE.U32 UR4, UR11, UR8, URZ ;  /* 0x000000080b0472a5 */ /* 0x000fe4000f8e003f */
[----:B------:R-:W-:-:S04]  /*9010*/  UIMAD UR6, UR6, UR8, URZ ;  /* 0x00000008060672a4 */ /* 0x000fc8000f8e023f */
[----:B------:R-:W-:Y:S01]  /*9020*/  UIMAD UR6, UR11, UR9, UR6 ;  /* 0x000000090b0672a4 */ /* 0x000fe2000f8e0206 */
[----:B------:R-:W3:Y:S01]  /*9030*/  @P0 LDC R9, c[0x0][0xbf0] ;  /* 0x0002fc00ff090b82 */ /* 0x000ee20000000800 */
[----:B0-----:R-:W-:Y:S01]  /*9040*/  USHF.R.S32.HI UR8, URZ, 0x1f, UR7 ;  /* 0x0000001f3f087899 */ /* 0x001fe20008011407 */
[----:B------:R-:W-:Y:S01]  /*9050*/  IMAD.U32 R3, RZ, RZ, UR5 ;  /* 0x00000005ff037e24 */ /* 0x000fe2000f8e00ff */
[----:B------:R-:W-:Y:S01]  /*9060*/  UIADD3 UR6, UR5, UR6, URZ ;  /* 0x0000000605067290 */ /* 0x000fe2000fffe03f */
[----:B------:R-:W-:Y:S02]  /*9070*/  IMAD.U32 R2, RZ, RZ, UR4 ;  /* 0x00000004ff027e24 */ /* 0x000fe4000f8e00ff */
[----:B------:R-:W-:Y:S02]  /*9080*/  ULDC.64 UR4, c[0x0][0xbe0] ;  /* 0x0002f80000047ab9 */ /* 0x000fe40000000a00 */
[----:B------:R-:W0:Y:S01]  /*9090*/  S2UR UR10, SR_CTAID.Y ;  /* 0x00000000000a79c3 */ /* 0x000e220000002600 */
[----:B------:R-:W-:Y:S01]  /*90a0*/  MOV R3, UR6 ;  /* 0x0000000600037c02 */ /* 0x000fe20008000f00 */
[----:B-1----:R-:W-:-:S04]  /*90b0*/  IMAD R12, R10, UR8, RZ ;  /* 0x000000080a0c7c24 */ /* 0x002fc8000f8e02ff */
[----:B------:R-:W-:Y:S02]  /*90c0*/  IMAD R11, R11, UR7, R12 ;  /* 0x000000070b0b7c24 */ /* 0x000fe4000f8e020c */
[----:B------:R-:W0:Y:S01]  /*90d0*/  LDC R8, c[0x0][0xc50] ;  /* 0x00031400ff087b82 */ /* 0x000e220000000800 */
[----:B--2---:R-:W-:-:S04]  /*90e0*/  @P0 IMAD.HI.U32 R4, R0, R7, RZ ;  /* 0x0000000700040227 */ /* 0x004fc800078e00ff */
[----:B------:R-:W-:Y:S02]  /*90f0*/  IMAD R7, RZ, RZ, -UR11 ;  /* 0x8000000bff077e24 */ /* 0x000fe4000f8e02ff */
[----:B------:R-:W-:Y:S01]  /*9100*/  IMAD.WIDE.U32 R2, R10, UR7, R2 ;  /* 0x000000070a027c25 */ /* 0x000fe2000f8e0002 */
[----:B---3--:R-:W-:-:S04]  /*9110*/  @P0 SHF.R.U32.HI R5, RZ, R9, R4 ;  /* 0x00000009ff050219 */ /* 0x008fc80000011604 */
[----:B------:R-:W-:Y:S01]  /*9120*/  IADD3 R3, R11, R3, RZ ;  /* 0x000000030b037210 */ /* 0x000fe20007ffe0ff */
[----:B0-----:R-:W-:Y:S02]  /*9130*/  IMAD R9, R8, R7, UR10 ;  /* 0x0000000a08097e24 */ /* 0x001fe4000f8e0207 */
[----:B------:R-:W-:Y:S02]  /*9140*/  IMAD.MOV R7, RZ, RZ, -R5 ;  /* 0x000000ffff077224 */ /* 0x000fe400078e0a05 */
[----:B------:R-:W-:Y:S01]  /*9150*/  IMAD.WIDE.U32 R2, R9, UR4, R2 ;  /* 0x0000000409027c25 */ /* 0x000fe2000f8e0002 */
[----:B------:R-:W-:-:S03]  /*9160*/  SHF.R.S32.HI R4, RZ, 0x1f, R9 ;  /* 0x0000001fff047819 */ /* 0x000fc60000011409 */
[----:B------:R-:W-:Y:S01]  /*9170*/  IMAD R7, R6, R7, R0 ;  /* 0x0000000706077224 */ /* 0x000fe200078e0200 */
[----:B------:R-:W-:Y:S01]  /*9180*/  IADD3 R2, P0, R5, R2, RZ ;  /* 0x0000000205027210 */ /* 0x000fe20007f1e0ff */
[----:B------:R-:W-:-:S03]  /*9190*/  IMAD R4, R4, UR4, RZ ;  /* 0x0000000404047c24 */ /* 0x000fc6000f8e02ff */
[----:B------:R-:W-:Y:S01]  /*91a0*/  SHF.R.S32.HI R0, RZ, 0x1f, R7 ;  /* 0x0000001fff007819 */ /* 0x000fe20000011407 */
[----:B------:R-:W-:Y:S01]  /*91b0*/  IMAD R4, R9, UR5, R4 ;  /* 0x0000000509047c24 */ /* 0x000fe2000f8e0204 */
[----:B------:R-:W-:Y:S01]  /*91c0*/  SHF.R.S32.HI R9, RZ, 0x1f, R5 ;  /* 0x0000001fff097819 */ /* 0x000fe20000011405 */
[----:B------:R-:W-:Y:S02]  /*91d0*/  ULDC.64 UR4, c[0x0][0xbc8] ;  /* 0x0002f20000047ab9 */ /* 0x000fe40000000a00 */
[----:B------:R-:W-:Y:S01]  /*91e0*/  IMAD R0, R0, UR4, RZ ;  /* 0x0000000400007c24 */ /* 0x000fe2000f8e02ff */
[----:B------:R-:W-:-:S03]  /*91f0*/  IADD3.X R3, R9, R3, R4, P0, !PT ;  /* 0x0000000309037210 */ /* 0x000fc600007fe404 */
[C---:B------:R-:W-:Y:S02]  /*9200*/  IMAD R5, R7.reuse, UR5, R0 ;  /* 0x0000000507057c24 */ /* 0x040fe4000f8e0200 */
[----:B------:R-:W-:Y:S01]  /*9210*/  IMAD.WIDE.U32 R2, R7, UR4, R2 ;  /* 0x0000000407027c25 */ /* 0x000fe2000f8e0002 */
[----:B------:R-:W-:-:S03]  /*9220*/  ULDC.64 UR4, c[0x0][0xba8] ;  /* 0x0002ea0000047ab9 */ /* 0x000fc60000000a00 */
[----:B------:R-:W-:Y:S01]  /*9230*/  IMAD.IADD R3, R3, 0x1, R5 ;  /* 0x0000000103037824 */ /* 0x000fe200078e0205 */
[----:B------:R-:W-:-:S04]  /*9240*/  LEA R4, P0, R2, UR4, 0x2 ;  /* 0x0000000402047c11 */ /* 0x000fc8000f8010ff */
[----:B------:R-:W-:Y:S01]  /*9250*/  LEA.HI.X R5, R2, UR5, R3, 0x2, P0 ;  /* 0x0000000502057c11 */ /* 0x000fe200080f1403 */
[----:B------:R-:W-:-:S05]  /*9260*/  IMAD.MOV.U32 R3, RZ, RZ, -0x800000 ;  /* 0xff800000ff037424 */ /* 0x000fca00078e00ff */
[----:B------:R0:W-:Y:S01]  /*9270*/  STG.E desc[UR36][R4.64], R3 ;  /* 0x0000000304007986 */ /* 0x0001e2000c101924 */
[----:B------:R-:W-:Y:S05]  /*9280*/  BRA `(.L_x_8) ;  /* 0x0000003800e07947 */ /* 0x000fea0003800000 */
.L_x_6:
[----:B------:R-:W-:-:S08]  /*9290*/  NOP ;  /* 0x0000000000007918 */ /* 0x000fd00000000000 */
[----:B0-----:R-:W0:-:S00]  /*92a0*/  USETMAXREG.DEALLOC.CTAPOOL 0x28 ;  /* 0x00000028000079c8 */ /* 0x001e0000080e0500 */
[----:B0-----:R-:W-:Y:S01]  /*92b0*/  LOP3.LUT R18, R0, 0x3, RZ, 0xc0, !PT ;  /* 0x0000000300127812 */ /* 0x001fe200078ec0ff */
[----:B------:R-:W0:Y:S05]  /*92c0*/  S2R R26, SR_CTAID.Z ;  /* 0x00000000001a7919 */ /* 0x000e2a0000002700 */
[----:B------:R-:W1:Y:S01]  /*92d0*/  S2UR UR6, SR_CTAID.Y ;  /* 0x00000000000679c3 */ /* 0x000e620000002600 */
[----:B------:R-:W2:Y:S02]  /*92e0*/  SHFL.IDX PT, R0, R18, RZ, 0x1f ;  /* 0x00001fff12007589 */ /* 0x000ea400000e0000 */
[----:B--2---:R-:W-:-:S13]  /*92f0*/  ISETP.NE.AND P0, PT, R0, RZ, PT ;  /* 0x000000ff0000720c */ /* 0x004fda0003f05270 */
[----:B01----:R-:W-:Y:S05]  /*9300*/  @!P0 BRA `(.L_x_38) ;  /* 0x0000000000288947 */ /* 0x003fea0003800000 */
[----:B------:R-:W-:Y:S01]  /*9310*/  ULDC UR7, c[0x0][0xc50] ;  /* 0x0003140000077ab9 */ /* 0x000fe20000000800 */
[----:B------:R-:W-:Y:S01]  /*9320*/  UMOV UR41, UR6 ;  /* 0x0000000600297c82 */ /* 0x000fe20008000000 */
[----:B------:R-:W-:-:S06]  /*9330*/  UISETP.NE.AND UP0, UPT, UR7, 0x1, UPT ;  /* 0x000000010700788c */ /* 0x000fcc000bf05270 */
[----:B------:R-:W-:-:S13]  /*9340*/  PLOP3.LUT P0, PT, PT, PT, UP0, 0x80, 0x0 ;  /* 0x000000000000781c */ /* 0x000fda0003f0f008 */
[----:B------:R-:W-:Y:S05]  /*9350*/  @!P0 BRA `(.L_x_39) ;  /* 0x0000000000308947 */ /* 0x000fea0003800000 */
[----:B------:R-:W-:Y:S01]  /*9360*/  ULDC UR4, c[0x0][0xc54] ;  /* 0x0003150000047ab9 */ /* 0x000fe20000000800 */
[----:B------:R-:W-:Y:S01]  /*9370*/  ULDC UR41, c[0x0][0xc58] ;  /* 0x0003160000297ab9 */ /* 0x000fe20000000800 */
[----:B------:R-:W-:-:S04]  /*9380*/  UIMAD.WIDE.U32 UR4, UR6, UR4, URZ ;  /* 0x00000004060472a5 */ /* 0x000fc8000f8e003f */
[----:B------:R-:W-:Y:S01]  /*9390*/  USHF.R.U32.HI UR41, URZ, UR41, UR5 ;  /* 0x000000293f297299 */ /* 0x000fe20008011605 */
[----:B------:R-:W-:Y:S11]  /*93a0*/  BRA `(.L_x_39) ;  /* 0x00000000001c7947 */ /* 0x000ff60003800000 */
.L_x_38:
[----:B------:R-:W-:Y:S01]  /*93b0*/  ULDC UR7, c[0x0][0xc50] ;  /* 0x0003140000077ab9 */ /* 0x000fe20000000800 */
[----:B------:R-:W-:Y:S01]  /*93c0*/  UMOV UR41, UR6 ;  /* 0x0000000600297c82 */ /* 0x000fe20008000000 */
[----:B------:R-:W-:-:S11]  /*93d0*/  UISETP.NE.AND UP0, UPT, UR7, 0x1, UPT ;  /* 0x000000010700788c */ /* 0x000fd6000bf05270 */
[----:B------:R-:W-:Y:S01]  /*93e0*/  @UP0 ULDC UR4, c[0x0][0xc54] ;  /* 0x0003150000040ab9 */ /* 0x000fe20000000800 */
[----:B------:R-:W-:Y:S01]  /*93f0*/  @UP0 ULDC UR8, c[0x0][0xc58] ;  /* 0x0003160000080ab9 */ /* 0x000fe20000000800 */
[----:B------:R-:W-:-:S04]  /*9400*/  UIMAD.WIDE.U32 UR4, UR6, UR4, URZ ;  /* 0x00000004060472a5 */ /* 0x000fc8000f8e003f */
[----:B------:R-:W-:-:S12]  /*9410*/  @UP0 USHF.R.U32.HI UR41, URZ, UR8, UR5 ;  /* 0x000000083f290299 */ /* 0x000fd80008011605 */
.L_x_39:
[----:B------:R-:W-:Y:S01]  /*9420*/  ISETP.GE.AND P0, PT, R26, RZ, PT ;  /* 0x000000ff1a00720c */ /* 0x000fe20003f06270 */
[----:B------:R-:W-:Y:S01]  /*9430*/  UIADD3 UR4, -UR41, URZ, URZ ;  /* 0x0000003f29047290 */ /* 0x000fe2000fffe13f */
[----:B------:R-:W-:Y:S01]  /*9440*/  MOV R28, 0x1 ;  /* 0x00000001001c7802 */ /* 0x000fe20000000f00 */
[----:B------:R-:W-:Y:S02]  /*9450*/  IMAD.MOV.U32 R0, RZ, RZ, RZ ;  /* 0x000000ffff007224 */ /* 0x000fe400078e00ff */
[----:B------:R-:W-:Y:S01]  /*9460*/  UIMAD UR6, UR7, UR4, UR6 ;  /* 0x00000004070672a4 */ /* 0x000fe2000f8e0206 */
[----:B------:R-:W-:-:S07]  /*9470*/  IMAD.MOV.U32 R6, RZ, RZ, 0x1 ;  /* 0x00000001ff067424 */ /* 0x000fce00078e00ff */
[----:B------:R-:W-:Y:S05]  /*9480*/  @!P0 BRA `(.L_x_40) ;  /* 0x0000003400988947 */ /* 0x000fea0003800000 */
[----:B------:R-:W0:Y:S01]  /*9490*/  LDC.64 R2, c[0x0][0xa28] ;  /* 0x00028a00ff027b82 */ /* 0x000e220000000a00 */
[----:B------:R-:W-:Y:S01]  /*94a0*/  ULDC.64 UR4, c[0x0][0x418] ;  /* 0x0001060000047ab9 */ /* 0x000fe20000000a00 */
[----:B------:R-:W-:Y:S01]  /*94b0*/  ULDC UR42, c[0x0][0x2f0] ;  /* 0x0000bc00002a7ab9 */ /* 0x000fe20000000800 */
[----:B------:R-:W-:Y:S02]  /*94c0*/  MOV R19, RZ ;  /* 0x000000ff00137202 */ /* 0x000fe40000000f00 */
[----:B0-----:R-:W-:-:S04]  /*94d0*/  ISETP.NE.U32.AND P0, PT, R2, RZ, PT ;  /* 0x000000ff0200720c */ /* 0x001fc80003f05070 */
[----:B------:R-:W-:Y:S01]  /*94e0*/  ISETP.NE.AND.EX P0, PT, R3, RZ, PT, P0 ;  /* 0x000000ff0300720c */ /* 0x000fe20003f05300 */
[----:B------:R-:W-:-:S03]  /*94f0*/  UISETP.NE.U32.AND UP0, UPT, UR4, URZ, UPT ;  /* 0x0000003f0400728c */ /* 0x000fc6000bf05070 */
[----:B------:R-:W-:-:S09]  /*9500*/  ULDC UR4, c[0x0][0x424] ;  /* 0x0001090000047ab9 */ /* 0x000fd20000000800 */
[----:B------:R-:W0:Y:S01]  /*9510*/  @P0 LDC.64 R2, c[0x0][0xa28] ;  /* 0x00028a00ff020b82 */ /* 0x000e220000000a00 */
[----:B------:R-:W-:-:S04]  /*9520*/  UISETP.NE.AND.EX UP0, UPT, UR5, URZ, UPT, UP0 ;  /* 0x0000003f0500728c */ /* 0x000fc8000bf05300 */
[----:B------:R-:W-:-:S04]  /*9530*/  USEL UR4, UR4, 0x1, UP0 ;  /* 0x0000000104047887 */ /* 0x000fc80008000000 */
[----:B------:R-:W-:Y:S01]  /*9540*/  UIMAD UR42, UR4, UR42, URZ ;  /* 0x0000002a042a72a4 */ /* 0x000fe2000f8e023f */
[----:B------:R-:W1:Y:S03]  /*9550*/  S2R R22, SR_CTAID.X ;  /* 0x0000000000167919 */ /* 0x000e660000002500 */
[----:B------:R-:W-:Y:S02]  /*9560*/  UISETP.GE.AND UP0, UPT, UR42, 0x1, UPT ;  /* 0x000000012a00788c */ /* 0x000fe4000bf06270 */
[----:B------:R-:W-:Y:S01]  /*9570*/  UIADD3 UR4, UR42, 0x5f, URZ ;  /* 0x0000005f2a047890 */ /* 0x000fe2000fffe03f */
[----:B0-----:R-:W-:-:S05]  /*9580*/  @P0 IMAD.WIDE R2, R26, 0x4, R2 ;  /* 0x000000041a020825 */ /* 0x001fca00078e0202 */
[----:B------:R0:W5:Y:S01]  /*9590*/  @P0 LDG.E R19, desc[UR36][R2.64] ;  /* 0x0000002402130981 */ /* 0x000162000c1e1900 */
[----:B------:R-:W-:Y:S01]  /*95a0*/  PLOP3.LUT P0, PT, PT, PT, UP0, 0x80, 0x0 ;  /* 0x000000000000781c */ /* 0x000fe20003f0f008 */
[----:B------:R-:W-:Y:S02]  /*95b0*/  UIMAD.WIDE UR4, UR4, 0x2aaaaaab, URZ ;  /* 0x2aaaaaab040478a5 */ /* 0x000fe4000f8e023f */
[----:B------:R-:W-:Y:S02]  /*95c0*/  ULOP3.LUT UR46, UR6, 0xffff, URZ, 0xc0, !UPT ;  /* 0x0000ffff062e7892 */ /* 0x000fe4000f8ec03f */
[----:B------:R-:W-:Y:S01]  /*95d0*/  USHF.R.U32.HI UR43, URZ, 0x1f, UR5 ;  /* 0x0000001f3f2b7899 */ /* 0x000fe20008011605 */
[----:B------:R-:W-:-:S03]  /*95e0*/  UMOV UR40, URZ ;  /* 0x0000003f00287c82 */ /* 0x000fc60008000000 */
[----:B------:R-:W-:-:S04]  /*95f0*/  ULEA.HI.SX32 UR43, UR5, UR43, 0x1c ;  /* 0x0000002b052b7291 */ /* 0x000fc8000f8fe23f */
[----:B01----:R-:W-:Y:S08]  /*9600*/  @!P0 BRA `(.L_x_41) ;  /* 0x0000000000848947 */ /* 0x003ff00003800000 */
[----:B------:R-:W-:Y:S01]  /*9610*/  USHF.R.U32.HI UR6, URZ, 0x10, UR6 ;  /* 0x000000103f067899 */ /* 0x000fe20008011606 */
[----:B------:R-:W-:-:S03]  /*9620*/  UMOV UR4, URZ ;  /* 0x0000003f00047c82 */ /* 0x000fc60008000000 */
[----:B------:R-:W-:-:S11]  /*9630*/  UISETP.NE.AND UP0, UPT, UR6, URZ, UPT ;  /* 0x0000003f0600728c */ /* 0x000fd6000bf05270 */
[----:B------:R-:W-:Y:S02]  /*9640*/  @!UP0 ULDC UR6, c[0x0][0x9f0] ;  /* 0x00027c0000068ab9 */ /* 0x000fe40000000800 */
[----:B------:R-:W-:Y:S01]  /*9650*/  IABS R0, UR6 ;  /* 0x0000000600007c13 */ /* 0x000fe20008000000 */
[----:B------:R-:W-:Y:S02]  /*9660*/  UIADD3 UR7, UR43, -0x1, UR6 ;  /* 0xffffffff2b077890 */ /* 0x000fe4000fffe006 */
[----:B------:R-:W-:Y:S02]  /*9670*/  IABS R4, UR6 ;  /* 0x0000000600047c13 */ /* 0x000fe40008000000 */
[----:B------:R-:W-:Y:S02]  /*9680*/  R2UR UR10, R0 ;  /* 0x00000000000a72ca */ /* 0x000fe400000e0000 */
[----:B------:R-:W-:Y:S01]  /*9690*/  IABS R3, UR7 ;  /* 0x0000000700037c13 */ /* 0x000fe20008000000 */
[----:B------:R-:W-:-:S03]  /*96a0*/  ULOP3.LUT UR7, UR7, UR6, URZ, 0x3c, !UPT ;  /* 0x0000000607077292 */ /* 0x000fc6000f8e3c3f */
[----:B------:R-:W-:-:S07]  /*96b0*/  R2UR UR9, R3 ;  /* 0x00000000030972ca */ /* 0x000fce00000e0000 */
[----:B------:R-:W0:Y:S08]  /*96c0*/  I2F.RP R0, UR10 ;  /* 0x0000000a00007d06 */ /* 0x000e300008209400 */
[----:B0-----:R-:W0:Y:S02]  /*96d0*/  MUFU.RCP R0, R0 ;  /* 0x0000000000007308 */ /* 0x001e240000001000 */
        /* <DEDUP_REMOVED lines=16> */
[----:B------:R-:W-:Y:S02]  /*97e0*/  UISETP.NE.AND UP1, UPT, UR6, URZ, UPT ;  /* 0x0000003f0600728c */ /* 0x000fe4000bf25270 */
[----:B------:R-:W-:-:S09]  /*97f0*/  @!UP0 UIADD3 UR5, -UR5, URZ, URZ ;  /* 0x0000003f05058290 */ /* 0x000fd2000fffe13f */
[----:B------:R-:W-:-:S07]  /*9800*/  @!UP1 ULOP3.LUT UR5, URZ, UR6, URZ, 0x33, !UPT ;  /* 0x000000063f059292 */ /* 0x000fce000f8e333f */
[----:B------:R-:W-:-:S05]  /*9810*/  UMOV UR40, UR5 ;  /* 0x0000000500287c82 */ /* 0x000fca0008000000 */
.L_x_41:
[----:B------:R-:W-:Y:S02]  /*9820*/  UIMAD UR47, UR46, UR40, URZ ;  /* 0x000000282e2f72a4 */ /* 0x000fe4000f8e023f */
[----:B------:R-:W-:Y:S02]  /*9830*/  MOV R3, UR40 ;  /* 0x0000002800037c02 */ /* 0x000fe40008000f00 */
[----:B------:R-:W-:Y:S02]  /*9840*/  MOV R6, 0x1 ;  /* 0x0000000100067802 */ /* 0x000fe40000000f00 */
[----:B------:R-:W-:-:S05]  /*9850*/  IMAD.U32 R0, RZ, RZ, UR47 ;  /* 0x0000002fff007e24 */ /* 0x000fca000f8e00ff */
[----:B------:R-:W-:-:S04]  /*9860*/  VIADDMNMX R0, R0, R3, UR43, PT ;  /* 0x0000002b00007e46 */ /* 0x000fc8000b800103 */
[----:B------:R-:W-:Y:S01]  /*9870*/  R2UR UR48, R0 ;  /* 0x00000000003072ca */ /* 0x000fe200000e0000 */
[----:B------:R-:W-:-:S12]  /*9880*/  IMAD.MOV.U32 R0, RZ, RZ, RZ ;  /* 0x000000ffff007224 */ /* 0x000fd800078e00ff */
[----:B------:R-:W-:-:S06]  /*9890*/  UISETP.GT.AND UP0, UPT, UR48, UR47, UPT ;  /* 0x0000002f3000728c */ /* 0x000fcc000bf04270 */
[----:B------:R-:W-:-:S13]  /*98a0*/  PLOP3.LUT P0, PT, PT, PT, UP0, 0x80, 0x0 ;  /* 0x000000000000781c */ /* 0x000fda0003f0f008 */
[----:B------:R-:W-:Y:S05]  /*98b0*/  @!P0 BRA `(.L_x_40) ;  /* 0x00000030008c8947 */ /* 0x000fea0003800000 */
[----:B------:R-:W0:Y:S01]  /*98c0*/  S2UR UR4, SR_CgaCtaId ;  /* 0x00000000000479c3 */ /* 0x000e220000008800 */
[----:B------:R-:W-:Y:S02]  /*98d0*/  UMOV UR44, 0x400 ;  /* 0x00000400002c7882 */ /* 0x000fe40000000000 */
[----:B0-----:R-:W-:-:S04]  /*98e0*/  ULEA UR44, UR4, UR44, 0x18 ;  /* 0x0000002c042c7291 */ /* 0x001fc8000f8ec03f */
[----:B------:R-:W-:-:S04]  /*98f0*/  UIADD3 UR4, UR44, 0x1e400, URZ ;  /* 0x0001e4002c047890 */ /* 0x000fc8000fffe03f */
[----:B------:R-:W-:-:S06]  /*9900*/  ULOP3.LUT UP0, URZ, UR4, 0x3ff, URZ, 0xc0, !UPT ;  /* 0x000003ff043f7892 */ /* 0x000fcc000f80c03f */
[----:B------:R-:W-:-:S13]  /*9910*/  PLOP3.LUT P0, PT, PT, PT, UP0, 0x80, 0x0 ;  /* 0x000000000000781c */ /* 0x000fda0003f0f008 */
[----:B------:R-:W-:Y:S05]  /*9920*/  @!P0 BRA `(.L_x_42) ;  /* 0x0000000000408947 */ /* 0x000fea0003800000 */
[----:B------:R-:W-:Y:S01]  /*9930*/  MOV R2, 0x0 ;  /* 0x0000000000027802 */ /* 0x000fe20000000f00 */
[----:B------:R-:W-:Y:S01]  /*9940*/  ULDC.64 UR4, c[0x4][0x88] ;  /* 0x0100220000047ab9 */ /* 0x000fe20000000a00 */
[----:B------:R-:W-:Y:S01]  /*9950*/  ULDC.64 UR6, c[0x4][0x90] ;  /* 0x0100240000067ab9 */ /* 0x000fe20000000a00 */
[----:B------:R-:W-:Y:S01]  /*9960*/  IMAD.U32 R4, RZ, RZ, UR4 ;  /* 0x00000004ff047e24 */ /* 0x000fe2000f8e00ff */
[----:B------:R-:W-:Y:S01]  /*9970*/  MOV R6, UR6 ;  /* 0x0000000600067c02 */ /* 0x000fe20008000f00 */
[----:B------:R-:W-:Y:S01]  /*9980*/  IMAD.U32 R5, RZ, RZ, UR5 ;  /* 0x00000005ff057e24 */ /* 0x000fe2000f8e00ff */
[----:B------:R-:W0:Y:S01]  /*9990*/  LDC.64 R2, c[0x4][R2] ;  /* 0x0100000002027b82 */ /* 0x000e220000000a00 */
[----:B------:R-:W-:Y:S01]  /*99a0*/  ULDC.64 UR4, c[0x4][0x8] ;  /* 0x0100020000047ab9 */ /* 0x000fe20000000a00 */
[----:B------:R-:W-:Y:S01]  /*99b0*/  IMAD.U32 R7, RZ, RZ, UR7 ;  /* 0x00000007ff077e24 */ /* 0x000fe2000f8e00ff */
[----:B------:R-:W-:Y:S01]  /*99c0*/  MOV R11, UR5 ;  /* 0x00000005000b7c02 */ /* 0x000fe20008000f00 */
[----:B------:R-:W-:Y:S01]  /*99d0*/  IMAD.U32 R10, RZ, RZ, UR4 ;  /* 0x00000004ff0a7e24 */ /* 0x000fe2000f8e00ff */
[----:B------:R-:W-:Y:S01]  /*99e0*/  MOV R13, RZ ;  /* 0x000000ff000d7202 */ /* 0x000fe20000000f00 */
[----:B------:R-:W-:-:S02]  /*99f0*/  IMAD.MOV.U32 R8, RZ, RZ, 0x70 ;  /* 0x00000070ff087424 */ /* 0x000fc400078e00ff */
[----:B------:R-:W-:-:S07]  /*9a00*/  IMAD.MOV.U32 R12, RZ, RZ, 0x1 ;  /* 0x00000001ff0c7424 */ /* 0x000fce00078e00ff */
[----:B------:R-:W-:-:S07]  /*9a10*/  LEPC R20, `(.L_x_42) ;  /* 0x000000001014794e */ /* 0x000fce0000000000 */
[----:B0----5:R-:W-:Y:S05]  /*9a20*/  CALL.ABS.NOINC R2 ;  /* 0x0000000002007343 */ /* 0x021fea0003c00000 */
.L_x_42:
        /* <DEDUP_REMOVED lines=8> */
[----:B------:R0:W1:Y:S01]  /*9ab0*/  LDC.64 R2, c[0x4][R16] ;  /* 0x0100000010027b82 */ /* 0x0000620000000a00 */
[----:B------:R-:W-:Y:S01]  /*9ac0*/  IMAD.U32 R5, RZ, RZ, UR5 ;  /* 0x00000005ff057e24 */ /* 0x000fe2000f8e00ff */
[----:B------:R-:W-:Y:S01]  /*9ad0*/  ULDC.64 UR4, c[0x4][0x10] ;  /* 0x0100040000047ab9 */ /* 0x000fe20000000a00 */
[----:B------:R-:W-:Y:S01]  /*9ae0*/  MOV R6, UR6 ;  /* 0x0000000600067c02 */ /* 0x000fe20008000f00 */
[----:B------:R-:W-:Y:S01]  /*9af0*/  IMAD.U32 R7, RZ, RZ, UR7 ;  /* 0x00000007ff077e24 */ /* 0x000fe2000f8e00ff */
[----:B------:R-:W-:Y:S01]  /*9b00*/  MOV R11, UR5 ;  /* 0x00000005000b7c02 */ /* 0x000fe20008000f00 */
[----:B------:R-:W-:Y:S01]  /*9b10*/  IMAD.U32 R10, RZ, RZ, UR4 ;  /* 0x00000004ff0a7e24 */ /* 0x000fe2000f8e00ff */
[----:B------:R-:W-:Y:S01]  /*9b20*/  MOV R13, RZ ;  /* 0x000000ff000d7202 */ /* 0x000fe20000000f00 */
[----:B------:R-:W-:-:S02]  /*9b30*/  IMAD.MOV.U32 R8, RZ, RZ, 0x70 ;  /* 0x00000070ff087424 */ /* 0x000fc400078e00ff */
[----:B0-----:R-:W-:-:S07]  /*9b40*/  IMAD.MOV.U32 R12, RZ, RZ, 0x1 ;  /* 0x00000001ff0c7424 */ /* 0x001fce00078e00ff */
[----:B------:R-:W-:-:S07]  /*9b50*/  LEPC R20, `(.L_x_44) ;  /* 0x000000001014794e */ /* 0x000fce0000000000 */
[----:B-1---5:R-:W-:Y:S05]  /*9b60*/  CALL.ABS.NOINC R2 ;  /* 0x0000000002007343 */ /* 0x022fea0003c00000 */
.L_x_44:
[----:B------:R0:W1:Y:S01]  /*9b70*/  LDC.64 R2, c[0x4][R16] ;  /* 0x0100000010027b82 */ /* 0x0000620000000a00 */
[----:B------:R-:W-:Y:S01]  /*9b80*/  ULDC.64 UR4, c[0x4][0x88] ;  /* 0x0100220000047ab9 */ /* 0x000fe20000000a00 */
[----:B------:R-:W-:Y:S01]  /*9b90*/  ULDC.64 UR6, c[0x4][0x90] ;  /* 0x0100240000067ab9 */ /* 0x000fe20000000a00 */
[----:B------:R-:W-:Y:S01]  /*9ba0*/  IMAD.U32 R4, RZ, RZ, UR4 ;  /* 0x00000004ff047e24 */ /* 0x000fe2000f8e00ff */
[----:B------:R-:W-:Y:S01]  /*9bb0*/  MOV R6, UR6 ;  /* 0x0000000600067c02 */ /* 0x000fe20008000f00 */
[----:B------:R-:W-:Y:S01]  /*9bc0*/  IMAD.U32 R5, RZ, RZ, UR5 ;  /* 0x00000005ff057e24 */ /* 0x000fe2000f8e00ff */
[----:B------:R-:W-:Y:S01]  /*9bd0*/  ULDC.64 UR4, c[0x4][0x18] ;  /* 0x0100060000047ab9 */ /* 0x000fe20000000a00 */
[----:B------:R-:W-:Y:S01]  /*9be0*/  IMAD.U32 R7, RZ, RZ, UR7 ;  /* 0x00000007ff077e24 */ /* 0x000fe2000f8e00ff */
[----:B------:R-:W-:Y:S01]  /*9bf0*/  MOV R11, UR5 ;  /* 0x00000005000b7c02 */ /* 0x000fe20008000f00 */
[----:B------:R-:W-:Y:S01]  /*9c00*/  IMAD.U32 R10, RZ, RZ, UR4 ;  /* 0x00000004ff0a7e24 */ /* 0x000fe2000f8e00ff */
[----:B------:R-:W-:Y:S01]  /*9c10*/  MOV R13, RZ ;  /* 0x000000ff000d7202 */ /* 0x000fe20000000f00 */
[----:B------:R-:W-:-:S02]  /*9c20*/  IMAD.MOV.U32 R8, RZ, RZ, 0x70 ;  /* 0x00000070ff087424 */ /* 0x000fc400078e00ff */
[----:B0-----:R-:W-:-:S07]  /*9c30*/  IMAD.MOV.U32 R12, RZ, RZ, 0x1 ;  /* 0x00000001ff0c7424 */ /* 0x001fce00078e00ff */
[----:B------:R-:W-:-:S07]  /*9c40*/  LEPC R20, `(.L_x_43) ;  /* 0x000000001014794e */ /* 0x000fce0000000000 */
[----:B-1----:R-:W-:Y:S05]  /*9c50*/  CALL.ABS.NOINC R2 ;  /* 0x0000000002007343 */ /* 0x002fea0003c00000 */
.L_x_43:
[----:B------:R-:W0:Y:S01]  /*9c60*/  LDC.64 R2, c[0x0][0x9f8] ;  /* 0x00027e00ff027b82 */ /* 0x000e220000000a00 */
[----:B------:R-:W-:Y:S01]  /*9c70*/  IMAD.SHL.U32 R6, R25, 0x8, RZ ;  /* 0x0000000819067824 */ /* 0x000fe200078e00ff */
[----:B------:R-:W-:Y:S01]  /*9c80*/  ULDC UR4, c[0x0][0x2f4] ;  /* 0x0000bd0000047ab9 */ /* 0x000fe20000000800 */
[----:B------:R-:W-:-:S05]  /*9c90*/  IMAD.MOV.U32 R36, RZ, RZ, R26 ;  /* 0x000000ffff247224 */ /* 0x000fca00078e001a */
[----:B------:R-:W1:Y:S01]  /*9ca0*/  LDC R17, c[0x0][0x430] ;  /* 0x00010c00ff117b82 */ /* 0x000e620000000800 */
[----:B0-----:R-:W-:-:S04]  /*9cb0*/  ISETP.NE.U32.AND P0, PT, R2, RZ, PT ;  /* 0x000000ff0200720c */ /* 0x001fc80003f05070 */
[----:B------:R-:W-:Y:S02]  /*9cc0*/  ISETP.NE.AND.EX P0, PT, R3, RZ, PT, P0 ;  /* 0x000000ff0300720c */ /* 0x000fe40003f05300 */
[----:B------:R-:W-:-:S11]  /*9cd0*/  LOP3.LUT R23, R6, 0x38, RZ, 0xc0, !PT ;  /* 0x0000003806177812 */ /* 0x000fd600078ec0ff */
[----:B------:R-:W0:Y:S01]  /*9ce0*/  @P0 LDC.64 R2, c[0x0][0x9f8] ;  /* 0x00027e00ff020b82 */ /* 0x000e220000000a00 */
[C---:B------:R-:W-:Y:S02]  /*9cf0*/  ISETP.GE.AND P2, PT, R23.reuse, UR4, PT ;  /* 0x0000000417007c0c */ /* 0x040fe4000bf46270 */
[C---:B------:R-:W-:Y:S02]  /*9d00*/  LOP3.LUT R34, R23.reuse, 0x40, RZ, 0xfc, !PT ;  /* 0x0000004017227812 */ /* 0x040fe400078efcff */
[----:B------:R-:W-:Y:S02]  /*9d10*/  LOP3.LUT R16, R16, 0xfffffffb, RZ, 0xc0, !PT ;  /* 0xfffffffb10107812 */ /* 0x000fe400078ec0ff */
[----:B------:R-:W-:Y:S02]  /*9d20*/  LOP3.LUT R33, R23, 0x80, RZ, 0xfc, !PT ;  /* 0x0000008017217812 */ /* 0x000fe400078efcff */
[----:B------:R-:W-:-:S05]  /*9d30*/  ISETP.GE.AND P1, PT, R34, UR4, PT ;  /* 0x0000000422007c0c */ /* 0x000fca000bf26270 */
[----:B------:R-:W-:Y:S01]  /*9d40*/  @P2 LOP3.LUT R16, R16, 0x4, RZ, 0xfc, !PT ;  /* 0x0000000410102812 */ /* 0x000fe200078efcff */
[----:B0-----:R-:W-:-:S03]  /*9d50*/  @P0 IMAD.WIDE R2, R26, 0x4, R2 ;  /* 0x000000041a020825 */ /* 0x001fc600078e0202 */
[----:B------:R-:W-:Y:S02]  /*9d60*/  LOP3.LUT R16, R16, 0xfffffffe, RZ, 0xc0, !PT ;  /* 0xfffffffe10107812 */ /* 0x000fe400078ec0ff */
[----:B------:R0:W5:Y:S01]  /*9d70*/  @P0 LDG.E R36, desc[UR36][R2.64] ;  /* 0x0000002402240981 */ /* 0x000162000c1e1900 */
[----:B------:R-:W-:Y:S01]  /*9d80*/  ISETP.GE.AND P0, PT, R33, UR4, PT ;  /* 0x0000000421007c0c */ /* 0x000fe2000bf06270 */
[----:B------:R-:W-:Y:S01]  /*9d90*/  UMOV UR5, 0xffffffff ;  /* 0xffffffff00057882 */ /* 0x000fe20000000000 */
[----:B------:R-:W-:Y:S02]  /*9da0*/  LOP3.LUT R16, R16, 0xfffffffd, RZ, 0xc0, !PT ;  /* 0xfffffffd10107812 */ /* 0x000fe400078ec0ff */
[C---:B------:R-:W-:Y:S02]  /*9db0*/  SHF.L.U32 R24, R25.reuse, 0x4, RZ ;  /* 0x0000000419187819 */ /* 0x040fe400000006ff */
[----:B------:R-:W-:Y:S02]  /*9dc0*/  @P1 LOP3.LUT R16, R16, 0x2, RZ, 0xfc, !PT ;  /* 0x0000000210101812 */ /* 0x000fe400078efcff */
[----:B------:R-:W-:-:S02]  /*9dd0*/  LOP3.LUT R10, R25, 0x7f, RZ, 0xc0, !PT ;  /* 0x0000007f190a7812 */ /* 0x000fc400078ec0ff */
[----:B------:R-:W-:-:S03]  /*9de0*/  LOP3.LUT R24, R24, 0x70, RZ, 0xc0, !PT ;  /* 0x0000007018187812 */ /* 0x000fc600078ec0ff */
[----:B------:R-:W-:Y:S01]  /*9df0*/  @P0 LOP3.LUT R16, R16, 0x1, RZ, 0xfc, !PT ;  /* 0x0000000110100812 */ /* 0x000fe200078efcff */
[----:B01----:R-:W-:Y:S06]  /*9e00*/  BRA.DIV UR5, `(.L_x_45) ;  /* 0x0000003205807947 */ /* 0x003fec000b800000 */
.L_x_87:
[----:B------:R-:W2:Y:S01]  /*9e10*/  LDL R0, [R1+0x4] ;  /* 0x0000040001007983 */ /* 0x000ea20000100800 */
[----:B------:R-:W-:Y:S01]  /*9e20*/  UIADD3 UR4, UR48, -0x1, URZ ;  /* 0xffffffff30047890 */ /* 0x000fe2000fffe03f */
[----:B------:R-:W-:Y:S02]  /*9e30*/  ISETP.NE.AND P1, PT, R17, 0x1, PT ;  /* 0x000000011100780c */ /* 0x000fe40003f25270 */
[----:B-----5:R-:W-:Y:S02]  /*9e40*/  SHF.R.S32.HI R12, RZ, 0x1f, R36 ;  /* 0x0000001fff0c7819 */ /* 0x020fe40000011424 */
[----:B------:R-:W-:Y:S01]  /*9e50*/  LOP3.LUT R16, R16, 0xffffffdf, RZ, 0xc0, !PT ;  /* 0xffffffdf10107812 */ /* 0x000fe200078ec0ff */
[----:B------:R-:W-:Y:S02]  /*9e60*/  IMAD.U32 R2, RZ, RZ, UR4 ;  /* 0x00000004ff027e24 */ /* 0x000fe4000f8e00ff */
[----:B------:R0:W-:Y:S06]  /*9e70*/  STL [R1], R12 ;  /* 0x0000000c01007387 */ /* 0x0001ec0000100800 */
[----:B------:R-:W1:Y:S01]  /*9e80*/  @P1 LDC R3, c[0x0][0x438] ;  /* 0x00010e00ff031b82 */ /* 0x000e620000000800 */
[----:B------:R-:W-:-:S04]  /*9e90*/  @P1 LOP3.LUT R16, R16, 0x20, RZ, 0xfc, !PT ;  /* 0x0000002010101812 */ /* 0x000fc800078efcff */
[----:B------:R-:W-:-:S04]  /*9ea0*/  LOP3.LUT R16, R16, 0xffffffef, RZ, 0xc0, !PT ;  /* 0xffffffef10107812 */ /* 0x000fc800078ec0ff */
[----:B------:R-:W-:Y:S01]  /*9eb0*/  LOP3.LUT R16, R16, 0xfffffff7, RZ, 0xc0, !PT ;  /* 0xfffffff710107812 */ /* 0x000fe200078ec0ff */
[----:B------:R-:W-:Y:S01]  /*9ec0*/  IMAD.U32 R32, RZ, RZ, UR4 ;  /* 0x00000004ff207e24 */ /* 0x000fe2000f8e00ff */
[----:B------:R-:W-:-:S04]  /*9ed0*/  MOV R35, UR41 ;  /* 0x0000002900237c02 */ /* 0x000fc80008000f00 */
[----:B------:R-:W-:Y:S02]  /*9ee0*/  SHF.R.S32.HI R35, RZ, 0x1f, R35 ;  /* 0x0000001fff237819 */ /* 0x000fe40000011423 */
[----:B--2---:R-:W-:Y:S02]  /*9ef0*/  R2UR UR5, R0 ;  /* 0x00000000000572ca */ /* 0x004fe400000e0000 */
[----:B------:R-:W-:-:S04]  /*9f00*/  SHF.R.U32.HI R0, RZ, 0x3, R10 ;  /* 0x00000003ff007819 */ /* 0x000fc8000001160a */
[----:B------:R-:W-:Y:S02]  /*9f10*/  LOP3.LUT R37, R24, R0, RZ, 0xfc, !PT ;  /* 0x0000000018257212 */ /* 0x000fe400078efcff */
[----:B------:R-:W2:Y:S03]  /*9f20*/  @P1 LDC R0, c[0x0][0x434] ;  /* 0x00010d00ff001b82 */ /* 0x000ea60000000800 */
[----:B------:R-:W-:-:S04]  /*9f30*/  IMAD R2, R2, 0x60, R37 ;  /* 0x0000006002027824 */ /* 0x000fc800078e0225 */
[C---:B------:R-:W-:Y:S01]  /*9f40*/  IMAD.IADD R7, R2.reuse, 0x1, R19 ;  /* 0x0000000102077824 */ /* 0x040fe200078e0213 */
[----:B------:R-:W-:-:S04]  /*9f50*/  ISETP.GE.AND P0, PT, R2, UR42, PT ;  /* 0x0000002a02007c0c */ /* 0x000fc8000bf06270 */
[----:B------:R-:W-:Y:S02]  /*9f60*/  ISETP.GT.U32.OR P0, PT, R37, 0x5f, P0 ;  /* 0x0000005f2500780c */ /* 0x000fe40000704470 */
[----:B------:R-:W-:Y:S01]  /*9f70*/  MOV R11, R7 ;  /* 0x00000007000b7202 */ /* 0x000fe20000000f00 */
[----:B--2---:R-:W-:-:S10]  /*9f80*/  @P1 IMAD.HI.U32 R0, R7, R0, RZ ;  /* 0x0000000007001227 */ /* 0x004fd400078e00ff */
[----:B------:R-:W2:Y:S01]  /*9f90*/  @!P0 LDC.64 R8, c[0x0][0x428] ;  /* 0x00010a00ff088b82 */ /* 0x000ea20000000a00 */
[----:B-1----:R-:W-:-:S07]  /*9fa0*/  @P1 SHF.R.U32.HI R11, RZ, R3, R0 ;  /* 0x00000003ff0b1219 */ /* 0x002fce0000011600 */
[----:B------:R-:W1:Y:S01]  /*9fb0*/  @!P0 LDC.64 R4, c[0x0][0x418] ;  /* 0x00010600ff048b82 */ /* 0x000e620000000a00 */
[--C-:B------:R-:W-:Y:S01]  /*9fc0*/  @!P0 SHF.R.S32.HI R3, RZ, 0x1f, R11.reuse ;  /* 0x0000001fff038819 */ /* 0x100fe2000001140b */
[----:B------:R-:W-:Y:S01]  /*9fd0*/  @!P0 IMAD.MOV.U32 R2, RZ, RZ, R11 ;  /* 0x000000ffff028224 */ /* 0x000fe200078e000b */
[----:B------:R-:W-:Y:S01]  /*9fe0*/  ULOP3.LUT UR5, UR5, 0x2, URZ, 0xfc, !UPT ;  /* 0x0000000205057892 */ /* 0x000fe2000f8efc3f */
[-C--:B--2---:R-:W-:Y:S02]  /*9ff0*/  @!P0 IMAD R0, R12, R8.reuse, RZ ;  /* 0x000000080c008224 */ /* 0x084fe400078e02ff */
[----:B------:R-:W-:-:S04]  /*a000*/  @!P0 IMAD.WIDE.U32 R2, R36, R8, R2 ;  /* 0x0000000824028225 */ /* 0x000fc800078e0002 */
[----:B------:R-:W-:Y:S01]  /*a010*/  @!P0 IMAD R9, R36, R9, R0 ;  /* 0x0000000924098224 */ /* 0x000fe200078e0200 */
[----:B-1----:R-:W-:-:S03]  /*a020*/  @!P0 LEA R4, P1, R2, R4, 0x2 ;  /* 0x0000000402048211 */ /* 0x002fc600078210ff */
[----:B------:R-:W-:-:S05]  /*a030*/  @!P0 IMAD.IADD R0, R3, 0x1, R9 ;  /* 0x0000000103008824 */ /* 0x000fca00078e0209 */
[----:B------:R-:W-:Y:S02]  /*a040*/  @!P0 LEA.HI.X R5, R2, R5, R0, 0x2, P1 ;  /* 0x0000000502058211 */ /* 0x000fe400008f1400 */
[----:B------:R-:W-:Y:S01]  /*a050*/  MOV R0, RZ ;  /* 0x000000ff00007202 */ /* 0x000fe20000000f00 */
[----:B------:R-:W-:-:S05]  /*a060*/  IMAD.U32 R2, RZ, RZ, UR5 ;  /* 0x00000005ff027e24 */ /* 0x000fca000f8e00ff */
[----:B------:R0:W5:Y:S01]  /*a070*/  @!P0 LDG.E R0, desc[UR36][R4.64] ;  /* 0x0000002404008981 */ /* 0x000162000c1e1900 */
[----:B------:R-:W-:Y:S02]  /*a080*/  ISETP.GT.U32.AND P0, PT, R37, 0x5f, PT ;  /* 0x0000005f2500780c */ /* 0x000fe40003f04070 */
[----:B------:R-:W-:Y:S01]  /*a090*/  ISETP.NE.AND P2, PT, R2, 0x3, PT ;  /* 0x000000030200780c */ /* 0x000fe20003f45270 */
[----:B------:R-:W-:-:S04]  /*a0a0*/  IMAD.MOV R2, RZ, RZ, -R11 ;  /* 0x000000ffff027224 */ /* 0x000fc800078e0a0b */
[----:B------:R-:W-:-:S06]  /*a0b0*/  IMAD R7, R17, R2, R7 ;  /* 0x0000000211077224 */ /* 0x000fcc00078e0207 */
[----:B------:R-:W-:-:S04]  /*a0c0*/  @P0 LOP3.LUT R16, R16, 0x8, RZ, 0xfc, !PT ;  /* 0x0000000810100812 */ /* 0x000fc800078efcff */
[----:B------:R-:W-:Y:S01]  /*a0d0*/  @P2 LOP3.LUT R16, R16, 0x10, RZ, 0xfc, !PT ;  /* 0x0000001010102812 */ /* 0x000fe200078efcff */
[----:B0-----:R-:W-:Y:S06]  /*a0e0*/  @!P2 BRA `(.L_x_46) ;  /* 0x000000000004a947 */ /* 0x001fec0003800000 */
[----:B------:R-:W-:Y:S01]  /*a0f0*/  BPT.TRAP 0x1 ;  /* 0x000000040000795c */ /* 0x000fe20000300000 */
.L_x_46:
[----:B------:R-:W-:Y:S01]  /*a100*/  SHF.R.S32.HI R5, RZ, 0x1f, R7 ;  /* 0x0000001fff057819 */ /* 0x000fe20000011407 */
[----:B------:R-:W-:Y:S01]  /*a110*/  ULDC.64 UR4, c[0x0][0x328] ;  /* 0x0000ca0000047ab9 */ /* 0x000fe20000000a00 */
[----:B-----5:R-:W-:Y:S02]  /*a120*/  SHF.R.S32.HI R4, RZ, 0x1f, R0 ;  /* 0x0000001fff047819 */ /* 0x020fe40000011400 */
[----:B------:R-:W-:Y:S01]  /*a130*/  R2UR UR6, R35 ;  /* 0x00000000230672ca */ /* 0x000fe200000e0000 */
[----:B------:R-:W-:-:S04]  /*a140*/  IMAD R2, R5, UR4, RZ ;  /* 0x0000000405027c24 */ /* 0x000fc8000f8e02ff */
[C---:B------:R-:W-:Y:S02]  /*a150*/  IMAD R9, R7.reuse, UR5, R2 ;  /* 0x0000000507097c24 */ /* 0x040fe4000f8e0202 */
[----:B------:R-:W-:Y:S01]  /*a160*/  IMAD.WIDE.U32 R2, R7, UR4, RZ ;  /* 0x0000000407027c25 */ /* 0x000fe2000f8e00ff */
[----:B------:R-:W-:-:S03]  /*a170*/  ULDC.64 UR4, c[0x0][0x338] ;  /* 0x0000ce0000047ab9 */ /* 0x000fc60000000a00 */
[----:B------:R-:W-:Y:S02]  /*a180*/  IMAD.IADD R3, R3, 0x1, R9 ;  /* 0x0000000103037824 */ /* 0x000fe400078e0209 */
[----:B------:R-:W-:Y:S02]  /*a190*/  IMAD R9, R4, UR4, RZ ;  /* 0x0000000404097c24 */ /* 0x000fe4000f8e02ff */
[----:B------:R-:W-:-:S04]  /*a1a0*/  IMAD.WIDE.U32 R2, R0, UR4, R2 ;  /* 0x0000000400027c25 */ /* 0x000fc8000f8e0002 */
[----:B------:R-:W-:Y:S01]  /*a1b0*/  IMAD R9, R0, UR5, R9 ;  /* 0x0000000500097c24 */ /* 0x000fe2000f8e0209 */
[----:B------:R-:W-:-:S04]  /*a1c0*/  ULDC.64 UR4, c[0x0][0x330] ;  /* 0x0000cc0000047ab9 */ /* 0x000fc80000000a00 */
[----:B------:R-:W-:Y:S01]  /*a1d0*/  IADD3 R3, R3, R9, RZ ;  /* 0x0000000903037210 */ /* 0x000fe20007ffe0ff */
[----:B------:R-:W-:Y:S01]  /*a1e0*/  IMAD.U32 R9, RZ, RZ, UR4 ;  /* 0x00000004ff097e24 */ /* 0x000fe2000f8e00ff */
[----:B------:R-:W-:-:S03]  /*a1f0*/  UIMAD UR4, UR6, UR4, URZ ;  /* 0x00000004060472a4 */ /* 0x000fc6000f8e023f */
[----:B------:R-:W-:Y:S01]  /*a200*/  IMAD.WIDE.U32 R2, R9, UR41, R2 ;  /* 0x0000002909027c25 */ /* 0x000fe2000f8e0002 */
[----:B------:R-:W-:Y:S01]  /*a210*/  UIMAD UR4, UR41, UR5, UR4 ;  /* 0x00000005290472a4 */ /* 0x000fe2000f8e0204 */
[----:B------:R-:W-:Y:S02]  /*a220*/  ULDC.64 UR6, c[0x0][0x318] ;  /* 0x0000c60000067ab9 */ /* 0x000fe40000000a00 */
[----:B------:R-:W-:-:S03]  /*a230*/  LEA R17, P0, R2, UR6, 0x1 ;  /* 0x0000000602117c11 */ /* 0x000fc6000f8008ff */
[----:B------:R-:W-:-:S05]  /*a240*/  VIADD R3, R3, UR4 ;  /* 0x0000000403037c36 */ /* 0x000fca0008000000 */
[----:B------:R-:W-:Y:S02]  /*a250*/  LEA.HI.X R18, R2, UR7, R3, 0x1, P0 ;  /* 0x0000000702127c11 */ /* 0x000fe400080f0c03 */
[----:B------:R-:W-:-:S04]  /*a260*/  MOV R2, 0x1 ;  /* 0x0000000100027802 */ /* 0x000fc80000000f00 */
[----:B------:R-:W-:-:S04]  /*a270*/  SHF.L.U32 R2, R2, 0x1f, RZ ;  /* 0x0000001f02027819 */ /* 0x000fc800000006ff */
[----:B------:R-:W0:Y:S02]  /*a280*/  SYNCS.PHASECHK.TRANS64.TRYWAIT P0, [UR44+0x30840], R2 ;  /* 0x03084002ff0075a7 */ /* 0x000e24000800016c */
[----:B0-----:R-:W-:Y:S05]  /*a290*/  @!P0 BRA `(.L_x_47) ;  /* 0x0000002c007c8947 */ /* 0x001fea0003800000 */
.L_x_88:
[----:B------:R-:W-:Y:S01]  /*a2a0*/  ULDC.64 UR4, c[0x0][0x300] ;  /* 0x0000c00000047ab9 */ /* 0x000fe20000000a00 */
[----:B------:R-:W-:Y:S01]  /*a2b0*/  R2UR UR6, R35 ;  /* 0x00000000230672ca */ /* 0x000fe200000e0000 */
[----:B0-----:R-:W-:Y:S01]  /*a2c0*/  IMAD R2, R5, UR4, RZ ;  /* 0x0000000405027c24 */ /* 0x001fe2000f8e02ff */
[----:B------:R-:W-:Y:S01]  /*a2d0*/  SHF.R.U32.HI R27, RZ, 0x3, R10 ;  /* 0x00000003ff1b7819 */ /* 0x000fe2000001160a */
[----:B------:R-:W-:Y:S01]  /*a2e0*/  IMAD.SHL.U32 R30, R10, 0x8, RZ ;  /* 0x000000080a1e7824 */ /* 0x000fe200078e00ff */
[C---:B------:R-:W-:Y:S01]  /*a2f0*/  LOP3.LUT P3, RZ, R16.reuse, 0x4, RZ, 0xc0, !PT ;  /* 0x0000000410ff7812 */ /* 0x040fe2000786c0ff */
[C---:B------:R-:W-:Y:S01]  /*a300*/  IMAD R5, R7.reuse, UR5, R2 ;  /* 0x0000000507057c24 */ /* 0x040fe2000f8e0202 */
[C---:B------:R-:W-:Y:S01]  /*a310*/  LOP3.LUT P2, RZ, R16.reuse, 0x2, RZ, 0xc0, !PT ;  /* 0x0000000210ff7812 */ /* 0x040fe2000784c0ff */
[----:B------:R-:W-:Y:S01]  /*a320*/  IMAD.WIDE.U32 R2, R7, UR4, RZ ;  /* 0x0000000407027c25 */ /* 0x000fe2000f8e00ff */
[----:B------:R-:W-:Y:S01]  /*a330*/  ULDC.64 UR4, c[0x0][0x310] ;  /* 0x0000c40000047ab9 */ /* 0x000fe20000000a00 */
[----:B------:R-:W-:-:S02]  /*a340*/  LOP3.LUT P1, RZ, R16, 0x1, RZ, 0xc0, !PT ;  /* 0x0000000110ff7812 */ /* 0x000fc4000782c0ff */
[----:B------:R-:W-:Y:S02]  /*a350*/  IMAD.IADD R3, R3, 0x1, R5 ;  /* 0x0000000103037824 */ /* 0x000fe400078e0205 */
[----:B------:R-:W-:Y:S02]  /*a360*/  IMAD R5, R4, UR4, RZ ;  /* 0x0000000404057c24 */ /* 0x000fe4000f8e02ff */
[----:B------:R-:W-:-:S04]  /*a370*/  IMAD.WIDE.U32 R2, R0, UR4, R2 ;  /* 0x0000000400027c25 */ /* 0x000fc8000f8e0002 */
[----:B------:R-:W-:Y:S01]  /*a380*/  IMAD R5, R0, UR5, R5 ;  /* 0x0000000500057c24 */ /* 0x000fe2000f8e0205 */
[----:B------:R-:W-:-:S03]  /*a390*/  ULDC.64 UR4, c[0x0][0x308] ;  /* 0x0000c20000047ab9 */ /* 0x000fc60000000a00 */
[----:B------:R-:W-:Y:S01]  /*a3a0*/  IMAD.IADD R3, R3, 0x1, R5 ;  /* 0x0000000103037824 */ /* 0x000fe200078e0205 */
[----:B------:R-:W-:Y:S01]  /*a3b0*/  MOV R5, UR4 ;  /* 0x0000000400057c02 */ /* 0x000fe20008000f00 */
[----:B------:R-:W-:-:S03]  /*a3c0*/  UIMAD UR4, UR6, UR4, URZ ;  /* 0x00000004060472a4 */ /* 0x000fc6000f8e023f */
[----:B------:R-:W-:Y:S01]  /*a3d0*/  ULDC.64 UR6, c[0x0][0x2e8] ;  /* 0x0000ba0000067ab9 */ /* 0x000fe20000000a00 */
[----:B------:R-:W-:Y:S02]  /*a3e0*/  UIMAD UR4, UR41, UR5, UR4 ;  /* 0x00000005290472a4 */ /* 0x000fe4000f8e0204 */
[----:B------:R-:W-:-:S04]  /*a3f0*/  IMAD.WIDE.U32 R2, R5, UR41, R2 ;  /* 0x0000002905027c25 */ /* 0x000fc8000f8e0002 */
[----:B------:R-:W-:Y:S01]  /*a400*/  VIADD R7, R3, UR4 ;  /* 0x0000000403077c36 */ /* 0x000fe20008000000 */
[C---:B------:R-:W-:Y:S01]  /*a410*/  LEA R0, P0, R2.reuse, UR6, 0x1 ;  /* 0x0000000602007c11 */ /* 0x040fe2000f8008ff */
[----:B------:R-:W-:Y:S01]  /*a420*/  IMAD.MOV.U32 R3, RZ, RZ, -0x60 ;  /* 0xffffffa0ff037424 */ /* 0x000fe200078e00ff */
[----:B------:R-:W-:Y:S02]  /*a430*/  UMOV UR4, 0xffffffff ;  /* 0xffffffff00047882 */ /* 0x000fe40000000000 */
[----:B------:R-:W-:Y:S01]  /*a440*/  LEA.HI.X R7, R2, UR7, R7, 0x1, P0 ;  /* 0x0000000702077c11 */ /* 0x000fe200080f0c07 */
[----:B------:R-:W-:Y:S01]  /*a450*/  IMAD R4, R32, R3, UR42 ;  /* 0x0000002a20047e24 */ /* 0x000fe2000f8e0203 */
[----:B------:R-:W-:-:S04]  /*a460*/  LOP3.LUT R3, R6, 0x1c0, RZ, 0xc0, !PT ;  /* 0x000001c006037812 */ /* 0x000fc800078ec0ff */
[----:B------:R-:W-:Y:S02]  /*a470*/  LOP3.LUT R2, R3, 0x38, R6, 0xf8, !PT ;  /* 0x0000003803027812 */ /* 0x000fe400078ef806 */
[----:B------:R-:W-:Y:S02]  /*a480*/  IADD3 R6, -R27, R4, RZ ;  /* 0x000000041b067210 */ /* 0x000fe40007ffe1ff */
[----:B------:R-:W-:Y:S02]  /*a490*/  LOP3.LUT R25, R2, 0x38, R25, 0x78, !PT ;  /* 0x0000003802197812 */ /* 0x000fe400078e7819 */
[----:B------:R-:W-:Y:S02]  /*a4a0*/  ISETP.GE.AND P0, PT, R6, 0x1, PT ;  /* 0x000000010600780c */ /* 0x000fe40003f06270 */
[----:B------:R-:W-:Y:S01]  /*a4b0*/  LOP3.LUT R30, R25, 0x200, R30, 0xf8, !PT ;  /* 0x00000200191e7812 */ /* 0x000fe200078ef81e */
[----:B------:R-:W-:Y:S10]  /*a4c0*/  BRA.DIV UR4, `(.L_x_48) ;  /* 0x0000002e04087947 */ /* 0x000ff4000b800000 */
[----:B------:R-:W-:Y:S01]  /*a4d0*/  SHFL.IDX PT, R3, R7, RZ, 0x181f ;  /* 0x00181fff07037589 */ /* 0x000fe200000e0000 */
[----:B------:R-:W-:-:S03]  /*a4e0*/  @P0 LEA R9, R30, UR44, 0x1 ;  /* 0x0000002c1e090c11 */ /* 0x000fc6000f8e08ff */
[----:B------:R-:W0:Y:S04]  /*a4f0*/  SHFL.IDX PT, R2, R0, RZ, 0x181f ;  /* 0x00181fff00027589 */ /* 0x000e2800000e0000 */
[----:B------:R-:W-:Y:S04]  /*a500*/  SHFL.IDX PT, R5, R7, 0x1, 0x181f ;  /* 0x00381f0007057f89 */ /* 0x000fe800000e0000 */
[----:B------:R-:W-:Y:S04]  /*a510*/  SHFL.IDX PT, R4, R0, 0x1, 0x181f ;  /* 0x00381f0000047f89 */ /* 0x000fe800000e0000 */
[----:B------:R-:W1:Y:S04]  /*a520*/  SHFL.IDX PT, R8, R7, 0x2, 0x181f ;  /* 0x00581f0007087f89 */ /* 0x000e6800000e0000 */
[----:B------:R-:W2:Y:S04]  /*a530*/  SHFL.IDX PT, R14, R0, 0x2, 0x181f ;  /* 0x00581f00000e7f89 */ /* 0x000ea800000e0000 */
[----:B------:R-:W3:Y:S01]  /*a540*/  SHFL.IDX PT, R10, R0, 0x3, 0x181f ;  /* 0x00781f00000a7f89 */ /* 0x000ee200000e0000 */
[----:B0-----:R-:W-:-:S05]  /*a550*/  @P0 IMAD.WIDE.U32 R2, R23, 0x2, R2 ;  /* 0x0000000217020825 */ /* 0x001fca00078e0002 */
[----:B------:R-:W-:Y:S04]  /*a560*/  @P0 LDGSTS.E.BYPASS.LTC128B.128 [R9+0x1e400], desc[UR36][R2.64], !P3 ;  /* 0x1e40000002090fae */ /* 0x000fe8000d901d64 */
[----:B------:R-:W-:Y:S04]  /*a570*/  @P0 LDGSTS.E.BYPASS.LTC128B.128 [R9+0x21400], desc[UR36][R2.64+0x80], !P2 ;  /* 0x2140008002090fae */ /* 0x000fe8000d101d64 */
[----:B------:R0:W-:Y:S01]  /*a580*/  @P0 LDGSTS.E.BYPASS.LTC128B.128 [R9+0x24400], desc[UR36][R2.64+0x100], !P1 ;  /* 0x2440010002090fae */ /* 0x0001e2000c901d64 */
[----:B------:R-:W-:-:S03]  /*a590*/  ISETP.GE.AND P0, PT, R6, 0x11, PT ;  /* 0x000000110600780c */ /* 0x000fc60003f06270 */
[----:B0-----:R-:W0:Y:S01]  /*a5a0*/  SHFL.IDX PT, R9, R7, 0x3, 0x181f ;  /* 0x00781f0007097f89 */ /* 0x001e2200000e0000 */
[----:B-1----:R-:W-:-:S09]  /*a5b0*/  MOV R3, R8 ;  /* 0x0000000800037202 */ /* 0x002fd20000000f00 */
[----:B------:R-:W-:Y:S01]  /*a5c0*/  @P0 IMAD.WIDE.U32 R4, R23, 0x2, R4 ;  /* 0x0000000217040825 */ /* 0x000fe200078e0004 */
[----:B------:R-:W-:Y:S01]  /*a5d0*/  @P0 LEA R21, R30, UR44, 0x1 ;  /* 0x0000002c1e150c11 */ /* 0x000fe2000f8e08ff */
[----:B------:R-:W-:Y:S02]  /*a5e0*/  SHFL.IDX PT, R8, R7, 0x4, 0x181f ;  /* 0x00981f0007087f89 */ /* 0x000fe400000e0000 */
[----:B--2---:R-:W-:Y:S02]  /*a5f0*/  IMAD.MOV.U32 R2, RZ, RZ, R14 ;  /* 0x000000ffff027224 */ /* 0x004fe400078e000e */
[----:B------:R-:W-:Y:S04]  /*a600*/  @P0 LDGSTS.E.BYPASS.LTC128B.128 [R21+0x1ec00], desc[UR36][R4.64], !P3 ;  /* 0x1ec0000004150fae */ /* 0x000fe8000d901d64 */
[----:B------:R-:W-:Y:S04]  /*a610*/  @P0 LDGSTS.E.BYPASS.LTC128B.128 [R21+0x21c00], desc[UR36][R4.64+0x80], !P2 ;  /* 0x21c0008004150fae */ /* 0x000fe8000d101d64 */
[----:B------:R3:W-:Y:S01]  /*a620*/  @P0 LDGSTS.E.BYPASS.LTC128B.128 [R21+0x24c00], desc[UR36][R4.64+0x100], !P1 ;  /* 0x24c0010004150fae */ /* 0x0007e2000c901d64 */
[----:B------:R-:W-:-:S03]  /*a630*/  ISETP.GE.AND P0, PT, R6, 0x21, PT ;  /* 0x000000210600780c */ /* 0x000fc60003f06270 */
[----:B------:R-:W1:Y:S04]  /*a640*/  SHFL.IDX PT, R14, R0, 0x4, 0x181f ;  /* 0x00981f00000e7f89 */ /* 0x000e6800000e0000 */
[----:B------:R-:W2:Y:S01]  /*a650*/  SHFL.IDX PT, R7, R7, 0x5, 0x181f ;  /* 0x00b81f0007077f89 */ /* 0x000ea200000e0000 */
[----:B---3--:R-:W-:-:S05]  /*a660*/  IMAD.MOV.U32 R4, RZ, RZ, R10 ;  /* 0x000000ffff047224 */ /* 0x008fca00078e000a */
[----:B------:R-:W-:Y:S01]  /*a670*/  @P0 IMAD.WIDE.U32 R2, R23, 0x2, R2 ;  /* 0x0000000217020825 */ /* 0x000fe200078e0002 */
[----:B------:R-:W-:-:S03]  /*a680*/  @P0 LEA R25, R30, UR44, 0x1 ;  /* 0x0000002c1e190c11 */ /* 0x000fc6000f8e08ff */
[----:B0-----:R-:W-:Y:S02]  /*a690*/  IMAD.MOV.U32 R5, RZ, RZ, R9 ;  /* 0x000000ffff057224 */ /* 0x001fe400078e0009 */
[----:B------:R-:W-:Y:S04]  /*a6a0*/  @P0 LDGSTS.E.BYPASS.LTC128B.128 [R25+0x1f400], desc[UR36][R2.64], !P3 ;  /* 0x1f40000002190fae */ /* 0x000fe8000d901d64 */
[----:B------:R-:W-:Y:S04]  /*a6b0*/  @P0 LDGSTS.E.BYPASS.LTC128B.128 [R25+0x22400], desc[UR36][R2.64+0x80], !P2 ;  /* 0x2240008002190fae */ /* 0x000fe8000d101d64 */
[----:B------:R1:W-:Y:S01]  /*a6c0*/  @P0 LDGSTS.E.BYPASS.LTC128B.128 [R25+0x25400], desc[UR36][R2.64+0x100], !P1 ;  /* 0x2540010002190fae */ /* 0x0003e2000c901d64 */
[----:B------:R-:W-:-:S02]  /*a6d0*/  ISETP.GE.AND P0, PT, R6, 0x31, PT ;  /* 0x000000310600780c */ /* 0x000fc40003f06270 */
[----:B-1----:R-:W-:Y:S01]  /*a6e0*/  MOV R2, R14 ;  /* 0x0000000e00027202 */ /* 0x002fe20000000f00 */
[----:B------:R-:W-:-:S10]  /*a6f0*/  IMAD.MOV.U32 R3, RZ, RZ, R8 ;  /* 0x000000ffff037224 */ /* 0x000fd400078e0008 */
[----:B------:R-:W-:Y:S01]  /*a700*/  @P0 LEA R9, R30, UR44, 0x1 ;  /* 0x0000002c1e090c11 */ /* 0x000fe2000f8e08ff */
[----:B------:R-:W-:Y:S01]  /*a710*/  @P0 IMAD.WIDE.U32 R4, R23, 0x2, R4 ;  /* 0x0000000217040825 */ /* 0x000fe200078e0004 */
[----:B------:R0:W1:Y:S04]  /*a720*/  SHFL.IDX PT, R14, R0, 0x5, 0x181f ;  /* 0x00b81f00000e7f89 */ /* 0x00006800000e0000 */
[----:B------:R0:W-:Y:S04]  /*a730*/  @P0 LDGSTS.E.BYPASS.LTC128B.128 [R9+0x1fc00], desc[UR36][R4.64], !P3 ;  /* 0x1fc0000004090fae */ /* 0x0001e8000d901d64 */
[----:B------:R0:W-:Y:S04]  /*a740*/  @P0 LDGSTS.E.BYPASS.LTC128B.128 [R9+0x22c00], desc[UR36][R4.64+0x80], !P2 ;  /* 0x22c0008004090fae */ /* 0x0001e8000d101d64 */
[----:B------:R0:W-:Y:S01]  /*a750*/  @P0 LDGSTS.E.BYPASS.LTC128B.128 [R9+0x25c00], desc[UR36][R4.64+0x100], !P1 ;  /* 0x25c0010004090fae */ /* 0x0001e2000c901d64 */
[----:B------:R-:W-:-:S13]  /*a760*/  ISETP.GE.AND P0, PT, R6, 0x41, PT ;  /* 0x000000410600780c */ /* 0x000fda0003f06270 */
[----:B------:R-:W-:Y:S01]  /*a770*/  @P0 IMAD.WIDE.U32 R2, R23, 0x2, R2 ;  /* 0x0000000217020825 */ /* 0x000fe200078e0002 */
[----:B------:R-:W-:-:S05]  /*a780*/  @P0 LEA R21, R30, UR44, 0x1 ;  /* 0x0000002c1e150c11 */ /* 0x000fca000f8e08ff */
[----:B------:R0:W-:Y:S04]  /*a790*/  @P0 LDGSTS.E.BYPASS.LTC128B.128 [R21+0x20400], desc[UR36][R2.64], !P3 ;  /* 0x2040000002150fae */ /* 0x0001e8000d901d64 */
[----:B------:R0:W-:Y:S04]  /*a7a0*/  @P0 LDGSTS.E.BYPASS.LTC128B.128 [R21+0x23400], desc[UR36][R2.64+0x80], !P2 ;  /* 0x2340008002150fae */ /* 0x0001e8000d101d64 */
[----:B-12---:R0:W-:Y:S02]  /*a7b0*/  @P0 LDGSTS.E.BYPASS.LTC128B.128 [R21+0x26400], desc[UR36][R2.64+0x100], !P1 ;  /* 0x2640010002150fae */ /* 0x0061e4000c901d64 */
.L_x_102:
[----:B------:R-:W-:Y:S01]  /*a7c0*/  ISETP.GE.AND P0, PT, R6, 0x51, PT ;  /* 0x000000510600780c */ /* 0x000fe20003f06270 */
[----:B0-----:R-:W-:Y:S01]  /*a7d0*/  IMAD.MOV.U32 R2, RZ, RZ, R14 ;  /* 0x000000ffff027224 */ /* 0x001fe200078e000e */
[----:B------:R-:W-:-:S11]  /*a7e0*/  MOV R3, R7 ;  /* 0x0000000700037202 */ /* 0x000fd60000000f00 */
[----:B------:R-:W-:Y:S01]  /*a7f0*/  @P0 IMAD.WIDE.U32 R2, R23, 0x2, R2 ;  /* 0x0000000217020825 */ /* 0x000fe200078e0002 */
[----:B------:R-:W-:-:S05]  /*a800*/  @P0 LEA R5, R30, UR44, 0x1 ;  /* 0x0000002c1e050c11 */ /* 0x000fca000f8e08ff */
[----:B------:R-:W-:Y:S01]  /*a810*/  @!PT LDS RZ, [RZ] ;  /* 0x00000000fffff984 */ /* 0x000fe20000000800 */
[----:B------:R-:W-:Y:S01]  /*a820*/  @!PT LDS RZ, [RZ] ;  /* 0x00000000fffff984 */ /* 0x000fe20000000800 */
[----:B------:R-:W-:Y:S01]  /*a830*/  @!PT LDS RZ, [RZ] ;  /* 0x00000000fffff984 */ /* 0x000fe20000000800 */
[----:B------:R0:W-:Y:S04]  /*a840*/  @P0 LDGSTS.E.BYPASS.LTC128B.128 [R5+0x20c00], desc[UR36][R2.64], !P3 ;  /* 0x20c0000002050fae */ /* 0x0001e8000d901d64 */
[----:B------:R0:W-:Y:S04]  /*a850*/  @P0 LDGSTS.E.BYPASS.LTC128B.128 [R5+0x23c00], desc[UR36][R2.64+0x80], !P2 ;  /* 0x23c0008002050fae */ /* 0x0001e8000d101d64 */
[----:B------:R0:W-:Y:S01]  /*a860*/  @P0 LDGSTS.E.BYPASS.LTC128B.128 [R5+0x26c00], desc[UR36][R2.64+0x100], !P1 ;  /* 0x26c0010002050fae */ /* 0x0001e2000c901d64 */
[----:B------:R-:W-:Y:S01]  /*a870*/  NOP ;  /* 0x0000000000007918 */ /* 0x000fe20000000000 */
[----:B------:R-:W-:Y:S02]  /*a880*/  SYNCS.ARRIVE.TRANS64.RED.A0T1 RZ, [UR44+0x30830], RZ ;  /* 0x030830ffffff79a7 */ /* 0x000fe4000820042c */
[----:B------:R-:W-:Y:S01]  /*a890*/  ARRIVES.LDGSTSBAR.64.TRANSCNT [UR44+0x30830] ;  /* 0x03083000ff0079b0 */ /* 0x000fe20008000aac */
[----:B------:R-:W-:Y:S01]  /*a8a0*/  NOP ;  /* 0x0000000000007918 */ /* 0x000fe20000000000 */
[----:B------:R-:W-:-:S13]  /*a8b0*/  LOP3.LUT P1, RZ, R16, 0x10, RZ, 0xc0, !PT ;  /* 0x0000001010ff7812 */ /* 0x000fda000782c0ff */
[----:B0-----:R-:W-:Y:S05]  /*a8c0*/  @!P1 BRA `(.L_x_49) ;  /* 0x0000000000049947 */ /* 0x001fea0003800000 */
[----:B------:R-:W-:Y:S01]  /*a8d0*/  BPT.TRAP 0x1 ;  /* 0x000000040000795c */ /* 0x000fe20000300000 */
.L_x_49:
[----:B------:R-:W-:Y:S01]  /*a8e0*/  SYNCS.ARRIVE.TRANS64.A1T0 RZ, [UR44+0x30830], RZ ;  /* 0x030830ffffff79a7 */ /* 0x000fe2000810002c */
[----:B------:R-:W-:Y:S05]  /*a8f0*/  WARPSYNC.ALL ;  /* 0x0000000000007948 */ /* 0x000fea0003800000 */
[----:B------:R-:W-:Y:S01]  /*a900*/  UIADD3 UR5, UR44, 0x12400, URZ ;  /* 0x000124002c057890 */ /* 0x000fe2000fffe03f */
[----:B------:R-:W-:Y:S01]  /*a910*/  R2UR UR4, R35 ;  /* 0x00000000230472ca */ /* 0x000fe200000e0000 */
[----:B------:R-:W-:Y:S01]  /*a920*/  ULDC.64 UR6, c[0x0][0x2d8] ;  /* 0x0000b60000067ab9 */ /* 0x000fe20000000a00 */
[----:B------:R-:W-:Y:S01]  /*a930*/  SHF.R.S32.HI R25, RZ, 0x1f, R26 ;  /* 0x0000001fff197819 */ /* 0x000fe2000001141a */
[----:B------:R-:W-:Y:S02]  /*a940*/  ULOP3.LUT UP0, URZ, UR5, 0x3ff, URZ, 0xc0, !UPT ;  /* 0x000003ff053f7892 */ /* 0x000fe4000f80c03f */
[----:B------:R-:W-:Y:S01]  /*a950*/  UIMAD.WIDE.U32 UR38, UR41, UR6, URZ ;  /* 0x00000006292672a5 */ /* 0x000fe2000f8e003f */
[----:B------:R-:W-:Y:S03]  /*a960*/  BAR.SYNC.DEFER_BLOCKING 0x8, 0x180 ;  /* 0x0206000000007b1d */ /* 0x000fe60000010000 */
[----:B------:R-:W-:-:S04]  /*a970*/  PLOP3.LUT P0, PT, PT, PT, UP0, 0x80, 0x0 ;  /* 0x000000000000781c */ /* 0x000fc80003f0f008 */
[----:B------:R-:W-:-:S04]  /*a980*/  UIMAD UR4, UR4, UR6, URZ ;  /* 0x00000006040472a4 */ /* 0x000fc8000f8e023f */
[----:B------:R-:W-:-:S04]  /*a990*/  UIMAD UR4, UR41, UR7, UR4 ;  /* 0x00000007290472a4 */ /* 0x000fc8000f8e0204 */
[----:B------:R-:W-:Y:S01]  /*a9a0*/  UIADD3 UR45, UR39, UR4, URZ ;  /* 0x00000004272d7290 */ /* 0x000fe2000fffe03f */
[----:B------:R-:W-:Y:S11]  /*a9b0*/  @!P0 BRA `(.L_x_50) ;  /* 0x0000000000408947 */ /* 0x000ff60003800000 */
[----:B------:R-:W-:Y:S01]  /*a9c0*/  MOV R2, 0x0 ;  /* 0x0000000000027802 */ /* 0x000fe20000000f00 */
[----:B------:R-:W-:Y:S01]  /*a9d0*/  ULDC.64 UR6, c[0x4][0x88] ;  /* 0x0100220000067ab9 */ /* 0x000fe20000000a00 */
[----:B------:R-:W-:Y:S01]  /*a9e0*/  ULDC.64 UR8, c[0x4][0x90] ;  /* 0x0100240000087ab9 */ /* 0x000fe20000000a00 */
[----:B------:R-:W-:Y:S01]  /*a9f0*/  ULDC.64 UR4, c[0x4][0x20] ;  /* 0x0100080000047ab9 */ /* 0x000fe20000000a00 */
[----:B------:R-:W-:Y:S01]  /*aa00*/  IMAD.U32 R4, RZ, RZ, UR6 ;  /* 0x00000006ff047e24 */ /* 0x000fe2000f8e00ff */
[----:B------:R-:W-:Y:S01]  /*aa10*/  MOV R6, UR8 ;  /* 0x0000000800067c02 */ /* 0x000fe20008000f00 */
[----:B------:R-:W0:Y:S01]  /*aa20*/  LDC.64 R2, c[0x4][R2] ;  /* 0x0100000002027b82 */ /* 0x000e220000000a00 */
[----:B------:R-:W-:Y:S01]  /*aa30*/  IMAD.U32 R5, RZ, RZ, UR7 ;  /* 0x00000007ff057e24 */ /* 0x000fe2000f8e00ff */
[----:B------:R-:W-:Y:S01]  /*aa40*/  MOV R11, UR5 ;  /* 0x00000005000b7c02 */ /* 0x000fe20008000f00 */
[----:B------:R-:W-:Y:S01]  /*aa50*/  IMAD.U32 R7, RZ, RZ, UR9 ;  /* 0x00000009ff077e24 */ /* 0x000fe2000f8e00ff */
[----:B------:R-:W-:Y:S01]  /*aa60*/  MOV R13, RZ ;  /* 0x000000ff000d7202 */ /* 0x000fe20000000f00 */
[----:B------:R-:W-:-:S02]  /*aa70*/  IMAD.U32 R10, RZ, RZ, UR4 ;  /* 0x00000004ff0a7e24 */ /* 0x000fc4000f8e00ff */
[----:B------:R-:W-:Y:S02]  /*aa80*/  IMAD.MOV.U32 R8, RZ, RZ, 0x70 ;  /* 0x00000070ff087424 */ /* 0x000fe400078e00ff */
[----:B------:R-:W-:-:S07]  /*aa90*/  IMAD.MOV.U32 R12, RZ, RZ, 0x1 ;  /* 0x00000001ff0c7424 */ /* 0x000fce00078e00ff */
[----:B------:R-:W-:-:S07]  /*aaa0*/  LEPC R20, `(.L_x_50) ;  /* 0x000000001014794e */ /* 0x000fce0000000000 */
[----:B0-----:R-:W-:Y:S05]  /*aab0*/  CALL.ABS.NOINC R2 ;  /* 0x0000000002007343 */ /* 0x001fea0003c00000 */
.L_x_50:
[----:B------:R-:W0:Y:S01]  /*aac0*/  LDC R6, c[0x0][0x448] ;  /* 0x00011200ff067b82 */ /* 0x000e220000000800 */
[----:B------:R-:W-:Y:S01]  /*aad0*/  IMAD R7, R22, 0x80, R37 ;  /* 0x0000008016077824 */ /* 0x000fe200078e0225 */
[----:B------:R-:W-:Y:S01]  /*aae0*/  MOV R4, UR38 ;  /* 0x0000002600047c02 */ /* 0x000fe20008000f00 */
[----:B------:R-:W-:Y:S01]  /*aaf0*/  IMAD.U32 R5, RZ, RZ, UR39 ;  /* 0x00000027ff057e24 */ /* 0x000fe2000f8e00ff */
[----:B------:R-:W-:Y:S01]  /*ab00*/  ULDC.64 UR4, c[0x0][0x2e0] ;  /* 0x0000b80000047ab9 */ /* 0x000fe20000000a00 */
[----:B------:R-:W-:Y:S01]  /*ab10*/  IMAD.U32 R3, RZ, RZ, UR45 ;  /* 0x0000002dff037e24 */ /* 0x000fe2000f8e00ff */
[----:B------:R-:W-:Y:S01]  /*ab20*/  MOV R5, R7 ;  /* 0x0000000700057202 */ /* 0x000fe20000000f00 */
[----:B------:R-:W-:Y:S02]  /*ab30*/  IMAD R25, R25, UR4, RZ ;  /* 0x0000000419197c24 */ /* 0x000fe4000f8e02ff */
[----:B------:R-:W-:Y:S02]  /*ab40*/  IMAD.MOV.U32 R2, RZ, RZ, R4 ;  /* 0x000000ffff027224 */ /* 0x000fe400078e0004 */
[----:B------:R-:W-:-:S02]  /*ab50*/  IMAD R25, R26, UR5, R25 ;  /* 0x000000051a197c24 */ /* 0x000fc4000f8e0219 */
[----:B------:R-:W-:Y:S01]  /*ab60*/  IMAD.WIDE.U32 R2, R26, UR4, R2 ;  /* 0x000000041a027c25 */ /* 0x000fe2000f8e0002 */
[----:B------:R-:W-:-:S03]  /*ab70*/  ULDC.64 UR4, c[0x0][0x2d0] ;  /* 0x0000b40000047ab9 */ /* 0x000fc60000000a00 */
[----:B------:R-:W-:Y:S01]  /*ab80*/  IMAD.IADD R3, R3, 0x1, R25 ;  /* 0x0000000103037824 */ /* 0x000fe200078e0219 */
[----:B0-----:R-:W-:-:S13]  /*ab90*/  ISETP.NE.AND P0, PT, R6, 0x1, PT ;  /* 0x000000010600780c */ /* 0x001fda0003f05270 */
[----:B------:R-:W0:Y:S08]  /*aba0*/  @P0 LDC R0, c[0x0][0x44c] ;  /* 0x00011300ff000b82 */ /* 0x000e300000000800 */
[----:B------:R-:W1:Y:S01]  /*abb0*/  @P0 LDC R9, c[0x0][0x450] ;  /* 0x00011400ff090b82 */ /* 0x000e620000000800 */
[----:B0-----:R-:W-:-:S05]  /*abc0*/  @P0 IMAD.HI.U32 R0, R7, R0, RZ ;  /* 0x0000000007000227 */ /* 0x001fca00078e00ff */
[----:B-1----:R-:W-:-:S05]  /*abd0*/  @P0 SHF.R.U32.HI R5, RZ, R9, R0 ;  /* 0x00000009ff050219 */ /* 0x002fca0000011600 */
[----:B------:R-:W-:Y:S02]  /*abe0*/  IMAD.MOV R0, RZ, RZ, -R5 ;  /* 0x000000ffff007224 */ /* 0x000fe400078e0a05 */
[----:B------:R-:W-:-:S04]  /*abf0*/  IMAD.WIDE.U32 R2, R5, UR4, R2 ;  /* 0x0000000405027c25 */ /* 0x000fc8000f8e0002 */
[----:B------:R-:W-:Y:S01]  /*ac00*/  IMAD R7, R6, R0, R7 ;  /* 0x0000000006077224 */ /* 0x000fe200078e0207 */
[----:B------:R-:W-:-:S05]  /*ac10*/  SHF.R.S32.HI R0, RZ, 0x1f, R5 ;  /* 0x0000001fff007819 */ /* 0x000fca0000011405 */
[----:B------:R-:W-:-:S04]  /*ac20*/  IMAD R0, R0, UR4, RZ ;  /* 0x0000000400007c24 */ /* 0x000fc8000f8e02ff */
[----:B------:R-:W-:Y:S01]  /*ac30*/  IMAD R5, R5, UR5, R0 ;  /* 0x0000000505057c24 */ /* 0x000fe2000f8e0200 */
[----:B------:R-:W-:Y:S01]  /*ac40*/  SHF.R.S32.HI R0, RZ, 0x1f, R7 ;  /* 0x0000001fff007819 */ /* 0x000fe20000011407 */
[----:B------:R-:W-:-:S03]  /*ac50*/  ULDC.64 UR4, c[0x0][0x2c8] ;  /* 0x0000b20000047ab9 */ /* 0x000fc60000000a00 */
[----:B------:R-:W-:Y:S01]  /*ac60*/  IADD3 R3, R3, R5, RZ ;  /* 0x0000000503037210 */ /* 0x000fe20007ffe0ff */
[----:B------:R-:W-:-:S04]  /*ac70*/  IMAD R0, R0, UR4, RZ ;  /* 0x0000000400007c24 */ /* 0x000fc8000f8e02ff */
[C---:B------:R-:W-:Y:S02]  /*ac80*/  IMAD R5, R7.reuse, UR5, R0 ;  /* 0x0000000507057c24 */ /* 0x040fe4000f8e0200 */
[----:B------:R-:W-:Y:S01]  /*ac90*/  IMAD.WIDE.U32 R2, R7, UR4, R2 ;  /* 0x0000000407027c25 */ /* 0x000fe2000f8e0002 */
[----:B------:R-:W-:-:S03]  /*aca0*/  ULDC.64 UR4, c[0x0][0x280] ;  /* 0x0000a00000047ab9 */ /* 0x000fc60000000a00 */
[----:B------:R-:W-:Y:S01]  /*acb0*/  IMAD.IADD R3, R3, 0x1, R5 ;  /* 0x0000000103037824 */ /* 0x000fe200078e0205 */
[C---:B------:R-:W-:Y:S01]  /*acc0*/  LEA R0, P0, R2.reuse, UR4, 0x1 ;  /* 0x0000000402007c11 */ /* 0x040fe2000f8008ff */
[----:B------:R-:W-:Y:S02]  /*acd0*/  ULDC UR4, c[0x0][0x2b8] ;  /* 0x0000ae0000047ab9 */ /* 0x000fe40000000800 */
[----:B------:R-:W-:Y:S02]  /*ace0*/  ISETP.GE.AND P3, PT, R23, UR4, PT ;  /* 0x0000000417007c0c */ /* 0x000fe4000bf66270 */
[----:B------:R-:W-:Y:S01]  /*acf0*/  LEA.HI.X R8, R2, UR5, R3, 0x1, P0 ;  /* 0x0000000502087c11 */ /* 0x000fe200080f0c03 */
[----:B------:R-:W-:Y:S01]  /*ad00*/  UMOV UR5, 0xffffffff ;  /* 0xffffffff00057882 */ /* 0x000fe20000000000 */
[----:B------:R-:W-:Y:S02]  /*ad10*/  ISETP.GE.AND P2, PT, R34, UR4, PT ;  /* 0x0000000422007c0c */ /* 0x000fe4000bf46270 */
[----:B------:R-:W-:Y:S01]  /*ad20*/  ISETP.GE.AND P0, PT, R33, UR4, PT ;  /* 0x0000000421007c0c */ /* 0x000fe2000bf06270 */
[----:B------:R-:W-:-:S12]  /*ad30*/  BRA.DIV UR5, `(.L_x_51) ;  /* 0x0000002a05d07947 */ /* 0x000fd8000b800000 */
[----:B------:R-:W-:Y:S01]  /*ad40*/  SHFL.IDX PT, R3, R8, RZ, 0x181f ;  /* 0x00181fff08037589 */ /* 0x000fe200000e0000 */
[----:B------:R-:W-:Y:S01]  /*ad50*/  ULDC UR4, c[0x0][0x288] ;  /* 0x0000a20000047ab9 */ /* 0x000fe20000000800 */
[----:B------:R-:W-:Y:S02]  /*ad60*/  IMAD R7, R22, 0x80, R27 ;  /* 0x0000008016077824 */ /* 0x000fe400078e021b */
[----:B------:R-:W0:Y:S01]  /*ad70*/  SHFL.IDX PT, R2, R0, RZ, 0x181f ;  /* 0x00181fff00027589 */ /* 0x000e2200000e0000 */
[----:B------:R-:W-:Y:S02]  /*ad80*/  IMAD R6, R6, UR4, RZ ;  /* 0x0000000406067c24 */ /* 0x000fe4000f8e02ff */
[C---:B------:R-:W-:Y:S01]  /*ad90*/  IADD3 R11, R7.reuse, 0x10, RZ ;  /* 0x00000010070b7810 */ /* 0x040fe20007ffe0ff */
[----:B------:R-:W-:Y:S02]  /*ada0*/  SHFL.IDX PT, R5, R8, 0x1, 0x181f ;  /* 0x00381f0008057f89 */ /* 0x000fe400000e0000 */
[----:B------:R-:W-:-:S02]  /*adb0*/  ISETP.GE.AND P1, PT, R7, R6, PT ;  /* 0x000000060700720c */ /* 0x000fc40003f26270 */
[----:B------:R-:W1:Y:S04]  /*adc0*/  SHFL.IDX PT, R4, R0, 0x1, 0x181f ;  /* 0x00381f0000047f89 */ /* 0x000e6800000e0000 */
[----:B------:R-:W-:Y:S07]  /*add0*/  SHFL.IDX PT, R14, R0, 0x7, 0x181f ;  /* 0x00f81f00000e7f89 */ /* 0x000fee00000e0000 */
[----:B------:R-:W-:Y:S01]  /*ade0*/  @!P1 LEA R9, R30, UR44, 0x1 ;  /* 0x0000002c1e099c11 */ /* 0x000fe2000f8e08ff */
[----:B0-----:R-:W-:-:S05]  /*adf0*/  @!P1 IMAD.WIDE.U32 R2, R23, 0x2, R2 ;  /* 0x0000000217029825 */ /* 0x001fca00078e0002 */
[----:B------:R-:W-:Y:S04]  /*ae00*/  @!P1 LDGSTS.E.BYPASS.LTC128B.128 [R9+0x12400], desc[UR36][R2.64], !P3 ;  /* 0x1240000002099fae */ /* 0x000fe8000d901d64 */
[----:B------:R-:W-:Y:S04]  /*ae10*/  @!P1 LDGSTS.E.BYPASS.LTC128B.128 [R9+0x16400], desc[UR36][R2.64+0x80], !P2 ;  /* 0x1640008002099fae */ /* 0x000fe8000d101d64 */
[----:B------:R0:W-:Y:S01]  /*ae20*/  @!P1 LDGSTS.E.BYPASS.LTC128B.128 [R9+0x1a400], desc[UR36][R2.64+0x100], !P0 ;  /* 0x1a40010002099fae */ /* 0x0001e2000c101d64 */
[----:B------:R-:W-:Y:S01]  /*ae30*/  ISETP.GE.AND P1, PT, R11, R6, PT ;  /* 0x000000060b00720c */ /* 0x000fe20003f26270 */
[----:B------:R-:W-:-:S02]  /*ae40*/  VIADD R11, R7, 0x30 ;  /* 0x00000030070b7836 */ /* 0x000fc40000000000 */
[----:B0-----:R-:W-:Y:S01]  /*ae50*/  SHFL.IDX PT, R3, R8, 0x2, 0x181f ;  /* 0x00581f0008037f89 */ /* 0x001fe200000e0000 */
[----:B------:R-:W-:-:S09]  /*ae60*/  VIADD R9, R7, 0x20 ;  /* 0x0000002007097836 */ /* 0x000fd20000000000 */
[----:B------:R-:W-:Y:S01]  /*ae70*/  @!P1 LEA R21, R30, UR44, 0x1 ;  /* 0x0000002c1e159c11 */ /* 0x000fe2000f8e08ff */
[----:B-1----:R-:W-:Y:S01]  /*ae80*/  @!P1 IMAD.WIDE.U32 R4, R23, 0x2, R4 ;  /* 0x0000000217049825 */ /* 0x002fe200078e0004 */
[----:B------:R-:W0:Y:S04]  /*ae90*/  SHFL.IDX PT, R2, R0, 0x2, 0x181f ;  /* 0x00581f0000027f89 */ /* 0x000e2800000e0000 */
[----:B------:R-:W-:Y:S04]  /*aea0*/  @!P1 LDGSTS.E.BYPASS.LTC128B.128 [R21+0x12c00], desc[UR36][R4.64], !P3 ;  /* 0x12c0000004159fae */ /* 0x000fe8000d901d64 */
[----:B------:R-:W-:Y:S04]  /*aeb0*/  @!P1 LDGSTS.E.BYPASS.LTC128B.128 [R21+0x16c00], desc[UR36][R4.64+0x80], !P2 ;  /* 0x16c0008004159fae */ /* 0x000fe8000d101d64 */
[----:B------:R1:W-:Y:S01]  /*aec0*/  @!P1 LDGSTS.E.BYPASS.LTC128B.128 [R21+0x1ac00], desc[UR36][R4.64+0x100], !P0 ;  /* 0x1ac0010004159fae */ /* 0x0003e2000c101d64 */
[----:B------:R-:W-:-:S03]  /*aed0*/  ISETP.GE.AND P1, PT, R9, R6, PT ;  /* 0x000000060900720c */ /* 0x000fc60003f26270 */
[----:B-1----:R-:W-:Y:S10]  /*aee0*/  SHFL.IDX PT, R5, R8, 0x3, 0x181f ;  /* 0x00781f0008057f89 */ /* 0x002ff400000e0000 */
[----:B0-----:R-:W-:Y:S01]  /*aef0*/  @!P1 IMAD.WIDE.U32 R2, R23, 0x2, R2 ;  /* 0x0000000217029825 */ /* 0x001fe200078e0002 */
[----:B------:R-:W-:Y:S01]  /*af00*/  @!P1 LEA R9, R30, UR44, 0x1 ;  /* 0x0000002c1e099c11 */ /* 0x000fe2000f8e08ff */
[----:B------:R-:W0:Y:S04]  /*af10*/  SHFL.IDX PT, R4, R0, 0x3, 0x181f ;  /* 0x00781f0000047f89 */ /* 0x000e2800000e0000 */
[----:B------:R-:W-:Y:S04]  /*af20*/  @!P1 LDGSTS.E.BYPASS.LTC128B.128 [R9+0x13400], desc[UR36][R2.64], !P3 ;  /* 0x1340000002099fae */ /* 0x000fe8000d901d64 */
[----:B------:R-:W-:Y:S04]  /*af30*/  @!P1 LDGSTS.E.BYPASS.LTC128B.128 [R9+0x17400], desc[UR36][R2.64+0x80], !P2 ;  /* 0x1740008002099fae */ /* 0x000fe8000d101d64 */
[----:B------:R1:W-:Y:S01]  /*af40*/  @!P1 LDGSTS.E.BYPASS.LTC128B.128 [R9+0x1b400], desc[UR36][R2.64+0x100], !P0 ;  /* 0x1b40010002099fae */ /* 0x0003e2000c101d64 */
[----:B------:R-:W-:Y:S01]  /*af50*/  ISETP.GE.AND P1, PT, R11, R6, PT ;  /* 0x000000060b00720c */ /* 0x000fe20003f26270 */
[----:B------:R-:W-:-:S02]  /*af60*/  VIADD R11, R7, 0x50 ;  /* 0x00000050070b7836 */ /* 0x000fc40000000000 */
[----:B-1----:R-:W-:Y:S01]  /*af70*/  SHFL.IDX PT, R3, R8, 0x4, 0x181f ;  /* 0x00981f0008037f89 */ /* 0x002fe200000e0000 */
[----:B------:R-:W-:-:S09]  /*af80*/  IADD3 R9, R7, 0x40, RZ ;  /* 0x0000004007097810 */ /* 0x000fd20007ffe0ff */
[----:B0-----:R-:W-:Y:S01]  /*af90*/  @!P1 IMAD.WIDE.U32 R4, R23, 0x2, R4 ;  /* 0x0000000217049825 */ /* 0x001fe200078e0004 */
[----:B------:R-:W-:Y:S01]  /*afa0*/  @!P1 LEA R21, R30, UR44, 0x1 ;  /* 0x0000002c1e159c11 */ /* 0x000fe2000f8e08ff */
        /* <DEDUP_REMOVED lines=12> */
[----:B------:R-:W-:-:S03]  /*b070*/  ISETP.GE.AND P1, PT, R11, R6, PT ;  /* 0x000000060b00720c */ /* 0x000fc60003f26270 */
[----:B-1----:R-:W-:Y:S01]  /*b080*/  SHFL.IDX PT, R3, R8, 0x6, 0x181f ;  /* 0x00d81f0008037f89 */ /* 0x002fe200000e0000 */
[----:B------:R-:W-:-:S09]  /*b090*/  VIADD R9, R7, 0x60 ;  /* 0x0000006007097836 */ /* 0x000fd20000000000 */
[----:B------:R-:W-:Y:S01]  /*b0a0*/  @!P1 LEA R21, R30, UR44, 0x1 ;  /* 0x0000002c1e159c11 */ /* 0x000fe2000f8e08ff */
[----:B0-----:R-:W-:Y:S01]  /*b0b0*/  @!P1 IMAD.WIDE.U32 R4, R23, 0x2, R4 ;  /* 0x0000000217049825 */ /* 0x001fe200078e0004 */
[----:B------:R-:W0:Y:S04]  /*b0c0*/  SHFL.IDX PT, R2, R0, 0x6, 0x181f ;  /* 0x00d81f0000027f89 */ /* 0x000e2800000e0000 */
[----:B------:R-:W-:Y:S04]  /*b0d0*/  @!P1 LDGSTS.E.BYPASS.LTC128B.128 [R21+0x14c00], desc[UR36][R4.64], !P3 ;  /* 0x14c0000004159fae */ /* 0x000fe8000d901d64 */
[----:B------:R-:W-:Y:S04]  /*b0e0*/  @!P1 LDGSTS.E.BYPASS.LTC128B.128 [R21+0x18c00], desc[UR36][R4.64+0x80], !P2 ;  /* 0x18c0008004159fae */ /* 0x000fe8000d101d64 */
[----:B------:R1:W-:Y:S01]  /*b0f0*/  @!P1 LDGSTS.E.BYPASS.LTC128B.128 [R21+0x1cc00], desc[UR36][R4.64+0x100], !P0 ;  /* 0x1cc0010004159fae */ /* 0x0003e2000c101d64 */
[----:B------:R-:W-:-:S03]  /*b100*/  ISETP.GE.AND P1, PT, R9, R6, PT ;  /* 0x000000060900720c */ /* 0x000fc60003f26270 */
[----:B-1----:R1:W2:Y:S10]  /*b110*/  SHFL.IDX PT, R4, R8, 0x7, 0x181f ;  /* 0x00f81f0008047f89 */ /* 0x0022b400000e0000 */
[----:B0-----:R-:W-:Y:S01]  /*b120*/  @!P1 IMAD.WIDE.U32 R2, R23, 0x2, R2 ;  /* 0x0000000217029825 */ /* 0x001fe200078e0002 */
[----:B------:R-:W-:-:S05]  /*b130*/  @!P1 LEA R9, R30, UR44, 0x1 ;  /* 0x0000002c1e099c11 */ /* 0x000fca000f8e08ff */
[----:B------:R1:W-:Y:S04]  /*b140*/  @!P1 LDGSTS.E.BYPASS.LTC128B.128 [R9+0x15400], desc[UR36][R2.64], !P3 ;  /* 0x1540000002099fae */ /* 0x0003e8000d901d64 */
[----:B------:R1:W-:Y:S04]  /*b150*/  @!P1 LDGSTS.E.BYPASS.LTC128B.128 [R9+0x19400], desc[UR36][R2.64+0x80], !P2 ;  /* 0x1940008002099fae */ /* 0x0003e8000d101d64 */
[----:B------:R1:W-:Y:S02]  /*b160*/  @!P1 LDGSTS.E.BYPASS.LTC128B.128 [R9+0x1d400], desc[UR36][R2.64+0x100], !P0 ;  /* 0x1d40010002099fae */ /* 0x0003e4000c101d64 */
.L_x_119:
[----:B------:R-:W-:Y:S01]  /*b170*/  IADD3 R7, R7, 0x70, RZ ;  /* 0x0000007007077810 */ /* 0x000fe20007ffe0ff */
[----:B------:R-:W-:Y:S01]  /*b180*/  BSSY B0, `(.L_x_52) ;  /* 0x000000d000007945 */ /* 0x000fe20003800000 */
[----:B-1----:R-:W-:Y:S02]  /*b190*/  IMAD.MOV.U32 R2, RZ, RZ, R14 ;  /* 0x000000ffff027224 */ /* 0x002fe400078e000e */
[----:B------:R-:W-:Y:S01]  /*b1a0*/  ISETP.GE.AND P1, PT, R7, R6, PT ;  /* 0x000000060700720c */ /* 0x000fe20003f26270 */
[----:B--2---:R-:W-:-:S12]  /*b1b0*/  IMAD.MOV.U32 R3, RZ, RZ, R4 ;  /* 0x000000ffff037224 */ /* 0x004fd800078e0004 */
[----:B------:R-:W-:Y:S05]  /*b1c0*/  @P1 BRA `(.L_x_53) ;  /* 0x0000000000201947 */ /* 0x000fea0003800000 */
[----:B------:R-:W-:Y:S01]  /*b1d0*/  IMAD.WIDE.U32 R2, R23, 0x2, R2 ;  /* 0x0000000217027825 */ /* 0x000fe200078e0002 */
[----:B------:R-:W-:-:S05]  /*b1e0*/  LEA R5, R30, UR44, 0x1 ;  /* 0x0000002c1e057c11 */ /* 0x000fca000f8e08ff */
[----:B------:R-:W-:Y:S01]  /*b1f0*/  @!PT LDS RZ, [RZ] ;  /* 0x00000000fffff984 */ /* 0x000fe20000000800 */
[----:B------:R-:W-:Y:S01]  /*b200*/  @!PT LDS RZ, [RZ] ;  /* 0x00000000fffff984 */ /* 0x000fe20000000800 */
[----:B------:R-:W-:Y:S01]  /*b210*/  @!PT LDS RZ, [RZ] ;  /* 0x00000000fffff984 */ /* 0x000fe20000000800 */
[----:B------:R0:W-:Y:S04]  /*b220*/  LDGSTS.E.BYPASS.LTC128B.128 [R5+0x15c00], desc[UR36][R2.64], !P3 ;  /* 0x15c0000002057fae */ /* 0x0001e8000d901d64 */
[----:B------:R0:W-:Y:S04]  /*b230*/  LDGSTS.E.BYPASS.LTC128B.128 [R5+0x19c00], desc[UR36][R2.64+0x80], !P2 ;  /* 0x19c0008002057fae */ /* 0x0001e8000d101d64 */
[----:B------:R0:W-:Y:S02]  /*b240*/  LDGSTS.E.BYPASS.LTC128B.128 [R5+0x1dc00], desc[UR36][R2.64+0x100], !P0 ;  /* 0x1dc0010002057fae */ /* 0x0001e4000c101d64 */
.L_x_53:
[----:B------:R-:W-:Y:S05]  /*b250*/  BSYNC B0 ;  /* 0x0000000000007941 */ /* 0x000fea0003800000 */
.L_x_52:
[----:B------:R-:W-:Y:S01]  /*b260*/  NOP ;  /* 0x0000000000007918 */ /* 0x000fe20000000000 */
[----:B------:R-:W-:Y:S01]  /*b270*/  SYNCS.ARRIVE.TRANS64.RED.A0T1 RZ, [UR44+0x30800], RZ ;  /* 0x030800ffffff79a7 */ /* 0x000fe2000820042c */
[----:B------:R-:W-:Y:S01]  /*b280*/  MOV R0, 0x1 ;  /* 0x0000000100007802 */ /* 0x000fe20000000f00 */
[----:B------:R-:W-:Y:S03]  /*b290*/  ARRIVES.LDGSTSBAR.64.TRANSCNT [UR44+0x30800] ;  /* 0x03080000ff0079b0 */ /* 0x000fe60008000aac */
[----:B------:R-:W-:Y:S01]  /*b2a0*/  SHF.L.U32 R0, R0, 0x1f, RZ ;  /* 0x0000001f00007819 */ /* 0x000fe200000006ff */
[----:B------:R-:W-:Y:S01]  /*b2b0*/  NOP ;  /* 0x0000000000007918 */ /* 0x000fe20000000000 */
[----:B------:R-:W-:Y:S02]  /*b2c0*/  SYNCS.ARRIVE.TRANS64.A1T0 RZ, [UR44+0x30800], RZ ;  /* 0x030800ffffff79a7 */ /* 0x000fe4000810002c */
[----:B------:R-:W1:Y:S02]  /*b2d0*/  SYNCS.PHASECHK.TRANS64.TRYWAIT P0, [UR44+0x30820], R0 ;  /* 0x03082000ff0075a7 */ /* 0x000e64000800016c */
[----:B-1----:R-:W-:Y:S05]  /*b2e0*/  @!P0 BRA `(.L_x_54) ;  /* 0x0000002c00ec8947 */ /* 0x002fea0003800000 */
.L_x_120:
[----:B------:R-:W-:Y:S01]  /*b2f0*/  UIADD3 UR4, UR48, -0x2, URZ ;  /* 0xfffffffe30047890 */ /* 0x000fe2000fffe03f */
[----:B------:R-:W-:Y:S02]  /*b300*/  IMAD.MOV.U32 R28, RZ, RZ, 0x1 ;  /* 0x00000001ff1c7424 */ /* 0x000fe400078e00ff */
[----:B------:R-:W-:Y:S01]  /*b310*/  IMAD.MOV.U32 R26, RZ, RZ, RZ ;  /* 0x000000ffff1a7224 */ /* 0x000fe200078e00ff */
[----:B------:R-:W-:-:S06]  /*b320*/  UISETP.GE.AND UP0, UPT, UR4, UR47, UPT ;  /* 0x0000002f0400728c */ /* 0x000fcc000bf06270 */
[----:B------:R-:W-:-:S13]  /*b330*/  PLOP3.LUT P0, PT, PT, PT, UP0, 0x80, 0x0 ;  /* 0x000000000000781c */ /* 0x000fda0003f0f008 */
[----:B------:R-:W-:Y:S05]  /*b340*/  @!P0 BRA `(.L_x_55) ;  /* 0x0000001000348947 */ /* 0x000fea0003800000 */
[----:B0-----:R-:W0:Y:S01]  /*b350*/  S2R R2, SR_TID.X ;  /* 0x0000000000027919 */ /* 0x001e220000002100 */
[----:B------:R-:W-:Y:S01]  /*b360*/  UIADD3 UR4, UR46, 0x1, URZ ;  /* 0x000000012e047890 */ /* 0x000fe2000fffe03f */
[----:B------:R-:W-:Y:S01]  /*b370*/  LOP3.LUT R3, RZ, UR43, RZ, 0x33, !PT ;  /* 0x0000002bff037c12 */ /* 0x000fe2000f8e33ff */
[----:B------:R-:W-:Y:S01]  /*b380*/  BSSY B0, `(.L_x_55) ;  /* 0x0000109000007945 */ /* 0x000fe20003800000 */
[----:B------:R-:W-:Y:S01]  /*b390*/  IMAD.MOV.U32 R27, RZ, RZ, 0x1 ;  /* 0x00000001ff1b7424 */ /* 0x000fe200078e00ff */
[----:B------:R-:W-:Y:S01]  /*b3a0*/  UIMAD UR4, UR4, UR40, URZ ;  /* 0x00000028040472a4 */ /* 0x000fe2000f8e023f */
[----:B------:R-:W-:-:S05]  /*b3b0*/  MOV R25, RZ ;  /* 0x000000ff00197202 */ /* 0x000fca0000000f00 */
[----:B------:R-:W-:Y:S01]  /*b3c0*/  LOP3.LUT R0, RZ, UR4, RZ, 0x33, !PT ;  /* 0x00000004ff007c12 */ /* 0x000fe2000f8e33ff */
[----:B------:R-:W-:Y:S02]  /*b3d0*/  ULDC UR4, c[0x0][0x2f4] ;  /* 0x0000bd0000047ab9 */ /* 0x000fe40000000800 */
[----:B------:R-:W-:Y:S02]  /*b3e0*/  ISETP.GE.AND P3, PT, R23, UR4, PT ;  /* 0x0000000417007c0c */ /* 0x000fe4000bf66270 */
[----:B------:R-:W-:Y:S02]  /*b3f0*/  VIMNMX R0, R0, R3, !PT ;  /* 0x0000000300007248 */ /* 0x000fe40007fe0100 */
[----:B------:R-:W-:Y:S02]  /*b400*/  ISETP.GE.AND P2, PT, R34, UR4, PT ;  /* 0x0000000422007c0c */ /* 0x000fe4000bf46270 */
[----:B------:R-:W-:Y:S02]  /*b410*/  IADD3 R32, -R0, -0x2, RZ ;  /* 0xfffffffe00207810 */ /* 0x000fe40007ffe1ff */
[----:B------:R-:W-:-:S02]  /*b420*/  ISETP.GE.AND P1, PT, R33, UR4, PT ;  /* 0x0000000421007c0c */ /* 0x000fc4000bf26270 */
[----:B0-----:R-:W-:-:S04]  /*b430*/  LOP3.LUT R2, R2, 0x7f, RZ, 0xc0, !PT ;  /* 0x0000007f02027812 */ /* 0x001fc800078ec0ff */
[----:B------:R-:W-:-:S04]  /*b440*/  SHF.R.U32.HI R2, RZ, 0x3, R2 ;  /* 0x00000003ff027819 */ /* 0x000fc80000011602 */
[----:B------:R-:W-:Y:S02]  /*b450*/  IADD3 R19, R24, R19, R2 ;  /* 0x0000001318137210 */ /* 0x000fe40007ffe002 */
[----:B------:R-:W-:Y:S02]  /*b460*/  IADD3 R5, -R2, UR42, RZ ;  /* 0x0000002a02057c10 */ /* 0x000fe4000fffe1ff */
[----:B------:R-:W-:Y:S01]  /*b470*/  SHF.L.U32 R2, R23, 0x1, RZ ;  /* 0x0000000117027819 */ /* 0x000fe200000006ff */
[----:B------:R-:W-:Y:S02]  /*b480*/  VIADD R19, R19, 0xfffffee0 ;  /* 0xfffffee013137836 */ /* 0x000fe40000000000 */
[C---:B------:R-:W-:Y:S02]  /*b490*/  IMAD R5, R0.reuse, 0x60, R5 ;  /* 0x0000006000057824 */ /* 0x040fe400078e0205 */
[----:B------:R-:W-:Y:S02]  /*b4a0*/  IMAD R20, R0, -0x60, R19 ;  /* 0xffffffa000147824 */ /* 0x000fe400078e0213 */
[----:B------:R-:W-:-:S07]  /*b4b0*/  VIADD R0, R5, 0xc0 ;  /* 0x000000c005007836 */ /* 0x000fce0000000000 */
.L_x_68:
[----:B------:R-:W2:Y:S01]  /*b4c0*/  LDL R8, [R1] ;  /* 0x0000000001087983 */ /* 0x000ea20000100800 */
[----:B------:R-:W0:Y:S01]  /*b4d0*/  LDC R2, c[0x0][0x430] ;  /* 0x00010c00ff027b82 */ /* 0x000e220000000800 */
[----:B------:R-:W-:-:S13]  /*b4e0*/  ISETP.GT.U32.AND P5, PT, R37, 0x5f, PT ;  /* 0x0000005f2500780c */ /* 0x000fda0003fa4070 */
[----:B------:R-:W2:Y:S01]  /*b4f0*/  @!P5 LDC.64 R4, c[0x0][0x428] ;  /* 0x00010a00ff04db82 */ /* 0x000ea20000000a00 */
[----:B0-----:R-:W-:-:S13]  /*b500*/  ISETP.NE.AND P0, PT, R2, 0x1, PT ;  /* 0x000000010200780c */ /* 0x001fda0003f05270 */
[----:B------:R-:W0:Y:S08]  /*b510*/  @P0 LDC R3, c[0x0][0x434] ;  /* 0x00010d00ff030b82 */ /* 0x000e300000000800 */
[----:B------:R-:W1:Y:S01]  /*b520*/  @P0 LDC R7, c[0x0][0x438] ;  /* 0x00010e00ff070b82 */ /* 0x000e620000000800 */
[----:B------:R-:W-:Y:S02]  /*b530*/  IMAD.MOV.U32 R9, RZ, RZ, R20 ;  /* 0x000000ffff097224 */ /* 0x000fe400078e0014 */
[----:B0-----:R-:W-:-:S05]  /*b540*/  @P0 IMAD.HI.U32 R2, R20, R3, RZ ;  /* 0x0000000314020227 */ /* 0x001fca00078e00ff */
[----:B-1----:R-:W-:Y:S02]  /*b550*/  @P0 SHF.R.U32.HI R9, RZ, R7, R2 ;  /* 0x00000007ff090219 */ /* 0x002fe40000011602 */
[----:B------:R-:W0:Y:S02]  /*b560*/  @!P5 LDC.64 R6, c[0x0][0x418] ;  /* 0x00010600ff06db82 */ /* 0x000e240000000a00 */
[----:B------:R-:W-:Y:S01]  /*b570*/  @!P5 SHF.R.S32.HI R3, RZ, 0x1f, R9 ;  /* 0x0000001fff03d819 */ /* 0x000fe20000011409 */
[----:B--2---:R-:W-:-:S04]  /*b580*/  @!P5 IMAD R2, R8, R4, RZ ;  /* 0x000000040802d224 */ /* 0x004fc800078e02ff */
[----:B------:R-:W-:Y:S01]  /*b590*/  @!P5 IMAD R5, R36, R5, R2 ;  /* 0x000000052405d224 */ /* 0x000fe200078e0202 */
[----:B------:R-:W-:-:S05]  /*b5a0*/  @!P5 MOV R2, R9 ;  /* 0x000000090002d202 */ /* 0x000fca0000000f00 */
[----:B------:R-:W-:-:S04]  /*b5b0*/  @!P5 IMAD.WIDE.U32 R2, R36, R4, R2 ;  /* 0x000000042402d225 */ /* 0x000fc800078e0002 */
[----:B------:R-:W-:Y:S01]  /*b5c0*/  @!P5 IMAD.IADD R3, R5, 0x1, R3 ;  /* 0x000000010503d824 */ /* 0x000fe200078e0203 */
[C---:B0-----:R-:W-:Y:S02]  /*b5d0*/  @!P5 LEA R6, P0, R2.reuse, R6, 0x2 ;  /* 0x000000060206d211 */ /* 0x041fe400078010ff */
[----:B------:R-:W-:Y:S02]  /*b5e0*/  MOV R4, RZ ;  /* 0x000000ff00047202 */ /* 0x000fe40000000f00 */
[----:B------:R-:W-:-:S05]  /*b5f0*/  @!P5 LEA.HI.X R7, R2, R7, R3, 0x2, P0 ;  /* 0x000000070207d211 */ /* 0x000fca00000f1403 */
[----:B------:R0:W5:Y:S01]  /*b600*/  @!P5 LDG.E R4, desc[UR36][R6.64] ;  /* 0x000000240604d981 */ /* 0x000162000c1e1900 */
[----:B------:R-:W-:Y:S01]  /*b610*/  LOP3.LUT P4, RZ, R16, 0x10, RZ, 0xc0, !PT ;  /* 0x0000001010ff7812 */ /* 0x000fe2000788c0ff */
[----:B------:R-:W-:-:S05]  /*b620*/  VIADD R26, R25, 0x1 ;  /* 0x00000001191a7836 */ /* 0x000fca0000000000 */
[----:B------:R-:W-:-:S04]  /*b630*/  ISETP.NE.AND P0, PT, R26, 0x2, PT ;  /* 0x000000021a00780c */ /* 0x000fc80003f05270 */
[----:B------:R-:W-:Y:S02]  /*b640*/  SEL R28, RZ, 0x1, P0 ;  /* 0x00000001ff1c7807 */ /* 0x000fe40000000000 */
[----:B------:R-:W-:Y:S02]  /*b650*/  SEL R26, R26, RZ, P0 ;  /* 0x000000ff1a1a7207 */ /* 0x000fe40000000000 */
[----:B------:R-:W-:Y:S01]  /*b660*/  LOP3.LUT R28, R27, R28, RZ, 0x3c, !PT ;  /* 0x0000001c1b1c7212 */ /* 0x000fe200078e3cff */
[----:B0-----:R-:W-:Y:S06]  /*b670*/  @!P4 BRA `(.L_x_56) ;  /* 0x000000000004c947 */ /* 0x001fec0003800000 */
[----:B------:R-:W-:Y:S01]  /*b680*/  BPT.TRAP 0x1 ;  /* 0x000000040000795c */ /* 0x000fe20000300000 */
.L_x_56:
[----:B------:R-:W-:Y:S01]  /*b690*/  LEA R19, R26, UR44, 0x3 ;  /* 0x0000002c1a137c11 */ /* 0x000fe2000f8e18ff */
[----:B------:R-:W-:Y:S01]  /*b6a0*/  BSSY B1, `(.L_x_57) ;  /* 0x0000004000017945 */ /* 0x000fe20003800000 */
[----:B------:R-:W-:-:S04]  /*b6b0*/  SHF.L.U32 R2, R28, 0x1f, RZ ;  /* 0x0000001f1c027819 */ /* 0x000fc800000006ff */
[----:B------:R-:W0:Y:S02]  /*b6c0*/  SYNCS.PHASECHK.TRANS64.TRYWAIT P0, [R19+URZ+0x30840], R2 ;  /* 0x03084002130075a7 */ /* 0x000e24000800017f */
[----:B0-----:R-:W-:Y:S05]  /*b6d0*/  @!P0 BRA `(.L_x_58) ;  /* 0x0000002c00088947 */ /* 0x001fea0003800000 */
.L_x_121:
[----:B------:R-:W-:Y:S05]  /*b6e0*/  BSYNC B1 ;  /* 0x0000000000017941 */ /* 0x000fea0003800000 */
.L_x_57:
[----:B------:R-:W-:Y:S01]  /*b6f0*/  ULDC UR4, c[0x0][0x430] ;  /* 0x00010c0000047ab9 */ /* 0x000fe20000000800 */
[----:B-----5:R-:W-:Y:S01]  /*b700*/  SHF.R.S32.HI R31, RZ, 0x1f, R4 ;  /* 0x0000001fff1f7819 */ /* 0x020fe20000011404 */
[----:B------:R-:W-:Y:S01]  /*b710*/  UIADD3 UR4, -UR4, URZ, URZ ;  /* 0x0000003f04047290 */ /* 0x000fe2000fffe13f */
[----:B------:R-:W-:Y:S01]  /*b720*/  R2UR UR6, R35 ;  /* 0x00000000230672ca */ /* 0x000fe200000e0000 */
[----:B------:R-:W-:Y:S01]  /*b730*/  IMAD R22, R26, 0x4800, R30 ;  /* 0x000048001a167824 */ /* 0x000fe200078e021e */
[C---:B------:R-:W-:Y:S02]  /*b740*/  LOP3.LUT P5, RZ, R16.reuse, 0x2, RZ, 0xc0, !PT ;  /* 0x0000000210ff7812 */ /* 0x040fe400078ac0ff */
[----:B------:R-:W-:Y:S01]  /*b750*/  LOP3.LUT P4, RZ, R16, 0x1, RZ, 0xc0, !PT ;  /* 0x0000000110ff7812 */ /* 0x000fe2000788c0ff */
[----:B------:R-:W-:Y:S01]  /*b760*/  IMAD R5, R9, UR4, R20 ;  /* 0x0000000409057c24 */ /* 0x000fe2000f8e0214 */
[----:B------:R-:W-:-:S04]  /*b770*/  ULDC.64 UR4, c[0x0][0x300] ;  /* 0x0000c00000047ab9 */ /* 0x000fc80000000a00 */
[----:B------:R-:W-:-:S05]  /*b780*/  SHF.R.S32.HI R29, RZ, 0x1f, R5 ;  /* 0x0000001fff1d7819 */ /* 0x000fca0000011405 */
[----:B0-----:R-:W-:-:S04]  /*b790*/  IMAD R2, R29, UR4, RZ ;  /* 0x000000041d027c24 */ /* 0x001fc8000f8e02ff */
[C---:B------:R-:W-:Y:S02]  /*b7a0*/  IMAD R7, R5.reuse, UR5, R2 ;  /* 0x0000000505077c24 */ /* 0x040fe4000f8e0202 */
[----:B------:R-:W-:Y:S01]  /*b7b0*/  IMAD.WIDE.U32 R2, R5, UR4, RZ ;  /* 0x0000000405027c25 */ /* 0x000fe2000f8e00ff */
[----:B------:R-:W-:-:S03]  /*b7c0*/  ULDC.64 UR4, c[0x0][0x310] ;  /* 0x0000c40000047ab9 */ /* 0x000fc60000000a00 */
        /* <DEDUP_REMOVED lines=12> */
[----:B------:R-:W-:Y:S01]  /*b890*/  LEA R21, P0, R2, UR6, 0x1 ;  /* 0x0000000602157c11 */ /* 0x000fe2000f8008ff */
[----:B------:R-:W-:-:S03]  /*b8a0*/  UMOV UR4, 0xffffffff ;  /* 0xffffffff00047882 */ /* 0x000fc60000000000 */
[----:B------:R-:W-:Y:S01]  /*b8b0*/  LEA.HI.X R24, R2, UR7, R3, 0x1, P0 ;  /* 0x0000000702187c11 */ /* 0x000fe200080f0c03 */
[----:B------:R-:W-:Y:S08]  /*b8c0*/  BRA.DIV UR4, `(.L_x_59) ;  /* 0x0000002a04a07947 */ /* 0x000ff0000b800000 */
[----:B------:R-:W0:Y:S01]  /*b8d0*/  SHFL.IDX PT, R14, R21, RZ, 0x181f ;  /* 0x00181fff150e7589 */ /* 0x000e2200000e0000 */
[----:B------:R-:W-:Y:S01]  /*b8e0*/  IMAD.SHL.U32 R12, R23, 0x2, RZ ;  /* 0x00000002170c7824 */ /* 0x000fe200078e00ff */
[----:B------:R-:W-:Y:S02]  /*b8f0*/  LOP3.LUT P6, RZ, R16, 0x4, RZ, 0xc0, !PT ;  /* 0x0000000410ff7812 */ /* 0x000fe400078cc0ff */
[----:B------:R-:W1:Y:S01]  /*b900*/  SHFL.IDX PT, R3, R24, RZ, 0x181f ;  /* 0x00181fff18037589 */ /* 0x000e6200000e0000 */
[----:B------:R-:W-:-:S03]  /*b910*/  LEA R22, R22, UR44, 0x1 ;  /* 0x0000002c16167c11 */ /* 0x000fc6000f8e08ff */
[----:B------:R-:W-:Y:S04]  /*b920*/  SHFL.IDX PT, R7, R24, 0x1, 0x181f ;  /* 0x00381f0018077f89 */ /* 0x000fe800000e0000 */
[----:B------:R-:W-:Y:S01]  /*b930*/  SHFL.IDX PT, R10, R21, 0x2, 0x181f ;  /* 0x00581f00150a7f89 */ /* 0x000fe200000e0000 */
[----:B0-----:R-:W-:-:S03]  /*b940*/  IADD3 R2, P0, R14, R12, RZ ;  /* 0x0000000c0e027210 */ /* 0x001fc60007f1e0ff */
[----:B------:R-:W0:Y:S01]  /*b950*/  SHFL.IDX PT, R14, R21, 0x1, 0x181f ;  /* 0x00381f00150e7f89 */ /* 0x000e2200000e0000 */
[----:B-1----:R-:W-:-:S05]  /*b960*/  IADD3.X R3, RZ, R3, RZ, P0, !PT ;  /* 0x00000003ff037210 */ /* 0x002fca00007fe4ff */
[----:B------:R-:W-:Y:S04]  /*b970*/  LDGSTS.E.BYPASS.LTC128B.128 [R22+0x1e400], desc[UR36][R2.64], !P6 ;  /* 0x1e40000002167fae */ /* 0x000fe8000f101d64 */
[----:B------:R-:W-:Y:S04]  /*b980*/  LDGSTS.E.BYPASS.LTC128B.128 [R22+0x21400], desc[UR36][R2.64+0x80], !P5 ;  /* 0x2140008002167fae */ /* 0x000fe8000e901d64 */
[----:B------:R1:W-:Y:S01]  /*b990*/  LDGSTS.E.BYPASS.LTC128B.128 [R22+0x24400], desc[UR36][R2.64+0x100], !P4 ;  /* 0x2440010002167fae */ /* 0x0003e2000e101d64 */
[----:B0-----:R-:W-:-:S03]  /*b9a0*/  IADD3 R8, P0, R14, R12, RZ ;  /* 0x0000000c0e087210 */ /* 0x001fc60007f1e0ff */
[----:B------:R-:W-:Y:S02]  /*b9b0*/  SHFL.IDX PT, R14, R21, 0x5, 0x181f ;  /* 0x00b81f00150e7f89 */ /* 0x000fe400000e0000 */
[----:B------:R-:W-:Y:S02]  /*b9c0*/  IMAD.X R9, RZ, RZ, R7, P0 ;  /* 0x000000ffff097224 */ /* 0x000fe400000e0607 */
[----:B-1----:R-:W-:Y:S01]  /*b9d0*/  SHFL.IDX PT, R2, R21, 0x3, 0x181f ;  /* 0x00781f0015027f89 */ /* 0x002fe200000e0000 */
[----:B------:R-:W-:-:S03]  /*b9e0*/  IADD3 R10, P0, R10, R12, RZ ;  /* 0x0000000c0a0a7210 */ /* 0x000fc60007f1e0ff */
[----:B------:R-:W0:Y:S04]  /*b9f0*/  SHFL.IDX PT, R7, R24, 0x2, 0x181f ;  /* 0x00581f0018077f89 */ /* 0x000e2800000e0000 */
[----:B------:R-:W1:Y:S04]  /*ba00*/  SHFL.IDX PT, R3, R24, 0x3, 0x181f ;  /* 0x00781f0018037f89 */ /* 0x000e6800000e0000 */
[----:B------:R2:W-:Y:S04]  /*ba10*/  LDGSTS.E.BYPASS.LTC128B.128 [R22+0x1ec00], desc[UR36][R8.64], !P6 ;  /* 0x1ec0000008167fae */ /* 0x0005e8000f101d64 */
[----:B------:R2:W-:Y:S04]  /*ba20*/  LDGSTS.E.BYPASS.LTC128B.128 [R22+0x21c00], desc[UR36][R8.64+0x80], !P5 ;  /* 0x21c0008008167fae */ /* 0x0005e8000e901d64 */
[----:B------:R2:W-:Y:S01]  /*ba30*/  LDGSTS.E.BYPASS.LTC128B.128 [R22+0x24c00], desc[UR36][R8.64+0x100], !P4 ;  /* 0x24c0010008167fae */ /* 0x0005e2000e101d64 */
[----:B0-----:R-:W-:Y:S01]  /*ba40*/  IMAD.X R11, RZ, RZ, R7, P0 ;  /* 0x000000ffff0b7224 */ /* 0x001fe200000e0607 */
[----:B------:R-:W-:-:S02]  /*ba50*/  IADD3 R6, P0, R2, R12, RZ ;  /* 0x0000000c02067210 */ /* 0x000fc40007f1e0ff */
[----:B------:R-:W0:Y:S02]  /*ba60*/  SHFL.IDX PT, R2, R21, 0x4, 0x181f ;  /* 0x00981f0015027f89 */ /* 0x000e2400000e0000 */
[----:B-1----:R-:W-:Y:S02]  /*ba70*/  IADD3.X R7, RZ, R3, RZ, P0, !PT ;  /* 0x00000003ff077210 */ /* 0x002fe400007fe4ff */
[----:B------:R-:W1:Y:S04]  /*ba80*/  SHFL.IDX PT, R3, R24, 0x4, 0x181f ;  /* 0x00981f0018037f89 */ /* 0x000e6800000e0000 */
[----:B------:R2:W-:Y:S04]  /*ba90*/  LDGSTS.E.BYPASS.LTC128B.128 [R22+0x1f400], desc[UR36][R10.64], !P6 ;  /* 0x1f4000000a167fae */ /* 0x0005e8000f101d64 */
[----:B------:R2:W-:Y:S04]  /*baa0*/  LDGSTS.E.BYPASS.LTC128B.128 [R22+0x22400], desc[UR36][R10.64+0x80], !P5 ;  /* 0x224000800a167fae */ /* 0x0005e8000e901d64 */
[----:B------:R2:W-:Y:S04]  /*bab0*/  LDGSTS.E.BYPASS.LTC128B.128 [R22+0x25400], desc[UR36][R10.64+0x100], !P4 ;  /* 0x254001000a167fae */ /* 0x0005e8000e101d64 */
[----:B------:R2:W-:Y:S01]  /*bac0*/  LDGSTS.E.BYPASS.LTC128B.128 [R22+0x1fc00], desc[UR36][R6.64], !P6 ;  /* 0x1fc0000006167fae */ /* 0x0005e2000f101d64 */
[----:B0-----:R-:W-:-:S03]  /*bad0*/  IADD3 R2, P0, R2, R12, RZ ;  /* 0x0000000c02027210 */ /* 0x001fc60007f1e0ff */
[----:B------:R2:W-:Y:S02]  /*bae0*/  LDGSTS.E.BYPASS.LTC128B.128 [R22+0x22c00], desc[UR36][R6.64+0x80], !P5 ;  /* 0x22c0008006167fae */ /* 0x0005e4000e901d64 */
[----:B-1----:R-:W-:Y:S02]  /*baf0*/  IMAD.X R3, RZ, RZ, R3, P0 ;  /* 0x000000ffff037224 */ /* 0x002fe400000e0603 */
[----:B------:R2:W-:Y:S04]  /*bb00*/  LDGSTS.E.BYPASS.LTC128B.128 [R22+0x25c00], desc[UR36][R6.64+0x100], !P4 ;  /* 0x25c0010006167fae */ /* 0x0005e8000e101d64 */
[----:B------:R2:W-:Y:S04]  /*bb10*/  LDGSTS.E.BYPASS.LTC128B.128 [R22+0x20400], desc[UR36][R2.64], !P6 ;  /* 0x2040000002167fae */ /* 0x0005e8000f101d64 */
[----:B------:R2:W-:Y:S04]  /*bb20*/  LDGSTS.E.BYPASS.LTC128B.128 [R22+0x23400], desc[UR36][R2.64+0x80], !P5 ;  /* 0x2340008002167fae */ /* 0x0005e8000e901d64 */
[----:B------:R2:W-:Y:S04]  /*bb30*/  LDGSTS.E.BYPASS.LTC128B.128 [R22+0x26400], desc[UR36][R2.64+0x100], !P4 ;  /* 0x2640010002167fae */ /* 0x0005e8000e101d64 */
[----:B------:R-:W0:Y:S02]  /*bb40*/  SHFL.IDX PT, R24, R24, 0x5, 0x181f ;  /* 0x00b81f0018187f89 */ /* 0x000e2400000e0000 */
.L_x_135:
[----:B--2---:R-:W-:Y:S01]  /*bb50*/  IMAD.SHL.U32 R2, R23, 0x2, RZ ;  /* 0x0000000217027824 */ /* 0x004fe200078e00ff */
[----:B------:R-:W-:-:S04]  /*bb60*/  LOP3.LUT P6, RZ, R16, 0x4, RZ, 0xc0, !PT ;  /* 0x0000000410ff7812 */ /* 0x000fc800078cc0ff */
[----:B------:R-:W-:-:S04]  /*bb70*/  IADD3 R2, P0, R14, R2, RZ ;  /* 0x000000020e027210 */ /* 0x000fc80007f1e0ff */
[----:B0-----:R-:W-:Y:S02]  /*bb80*/  IADD3.X R3, RZ, R24, RZ, P0, !PT ;  /* 0x00000018ff037210 */ /* 0x001fe400007fe4ff */
[----:B------:R-:W-:-:S03]  /*bb90*/  PLOP3.LUT P0, PT, PT, PT, PT, 0x80, 0x0 ;  /* 0x000000000000781c */ /* 0x000fc60003f0f070 */
[----:B------:R-:W-:Y:S01]  /*bba0*/  @!PT LDS RZ, [RZ] ;  /* 0x00000000fffff984 */ /* 0x000fe20000000800 */
[----:B------:R-:W-:Y:S01]  /*bbb0*/  @!PT LDS RZ, [RZ] ;  /* 0x00000000fffff984 */ /* 0x000fe20000000800 */
[----:B------:R-:W-:Y:S01]  /*bbc0*/  @!PT LDS RZ, [RZ] ;  /* 0x00000000fffff984 */ /* 0x000fe20000000800 */
[----:B------:R0:W-:Y:S04]  /*bbd0*/  LDGSTS.E.BYPASS.LTC128B.128 [R22+0x20c00], desc[UR36][R2.64], !P6 ;  /* 0x20c0000002167fae */ /* 0x0001e8000f101d64 */
[----:B------:R0:W-:Y:S04]  /*bbe0*/  LDGSTS.E.BYPASS.LTC128B.128 [R22+0x23c00], desc[UR36][R2.64+0x80], !P5 ;  /* 0x23c0008002167fae */ /* 0x0001e8000e901d64 */
[----:B------:R0:W-:Y:S01]  /*bbf0*/  LDGSTS.E.BYPASS.LTC128B.128 [R22+0x26c00], desc[UR36][R2.64+0x100], !P4 ;  /* 0x26c0010002167fae */ /* 0x0001e2000e101d64 */
[----:B------:R-:W-:Y:S01]  /*bc00*/  NOP ;  /* 0x0000000000007918 */ /* 0x000fe20000000000 */
.L_x_60:
[----:B------:R-:W-:Y:S02]  /*bc10*/  PLOP3.LUT P4, PT, P4, P0, PT, 0xa2, 0x0 ;  /* 0x000000000000781c */ /* 0x000fe40002781472 */
[----:B------:R-:W-:-:S08]  /*bc20*/  @P0 R2UR P4, UR4, R19 ;  /* 0x00000000130402ca */ /* 0x000fd00000080000 */
[----:B------:R-:W-:-:S05]  /*bc30*/  @P0 PLOP3.LUT P0, PT, P4, PT, PT, 0x80, 0x0 ;  /* 0x000000000000081c */ /* 0x000fca000270f070 */
[----:B------:R-:W-:Y:S01]  /*bc40*/  @!P4 SYNCS.ARRIVE.TRANS64.RED.A0T1 RZ, [UR4+0x30830], RZ ;  /* 0x030830ffffffc9a7 */ /* 0x000fe20008200404 */
[----:B------:R-:W-:Y:S07]  /*bc50*/  @!P4 ARRIVES.LDGSTSBAR.64.TRANSCNT [UR4+0x30830] ;  /* 0x03083000ff00c9b0 */ /* 0x000fee0008000a84 */
[----:B------:R-:W-:Y:S05]  /*bc60*/  @P0 BRA.U.ANY `(.L_x_60) ;  /* 0xfffffffd00e80947 */ /* 0x000fea000393ffff */
[----:B------:R-:W-:Y:S01]  /*bc70*/  NOP ;  /* 0x0000000000007918 */ /* 0x000fe20000000000 */
[----:B------:R-:W-:-:S13]  /*bc80*/  LOP3.LUT P5, RZ, R16, 0x10, RZ, 0xc0, !PT ;  /* 0x0000001010ff7812 */ /* 0x000fda00078ac0ff */
[----:B------:R-:W-:Y:S05]  /*bc90*/  @!P5 BRA `(.L_x_61) ;  /* 0x000000000004d947 */ /* 0x000fea0003800000 */
[----:B------:R-:W-:Y:S01]  /*bca0*/  BPT.TRAP 0x1 ;  /* 0x000000040000795c */ /* 0x000fe20000300000 */
.L_x_61:
[----:B------:R1:W-:Y:S01]  /*bcb0*/  SYNCS.ARRIVE.TRANS64.A1T0 RZ, [R19+URZ+0x30830], RZ ;  /* 0x030830ff13ff79a7 */ /* 0x0003e2000810003f */
[----:B------:R-:W-:Y:S05]  /*bcc0*/  @!P5 BRA `(.L_x_62) ;  /* 0x000000000004d947 */ /* 0x000fea0003800000 */
[----:B------:R-:W-:Y:S01]  /*bcd0*/  BPT.TRAP 0x1 ;  /* 0x000000040000795c */ /* 0x000fe20000300000 */
.L_x_62:
[----:B0-----:R-:W-:Y:S01]  /*bce0*/  SHF.L.U32 R3, R27, 0x1f, RZ ;  /* 0x0000001f1b037819 */ /* 0x001fe200000006ff */
[----:B------:R-:W-:Y:S01]  /*bcf0*/  BSSY B1, `(.L_x_63) ;  /* 0x0000004000017945 */ /* 0x000fe20003800000 */
[----:B------:R-:W-:-:S04]  /*bd00*/  LEA R6, R25, UR44, 0x3 ;  /* 0x0000002c19067c11 */ /* 0x000fc8000f8e18ff */
[----:B------:R-:W0:Y:S02]  /*bd10*/  SYNCS.PHASECHK.TRANS64.TRYWAIT P0, [R6+URZ+0x30860], R3 ;  /* 0x03086003060075a7 */ /* 0x000e24000800017f */
[----:B0-----:R-:W-:Y:S05]  /*bd20*/  @!P0 BRA `(.L_x_64) ;  /* 0x0000002c00588947 */ /* 0x001fea0003800000 */
.L_x_136:
[----:B------:R-:W-:Y:S05]  /*bd30*/  BSYNC B1 ;  /* 0x0000000000017941 */ /* 0x000fea0003800000 */
.L_x_63:
[----:B------:R-:W-:Y:S01]  /*bd40*/  UMOV UR4, 0xffffffff ;  /* 0xffffffff00047882 */ /* 0x000fe20000000000 */
[----:B------:R-:W-:Y:S02]  /*bd50*/  IMAD R7, R25, 0x4800, R30 ;  /* 0x0000480019077824 */ /* 0x000fe400078e021e */
[----:B------:R-:W-:Y:S01]  /*bd60*/  IMAD.SHL.U32 R9, R23, 0x2, RZ ;  /* 0x0000000217097824 */ /* 0x000fe200078e00ff */
[----:B------:R-:W-:Y:S06]  /*bd70*/  BRA.DIV UR4, `(.L_x_65) ;  /* 0x0000002e04587947 */ /* 0x000fec000b800000 */
[----:B------:R-:W2:Y:S01]  /*bd80*/  SHFL.IDX PT, R14, R17, RZ, 0x181f ;  /* 0x00181fff110e7589 */ /* 0x000ea200000e0000 */
[----:B------:R-:W-:-:S03]  /*bd90*/  LEA R7, R7, UR44, 0x1 ;  /* 0x0000002c07077c11 */ /* 0x000fc6000f8e08ff */
[----:B0-----:R-:W0:Y:S04]  /*bda0*/  SHFL.IDX PT, R3, R18, RZ, 0x181f ;  /* 0x00181fff12037589 */ /* 0x001e2800000e0000 */
[----:B------:R-:W-:Y:S01]  /*bdb0*/  SHFL.IDX PT, R8, R18, 0x1, 0x181f ;  /* 0x00381f0012087f89 */ /* 0x000fe200000e0000 */
[----:B--2---:R-:W-:-:S03]  /*bdc0*/  IADD3 R2, P0, R14, R9, RZ ;  /* 0x000000090e027210 */ /* 0x004fc60007f1e0ff */
[----:B------:R-:W2:Y:S02]  /*bdd0*/  SHFL.IDX PT, R14, R17, 0x1, 0x181f ;  /* 0x00381f00110e7f89 */ /* 0x000ea400000e0000 */
[----:B0-----:R-:W-:Y:S01]  /*bde0*/  IMAD.X R3, RZ, RZ, R3, P0 ;  /* 0x000000ffff037224 */ /* 0x001fe200000e0603 */
[----:B------:R-:W-:-:S13]  /*bdf0*/  ISETP.LT.OR P0, PT, R0, 0x1, P3 ;  /* 0x000000010000780c */ /* 0x000fda0001f01670 */
[----:B------:R-:W-:Y:S01]  /*be00*/  LDGSTS.E.BYPASS.LTC128B.128 [R7+0x400], desc[UR36][R2.64], !P0 ;  /* 0x0040000002077fae */ /* 0x000fe2000c101d64 */
[----:B------:R-:W-:-:S13]  /*be10*/  ISETP.LT.OR P0, PT, R0, 0x1, P2 ;  /* 0x000000010000780c */ /* 0x000fda0001701670 */
[----:B------:R-:W-:Y:S01]  /*be20*/  LDGSTS.E.BYPASS.LTC128B.128 [R7+0x3400], desc[UR36][R2.64+0x80], !P0 ;  /* 0x0340008002077fae */ /* 0x000fe2000c101d64 */
[----:B------:R-:W-:-:S13]  /*be30*/  ISETP.LT.OR P0, PT, R0, 0x1, P1 ;  /* 0x000000010000780c */ /* 0x000fda0000f01670 */
[----:B------:R2:W-:Y:S02]  /*be40*/  LDGSTS.E.BYPASS.LTC128B.128 [R7+0x6400], desc[UR36][R2.64+0x100], !P0 ;  /* 0x0640010002077fae */ /* 0x0005e4000c101d64 */
[----:B--2---:R-:W-:Y:S02]  /*be50*/  IADD3 R2, P0, R14, R9, RZ ;  /* 0x000000090e027210 */ /* 0x004fe40007f1e0ff */
[----:B------:R-:W0:Y:S02]  /*be60*/  SHFL.IDX PT, R14, R17, 0x2, 0x181f ;  /* 0x00581f00110e7f89 */ /* 0x000e2400000e0000 */
[----:B------:R-:W-:Y:S02]  /*be70*/  IADD3.X R3, RZ, R8, RZ, P0, !PT ;  /* 0x00000008ff037210 */ /* 0x000fe400007fe4ff */
[----:B------:R-:W-:Y:S01]  /*be80*/  ISETP.LT.OR P0, PT, R0, 0x11, P3 ;  /* 0x000000110000780c */ /* 0x000fe20001f01670 */
[----:B------:R-:W2:-:S12]  /*be90*/  SHFL.IDX PT, R8, R18, 0x2, 0x181f ;  /* 0x00581f0012087f89 */ /* 0x000e9800000e0000 */
[----:B------:R-:W-:Y:S01]  /*bea0*/  LDGSTS.E.BYPASS.LTC128B.128 [R7+0xc00], desc[UR36][R2.64], !P0 ;  /* 0x00c0000002077fae */ /* 0x000fe2000c101d64 */
[----:B------:R-:W-:-:S13]  /*beb0*/  ISETP.LT.OR P0, PT, R0, 0x11, P2 ;  /* 0x000000110000780c */ /* 0x000fda0001701670 */
[----:B------:R-:W-:Y:S01]  /*bec0*/  LDGSTS.E.BYPASS.LTC128B.128 [R7+0x3c00], desc[UR36][R2.64+0x80], !P0 ;  /* 0x03c0008002077fae */ /* 0x000fe2000c101d64 */
[----:B------:R-:W-:-:S13]  /*bed0*/  ISETP.LT.OR P0, PT, R0, 0x11, P1 ;  /* 0x000000110000780c */ /* 0x000fda0000f01670 */
[----:B------:R0:W-:Y:S02]  /*bee0*/  LDGSTS.E.BYPASS.LTC128B.128 [R7+0x6c00], desc[UR36][R2.64+0x100], !P0 ;  /* 0x06c0010002077fae */ /* 0x0001e4000c101d64 */
[----:B0-----:R-:W-:Y:S02]  /*bef0*/  IADD3 R2, P0, R14, R9, RZ ;  /* 0x000000090e027210 */ /* 0x001fe40007f1e0ff */
[----:B------:R-:W0:Y:S03]  /*bf00*/  SHFL.IDX PT, R14, R17, 0x3, 0x181f ;  /* 0x00781f00110e7f89 */ /* 0x000e2600000e0000 */
[----:B--2---:R-:W-:Y:S01]  /*bf10*/  IMAD.X R3, RZ, RZ, R8, P0 ;  /* 0x000000ffff037224 */ /* 0x004fe200000e0608 */
        /* <DEDUP_REMOVED lines=18> */
[----:B------:R0:W3:Y:S02]  /*c040*/  SHFL.IDX PT, R14, R17, 0x5, 0x181f ;  /* 0x00b81f00110e7f89 */ /* 0x0000e400000e0000 */
[----:B--2---:R-:W-:Y:S02]  /*c050*/  IADD3.X R3, RZ, R8, RZ, P0, !PT ;  /* 0x00000008ff037210 */ /* 0x004fe400007fe4ff */
[----:B------:R-:W-:Y:S01]  /*c060*/  ISETP.LT.OR P0, PT, R0, 0x41, P3 ;  /* 0x000000410000780c */ /* 0x000fe20001f01670 */
[----:B------:R0:W2:-:S12]  /*c070*/  SHFL.IDX PT, R8, R18, 0x5, 0x181f ;  /* 0x00b81f0012087f89 */ /* 0x00009800000e0000 */
[----:B------:R0:W-:Y:S01]  /*c080*/  LDGSTS.E.BYPASS.LTC128B.128 [R7+0x2400], desc[UR36][R2.64], !P0 ;  /* 0x0240000002077fae */ /* 0x0001e2000c101d64 */
[----:B------:R-:W-:-:S13]  /*c090*/  ISETP.LT.OR P0, PT, R0, 0x41, P2 ;  /* 0x000000410000780c */ /* 0x000fda0001701670 */
[----:B------:R0:W-:Y:S01]  /*c0a0*/  LDGSTS.E.BYPASS.LTC128B.128 [R7+0x5400], desc[UR36][R2.64+0x80], !P0 ;  /* 0x0540008002077fae */ /* 0x0001e2000c101d64 */
[----:B------:R-:W-:-:S13]  /*c0b0*/  ISETP.LT.OR P0, PT, R0, 0x41, P1 ;  /* 0x000000410000780c */ /* 0x000fda0000f01670 */
[----:B--23--:R0:W-:Y:S02]  /*c0c0*/  LDGSTS.E.BYPASS.LTC128B.128 [R7+0x8400], desc[UR36][R2.64+0x100], !P0 ;  /* 0x0840010002077fae */ /* 0x00c1e4000c101d64 */
.L_x_150:
[----:B0-2---:R-:W-:Y:S01]  /*c0d0*/  IADD3 R2, P0, R14, R9, RZ ;  /* 0x000000090e027210 */ /* 0x005fe20007f1e0ff */
[----:B------:R-:W-:-:S04]  /*c0e0*/  ULDC.64 UR4, c[0x0][0x328] ;  /* 0x0000ca0000047ab9 */ /* 0x000fc80000000a00 */
[----:B------:R-:W-:Y:S01]  /*c0f0*/  IMAD.X R3, RZ, RZ, R8, P0 ;  /* 0x000000ffff037224 */ /* 0x000fe200000e0608 */
[----:B------:R-:W-:Y:S01]  /*c100*/  ISETP.LT.OR P0, PT, R0, 0x51, P3 ;  /* 0x000000510000780c */ /* 0x000fe20001f01670 */
[----:B------:R-:W-:-:S04]  /*c110*/  IMAD R8, R29, UR4, RZ ;  /* 0x000000041d087c24 */ /* 0x000fc8000f8e02ff */
[----:B------:R-:W-:-:S08]  /*c120*/  IMAD R9, R5, UR5, R8 ;  /* 0x0000000505097c24 */ /* 0x000fd0000f8e0208 */
[----:B------:R-:W-:Y:S01]  /*c130*/  @!PT LDS RZ, [RZ] ;  /* 0x00000000fffff984 */ /* 0x000fe20000000800 */
[----:B------:R-:W-:Y:S01]  /*c140*/  @!PT LDS RZ, [RZ] ;  /* 0x00000000fffff984 */ /* 0x000fe20000000800 */
[----:B------:R-:W-:Y:S01]  /*c150*/  @!PT LDS RZ, [RZ] ;  /* 0x00000000fffff984 */ /* 0x000fe20000000800 */
[----:B------:R-:W-:Y:S01]  /*c160*/  LDGSTS.E.BYPASS.LTC128B.128 [R7+0x2c00], desc[UR36][R2.64], !P0 ;  /* 0x02c0000002077fae */ /* 0x000fe2000c101d64 */
[----:B------:R-:W-:-:S13]  /*c170*/  ISETP.LT.OR P0, PT, R0, 0x51, P2 ;  /* 0x000000510000780c */ /* 0x000fda0001701670 */
[----:B------:R-:W-:Y:S01]  /*c180*/  LDGSTS.E.BYPASS.LTC128B.128 [R7+0x5c00], desc[UR36][R2.64+0x80], !P0 ;  /* 0x05c0008002077fae */ /* 0x000fe2000c101d64 */
[----:B------:R-:W-:-:S13]  /*c190*/  ISETP.LT.OR P0, PT, R0, 0x51, P1 ;  /* 0x000000510000780c */ /* 0x000fda0000f01670 */
[----:B------:R0:W-:Y:S01]  /*c1a0*/  LDGSTS.E.BYPASS.LTC128B.128 [R7+0x8c00], desc[UR36][R2.64+0x100], !P0 ;  /* 0x08c0010002077fae */ /* 0x0001e2000c101d64 */
[----:B------:R-:W-:Y:S01]  /*c1b0*/  PLOP3.LUT P0, PT, PT, PT, PT, 0x80, 0x0 ;  /* 0x000000000000781c */ /* 0x000fe20003f0f070 */
[----:B------:R-:W-:Y:S01]  /*c1c0*/  NOP ;  /* 0x0000000000007918 */ /* 0x000fe20000000000 */
[----:B0-----:R-:W-:Y:S01]  /*c1d0*/  IMAD.WIDE.U32 R2, R5, UR4, RZ ;  /* 0x0000000405027c25 */ /* 0x001fe2000f8e00ff */
[----:B------:R-:W-:-:S03]  /*c1e0*/  ULDC.64 UR4, c[0x0][0x338] ;  /* 0x0000ce0000047ab9 */ /* 0x000fc60000000a00 */
[----:B------:R-:W-:Y:S02]  /*c1f0*/  IMAD.IADD R3, R3, 0x1, R9 ;  /* 0x0000000103037824 */ /* 0x000fe400078e0209 */
[----:B------:R-:W-:Y:S02]  /*c200*/  IMAD R31, R31, UR4, RZ ;  /* 0x000000041f1f7c24 */ /* 0x000fe4000f8e02ff */
[----:B------:R-:W-:-:S04]  /*c210*/  IMAD.WIDE.U32 R2, R4, UR4, R2 ;  /* 0x0000000404027c25 */ /* 0x000fc8000f8e0002 */
[----:B------:R-:W-:-:S05]  /*c220*/  IMAD R31, R4, UR5, R31 ;  /* 0x00000005041f7c24 */ /* 0x000fca000f8e021f */
[----:B-1----:R-:W-:-:S07]  /*c230*/  IADD3 R19, R3, R31, RZ ;  /* 0x0000001f03137210 */ /* 0x002fce0007ffe0ff */
.L_x_66:
        /* <DEDUP_REMOVED lines=10> */
.L_x_67:
[----:B------:R-:W-:Y:S01]  /*c2e0*/  R2UR UR4, R35 ;  /* 0x00000000230472ca */ /* 0x000fe200000e0000 */
[----:B------:R-:W-:Y:S01]  /*c2f0*/  ULDC.64 UR6, c[0x0][0x330] ;  /* 0x0000cc0000067ab9 */ /* 0x000fe20000000a00 */
[----:B------:R-:W-:Y:S01]  /*c300*/  IMAD.MOV.U32 R18, RZ, RZ, R2 ;  /* 0x000000ffff127224 */ /* 0x000fe200078e0002 */
[----:B------:R-:W-:Y:S01]  /*c310*/  IADD3 R32, R32, -0x1, RZ ;  /* 0xffffffff20207810 */ /* 0x000fe20007ffe0ff */
[----:B------:R-:W-:Y:S01]  /*c320*/  IMAD.U32 R3, RZ, RZ, UR6 ;  /* 0x00000006ff037e24 */ /* 0x000fe2000f8e00ff */
[----:B------:R0:W-:Y:S01]  /*c330*/  SYNCS.ARRIVE.TRANS64.A1T0 RZ, [R6+URZ+0x30850], RZ ;  /* 0x030850ff06ff79a7 */ /* 0x0001e2000810003f */
[----:B------:R-:W-:Y:S01]  /*c340*/  VIADD R0, R0, 0x60 ;  /* 0x0000006000007836 */ /* 0x000fe20000000000 */
[----:B------:R-:W-:Y:S01]  /*c350*/  MOV R25, R26 ;  /* 0x0000001a00197202 */ /* 0x000fe20000000f00 */
[----:B------:R-:W-:-:S04]  /*c360*/  IMAD.WIDE.U32 R18, R3, UR41, R18 ;  /* 0x0000002903127c25 */ /* 0x000fc8000f8e0012 */
[----:B------:R-:W-:Y:S01]  /*c370*/  VIADD R20, R20, 0xffffffa0 ;  /* 0xffffffa014147836 */ /* 0x000fe20000000000 */
[----:B------:R-:W-:Y:S01]  /*c380*/  UIMAD UR4, UR4, UR6, URZ ;  /* 0x00000006040472a4 */ /* 0x000fe2000f8e023f */
[----:B------:R-:W-:-:S03]  /*c390*/  IMAD.MOV.U32 R27, RZ, RZ, R28 ;  /* 0x000000ffff1b7224 */ /* 0x000fc600078e001c */
[----:B------:R-:W-:-:S03]  /*c3a0*/  UIMAD UR4, UR41, UR7, UR4 ;  /* 0x00000007290472a4 */ /* 0x000fc6000f8e0204 */
[----:B------:R-:W-:Y:S02]  /*c3b0*/  ULDC.64 UR6, c[0x0][0x318] ;  /* 0x0000c60000067ab9 */ /* 0x000fe40000000a00 */
[----:B------:R-:W-:Y:S02]  /*c3c0*/  LEA R17, P0, R18, UR6, 0x1 ;  /* 0x0000000612117c11 */ /* 0x000fe4000f8008ff */
[----:B------:R-:W-:-:S04]  /*c3d0*/  IADD3 R3, R19, UR4, RZ ;  /* 0x0000000413037c10 */ /* 0x000fc8000fffe0ff */
[----:B------:R-:W-:Y:S02]  /*c3e0*/  LEA.HI.X R18, R18, UR7, R3, 0x1, P0 ;  /* 0x0000000712127c11 */ /* 0x000fe400080f0c03 */
[----:B------:R-:W-:-:S13]  /*c3f0*/  ISETP.GT.AND P0, PT, R32, UR47, PT ;  /* 0x0000002f20007c0c */ /* 0x000fda000bf04270 */
[----:B0-----:R-:W-:Y:S05]  /*c400*/  @P0 BRA `(.L_x_68) ;  /* 0xfffffff0002c0947 */ /* 0x001fea000383ffff */
[----:B------:R-:W-:Y:S05]  /*c410*/  BSYNC B0 ;  /* 0x0000000000007941 */ /* 0x000fea0003800000 */
.L_x_55:
[----:B------:R-:W-:-:S13]  /*c420*/  LOP3.LUT P0, RZ, R16, 0x10, RZ, 0xc0, !PT ;  /* 0x0000001010ff7812 */ /* 0x000fda000780c0ff */
[----:B------:R-:W-:Y:S05]  /*c430*/  @!P0 BRA `(.L_x_69) ;  /* 0x0000000000048947 */ /* 0x000fea0003800000 */
[----:B------:R-:W-:Y:S01]  /*c440*/  BPT.TRAP 0x1 ;  /* 0x000000040000795c */ /* 0x000fe20000300000 */
.L_x_69:
[----:B0-----:R-:W-:Y:S01]  /*c450*/  LEA R0, R26, UR44, 0x3 ;  /* 0x0000002c1a007c11 */ /* 0x001fe2000f8e18ff */
[----:B------:R-:W0:Y:S01]  /*c460*/  S2R R2, SR_TID.X ;  /* 0x0000000000027919 */ /* 0x000e220000002100 */
[----:B------:R-:W-:Y:S01]  /*c470*/  SHF.L.U32 R3, R28, 0x1f, RZ ;  /* 0x0000001f1c037819 */ /* 0x000fe200000006ff */
[----:B------:R-:W-:Y:S01]  /*c480*/  BSSY B0, `(.L_x_70) ;  /* 0x0000009000007945 */ /* 0x000fe20003800000 */
[----:B------:R-:W-:Y:S01]  /*c490*/  MOV R5, 0xffffffa0 ;  /* 0xffffffa000057802 */ /* 0x000fe20000000f00 */
[----:B------:R-:W-:Y:S01]  /*c4a0*/  IMAD R4, R26, 0x4800, R30 ;  /* 0x000048001a047824 */ /* 0x000fe200078e021e */
[----:B------:R-:W1:Y:S03]  /*c4b0*/  SYNCS.PHASECHK.TRANS64.TRYWAIT P0, [R0+URZ+0x30860], R3 ;  /* 0x03086003000075a7 */ /* 0x000e66000800017f */
[----:B------:R-:W-:Y:S01]  /*c4c0*/  IMAD R5, R32, R5, UR42 ;  /* 0x0000002a20057e24 */ /* 0x000fe2000f8e0205 */
[----:B0-----:R-:W-:-:S04]  /*c4d0*/  LOP3.LUT R2, R2, 0x7f, RZ, 0xc0, !PT ;  /* 0x0000007f02027812 */ /* 0x001fc800078ec0ff */
[----:B------:R-:W-:-:S05]  /*c4e0*/  SHF.R.U32.HI R2, RZ, 0x3, R2 ;  /* 0x00000003ff027819 */ /* 0x000fca0000011602 */
[----:B------:R-:W-:Y:S01]  /*c4f0*/  IMAD.IADD R5, R5, 0x1, -R2 ;  /* 0x0000000105057824 */ /* 0x000fe200078e0a02 */
[----:B-1----:R-:W-:Y:S06]  /*c500*/  @!P0 BRA `(.L_x_71) ;  /* 0x0000002c00a08947 */ /* 0x002fec0003800000 */
.L_x_151:
[----:B------:R-:W-:Y:S05]  /*c510*/  BSYNC B0 ;  /* 0x0000000000007941 */ /* 0x000fea0003800000 */
.L_x_70:
[----:B------:R-:W-:-:S03]  /*c520*/  UMOV UR4, 0xffffffff ;  /* 0xffffffff00047882 */ /* 0x000fc60000000000 */
[----:B------:R-:W-:Y:S05]  /*c530*/  BRA.DIV UR4, `(.L_x_72) ;  /* 0x0000002e04a87947 */ /* 0x000fea000b800000 */
[----:B0-----:R-:W-:Y:S01]  /*c540*/  SHFL.IDX PT, R3, R18, RZ, 0x181f ;  /* 0x00181fff12037589 */ /* 0x001fe200000e0000 */
[----:B------:R-:W-:Y:S01]  /*c550*/  ULDC UR4, c[0x0][0x2f4] ;  /* 0x0000bd0000047ab9 */ /* 0x000fe20000000800 */
[----:B------:R-:W-:Y:S02]  /*c560*/  LEA R4, R4, UR44, 0x1 ;  /* 0x0000002c04047c11 */ /* 0x000fe4000f8e08ff */
[----:B------:R-:W0:Y:S01]  /*c570*/  SHFL.IDX PT, R2, R17, RZ, 0x181f ;  /* 0x00181fff11027589 */ /* 0x000e2200000e0000 */
[----:B------:R-:W-:Y:S02]  /*c580*/  ISETP.GE.AND P2, PT, R23, UR4, PT ;  /* 0x0000000417007c0c */ /* 0x000fe4000bf46270 */
[----:B------:R-:W-:Y:S01]  /*c590*/  ISETP.GE.AND P1, PT, R34, UR4, PT ;  /* 0x0000000422007c0c */ /* 0x000fe2000bf26270 */
[----:B------:R-:W1:Y:S01]  /*c5a0*/  SHFL.IDX PT, R14, R17, 0x1, 0x181f ;  /* 0x00381f00110e7f89 */ /* 0x000e6200000e0000 */
[----:B------:R-:W-:Y:S02]  /*c5b0*/  ISETP.GE.AND P0, PT, R33, UR4, PT ;  /* 0x0000000421007c0c */ /* 0x000fe4000bf06270 */
[C---:B------:R-:W-:Y:S01]  /*c5c0*/  ISETP.LT.OR P3, PT, R5.reuse, 0x1, P2 ;  /* 0x000000010500780c */ /* 0x040fe20001761670 */
[----:B------:R-:W2:Y:S01]  /*c5d0*/  SHFL.IDX PT, R6, R18, 0x1, 0x181f ;  /* 0x00381f0012067f89 */ /* 0x000ea200000e0000 */
[----:B------:R-:W-:-:S02]  /*c5e0*/  ISETP.LT.OR P4, PT, R5, 0x1, P1 ;  /* 0x000000010500780c */ /* 0x000fc40000f81670 */
[----:B------:R-:W-:Y:S01]  /*c5f0*/  ISETP.LT.OR P5, PT, R5, 0x1, P0 ;  /* 0x000000010500780c */ /* 0x000fe200007a1670 */
[----:B------:R-:W3:Y:S04]  /*c600*/  SHFL.IDX PT, R8, R17, 0x2, 0x181f ;  /* 0x00581f0011087f89 */ /* 0x000ee800000e0000 */
[----:B------:R-:W4:Y:S01]  /*c610*/  SHFL.IDX PT, R7, R18, 0x2, 0x181f ;  /* 0x00581f0012077f89 */ /* 0x000f2200000e0000 */
[----:B0-----:R-:W-:-:S05]  /*c620*/  IMAD.WIDE.U32 R2, R23, 0x2, R2 ;  /* 0x0000000217027825 */ /* 0x001fca00078e0002 */
[----:B------:R-:W-:Y:S01]  /*c630*/  LDGSTS.E.BYPASS.LTC128B.128 [R4+0x400], desc[UR36][R2.64], !P3 ;  /* 0x0040000002047fae */ /* 0x000fe2000d901d64 */
[----:B------:R-:W-:-:S03]  /*c640*/  ISETP.LT.OR P3, PT, R5, 0x11, P2 ;  /* 0x000000110500780c */ /* 0x000fc60001761670 */
[----:B------:R-:W-:Y:S01]  /*c650*/  LDGSTS.E.BYPASS.LTC128B.128 [R4+0x3400], desc[UR36][R2.64+0x80], !P4 ;  /* 0x0340008002047fae */ /* 0x000fe2000e101d64 */
[----:B------:R-:W-:-:S03]  /*c660*/  ISETP.LT.OR P4, PT, R5, 0x11, P1 ;  /* 0x000000110500780c */ /* 0x000fc60000f81670 */
[----:B------:R1:W-:Y:S01]  /*c670*/  LDGSTS.E.BYPASS.LTC128B.128 [R4+0x6400], desc[UR36][R2.64+0x100], !P5 ;  /* 0x0640010002047fae */ /* 0x0003e2000e901d64 */
[----:B------:R-:W-:Y:S02]  /*c680*/  ISETP.LT.OR P5, PT, R5, 0x11, P0 ;  /* 0x000000110500780c */ /* 0x000fe400007a1670 */
[----:B-1----:R-:W-:Y:S01]  /*c690*/  MOV R2, R14 ;  /* 0x0000000e00027202 */ /* 0x002fe20000000f00 */
[----:B--2---:R-:W-:Y:S01]  /*c6a0*/  IMAD.MOV.U32 R3, RZ, RZ, R6 ;  /* 0x000000ffff037224 */ /* 0x004fe200078e0006 */
[----:B------:R-:W0:Y:S03]  /*c6b0*/  SHFL.IDX PT, R14, R17, 0x3, 0x181f ;  /* 0x00781f00110e7f89 */ /* 0x000e2600000e0000 */
[----:B------:R-:W-:Y:S01]  /*c6c0*/  IMAD.WIDE.U32 R2, R23, 0x2, R2 ;  /* 0x0000000217027825 */ /* 0x000fe200078e0002 */
[----:B------:R-:W1:Y:S04]  /*c6d0*/  SHFL.IDX PT, R6, R18, 0x3, 0x181f ;  /* 0x00781f0012067f89 */ /* 0x000e6800000e0000 */
[----:B------:R-:W-:Y:S01]  /*c6e0*/  LDGSTS.E.BYPASS.LTC128B.128 [R4+0xc00], desc[UR36][R2.64], !P3 ;  /* 0x00c0000002047fae */ /* 0x000fe2000d901d64 */
[----:B------:R-:W-:-:S03]  /*c6f0*/  ISETP.LT.OR P3, PT, R5, 0x21, P2 ;  /* 0x000000210500780c */ /* 0x000fc60001761670 */
[----:B------:R-:W-:Y:S01]  /*c700*/  LDGSTS.E.BYPASS.LTC128B.128 [R4+0x3c00], desc[UR36][R2.64+0x80], !P4 ;  /* 0x03c0008002047fae */ /* 0x000fe2000e101d64 */
[----:B------:R-:W-:-:S03]  /*c710*/  ISETP.LT.OR P4, PT, R5, 0x21, P1 ;  /* 0x000000210500780c */ /* 0x000fc60000f81670 */
[----:B------:R3:W-:Y:S01]  /*c720*/  LDGSTS.E.BYPASS.LTC128B.128 [R4+0x6c00], desc[UR36][R2.64+0x100], !P5 ;  /* 0x06c0010002047fae */ /* 0x0007e2000e901d64 */
[----:B------:R-:W-:Y:S02]  /*c730*/  ISETP.LT.OR P5, PT, R5, 0x21, P0 ;  /* 0x000000210500780c */ /* 0x000fe400007a1670 */
[----:B---3--:R-:W-:Y:S01]  /*c740*/  MOV R2, R8 ;  /* 0x0000000800027202 */ /* 0x008fe20000000f00 */
[----:B----4-:R-:W-:Y:S01]  /*c750*/  IMAD.MOV.U32 R3, RZ, RZ, R7 ;  /* 0x000000ffff037224 */ /* 0x010fe200078e0007 */
[----:B------:R-:W2:Y:S03]  /*c760*/  SHFL.IDX PT, R8, R17, 0x4, 0x181f ;  /* 0x00981f0011087f89 */ /* 0x000ea600000e0000 */
[----:B------:R-:W-:Y:S01]  /*c770*/  IMAD.WIDE.U32 R2, R23, 0x2, R2 ;  /* 0x0000000217027825 */ /* 0x000fe200078e0002 */
[----:B------:R-:W3:Y:S04]  /*c780*/  SHFL.IDX PT, R7, R18, 0x4, 0x181f ;  /* 0x00981f0012077f89 */ /* 0x000ee800000e0000 */
[----:B------:R-:W-:Y:S01]  /*c790*/  LDGSTS.E.BYPASS.LTC128B.128 [R4+0x1400], desc[UR36][R2.64], !P3 ;  /* 0x0140000002047fae */ /* 0x000fe2000d901d64 */
[----:B------:R-:W-:-:S03]  /*c7a0*/  ISETP.LT.OR P3, PT, R5, 0x31, P2 ;  /* 0x000000310500780c */ /* 0x000fc60001761670 */
[----:B------:R-:W-:Y:S01]  /*c7b0*/  LDGSTS.E.BYPASS.LTC128B.128 [R4+0x4400], desc[UR36][R2.64+0x80], !P4 ;  /* 0x0440008002047fae */ /* 0x000fe2000e101d64 */
[----:B------:R-:W-:-:S03]  /*c7c0*/  ISETP.LT.OR P4, PT, R5, 0x31, P1 ;  /* 0x000000310500780c */ /* 0x000fc60000f81670 */
[----:B------:R0:W-:Y:S01]  /*c7d0*/  LDGSTS.E.BYPASS.LTC128B.128 [R4+0x7400], desc[UR36][R2.64+0x100], !P5 ;  /* 0x0740010002047fae */ /* 0x0001e2000e901d64 */
[----:B------:R-:W-:-:S03]  /*c7e0*/  ISETP.LT.OR P5, PT, R5, 0x31, P0 ;  /* 0x000000310500780c */ /* 0x000fc600007a1670 */
[----:B------:R-:W4:Y:S01]  /*c7f0*/  SHFL.IDX PT, R18, R18, 0x5, 0x181f ;  /* 0x00b81f0012127f89 */ /* 0x000f2200000e0000 */
[----:B0-----:R-:W-:Y:S01]  /*c800*/  MOV R2, R14 ;  /* 0x0000000e00027202 */ /* 0x001fe20000000f00 */
[----:B-1----:R-:W-:Y:S02]  /*c810*/  IMAD.MOV.U32 R3, RZ, RZ, R6 ;  /* 0x000000ffff037224 */ /* 0x002fe400078e0006 */
[----:B------:R0:W1:Y:S01]  /*c820*/  SHFL.IDX PT, R14, R17, 0x5, 0x181f ;  /* 0x00b81f00110e7f89 */ /* 0x00006200000e0000 */
[----:B------:R-:W-:Y:S01]  /*c830*/  MOV R6, RZ ;  /* 0x000000ff00067202 */ /* 0x000fe20000000f00 */
[----:B------:R-:W-:-:S05]  /*c840*/  IMAD.WIDE.U32 R2, R23, 0x2, R2 ;  /* 0x0000000217027825 */ /* 0x000fca00078e0002 */
[----:B------:R-:W-:Y:S01]  /*c850*/  LDGSTS.E.BYPASS.LTC128B.128 [R4+0x1c00], desc[UR36][R2.64], !P3 ;  /* 0x01c0000002047fae */ /* 0x000fe2000d901d64 */
[----:B------:R-:W-:-:S03]  /*c860*/  ISETP.LT.OR P3, PT, R5, 0x41, P2 ;  /* 0x000000410500780c */ /* 0x000fc60001761670 */
[----:B------:R-:W-:Y:S01]  /*c870*/  LDGSTS.E.BYPASS.LTC128B.128 [R4+0x4c00], desc[UR36][R2.64+0x80], !P4 ;  /* 0x04c0008002047fae */ /* 0x000fe2000e101d64 */
[----:B------:R-:W-:-:S03]  /*c880*/  ISETP.LT.OR P4, PT, R5, 0x41, P1 ;  /* 0x000000410500780c */ /* 0x000fc60000f81670 */
[----:B------:R2:W-:Y:S01]  /*c890*/  LDGSTS.E.BYPASS.LTC128B.128 [R4+0x7c00], desc[UR36][R2.64+0x100], !P5 ;  /* 0x07c0010002047fae */ /* 0x0005e2000e901d64 */
[----:B------:R-:W-:Y:S02]  /*c8a0*/  ISETP.LT.OR P5, PT, R5, 0x41, P0 ;  /* 0x000000410500780c */ /* 0x000fe400007a1670 */
[----:B--2---:R-:W-:Y:S01]  /*c8b0*/  MOV R2, R8 ;  /* 0x0000000800027202 */ /* 0x004fe20000000f00 */
[----:B---3--:R-:W-:-:S04]  /*c8c0*/  IMAD.MOV.U32 R3, RZ, RZ, R7 ;  /* 0x000000ffff037224 */ /* 0x008fc800078e0007 */
[----:B------:R-:W-:-:S05]  /*c8d0*/  IMAD.WIDE.U32 R2, R23, 0x2, R2 ;  /* 0x0000000217027825 */ /* 0x000fca00078e0002 */
[----:B------:R0:W-:Y:S04]  /*c8e0*/  LDGSTS.E.BYPASS.LTC128B.128 [R4+0x2400], desc[UR36][R2.64], !P3 ;  /* 0x0240000002047fae */ /* 0x0001e8000d901d64 */
[----:B------:R0:W-:Y:S04]  /*c8f0*/  LDGSTS.E.BYPASS.LTC128B.128 [R4+0x5400], desc[UR36][R2.64+0x80], !P4 ;  /* 0x0540008002047fae */ /* 0x0001e8000e101d64 */
[----:B-1--4-:R0:W-:Y:S02]  /*c900*/  LDGSTS.E.BYPASS.LTC128B.128 [R4+0x8400], desc[UR36][R2.64+0x100], !P5 ;  /* 0x0840010002047fae */ /* 0x0121e4000e901d64 */
.L_x_165:
[C---:B------:R-:W-:Y:S01]  /*c910*/  ISETP.LT.OR P2, PT, R5.reuse, 0x51, P2 ;  /* 0x000000510500780c */ /* 0x040fe20001741670 */
[----:B0-----:R-:W-:Y:S01]  /*c920*/  IMAD.MOV.U32 R2, RZ, RZ, R14 ;  /* 0x000000ffff027224 */ /* 0x001fe200078e000e */
[C---:B------:R-:W-:Y:S02]  /*c930*/  ISETP.LT.OR P1, PT, R5.reuse, 0x51, P1 ;  /* 0x000000510500780c */ /* 0x040fe40000f21670 */
[----:B------:R-:W-:Y:S02]  /*c940*/  ISETP.LT.OR P0, PT, R5, 0x51, P0 ;  /* 0x000000510500780c */ /* 0x000fe40000701670 */
[----:B------:R-:W-:-:S03]  /*c950*/  MOV R3, R18 ;  /* 0x0000001200037202 */ /* 0x000fc60000000f00 */
[----:B------:R-:W-:-:S05]  /*c960*/  IMAD.WIDE.U32 R2, R23, 0x2, R2 ;  /* 0x0000000217027825 */ /* 0x000fca00078e0002 */
[----:B------:R-:W-:Y:S01]  /*c970*/  @!PT LDS RZ, [RZ] ;  /* 0x00000000fffff984 */ /* 0x000fe20000000800 */
[----:B------:R-:W-:Y:S01]  /*c980*/  @!PT LDS RZ, [RZ] ;  /* 0x00000000fffff984 */ /* 0x000fe20000000800 */
[----:B------:R-:W-:Y:S01]  /*c990*/  @!PT LDS RZ, [RZ] ;  /* 0x00000000fffff984 */ /* 0x000fe20000000800 */
[----:B------:R0:W-:Y:S04]  /*c9a0*/  LDGSTS.E.BYPASS.LTC128B.128 [R4+0x2c00], desc[UR36][R2.64], !P2 ;  /* 0x02c0000002047fae */ /* 0x0001e8000d101d64 */
[----:B------:R0:W-:Y:S04]  /*c9b0*/  LDGSTS.E.BYPASS.LTC128B.128 [R4+0x5c00], desc[UR36][R2.64+0x80], !P1 ;  /* 0x05c0008002047fae */ /* 0x0001e8000c901d64 */
[----:B------:R0:W-:Y:S01]  /*c9c0*/  LDGSTS.E.BYPASS.LTC128B.128 [R4+0x8c00], desc[UR36][R2.64+0x100], !P0 ;  /* 0x08c0010002047fae */ /* 0x0001e2000c101d64 */
[----:B------:R-:W-:Y:S01]  /*c9d0*/  PLOP3.LUT P0, PT, PT, PT, PT, 0x80, 0x0 ;  /* 0x000000000000781c */ /* 0x000fe20003f0f070 */
[----:B------:R-:W-:-:S12]  /*c9e0*/  NOP ;  /* 0x0000000000007918 */ /* 0x000fd80000000000 */
.L_x_73:
        /* <DEDUP_REMOVED lines=10> */
.L_x_74:
[----:B------:R1:W-:Y:S02]  /*ca90*/  SYNCS.ARRIVE.TRANS64.A1T0 RZ, [R0+URZ+0x30850], RZ ;  /* 0x030850ff00ff79a7 */ /* 0x0003e4000810003f */
[----:B-1----:R-:W-:-:S05]  /*caa0*/  VIADD R0, R26, 0x1 ;  /* 0x000000011a007836 */ /* 0x002fca0000000000 */
[----:B------:R-:W-:-:S04]  /*cab0*/  ISETP.NE.AND P0, PT, R0, 0x2, PT ;  /* 0x000000020000780c */ /* 0x000fc80003f05270 */
[----:B0-----:R-:W-:Y:S02]  /*cac0*/  SEL R3, RZ, 0x1, P0 ;  /* 0x00000001ff037807 */ /* 0x001fe40000000000 */
[----:B------:R-:W-:Y:S02]  /*cad0*/  SEL R0, R0, RZ, P0 ;  /* 0x000000ff00007207 */ /* 0x000fe40000000000 */
[----:B------:R-:W-:-:S07]  /*cae0*/  LOP3.LUT R28, R28, R3, RZ, 0x3c, !PT ;  /* 0x000000031c1c7212 */ /* 0x000fce00078e3cff */
.L_x_40:
[----:B------:R-:W0:Y:S01]  /*caf0*/  S2R R3, SR_CgaCtaId ;  /* 0x0000000000037919 */ /* 0x000e220000008800 */
[----:B------:R-:W-:Y:S02]  /*cb00*/  MOV R2, 0x400 ;  /* 0x0000040000027802 */ /* 0x000fe40000000f00 */
[----:B------:R-:W-:Y:S02]  /*cb10*/  SHF.L.U32 R6, R6, 0x1f, RZ ;  /* 0x0000001f06067819 */ /* 0x000fe400000006ff */
[----:B0-----:R-:W-:-:S04]  /*cb20*/  LEA R7, R3, R2, 0x18 ;  /* 0x0000000203077211 */ /* 0x001fc800078ec0ff */
[----:B------:R-:W0:Y:S02]  /*cb30*/  SYNCS.PHASECHK.TRANS64.TRYWAIT P0, [R7+URZ+0x30820], R6 ;  /* 0x03082006070075a7 */ /* 0x000e24000800017f */
[----:B0-----:R-:W-:Y:S05]  /*cb40*/  @!P0 BRA `(.L_x_75) ;  /* 0x0000003000408947 */ /* 0x001fea0003800000 */
.L_x_166:
[----:B------:R-:W-:-:S03]  /*cb50*/  UMOV UR4, 0xffffffff ;  /* 0xffffffff00047882 */ /* 0x000fc60000000000 */
[----:B------:R-:W-:Y:S05]  /*cb60*/  BRA.DIV UR4, `(.L_x_76) ;  /* 0x00000032044c7947 */ /* 0x000fea000b800000 */
[----:B------:R-:W1:Y:S02]  /*cb70*/  S2R R2, SR_TID.X ;  /* 0x0000000000027919 */ /* 0x000e640000002100 */
[----:B-1----:R-:W-:-:S04]  /*cb80*/  SHF.R.U32.HI R2, RZ, 0x5, R2 ;  /* 0x00000005ff027819 */ /* 0x002fc80000011602 */
[----:B------:R-:W-:-:S05]  /*cb90*/  LOP3.LUT R2, R2, 0x3, RZ, 0xc0, !PT ;  /* 0x0000000302027812 */ /* 0x000fca00078ec0ff */
[----:B------:R1:W2:Y:S02]  /*cba0*/  SHFL.IDX PT, R14, R2, RZ, 0x1f ;  /* 0x00001fff020e7589 */ /* 0x0002a400000e0000 */
.L_x_169:
[----:B--2---:R-:W-:-:S13]  /*cbb0*/  ISETP.NE.AND P0, PT, R14, RZ, PT ;  /* 0x000000ff0e00720c */ /* 0x004fda0003f05270 */
[----:B------:R-:W-:Y:S05]  /*cbc0*/  @P0 BRA `(.L_x_8) ;  /* 0x0000000000900947 */ /* 0x000fea0003800000 */
[----:B------:R-:W-:-:S03]  /*cbd0*/  UMOV UR4, 0xffffffff ;  /* 0xffffffff00047882 */ /* 0x000fc60000000000 */
[----:B------:R-:W-:Y:S05]  /*cbe0*/  BRA.DIV UR4, `(.L_x_77) ;  /* 0x0000003204607947 */ /* 0x000fea000b800000 */
[----:B------:R-:W-:-:S13]  /*cbf0*/  ELECT P6, URZ, PT ;  /* 0x00000000003f782f */ /* 0x000fda00038c0000 */
.L_x_172:
[----:B------:R-:W-:Y:S05]  /*cc00*/  @!P6 BRA `(.L_x_8) ;  /* 0x000000000080e947 */ /* 0x000fea0003800000 */
[----:B-1----:R-:W2:Y:S02]  /*cc10*/  LDL R2, [R1+0x4] ;  /* 0x0000040001027983 */ /* 0x002ea40000100800 */
[----:B--2---:R-:W-:-:S13]  /*cc20*/  R2UR UR4, R2 ;  /* 0x00000000020472ca */ /* 0x004fda00000e0000 */
[----:B------:R-:W-:-:S06]  /*cc30*/  ULOP3.LUT UR4, UR4, 0x2, URZ, 0xfc, !UPT ;  /* 0x0000000204047892 */ /* 0x000fcc000f8efc3f */
[----:B------:R-:W-:-:S04]  /*cc40*/  MOV R2, UR4 ;  /* 0x0000000400027c02 */ /* 0x000fc80008000f00 */
[----:B------:R-:W-:-:S13]  /*cc50*/  ISETP.NE.AND P0, PT, R2, 0x3, PT ;  /* 0x000000030200780c */ /* 0x000fda0003f05270 */
[----:B------:R-:W-:Y:S05]  /*cc60*/  @!P0 BRA `(.L_x_78) ;  /* 0x0000000000048947 */ /* 0x000fea0003800000 */
[----:B------:R-:W-:Y:S01]  /*cc70*/  BPT.TRAP 0x1 ;  /* 0x000000040000795c */ /* 0x000fe20000300000 */
.L_x_78:
[----:B------:R-:W-:Y:S01]  /*cc80*/  IMAD R5, R0, 0x8, R7 ;  /* 0x0000000800057824 */ /* 0x000fe200078e0207 */
[----:B------:R-:W-:Y:S02]  /*cc90*/  SHF.L.U32 R2, R28, 0x1f, RZ ;  /* 0x0000001f1c027819 */ /* 0x000fe400000006ff */
[----:B------:R-:W-:Y:S02]  /*cca0*/  IADD3 R0, R0, 0x1, RZ ;  /* 0x0000000100007810 */ /* 0x000fe40007ffe0ff */
[----:B------:R-:W1:Y:S02]  /*ccb0*/  SYNCS.PHASECHK.TRANS64.TRYWAIT P1, [R5+URZ+0x30840], R2 ;  /* 0x03084002050075a7 */ /* 0x000e64000802017f */
[----:B------:R-:W-:-:S04]  /*ccc0*/  ISETP.NE.AND P2, PT, R0, 0x2, PT ;  /* 0x000000020000780c */ /* 0x000fc80003f45270 */
[----:B------:R-:W-:Y:S01]  /*ccd0*/  SEL R3, RZ, 0x1, P2 ;  /* 0x00000001ff037807 */ /* 0x000fe20001000000 */
[----:B-1----:R-:W-:Y:S08]  /*cce0*/  @!P1 BRA `(.L_x_79) ;  /* 0x0000003000409947 */ /* 0x002ff00003800000 */
.L_x_173:
[----:B------:R-:W-:Y:S02]  /*ccf0*/  SEL R0, R0, RZ, P2 ;  /* 0x000000ff00007207 */ /* 0x000fe40001000000 */
[----:B------:R-:W-:Y:S01]  /*cd00*/  LOP3.LUT R3, R28, R3, RZ, 0x3c, !PT ;  /* 0x000000031c037212 */ /* 0x000fe200078e3cff */
[----:B------:R-:W-:Y:S06]  /*cd10*/  @!P0 BRA `(.L_x_80) ;  /* 0x0000000000048947 */ /* 0x000fec0003800000 */
[----:B------:R-:W-:Y:S01]  /*cd20*/  BPT.TRAP 0x1 ;  /* 0x000000040000795c */ /* 0x000fe20000300000 */
.L_x_80:
[----:B0-----:R-:W-:Y:S01]  /*cd30*/  IMAD R7, R0, 0x8, R7 ;  /* 0x0000000800077824 */ /* 0x001fe200078e0207 */
[----:B------:R-:W-:-:S04]  /*cd40*/  SHF.L.U32 R0, R3, 0x1f, RZ ;  /* 0x0000001f03007819 */ /* 0x000fc800000006ff */
[----:B------:R-:W0:Y:S02]  /*cd50*/  SYNCS.PHASECHK.TRANS64.TRYWAIT P1, [R7+URZ+0x30840], R0 ;  /* 0x03084000070075a7 */ /* 0x000e24000802017f */
[----:B0-----:R-:W-:Y:S05]  /*cd60*/  @!P1 BRA `(.L_x_81) ;  /* 0x0000003000349947 */ /* 0x001fea0003800000 */
.L_x_174:
[----:B------:R-:W-:Y:S05]  /*cd70*/  @!P0 BRA `(.L_x_82) ;  /* 0x0000000000048947 */ /* 0x000fea0003800000 */
[----:B------:R-:W-:Y:S01]  /*cd80*/  BPT.TRAP 0x1 ;  /* 0x000000040000795c */ /* 0x000fe20000300000 */
.L_x_82:
[----:B------:R-:W2:Y:S02]  /*cd90*/  SYNCS.PHASECHK.TRANS64.TRYWAIT P1, [R5+URZ+0x30860], R2 ;  /* 0x03086002050075a7 */ /* 0x000ea4000802017f */
[----:B--2---:R-:W-:Y:S05]  /*cda0*/  @!P1 BRA `(.L_x_83) ;  /* 0x0000003000389947 */ /* 0x004fea0003800000 */
.L_x_175:
[----:B------:R-:W-:Y:S05]  /*cdb0*/  @!P0 BRA `(.L_x_84) ;  /* 0x0000000000048947 */ /* 0x000fea0003800000 */
[----:B------:R-:W-:Y:S01]  /*cdc0*/  BPT.TRAP 0x1 ;  /* 0x000000040000795c */ /* 0x000fe20000300000 */
.L_x_84:
[----:B---3--:R3:W4:Y:S02]  /*cdd0*/  SYNCS.PHASECHK.TRANS64.TRYWAIT P0, [R7+URZ+0x30860], R0 ;  /* 0x03086000070075a7 */ /* 0x008724000800017f */
[----:B----4-:R-:W-:Y:S05]  /*cde0*/  @!P0 NANOSLEEP.SYNCS 0x989680 ;  /* 0x009896800000895d */ /* 0x010fea0003900000 */
[----:B------:R-:W4:Y:S02]  /*cdf0*/  @!P0 SYNCS.PHASECHK.TRANS64 P0, [R7+URZ+0x30860], R0 ;  /* 0x03086000070085a7 */ /* 0x000f24000800007f */
[----:B----4-:R-:W-:Y:S05]  /*ce00*/  @!P0 BRA `(.L_x_84) ;  /* 0xfffffffc00f08947 */ /* 0x010fea000383ffff */
.L_x_8:
[----:B------:R-:W-:Y:S05]  /*ce10*/  BSYNC B6 ;  /* 0x0000000000067941 */ /* 0x000fea0003800000 */
.L_x_5:
[----:B------:R-:W-:Y:S05]  /*ce20*/  EXIT ;  /* 0x000000000000794d */ /* 0x000fea0003800000 */
.L_x_12:
[----:B0-----:R-:W-:-:S04]  /*ce30*/  MOV R3, UR38 ;  /* 0x0000002600037c02 */ /* 0x001fc80008000f00 */
[----:B------:R0:W1:Y:S03]  /*ce40*/  SYNCS.PHASECHK.TRANS64.TRYWAIT P0, [R3+URZ+0x30800], R0 ;  /* 0x03080000030075a7 */ /* 0x000066000800017f */
[----:B-1----:R-:W-:Y:S05]  /*ce50*/  @!P0 NANOSLEEP.SYNCS 0x989680 ;  /* 0x009896800000895d */ /* 0x002fea0003900000 */
[----:B------:R-:W1:Y:S02]  /*ce60*/  @!P0 SYNCS.PHASECHK.TRANS64 P0, [R3+URZ+0x30800], R0 ;  /* 0x03080000030085a7 */ /* 0x000e64000800007f */
[----:B-1----:R-:W-:Y:S05]  /*ce70*/  @!P0 BRA `(.L_x_12) ;  /* 0xfffffffc00ec8947 */ /* 0x002fea000383ffff */
[----:B------:R-:W-:Y:S05]  /*ce80*/  BRA `(.L_x_85) ;  /* 0xffffff4400347947 */ /* 0x000fea000383ffff */
.L_x_16:
[----:B0-----:R-:W-:-:S04]  /*ce90*/  IMAD.U32 R3, RZ, RZ, UR38 ;  /* 0x00000026ff037e24 */ /* 0x001fc8000f8e00ff */
[----:B------:R0:W2:Y:S03]  /*cea0*/  SYNCS.PHASECHK.TRANS64.TRYWAIT P1, [R3+URZ+0x30830], R0 ;  /* 0x03083000030075a7 */ /* 0x0000a6000802017f */
[----:B--2---:R-:W-:Y:S05]  /*ceb0*/  @!P1 NANOSLEEP.SYNCS 0x989680 ;  /* 0x009896800000995d */ /* 0x004fea0003900000 */
[----:B------:R-:W2:Y:S02]  /*cec0*/  @!P1 SYNCS.PHASECHK.TRANS64 P1, [R3+URZ+0x30830], R0 ;  /* 0x03083000030095a7 */ /* 0x000ea4000802007f */
[----:B--2---:R-:W-:Y:S05]  /*ced0*/  @!P1 BRA `(.L_x_16) ;  /* 0xfffffffc00ec9947 */ /* 0x004fea000383ffff */
[----:B------:R-:W-:Y:S05]  /*cee0*/  BRA `(.L_x_15) ;  /* 0xffffff4400587947 */ /* 0x000fea000383ffff */
.L_x_22:
[----:B-1----:R-:W-:-:S04]  /*cef0*/  MOV R5, UR61 ;  /* 0x0000003d00057c02 */ /* 0x002fc80008000f00 */
[----:B------:R1:W2:Y:S03]  /*cf00*/  SYNCS.PHASECHK.TRANS64.TRYWAIT P1, [R5+URZ+0x30830], R4 ;  /* 0x03083004050075a7 */ /* 0x0002a6000802017f */
[----:B--2---:R-:W-:Y:S05]  /*cf10*/  @!P1 NANOSLEEP.SYNCS 0x989680 ;  /* 0x009896800000995d */ /* 0x004fea0003900000 */
[----:B------:R-:W2:Y:S02]  /*cf20*/  @!P1 SYNCS.PHASECHK.TRANS64 P1, [R5+URZ+0x30830], R4 ;  /* 0x03083004050095a7 */ /* 0x000ea4000802007f */
[----:B--2---:R-:W-:Y:S05]  /*cf30*/  @!P1 BRA `(.L_x_22) ;  /* 0xfffffffc00ec9947 */ /* 0x004fea000383ffff */
[----:B------:R-:W-:Y:S05]  /*cf40*/  BRA `(.L_x_21) ;  /* 0xffffff70001c7947 */ /* 0x000fea000383ffff */
.L_x_26:
[----:B-1----:R-:W-:-:S04]  /*cf50*/  IMAD.U32 R5, RZ, RZ, UR4 ;  /* 0x00000004ff057e24 */ /* 0x002fc8000f8e00ff */
[----:B------:R1:W3:Y:S03]  /*cf60*/  SYNCS.PHASECHK.TRANS64.TRYWAIT P1, [R5+URZ+0x30850], R0 ;  /* 0x03085000050075a7 */ /* 0x0002e6000802017f */
[----:B---3--:R-:W-:Y:S05]  /*cf70*/  @!P1 NANOSLEEP.SYNCS 0x989680 ;  /* 0x009896800000995d */ /* 0x008fea0003900000 */
[----:B------:R-:W3:Y:S02]  /*cf80*/  @!P1 SYNCS.PHASECHK.TRANS64 P1, [R5+URZ+0x30850], R0 ;  /* 0x03085000050095a7 */ /* 0x000ee4000802007f */
[----:B---3--:R-:W-:Y:S05]  /*cf90*/  @!P1 BRA `(.L_x_26) ;  /* 0xfffffffc00ec9947 */ /* 0x008fea000383ffff */
[----:B------:R-:W-:Y:S05]  /*cfa0*/  BRA `(.L_x_25) ;  /* 0xffffff7800ac7947 */ /* 0x000fea000383ffff */
.L_x_33:
[----:B-1----:R-:W-:-:S04]  /*cfb0*/  MOV R7, UR5 ;  /* 0x0000000500077c02 */ /* 0x002fc80008000f00 */
[----:B------:R1:W2:Y:S03]  /*cfc0*/  SYNCS.PHASECHK.TRANS64.TRYWAIT P1, [R7+URZ+0x30850], R0 ;  /* 0x03085000070075a7 */ /* 0x0002a6000802017f */
[----:B--2---:R-:W-:Y:S05]  /*cfd0*/  @!P1 NANOSLEEP.SYNCS 0x989680 ;  /* 0x009896800000995d */ /* 0x004fea0003900000 */
[----:B------:R-:W2:Y:S02]  /*cfe0*/  @!P1 SYNCS.PHASECHK.TRANS64 P1, [R7+URZ+0x30850], R0 ;  /* 0x03085000070095a7 */ /* 0x000ea4000802007f */
[----:B--2---:R-:W-:Y:S05]  /*cff0*/  @!P1 BRA `(.L_x_33) ;  /* 0xfffffffc00ec9947 */ /* 0x004fea000383ffff */
[----:B------:R-:W-:Y:S05]  /*d000*/  BRA `(.L_x_32) ;  /* 0xffffff9800487947 */ /* 0x000fea000383ffff */
.L_x_45:
[----:B------:R-:W-:Y:S01]  /*d010*/  IMAD.MOV.U32 R13, RZ, RZ, R18 ;  /* 0x000000ffff0d7224 */ /* 0x000fe200078e0012 */
[----:B------:R-:W-:Y:S01]  /*d020*/  MOV R12, RZ ;  /* 0x000000ff000c7202 */ /* 0x000fe20000000f00 */
[----:B------:R-:W-:Y:S01]  /*d030*/  IMAD.MOV.U32 R11, RZ, RZ, 0x1f ;  /* 0x0000001fff0b7424 */ /* 0x000fe200078e00ff */
[----:B------:R-:W-:-:S07]  /*d040*/  MOV R15, 0xffffffff ;  /* 0xffffffff000f7802 */ /* 0x000fce0000000f00 */
[----:B-----5:R-:W-:Y:S05]  /*d050*/  WARPSYNC.COLLECTIVE R15, `(.L_x_86) ;  /* 0x000000000f087348 */ /* 0x020fea0003c00000 */
[----:B------:R0:W1:Y:S02]  /*d060*/  SHFL.IDX P6, R14, R13, R12, R11 ;  /* 0x0000000c0d0e7389 */ /* 0x00006400000c000b */
[----:B01---5:R-:W-:Y:S01]  /*d070*/  ENDCOLLECTIVE ;  /* 0x000000000000791b */ /* 0x023fe20003800000 */
.L_x_86:
[----:B------:R-:W-:Y:S05]  /*d080*/  BRA `(.L_x_87) ;  /* 0xffffffcc00607947 */ /* 0x000fea000383ffff */
.L_x_47:
[----:B0-----:R-:W-:-:S04]  /*d090*/  IMAD.U32 R3, RZ, RZ, UR44 ;  /* 0x0000002cff037e24 */ /* 0x001fc8000f8e00ff */
[----:B------:R0:W1:Y:S03]  /*d0a0*/  SYNCS.PHASECHK.TRANS64.TRYWAIT P0, [R3+URZ+0x30840], R2 ;  /* 0x03084002030075a7 */ /* 0x000066000800017f */
[----:B-1----:R-:W-:Y:S05]  /*d0b0*/  @!P0 NANOSLEEP.SYNCS 0x989680 ;  /* 0x009896800000895d */ /* 0x002fea0003900000 */
[----:B------:R-:W1:Y:S02]  /*d0c0*/  @!P0 SYNCS.PHASECHK.TRANS64 P0, [R3+URZ+0x30840], R2 ;  /* 0x03084002030085a7 */ /* 0x000e64000800007f */
[----:B-1----:R-:W-:Y:S05]  /*d0d0*/  @!P0 BRA `(.L_x_47) ;  /* 0xfffffffc00ec8947 */ /* 0x002fea000383ffff */
[----:B------:R-:W-:Y:S05]  /*d0e0*/  BRA `(.L_x_88) ;  /* 0xffffffd0006c7947 */ /* 0x000fea000383ffff */
.L_x_48:
[----:B------:R-:W-:Y:S01]  /*d0f0*/  BSSY B0, `(.L_x_89) ;  /* 0x0000008000007945 */ /* 0x000fe20003800000 */
[----:B------:R-:W-:Y:S01]  /*d100*/  MOV R13, R7 ;  /* 0x00000007000d7202 */ /* 0x000fe20000000f00 */
[----:B------:R-:W-:Y:S01]  /*d110*/  IMAD.MOV.U32 R12, RZ, RZ, RZ ;  /* 0x000000ffff0c7224 */ /* 0x000fe200078e00ff */
[----:B------:R-:W-:Y:S01]  /*d120*/  MOV R11, 0x181f ;  /* 0x0000181f000b7802 */ /* 0x000fe20000000f00 */
[----:B------:R-:W-:-:S07]  /*d130*/  IMAD.MOV.U32 R15, RZ, RZ, -0x1 ;  /* 0xffffffffff0f7424 */ /* 0x000fce00078e00ff */
[----:B------:R-:W-:Y:S05]  /*d140*/  WARPSYNC.COLLECTIVE R15, `(.L_x_90) ;  /* 0x000000000f087348 */ /* 0x000fea0003c00000 */
[----:B------:R0:W1:Y:S02]  /*d150*/  SHFL.IDX P6, R14, R13, R12, R11 ;  /* 0x0000000c0d0e7389 */ /* 0x00006400000c000b */
[----:B01----:R-:W-:Y:S01]  /*d160*/  ENDCOLLECTIVE ;  /* 0x000000000000791b */ /* 0x003fe20003800000 */
.L_x_90:
[----:B------:R-:W-:Y:S05]  /*d170*/  BSYNC B0 ;  /* 0x0000000000007941 */ /* 0x000fea0003800000 */
.L_x_89:
[----:B------:R-:W-:Y:S01]  /*d180*/  IMAD.MOV.U32 R13, RZ, RZ, R0 ;  /* 0x000000ffff0d7224 */ /* 0x000fe200078e0000 */
[----:B------:R-:W-:Y:S01]  /*d190*/  MOV R12, RZ ;  /* 0x000000ff000c7202 */ /* 0x000fe20000000f00 */
[----:B------:R-:W-:Y:S01]  /*d1a0*/  IMAD.MOV.U32 R11, RZ, RZ, 0x181f ;  /* 0x0000181fff0b7424 */ /* 0x000fe200078e00ff */
[----:B------:R-:W-:Y:S02]  /*d1b0*/  MOV R15, 0xffffffff ;  /* 0xffffffff000f7802 */ /* 0x000fe40000000f00 */
[----:B------:R-:W-:Y:S02]  /*d1c0*/  MOV R3, R14 ;  /* 0x0000000e00037202 */ /* 0x000fe40000000f00 */
[----:B------:R-:W-:-:S07]  /*d1d0*/  @P0 LEA R9, R30, UR44, 0x1 ;  /* 0x0000002c1e090c11 */ /* 0x000fce000f8e08ff */
[----:B------:R-:W-:Y:S05]  /*d1e0*/  WARPSYNC.COLLECTIVE R15, `(.L_x_91) ;  /* 0x000000000f087348 */ /* 0x000fea0003c00000 */
[----:B------:R0:W1:Y:S02]  /*d1f0*/  SHFL.IDX P6, R14, R13, R12, R11 ;  /* 0x0000000c0d0e7389 */ /* 0x00006400000c000b */
[----:B01----:R-:W-:Y:S01]  /*d200*/  ENDCOLLECTIVE ;  /* 0x000000000000791b */ /* 0x003fe20003800000 */
.L_x_91:
[----:B------:R-:W-:Y:S01]  /*d210*/  MOV R13, R7 ;  /* 0x00000007000d7202 */ /* 0x000fe20000000f00 */
[----:B------:R-:W-:Y:S02]  /*d220*/  IMAD.MOV.U32 R12, RZ, RZ, 0x1 ;  /* 0x00000001ff0c7424 */ /* 0x000fe400078e00ff */
[----:B------:R-:W-:-:S07]  /*d230*/  IMAD.MOV.U32 R2, RZ, RZ, R14 ;  /* 0x000000ffff027224 */ /* 0x000fce00078e000e */
[----:B------:R-:W-:Y:S05]  /*d240*/  WARPSYNC.COLLECTIVE R15, `(.L_x_92) ;  /* 0x000000000f087348 */ /* 0x000fea0003c00000 */
[----:B------:R0:W1:Y:S02]  /*d250*/  SHFL.IDX P6, R14, R13, R12, R11 ;  /* 0x0000000c0d0e7389 */ /* 0x00006400000c000b */
[----:B01----:R-:W-:Y:S01]  /*d260*/  ENDCOLLECTIVE ;  /* 0x000000000000791b */ /* 0x003fe20003800000 */
.L_x_92:
[----:B------:R-:W-:-:S05]  /*d270*/  @P0 IMAD.WIDE.U32 R2, R23, 0x2, R2 ;  /* 0x0000000217020825 */ /* 0x000fca00078e0002 */
[----:B------:R-:W-:Y:S01]  /*d280*/  @!PT LDS RZ, [RZ] ;  /* 0x00000000fffff984 */ /* 0x000fe20000000800 */
[----:B------:R-:W-:Y:S01]  /*d290*/  @!PT LDS RZ, [RZ] ;  /* 0x00000000fffff984 */ /* 0x000fe20000000800 */
[----:B------:R-:W-:Y:S01]  /*d2a0*/  @!PT LDS RZ, [RZ] ;  /* 0x00000000fffff984 */ /* 0x000fe20000000800 */
[----:B------:R0:W-:Y:S04]  /*d2b0*/  @P0 LDGSTS.E.BYPASS.LTC128B.128 [R9+0x1e400], desc[UR36][R2.64], !P3 ;  /* 0x1e40000002090fae */ /* 0x0001e8000d901d64 */
[----:B------:R0:W-:Y:S01]  /*d2c0*/  @P0 LDGSTS.E.BYPASS.LTC128B.128 [R9+0x21400], desc[UR36][R2.64+0x80], !P2 ;  /* 0x2140008002090fae */ /* 0x0001e2000d101d64 */
[----:B------:R-:W-:-:S03]  /*d2d0*/  IMAD.MOV.U32 R13, RZ, RZ, R0 ;  /* 0x000000ffff0d7224 */ /* 0x000fc600078e0000 */
[----:B------:R0:W-:Y:S01]  /*d2e0*/  @P0 LDGSTS.E.BYPASS.LTC128B.128 [R9+0x24400], desc[UR36][R2.64+0x100], !P1 ;  /* 0x2440010002090fae */ /* 0x0001e2000c901d64 */
[----:B------:R-:W-:Y:S02]  /*d2f0*/  ISETP.GE.AND P0, PT, R6, 0x11, PT ;  /* 0x000000110600780c */ /* 0x000fe40003f06270 */
[----:B------:R-:W-:-:S11]  /*d300*/  MOV R5, R14 ;  /* 0x0000000e00057202 */ /* 0x000fd60000000f00 */
[----:B0-----:R-:W-:Y:S05]  /*d310*/  WARPSYNC.COLLECTIVE R15, `(.L_x_93) ;  /* 0x000000000f087348 */ /* 0x001fea0003c00000 */
[----:B------:R1:W2:Y:S02]  /*d320*/  SHFL.IDX P6, R14, R13, R12, R11 ;  /* 0x0000000c0d0e7389 */ /* 0x0002a400000c000b */
[----:B012---:R-:W-:Y:S01]  /*d330*/  ENDCOLLECTIVE ;  /* 0x000000000000791b */ /* 0x007fe20003800000 */
.L_x_93:
[----:B------:R-:W-:Y:S01]  /*d340*/  @P0 LEA R21, R30, UR44, 0x1 ;  /* 0x0000002c1e150c11 */ /* 0x000fe2000f8e08ff */
[----:B------:R-:W-:Y:S01]  /*d350*/  IMAD.MOV.U32 R13, RZ, RZ, R7 ;  /* 0x000000ffff0d7224 */ /* 0x000fe200078e0007 */
[----:B------:R-:W-:Y:S02]  /*d360*/  MOV R12, 0x2 ;  /* 0x00000002000c7802 */ /* 0x000fe40000000f00 */
[----:B------:R-:W-:-:S07]  /*d370*/  MOV R4, R14 ;  /* 0x0000000e00047202 */ /* 0x000fce0000000f00 */
[----:B------:R-:W-:Y:S05]  /*d380*/  WARPSYNC.COLLECTIVE R15, `(.L_x_94) ;  /* 0x000000000f087348 */ /* 0x000fea0003c00000 */
[----:B------:R0:W1:Y:S02]  /*d390*/  SHFL.IDX P6, R14, R13, R12, R11 ;  /* 0x0000000c0d0e7389 */ /* 0x00006400000c000b */
[----:B01----:R-:W-:Y:S01]  /*d3a0*/  ENDCOLLECTIVE ;  /* 0x000000000000791b */ /* 0x003fe20003800000 */
.L_x_94:
[----:B------:R-:W-:-:S05]  /*d3b0*/  @P0 IMAD.WIDE.U32 R4, R23, 0x2, R4 ;  /* 0x0000000217040825 */ /* 0x000fca00078e0004 */
[----:B------:R-:W-:Y:S01]  /*d3c0*/  @!PT LDS RZ, [RZ] ;  /* 0x00000000fffff984 */ /* 0x000fe20000000800 */
[----:B------:R-:W-:Y:S01]  /*d3d0*/  @!PT LDS RZ, [RZ] ;  /* 0x00000000fffff984 */ /* 0x000fe20000000800 */
[----:B------:R-:W-:Y:S01]  /*d3e0*/  @!PT LDS RZ, [RZ] ;  /* 0x00000000fffff984 */ /* 0x000fe20000000800 */
[----:B------:R0:W-:Y:S04]  /*d3f0*/  @P0 LDGSTS.E.BYPASS.LTC128B.128 [R21+0x1ec00], desc[UR36][R4.64], !P3 ;  /* 0x1ec0000004150fae */ /* 0x0001e8000d901d64 */
[----:B------:R0:W-:Y:S01]  /*d400*/  @P0 LDGSTS.E.BYPASS.LTC128B.128 [R21+0x21c00], desc[UR36][R4.64+0x80], !P2 ;  /* 0x21c0008004150fae */ /* 0x0001e2000d101d64 */
[----:B------:R-:W-:-:S03]  /*d410*/  MOV R13, R0 ;  /* 0x00000000000d7202 */ /* 0x000fc60000000f00 */
[----:B------:R0:W-:Y:S01]  /*d420*/  @P0 LDGSTS.E.BYPASS.LTC128B.128 [R21+0x24c00], desc[UR36][R4.64+0x100], !P1 ;  /* 0x24c0010004150fae */ /* 0x0001e2000c901d64 */
[----:B------:R-:W-:Y:S01]  /*d430*/  ISETP.GE.AND P0, PT, R6, 0x21, PT ;  /* 0x000000210600780c */ /* 0x000fe20003f06270 */
[----:B------:R-:W-:-:S12]  /*d440*/  IMAD.MOV.U32 R8, RZ, RZ, R14 ;  /* 0x000000ffff087224 */ /* 0x000fd800078e000e */
[----:B0-----:R-:W-:Y:S05]  /*d450*/  WARPSYNC.COLLECTIVE R15, `(.L_x_95) ;  /* 0x000000000f087348 */ /* 0x001fea0003c00000 */
[----:B------:R1:W2:Y:S02]  /*d460*/  SHFL.IDX P6, R14, R13, R12, R11 ;  /* 0x0000000c0d0e7389 */ /* 0x0002a400000c000b */
[----:B012---:R-:W-:Y:S01]  /*d470*/  ENDCOLLECTIVE ;  /* 0x000000000000791b */ /* 0x007fe20003800000 */
.L_x_95:
[----:B------:R-:W-:Y:S02]  /*d480*/  MOV R3, R8 ;  /* 0x0000000800037202 */ /* 0x000fe40000000f00 */
[----:B------:R-:W-:Y:S01]  /*d490*/  @P0 LEA R25, R30, UR44, 0x1 ;  /* 0x0000002c1e190c11 */ /* 0x000fe2000f8e08ff */
[----:B------:R-:W-:Y:S01]  /*d4a0*/  IMAD.MOV.U32 R13, RZ, RZ, R7 ;  /* 0x000000ffff0d7224 */ /* 0x000fe200078e0007 */
[----:B------:R-:W-:Y:S01]  /*d4b0*/  MOV R12, 0x3 ;  /* 0x00000003000c7802 */ /* 0x000fe20000000f00 */
[----:B------:R-:W-:-:S07]  /*d4c0*/  IMAD.MOV.U32 R2, RZ, RZ, R14 ;  /* 0x000000ffff027224 */ /* 0x000fce00078e000e */
[----:B------:R-:W-:Y:S05]  /*d4d0*/  WARPSYNC.COLLECTIVE R15, `(.L_x_96) ;  /* 0x000000000f087348 */ /* 0x000fea0003c00000 */
[----:B------:R0:W1:Y:S02]  /*d4e0*/  SHFL.IDX P6, R14, R13, R12, R11 ;  /* 0x0000000c0d0e7389 */ /* 0x00006400000c000b */
[----:B01----:R-:W-:Y:S01]  /*d4f0*/  ENDCOLLECTIVE ;  /* 0x000000000000791b */ /* 0x003fe20003800000 */
.L_x_96:
        /* <DEDUP_REMOVED lines=13> */
.L_x_97:
[----:B------:R-:W-:Y:S01]  /*d5d0*/  IMAD.MOV.U32 R5, RZ, RZ, R9 ;  /* 0x000000ffff057224 */ /* 0x000fe200078e0009 */
[----:B------:R-:W-:Y:S02]  /*d5e0*/  @P0 LEA R9, R30, UR44, 0x1 ;  /* 0x0000002c1e090c11 */ /* 0x000fe4000f8e08ff */
[----:B------:R-:W-:Y:S01]  /*d5f0*/  MOV R13, R7 ;  /* 0x00000007000d7202 */ /* 0x000fe20000000f00 */
[----:B------:R-:W-:Y:S02]  /*d600*/  IMAD.MOV.U32 R12, RZ, RZ, 0x4 ;  /* 0x00000004ff0c7424 */ /* 0x000fe400078e00ff */
[----:B------:R-:W-:-:S07]  /*d610*/  IMAD.MOV.U32 R10, RZ, RZ, R14 ;  /* 0x000000ffff0a7224 */ /* 0x000fce00078e000e */
[----:B------:R-:W-:Y:S05]  /*d620*/  WARPSYNC.COLLECTIVE R15, `(.L_x_98) ;  /* 0x000000000f087348 */ /* 0x000fea0003c00000 */
[----:B------:R0:W1:Y:S02]  /*d630*/  SHFL.IDX P6, R14, R13, R12, R11 ;  /* 0x0000000c0d0e7389 */ /* 0x00006400000c000b */
[----:B01----:R-:W-:Y:S01]  /*d640*/  ENDCOLLECTIVE ;  /* 0x000000000000791b */ /* 0x003fe20003800000 */
.L_x_98:
[----:B------:R-:W-:-:S05]  /*d650*/  MOV R4, R10 ;  /* 0x0000000a00047202 */ /* 0x000fca0000000f00 */
[----:B------:R-:W-:-:S05]  /*d660*/  @P0 IMAD.WIDE.U32 R4, R23, 0x2, R4 ;  /* 0x0000000217040825 */ /* 0x000fca00078e0004 */
[----:B------:R-:W-:Y:S01]  /*d670*/  @!PT LDS RZ, [RZ] ;  /* 0x00000000fffff984 */ /* 0x000fe20000000800 */
[----:B------:R-:W-:Y:S01]  /*d680*/  @!PT LDS RZ, [RZ] ;  /* 0x00000000fffff984 */ /* 0x000fe20000000800 */
[----:B------:R-:W-:Y:S01]  /*d690*/  @!PT LDS RZ, [RZ] ;  /* 0x00000000fffff984 */ /* 0x000fe20000000800 */
[----:B------:R0:W-:Y:S01]  /*d6a0*/  @P0 LDGSTS.E.BYPASS.LTC128B.128 [R9+0x1fc00], desc[UR36][R4.64], !P3 ;  /* 0x1fc0000004090fae */ /* 0x0001e2000d901d64 */
[----:B------:R-:W-:-:S03]  /*d6b0*/  IMAD.MOV.U32 R13, RZ, RZ, R0 ;  /* 0x000000ffff0d7224 */ /* 0x000fc600078e0000 */
[----:B------:R0:W-:Y:S04]  /*d6c0*/  @P0 LDGSTS.E.BYPASS.LTC128B.128 [R9+0x22c00], desc[UR36][R4.64+0x80], !P2 ;  /* 0x22c0008004090fae */ /* 0x0001e8000d101d64 */
[----:B------:R0:W-:Y:S01]  /*d6d0*/  @P0 LDGSTS.E.BYPASS.LTC128B.128 [R9+0x25c00], desc[UR36][R4.64+0x100], !P1 ;  /* 0x25c0010004090fae */ /* 0x0001e2000c901d64 */
[----:B------:R-:W-:Y:S02]  /*d6e0*/  ISETP.GE.AND P0, PT, R6, 0x41, PT ;  /* 0x000000410600780c */ /* 0x000fe40003f06270 */
[----:B------:R-:W-:-:S11]  /*d6f0*/  MOV R8, R14 ;  /* 0x0000000e00087202 */ /* 0x000fd60000000f00 */
[----:B0-----:R-:W-:Y:S05]  /*d700*/  WARPSYNC.COLLECTIVE R15, `(.L_x_99) ;  /* 0x000000000f087348 */ /* 0x001fea0003c00000 */
[----:B------:R1:W2:Y:S02]  /*d710*/  SHFL.IDX P6, R14, R13, R12, R11 ;  /* 0x0000000c0d0e7389 */ /* 0x0002a400000c000b */
[----:B012---:R-:W-:Y:S01]  /*d720*/  ENDCOLLECTIVE ;  /* 0x000000000000791b */ /* 0x007fe20003800000 */
.L_x_99:
[----:B------:R-:W-:Y:S01]  /*d730*/  IMAD.MOV.U32 R3, RZ, RZ, R8 ;  /* 0x000000ffff037224 */ /* 0x000fe200078e0008 */
[----:B------:R-:W-:Y:S02]  /*d740*/  @P0 LEA R21, R30, UR44, 0x1 ;  /* 0x0000002c1e150c11 */ /* 0x000fe4000f8e08ff */
[----:B------:R-:W-:Y:S01]  /*d750*/  MOV R13, R7 ;  /* 0x00000007000d7202 */ /* 0x000fe20000000f00 */
[----:B------:R-:W-:Y:S01]  /*d760*/  IMAD.MOV.U32 R12, RZ, RZ, 0x5 ;  /* 0x00000005ff0c7424 */ /* 0x000fe200078e00ff */
[----:B------:R-:W-:-:S07]  /*d770*/  MOV R2, R14 ;  /* 0x0000000e00027202 */ /* 0x000fce0000000f00 */
[----:B------:R-:W-:Y:S05]  /*d780*/  WARPSYNC.COLLECTIVE R15, `(.L_x_100) ;  /* 0x000000000f087348 */ /* 0x000fea0003c00000 */
[----:B------:R0:W1:Y:S02]  /*d790*/  SHFL.IDX P6, R14, R13, R12, R11 ;  /* 0x0000000c0d0e7389 */ /* 0x00006400000c000b */
[----:B01----:R-:W-:Y:S01]  /*d7a0*/  ENDCOLLECTIVE ;  /* 0x000000000000791b */ /* 0x003fe20003800000 */
.L_x_100:
        /* <DEDUP_REMOVED lines=8> */
[----:B------:R-:W-:-:S07]  /*d830*/  MOV R7, R14 ;  /* 0x0000000e00077202 */ /* 0x000fce0000000f00 */
[----:B0-----:R-:W-:Y:S05]  /*d840*/  WARPSYNC.COLLECTIVE R15, `(.L_x_101) ;  /* 0x000000000f087348 */ /* 0x001fea0003c00000 */
[----:B------:R1:W2:Y:S02]  /*d850*/  SHFL.IDX P6, R14, R13, R12, R11 ;  /* 0x0000000c0d0e7389 */ /* 0x0002a400000c000b */
[----:B012---:R-:W-:Y:S01]  /*d860*/  ENDCOLLECTIVE ;  /* 0x000000000000791b */ /* 0x007fe20003800000 */
.L_x_101:
[----:B------:R-:W-:Y:S05]  /*d870*/  BRA `(.L_x_102) ;  /* 0xffffffcc00d07947 */ /* 0x000fea000383ffff */
.L_x_51:
[----:B------:R-:W-:Y:S01]  /*d880*/  MOV R13, R8 ;  /* 0x00000008000d7202 */ /* 0x000fe20000000f00 */
[----:B------:R-:W-:Y:S01]  /*d890*/  IMAD.MOV.U32 R12, RZ, RZ, RZ ;  /* 0x000000ffff0c7224 */ /* 0x000fe200078e00ff */
[----:B------:R-:W-:Y:S01]  /*d8a0*/  MOV R11, 0x181f ;  /* 0x0000181f000b7802 */ /* 0x000fe20000000f00 */
[----:B------:R-:W-:Y:S02]  /*d8b0*/  IMAD.MOV.U32 R15, RZ, RZ, -0x1 ;  /* 0xffffffffff0f7424 */ /* 0x000fe400078e00ff */
[----:B------:R-:W-:-:S07]  /*d8c0*/  IMAD R7, R22, 0x80, R27 ;  /* 0x0000008016077824 */ /* 0x000fce00078e021b */
[----:B------:R-:W-:Y:S05]  /*d8d0*/  WARPSYNC.COLLECTIVE R15, `(.L_x_103) ;  /* 0x000000000f087348 */ /* 0x000fea0003c00000 */
[----:B------:R0:W1:Y:S02]  /*d8e0*/  SHFL.IDX P6, R14, R13, R12, R11 ;  /* 0x0000000c0d0e7389 */ /* 0x00006400000c000b */
[----:B01----:R-:W-:Y:S01]  /*d8f0*/  ENDCOLLECTIVE ;  /* 0x000000000000791b */ /* 0x003fe20003800000 */
.L_x_103:
[----:B------:R-:W-:Y:S01]  /*d900*/  IADD3 R5, R7, 0x10, RZ ;  /* 0x0000001007057810 */ /* 0x000fe20007ffe0ff */
[----:B------:R-:W-:Y:S01]  /*d910*/  IMAD.MOV.U32 R13, RZ, RZ, R0 ;  /* 0x000000ffff0d7224 */ /* 0x000fe200078e0000 */
[----:B------:R-:W-:-:S07]  /*d920*/  MOV R3, R14 ;  /* 0x0000000e00037202 */ /* 0x000fce0000000f00 */
[----:B------:R-:W-:Y:S05]  /*d930*/  WARPSYNC.COLLECTIVE R15, `(.L_x_104) ;  /* 0x000000000f087348 */ /* 0x000fea0003c00000 */
[----:B------:R0:W1:Y:S02]  /*d940*/  SHFL.IDX P6, R14, R13, R12, R11 ;  /* 0x0000000c0d0e7389 */ /* 0x00006400000c000b */
[----:B01----:R-:W-:Y:S01]  /*d950*/  ENDCOLLECTIVE ;  /* 0x000000000000791b */ /* 0x003fe20003800000 */
.L_x_104:
[----:B------:R-:W-:Y:S02]  /*d960*/  ULDC UR4, c[0x0][0x288] ;  /* 0x0000a20000047ab9 */ /* 0x000fe40000000800 */
[----:B------:R-:W-:-:S05]  /*d970*/  IMAD R6, R6, UR4, RZ ;  /* 0x0000000406067c24 */ /* 0x000fca000f8e02ff */
[----:B------:R-:W-:Y:S01]  /*d980*/  ISETP.GE.AND P1, PT, R7, R6, PT ;  /* 0x000000060700720c */ /* 0x000fe20003f26270 */
[----:B------:R-:W-:Y:S01]  /*d990*/  IMAD.MOV.U32 R13, RZ, RZ, R8 ;  /* 0x000000ffff0d7224 */ /* 0x000fe200078e0008 */
[----:B------:R-:W-:-:S11]  /*d9a0*/  MOV R12, 0x1 ;  /* 0x00000001000c7802 */ /* 0x000fd60000000f00 */
[----:B------:R-:W-:Y:S02]  /*d9b0*/  @!P1 LEA R9, R30, UR44, 0x1 ;  /* 0x0000002c1e099c11 */ /* 0x000fe4000f8e08ff */
[----:B------:R-:W-:-:S07]  /*d9c0*/  MOV R2, R14 ;  /* 0x0000000e00027202 */ /* 0x000fce0000000f00 */
[----:B------:R-:W-:Y:S05]  /*d9d0*/  WARPSYNC.COLLECTIVE R15, `(.L_x_105) ;  /* 0x000000000f087348 */ /* 0x000fea0003c00000 */
[----:B------:R0:W1:Y:S02]  /*d9e0*/  SHFL.IDX P6, R14, R13, R12, R11 ;  /* 0x0000000c0d0e7389 */ /* 0x00006400000c000b */
[----:B01----:R-:W-:Y:S01]  /*d9f0*/  ENDCOLLECTIVE ;  /* 0x000000000000791b */ /* 0x003fe20003800000 */
.L_x_105:
[----:B------:R-:W-:-:S05]  /*da00*/  @!P1 IMAD.WIDE.U32 R2, R23, 0x2, R2 ;  /* 0x0000000217029825 */ /* 0x000fca00078e0002 */
[----:B------:R-:W-:Y:S01]  /*da10*/  @!PT LDS RZ, [RZ] ;  /* 0x00000000fffff984 */ /* 0x000fe20000000800 */
[----:B------:R-:W-:Y:S01]  /*da20*/  @!PT LDS RZ, [RZ] ;  /* 0x00000000fffff984 */ /* 0x000fe20000000800 */
[----:B------:R-:W-:Y:S01]  /*da30*/  @!PT LDS RZ, [RZ] ;  /* 0x00000000fffff984 */ /* 0x000fe20000000800 */
[----:B------:R0:W-:Y:S04]  /*da40*/  @!P1 LDGSTS.E.BYPASS.LTC128B.128 [R9+0x12400], desc[UR36][R2.64], !P3 ;  /* 0x1240000002099fae */ /* 0x0001e8000d901d64 */
[----:B------:R0:W-:Y:S01]  /*da50*/  @!P1 LDGSTS.E.BYPASS.LTC128B.128 [R9+0x16400], desc[UR36][R2.64+0x80], !P2 ;  /* 0x1640008002099fae */ /* 0x0001e2000d101d64 */
[----:B------:R-:W-:-:S03]  /*da60*/  MOV R13, R0 ;  /* 0x00000000000d7202 */ /* 0x000fc60000000f00 */
[----:B------:R0:W-:Y:S01]  /*da70*/  @!P1 LDGSTS.E.BYPASS.LTC128B.128 [R9+0x1a400], desc[UR36][R2.64+0x100], !P0 ;  /* 0x1a40010002099fae */ /* 0x0001e2000c101d64 */
[----:B------:R-:W-:Y:S01]  /*da80*/  ISETP.GE.AND P1, PT, R5, R6, PT ;  /* 0x000000060500720c */ /* 0x000fe20003f26270 */
[----:B------:R-:W-:-:S12]  /*da90*/  IMAD.MOV.U32 R5, RZ, RZ, R14 ;  /* 0x000000ffff057224 */ /* 0x000fd800078e000e */
[----:B0-----:R-:W-:Y:S05]  /*daa0*/  WARPSYNC.COLLECTIVE R15, `(.L_x_106) ;  /* 0x000000000f087348 */ /* 0x001fea0003c00000 */
[----:B------:R1:W2:Y:S02]  /*dab0*/  SHFL.IDX P6, R14, R13, R12, R11 ;  /* 0x0000000c0d0e7389 */ /* 0x0002a400000c000b */
[----:B012---:R-:W-:Y:S01]  /*dac0*/  ENDCOLLECTIVE ;  /* 0x000000000000791b */ /* 0x007fe20003800000 */
.L_x_106:
[----:B------:R-:W-:Y:S02]  /*dad0*/  IADD3 R3, R7, 0x20, RZ ;  /* 0x0000002007037810 */ /* 0x000fe40007ffe0ff */
[----:B------:R-:W-:Y:S01]  /*dae0*/  @!P1 LEA R21, R30, UR44, 0x1 ;  /* 0x0000002c1e159c11 */ /* 0x000fe2000f8e08ff */
[----:B------:R-:W-:Y:S01]  /*daf0*/  IMAD.MOV.U32 R13, RZ, RZ, R8 ;  /* 0x000000ffff0d7224 */ /* 0x000fe200078e0008 */
[----:B------:R-:W-:Y:S01]  /*db00*/  MOV R12, 0x2 ;  /* 0x00000002000c7802 */ /* 0x000fe20000000f00 */
[----:B------:R-:W-:-:S07]  /*db10*/  IMAD.MOV.U32 R4, RZ, RZ, R14 ;  /* 0x000000ffff047224 */ /* 0x000fce00078e000e */
[----:B------:R-:W-:Y:S05]  /*db20*/  WARPSYNC.COLLECTIVE R15, `(.L_x_107) ;  /* 0x000000000f087348 */ /* 0x000fea0003c00000 */
[----:B------:R0:W1:Y:S02]  /*db30*/  SHFL.IDX P6, R14, R13, R12, R11 ;  /* 0x0000000c0d0e7389 */ /* 0x00006400000c000b */
[----:B01----:R-:W-:Y:S01]  /*db40*/  ENDCOLLECTIVE ;  /* 0x000000000000791b */ /* 0x003fe20003800000 */
.L_x_107:
        /* <DEDUP_REMOVED lines=13> */
.L_x_108:
        /* <DEDUP_REMOVED lines=8> */
.L_x_109:
        /* <DEDUP_REMOVED lines=13> */
.L_x_110:
        /* <DEDUP_REMOVED lines=8> */
.L_x_111:
        /* <DEDUP_REMOVED lines=13> */
.L_x_112:
        /* <DEDUP_REMOVED lines=8> */
.L_x_113:
        /* <DEDUP_REMOVED lines=13> */
.L_x_114:
        /* <DEDUP_REMOVED lines=8> */
.L_x_115:
        /* <DEDUP_REMOVED lines=13> */
.L_x_116:
[----:B------:R-:W-:Y:S02]  /*e160*/  @!P1 LEA R9, R30, UR44, 0x1 ;  /* 0x0000002c1e099c11 */ /* 0x000fe4000f8e08ff */
[----:B------:R-:W-:Y:S01]  /*e170*/  MOV R13, R8 ;  /* 0x00000008000d7202 */ /* 0x000fe20000000f00 */
[----:B------:R-:W-:Y:S02]  /*e180*/  IMAD.MOV.U32 R12, RZ, RZ, 0x7 ;  /* 0x00000007ff0c7424 */ /* 0x000fe400078e00ff */
[----:B------:R-:W-:-:S07]  /*e190*/  IMAD.MOV.U32 R2, RZ, RZ, R14 ;  /* 0x000000ffff027224 */ /* 0x000fce00078e000e */
[----:B------:R-:W-:Y:S05]  /*e1a0*/  WARPSYNC.COLLECTIVE R15, `(.L_x_117) ;  /* 0x000000000f087348 */ /* 0x000fea0003c00000 */
[----:B------:R0:W1:Y:S02]  /*e1b0*/  SHFL.IDX P6, R14, R13, R12, R11 ;  /* 0x0000000c0d0e7389 */ /* 0x00006400000c000b */
[----:B01----:R-:W-:Y:S01]  /*e1c0*/  ENDCOLLECTIVE ;  /* 0x000000000000791b */ /* 0x003fe20003800000 */
.L_x_117:
[----:B------:R-:W-:-:S05]  /*e1d0*/  @!P1 IMAD.WIDE.U32 R2, R23, 0x2, R2 ;  /* 0x0000000217029825 */ /* 0x000fca00078e0002 */
[----:B------:R-:W-:Y:S01]  /*e1e0*/  @!PT LDS RZ, [RZ] ;  /* 0x00000000fffff984 */ /* 0x000fe20000000800 */
[----:B------:R-:W-:Y:S01]  /*e1f0*/  @!PT LDS RZ, [RZ] ;  /* 0x00000000fffff984 */ /* 0x000fe20000000800 */
[----:B------:R-:W-:Y:S01]  /*e200*/  @!PT LDS RZ, [RZ] ;  /* 0x00000000fffff984 */ /* 0x000fe20000000800 */
[----:B------:R0:W-:Y:S04]  /*e210*/  @!P1 LDGSTS.E.BYPASS.LTC128B.128 [R9+0x15400], desc[UR36][R2.64], !P3 ;  /* 0x1540000002099fae */ /* 0x0001e8000d901d64 */
[----:B------:R0:W-:Y:S01]  /*e220*/  @!P1 LDGSTS.E.BYPASS.LTC128B.128 [R9+0x19400], desc[UR36][R2.64+0x80], !P2 ;  /* 0x1940008002099fae */ /* 0x0001e2000d101d64 */
[----:B------:R-:W-:-:S03]  /*e230*/  IMAD.MOV.U32 R13, RZ, RZ, R0 ;  /* 0x000000ffff0d7224 */ /* 0x000fc600078e0000 */
[----:B------:R0:W-:Y:S01]  /*e240*/  @!P1 LDGSTS.E.BYPASS.LTC128B.128 [R9+0x1d400], desc[UR36][R2.64+0x100], !P0 ;  /* 0x1d40010002099fae */ /* 0x0001e2000c101d64 */
[----:B------:R-:W-:-:S07]  /*e250*/  MOV R4, R14 ;  /* 0x0000000e00047202 */ /* 0x000fce0000000f00 */
[----:B0-----:R-:W-:Y:S05]  /*e260*/  WARPSYNC.COLLECTIVE R15, `(.L_x_118) ;  /* 0x000000000f087348 */ /* 0x001fea0003c00000 */
[----:B------:R1:W2:Y:S02]  /*e270*/  SHFL.IDX P6, R14, R13, R12, R11 ;  /* 0x0000000c0d0e7389 */ /* 0x0002a400000c000b */
[----:B012---:R-:W-:Y:S01]  /*e280*/  ENDCOLLECTIVE ;  /* 0x000000000000791b */ /* 0x007fe20003800000 */
.L_x_118:
[----:B------:R-:W-:Y:S05]  /*e290*/  BRA `(.L_x_119) ;  /* 0xffffffcc00b47947 */ /* 0x000fea000383ffff */
.L_x_54:
[----:B0-----:R-:W-:-:S04]  /*e2a0*/  MOV R3, UR44 ;  /* 0x0000002c00037c02 */ /* 0x001fc80008000f00 */
[----:B------:R0:W1:Y:S03]  /*e2b0*/  SYNCS.PHASECHK.TRANS64.TRYWAIT P0, [R3+URZ+0x30820], R0 ;  /* 0x03082000030075a7 */ /* 0x000066000800017f */
[----:B-1----:R-:W-:Y:S05]  /*e2c0*/  @!P0 NANOSLEEP.SYNCS 0x989680 ;  /* 0x009896800000895d */ /* 0x002fea0003900000 */
[----:B------:R-:W1:Y:S02]  /*e2d0*/  @!P0 SYNCS.PHASECHK.TRANS64 P0, [R3+URZ+0x30820], R0 ;  /* 0x03082000030085a7 */ /* 0x000e64000800007f */
[----:B-1----:R-:W-:Y:S05]  /*e2e0*/  @!P0 BRA `(.L_x_54) ;  /* 0xfffffffc00ec8947 */ /* 0x002fea000383ffff */
[----:B------:R-:W-:Y:S05]  /*e2f0*/  BRA `(.L_x_120) ;  /* 0xffffffcc00fc7947 */ /* 0x000fea000383ffff */
.L_x_58:
[----:B0-----:R0:W1:Y:S02]  /*e300*/  SYNCS.PHASECHK.TRANS64.TRYWAIT P0, [R19+URZ+0x30840], R2 ;  /* 0x03084002130075a7 */ /* 0x001064000800017f */
[----:B-1----:R-:W-:Y:S05]  /*e310*/  @!P0 NANOSLEEP.SYNCS 0x989680 ;  /* 0x009896800000895d */ /* 0x002fea0003900000 */
[----:B------:R-:W1:Y:S02]  /*e320*/  @!P0 SYNCS.PHASECHK.TRANS64 P0, [R19+URZ+0x30840], R2 ;  /* 0x03084002130085a7 */ /* 0x000e64000800007f */
[----:B-1----:R-:W-:Y:S05]  /*e330*/  @!P0 BRA `(.L_x_58) ;  /* 0xfffffffc00f08947 */ /* 0x002fea000383ffff */
[----:B------:R-:W-:Y:S05]  /*e340*/  BRA `(.L_x_121) ;  /* 0xffffffd000e47947 */ /* 0x000fea000383ffff */
.L_x_59:
[----:B------:R-:W-:Y:S01]  /*e350*/  BSSY B1, `(.L_x_122) ;  /* 0x0000008000017945 */ /* 0x000fe20003800000 */
[----:B------:R-:W-:Y:S01]  /*e360*/  IMAD.MOV.U32 R13, RZ, RZ, R24 ;  /* 0x000000ffff0d7224 */ /* 0x000fe200078e0018 */
[----:B------:R-:W-:Y:S01]  /*e370*/  MOV R12, RZ ;  /* 0x000000ff000c7202 */ /* 0x000fe20000000f00 */
[----:B------:R-:W-:Y:S01]  /*e380*/  IMAD.MOV.U32 R11, RZ, RZ, 0x181f ;  /* 0x0000181fff0b7424 */ /* 0x000fe200078e00ff */
[----:B------:R-:W-:-:S07]  /*e390*/  MOV R15, 0xffffffff ;  /* 0xffffffff000f7802 */ /* 0x000fce0000000f00 */
[----:B------:R-:W-:Y:S05]  /*e3a0*/  WARPSYNC.COLLECTIVE R15, `(.L_x_123) ;  /* 0x000000000f087348 */ /* 0x000fea0003c00000 */
[----:B------:R0:W1:Y:S02]  /*e3b0*/  SHFL.IDX P6, R14, R13, R12, R11 ;  /* 0x0000000c0d0e7389 */ /* 0x00006400000c000b */
[----:B01----:R-:W-:Y:S01]  /*e3c0*/  ENDCOLLECTIVE ;  /* 0x000000000000791b */ /* 0x003fe20003800000 */
.L_x_123:
[----:B------:R-:W-:Y:S05]  /*e3d0*/  BSYNC B1 ;  /* 0x0000000000017941 */ /* 0x000fea0003800000 */
.L_x_122:
[----:B------:R-:W-:Y:S01]  /*e3e0*/  MOV R13, R21 ;  /* 0x00000015000d7202 */ /* 0x000fe20000000f00 */
[----:B------:R-:W-:Y:S01]  /*e3f0*/  IMAD.MOV.U32 R12, RZ, RZ, RZ ;  /* 0x000000ffff0c7224 */ /* 0x000fe200078e00ff */
[----:B------:R-:W-:Y:S01]  /*e400*/  MOV R11, 0x181f ;  /* 0x0000181f000b7802 */ /* 0x000fe20000000f00 */
[----:B------:R-:W-:Y:S01]  /*e410*/  IMAD.MOV.U32 R3, RZ, RZ, R14 ;  /* 0x000000ffff037224 */ /* 0x000fe200078e000e */
[----:B------:R-:W-:Y:S01]  /*e420*/  MOV R15, 0xffffffff ;  /* 0xffffffff000f7802 */ /* 0x000fe20000000f00 */
[----:B------:R-:W-:Y:S01]  /*e430*/  IMAD.SHL.U32 R8, R23, 0x2, RZ ;  /* 0x0000000217087824 */ /* 0x000fe200078e00ff */
[----:B------:R-:W-:Y:S02]  /*e440*/  P2R R6, PR, RZ, 0x2 ;  /* 0x00000002ff067803 */ /* 0x000fe40000000000 */
[----:B------:R-:W-:-:S13]  /*e450*/  LOP3.LUT P1, RZ, R16, 0x4, RZ, 0xc0, !PT ;  /* 0x0000000410ff7812 */ /* 0x000fda000782c0ff */
[----:B------:R-:W-:Y:S05]  /*e460*/  WARPSYNC.COLLECTIVE R15, `(.L_x_124) ;  /* 0x000000000f087348 */ /* 0x000fea0003c00000 */
[----:B------:R0:W1:Y:S02]  /*e470*/  SHFL.IDX P6, R14, R13, R12, R11 ;  /* 0x0000000c0d0e7389 */ /* 0x00006400000c000b */
[----:B01----:R-:W-:Y:S01]  /*e480*/  ENDCOLLECTIVE ;  /* 0x000000000000791b */ /* 0x003fe20003800000 */
.L_x_124:
[----:B------:R-:W-:Y:S02]  /*e490*/  LEA R22, R22, UR44, 0x1 ;  /* 0x0000002c16167c11 */ /* 0x000fe4000f8e08ff */
[----:B------:R-:W-:Y:S01]  /*e4a0*/  MOV R13, R24 ;  /* 0x00000018000d7202 */ /* 0x000fe20000000f00 */
[----:B------:R-:W-:Y:S01]  /*e4b0*/  IMAD.MOV.U32 R12, RZ, RZ, 0x1 ;  /* 0x00000001ff0c7424 */ /* 0x000fe200078e00ff */
[----:B------:R-:W-:-:S13]  /*e4c0*/  IADD3 R2, P0, R14, R8, RZ ;  /* 0x000000080e027210 */ /* 0x000fda0007f1e0ff */
[----:B------:R-:W-:Y:S05]  /*e4d0*/  WARPSYNC.COLLECTIVE R15, `(.L_x_125) ;  /* 0x000000000f087348 */ /* 0x000fea0003c00000 */
[----:B------:R0:W1:Y:S02]  /*e4e0*/  SHFL.IDX P6, R14, R13, R12, R11 ;  /* 0x0000000c0d0e7389 */ /* 0x00006400000c000b */
[----:B01----:R-:W-:Y:S01]  /*e4f0*/  ENDCOLLECTIVE ;  /* 0x000000000000791b */ /* 0x003fe20003800000 */
.L_x_125:
[----:B------:R-:W-:-:S05]  /*e500*/  IMAD.X R3, RZ, RZ, R3, P0 ;  /* 0x000000ffff037224 */ /* 0x000fca00000e0603 */
[----:B------:R-:W-:Y:S01]  /*e510*/  @!PT LDS RZ, [RZ] ;  /* 0x00000000fffff984 */ /* 0x000fe20000000800 */
[----:B------:R-:W-:Y:S01]  /*e520*/  @!PT LDS RZ, [RZ] ;  /* 0x00000000fffff984 */ /* 0x000fe20000000800 */
[----:B------:R-:W-:Y:S01]  /*e530*/  @!PT LDS RZ, [RZ] ;  /* 0x00000000fffff984 */ /* 0x000fe20000000800 */
[----:B------:R0:W-:Y:S04]  /*e540*/  LDGSTS.E.BYPASS.LTC128B.128 [R22+0x1e400], desc[UR36][R2.64], !P1 ;  /* 0x1e40000002167fae */ /* 0x0001e8000c901d64 */
[----:B------:R0:W-:Y:S01]  /*e550*/  LDGSTS.E.BYPASS.LTC128B.128 [R22+0x21400], desc[UR36][R2.64+0x80], !P5 ;  /* 0x2140008002167fae */ /* 0x0001e2000e901d64 */
[----:B------:R-:W-:-:S03]  /*e560*/  IMAD.MOV.U32 R13, RZ, RZ, R21 ;  /* 0x000000ffff0d7224 */ /* 0x000fc600078e0015 */
[----:B------:R0:W-:Y:S01]  /*e570*/  LDGSTS.E.BYPASS.LTC128B.128 [R22+0x24400], desc[UR36][R2.64+0x100], !P4 ;  /* 0x2440010002167fae */ /* 0x0001e2000e101d64 */
[----:B------:R-:W-:-:S07]  /*e580*/  MOV R7, R14 ;  /* 0x0000000e00077202 */ /* 0x000fce0000000f00 */
[----:B0-----:R-:W-:Y:S05]  /*e590*/  WARPSYNC.COLLECTIVE R15, `(.L_x_126) ;  /* 0x000000000f087348 */ /* 0x001fea0003c00000 */
[----:B------:R1:W2:Y:S02]  /*e5a0*/  SHFL.IDX P6, R14, R13, R12, R11 ;  /* 0x0000000c0d0e7389 */ /* 0x0002a400000c000b */
[----:B012---:R-:W-:Y:S01]  /*e5b0*/  ENDCOLLECTIVE ;  /* 0x000000000000791b */ /* 0x007fe20003800000 */
.L_x_126:
[----:B------:R-:W-:Y:S01]  /*e5c0*/  IMAD.MOV.U32 R13, RZ, RZ, R24 ;  /* 0x000000ffff0d7224 */ /* 0x000fe200078e0018 */
[----:B------:R-:W-:Y:S02]  /*e5d0*/  MOV R12, 0x2 ;  /* 0x00000002000c7802 */ /* 0x000fe40000000f00 */
[----:B------:R-:W-:-:S13]  /*e5e0*/  IADD3 R2, P0, R14, R8, RZ ;  /* 0x000000080e027210 */ /* 0x000fda0007f1e0ff */
[----:B------:R-:W-:Y:S05]  /*e5f0*/  WARPSYNC.COLLECTIVE R15, `(.L_x_127) ;  /* 0x000000000f087348 */ /* 0x000fea0003c00000 */
[----:B------:R0:W1:Y:S02]  /*e600*/  SHFL.IDX P6, R14, R13, R12, R11 ;  /* 0x0000000c0d0e7389 */ /* 0x00006400000c000b */
[----:B01----:R-:W-:Y:S01]  /*e610*/  ENDCOLLECTIVE ;  /* 0x000000000000791b */ /* 0x003fe20003800000 */
.L_x_127:
[----:B------:R-:W-:-:S05]  /*e620*/  IADD3.X R3, RZ, R7, RZ, P0, !PT ;  /* 0x00000007ff037210 */ /* 0x000fca00007fe4ff */
[----:B------:R-:W-:Y:S01]  /*e630*/  @!PT LDS RZ, [RZ] ;  /* 0x00000000fffff984 */ /* 0x000fe20000000800 */
[----:B------:R-:W-:Y:S01]  /*e640*/  @!PT LDS RZ, [RZ] ;  /* 0x00000000fffff984 */ /* 0x000fe20000000800 */
[----:B------:R-:W-:Y:S01]  /*e650*/  @!PT LDS RZ, [RZ] ;  /* 0x00000000fffff984 */ /* 0x000fe20000000800 */
[----:B------:R0:W-:Y:S04]  /*e660*/  LDGSTS.E.BYPASS.LTC128B.128 [R22+0x1ec00], desc[UR36][R2.64], !P1 ;  /* 0x1ec0000002167fae */ /* 0x0001e8000c901d64 */
[----:B------:R0:W-:Y:S01]  /*e670*/  LDGSTS.E.BYPASS.LTC128B.128 [R22+0x21c00], desc[UR36][R2.64+0x80], !P5 ;  /* 0x21c0008002167fae */ /* 0x0001e2000e901d64 */
[----:B------:R-:W-:-:S03]  /*e680*/  MOV R13, R21 ;  /* 0x00000015000d7202 */ /* 0x000fc60000000f00 */
[----:B------:R0:W-:Y:S01]  /*e690*/  LDGSTS.E.BYPASS.LTC128B.128 [R22+0x24c00], desc[UR36][R2.64+0x100], !P4 ;  /* 0x24c0010002167fae */ /* 0x0001e2000e101d64 */
[----:B------:R-:W-:-:S07]  /*e6a0*/  IMAD.MOV.U32 R7, RZ, RZ, R14 ;  /* 0x000000ffff077224 */ /* 0x000fce00078e000e */
[----:B0-----:R-:W-:Y:S05]  /*e6b0*/  WARPSYNC.COLLECTIVE R15, `(.L_x_128) ;  /* 0x000000000f087348 */ /* 0x001fea0003c00000 */
[----:B------:R1:W2:Y:S02]  /*e6c0*/  SHFL.IDX P6, R14, R13, R12, R11 ;  /* 0x0000000c0d0e7389 */ /* 0x0002a400000c000b */
[----:B012---:R-:W-:Y:S01]  /*e6d0*/  ENDCOLLECTIVE ;  /* 0x000000000000791b */ /* 0x007fe20003800000 */
.L_x_128:
[----:B------:R-:W-:Y:S01]  /*e6e0*/  IMAD.MOV.U32 R13, RZ, RZ, R24 ;  /* 0x000000ffff0d7224 */ /* 0x000fe200078e0018 */
[----:B------:R-:W-:Y:S01]  /*e6f0*/  MOV R12, 0x3 ;  /* 0x00000003000c7802 */ /* 0x000fe20000000f00 */
[----:B------:R-:W-:-:S07]  /*e700*/  IMAD.MOV.U32 R10, RZ, RZ, R14 ;  /* 0x000000ffff0a7224 */ /* 0x000fce00078e000e */
[----:B------:R-:W-:Y:S05]  /*e710*/  WARPSYNC.COLLECTIVE R15, `(.L_x_129) ;  /* 0x000000000f087348 */ /* 0x000fea0003c00000 */
[----:B------:R0:W1:Y:S02]  /*e720*/  SHFL.IDX P6, R14, R13, R12, R11 ;  /* 0x0000000c0d0e7389 */ /* 0x00006400000c000b */
[----:B01----:R-:W-:Y:S01]  /*e730*/  ENDCOLLECTIVE ;  /* 0x000000000000791b */ /* 0x003fe20003800000 */
.L_x_129:
[----:B------:R-:W-:-:S04]  /*e740*/  IADD3 R2, P0, R10, R8, RZ ;  /* 0x000000080a027210 */ /* 0x000fc80007f1e0ff */
[----:B------:R-:W-:-:S05]  /*e750*/  IADD3.X R3, RZ, R7, RZ, P0, !PT ;  /* 0x00000007ff037210 */ /* 0x000fca00007fe4ff */
[----:B------:R-:W-:Y:S01]  /*e760*/  @!PT LDS RZ, [RZ] ;  /* 0x00000000fffff984 */ /* 0x000fe20000000800 */
[----:B------:R-:W-:Y:S01]  /*e770*/  @!PT LDS RZ, [RZ] ;  /* 0x00000000fffff984 */ /* 0x000fe20000000800 */
[----:B------:R-:W-:Y:S01]  /*e780*/  @!PT LDS RZ, [RZ] ;  /* 0x00000000fffff984 */ /* 0x000fe20000000800 */
[----:B------:R-:W-:Y:S01]  /*e790*/  LDGSTS.E.BYPASS.LTC128B.128 [R22+0x1f400], desc[UR36][R2.64], !P1 ;  /* 0x1f40000002167fae */ /* 0x000fe2000c901d64 */
[----:B------:R-:W-:-:S03]  /*e7a0*/  MOV R13, R21 ;  /* 0x00000015000d7202 */ /* 0x000fc60000000f00 */
[----:B------:R-:W-:Y:S04]  /*e7b0*/  LDGSTS.E.BYPASS.LTC128B.128 [R22+0x22400], desc[UR36][R2.64+0x80], !P5 ;  /* 0x2240008002167fae */ /* 0x000fe8000e901d64 */
[----:B------:R0:W-:Y:S02]  /*e7c0*/  LDGSTS.E.BYPASS.LTC128B.128 [R22+0x25400], desc[UR36][R2.64+0x100], !P4 ;  /* 0x2540010002167fae */ /* 0x0001e4000e101d64 */
[----:B0-----:R-:W-:-:S07]  /*e7d0*/  IMAD.MOV.U32 R3, RZ, RZ, R14 ;  /* 0x000000ffff037224 */ /* 0x001fce00078e000e */
[----:B------:R-:W-:Y:S05]  /*e7e0*/  WARPSYNC.COLLECTIVE R15, `(.L_x_130) ;  /* 0x000000000f087348 */ /* 0x000fea0003c00000 */
[----:B------:R0:W1:Y:S02]  /*e7f0*/  SHFL.IDX P6, R14, R13, R12, R11 ;  /* 0x0000000c0d0e7389 */ /* 0x00006400000c000b */
[----:B01----:R-:W-:Y:S01]  /*e800*/  ENDCOLLECTIVE ;  /* 0x000000000000791b */ /* 0x003fe20003800000 */
.L_x_130:
[----:B------:R-:W-:Y:S01]  /*e810*/  IMAD.MOV.U32 R13, RZ, RZ, R24 ;  /* 0x000000ffff0d7224 */ /* 0x000fe200078e0018 */
[----:B------:R-:W-:Y:S01]  /*e820*/  MOV R12, 0x4 ;  /* 0x00000004000c7802 */ /* 0x000fe20000000f00 */
[----:B------:R-:W-:-:S07]  /*e830*/  IMAD.MOV.U32 R2, RZ, RZ, R14 ;  /* 0x000000ffff027224 */ /* 0x000fce00078e000e */
[----:B------:R-:W-:Y:S05]  /*e840*/  WARPSYNC.COLLECTIVE R15, `(.L_x_131) ;  /* 0x000000000f087348 */ /* 0x000fea0003c00000 */
[----:B------:R0:W1:Y:S02]  /*e850*/  SHFL.IDX P6, R14, R13, R12, R11 ;  /* 0x0000000c0d0e7389 */ /* 0x00006400000c000b */
[----:B01----:R-:W-:Y:S01]  /*e860*/  ENDCOLLECTIVE ;  /* 0x000000000000791b */ /* 0x003fe20003800000 */
.L_x_131:
        /* <DEDUP_REMOVED lines=13> */
.L_x_132:
[----:B------:R-:W-:Y:S01]  /*e940*/  IMAD.MOV.U32 R13, RZ, RZ, R24 ;  /* 0x000000ffff0d7224 */ /* 0x000fe200078e0018 */
[----:B------:R-:W-:Y:S01]  /*e950*/  MOV R12, 0x5 ;  /* 0x00000005000c7802 */ /* 0x000fe20000000f00 */
[----:B------:R-:W-:-:S07]  /*e960*/  IMAD.MOV.U32 R2, RZ, RZ, R14 ;  /* 0x000000ffff027224 */ /* 0x000fce00078e000e */
[----:B------:R-:W-:Y:S05]  /*e970*/  WARPSYNC.COLLECTIVE R15, `(.L_x_133) ;  /* 0x000000000f087348 */ /* 0x000fea0003c00000 */
[----:B------:R0:W1:Y:S02]  /*e980*/  SHFL.IDX P6, R14, R13, R12, R11 ;  /* 0x0000000c0d0e7389 */ /* 0x00006400000c000b */
[----:B01----:R-:W-:Y:S01]  /*e990*/  ENDCOLLECTIVE ;  /* 0x000000000000791b */ /* 0x003fe20003800000 */
.L_x_133:
[----:B------:R-:W-:-:S04]  /*e9a0*/  IADD3 R2, P0, R2, R8, RZ ;  /* 0x0000000802027210 */ /* 0x000fc80007f1e0ff */
[----:B------:R-:W-:-:S05]  /*e9b0*/  IADD3.X R3, RZ, R3, RZ, P0, !PT ;  /* 0x00000003ff037210 */ /* 0x000fca00007fe4ff */
[----:B------:R-:W-:Y:S01]  /*e9c0*/  @!PT LDS RZ, [RZ] ;  /* 0x00000000fffff984 */ /* 0x000fe20000000800 */
[----:B------:R-:W-:Y:S01]  /*e9d0*/  @!PT LDS RZ, [RZ] ;  /* 0x00000000fffff984 */ /* 0x000fe20000000800 */
[----:B------:R-:W-:Y:S01]  /*e9e0*/  @!PT LDS RZ, [RZ] ;  /* 0x00000000fffff984 */ /* 0x000fe20000000800 */
[----:B------:R0:W-:Y:S01]  /*e9f0*/  LDGSTS.E.BYPASS.LTC128B.128 [R22+0x20400], desc[UR36][R2.64], !P1 ;  /* 0x2040000002167fae */ /* 0x0001e2000c901d64 */
[----:B------:R-:W-:Y:S02]  /*ea00*/  ISETP.NE.AND P1, PT, R6, RZ, PT ;  /* 0x000000ff0600720c */ /* 0x000fe40003f25270 */
[----:B------:R-:W-:Y:S01]  /*ea10*/  MOV R13, R21 ;  /* 0x00000015000d7202 */ /* 0x000fe20000000f00 */
[----:B------:R0:W-:Y:S04]  /*ea20*/  LDGSTS.E.BYPASS.LTC128B.128 [R22+0x23400], desc[UR36][R2.64+0x80], !P5 ;  /* 0x2340008002167fae */ /* 0x0001e8000e901d64 */
[----:B------:R0:W-:Y:S01]  /*ea30*/  LDGSTS.E.BYPASS.LTC128B.128 [R22+0x26400], desc[UR36][R2.64+0x100], !P4 ;  /* 0x2640010002167fae */ /* 0x0001e2000e101d64 */
[----:B------:R-:W-:-:S07]  /*ea40*/  IMAD.MOV.U32 R24, RZ, RZ, R14 ;  /* 0x000000ffff187224 */ /* 0x000fce00078e000e */
[----:B0-----:R-:W-:Y:S05]  /*ea50*/  WARPSYNC.COLLECTIVE R15, `(.L_x_134) ;  /* 0x000000000f087348 */ /* 0x001fea0003c00000 */
[----:B------:R1:W2:Y:S02]  /*ea60*/  SHFL.IDX P6, R14, R13, R12, R11 ;  /* 0x0000000c0d0e7389 */ /* 0x0002a400000c000b */
[----:B012---:R-:W-:Y:S01]  /*ea70*/  ENDCOLLECTIVE ;  /* 0x000000000000791b */ /* 0x007fe20003800000 */
.L_x_134:
[----:B------:R-:W-:Y:S05]  /*ea80*/  BRA `(.L_x_135) ;  /* 0xffffffd000307947 */ /* 0x000fea000383ffff */
.L_x_64:
[----:B0-----:R0:W2:Y:S02]  /*ea90*/  SYNCS.PHASECHK.TRANS64.TRYWAIT P0, [R6+URZ+0x30860], R3 ;  /* 0x03086003060075a7 */ /* 0x0010a4000800017f */
[----:B--2---:R-:W-:Y:S05]  /*eaa0*/  @!P0 NANOSLEEP.SYNCS 0x989680 ;  /* 0x009896800000895d */ /* 0x004fea0003900000 */
[----:B------:R-:W2:Y:S02]  /*eab0*/  @!P0 SYNCS.PHASECHK.TRANS64 P0, [R6+URZ+0x30860], R3 ;  /* 0x03086003060085a7 */ /* 0x000ea4000800007f */
[----:B--2---:R-:W-:Y:S05]  /*eac0*/  @!P0 BRA `(.L_x_64) ;  /* 0xfffffffc00f08947 */ /* 0x004fea000383ffff */
[----:B------:R-:W-:Y:S05]  /*ead0*/  BRA `(.L_x_136) ;  /* 0xffffffd000947947 */ /* 0x000fea000383ffff */
.L_x_65:
[----:B------:R-:W-:Y:S01]  /*eae0*/  BSSY B1, `(.L_x_137) ;  /* 0x0000008000017945 */ /* 0x000fe20003800000 */
[----:B------:R-:W-:Y:S01]  /*eaf0*/  IMAD.MOV.U32 R13, RZ, RZ, R18 ;  /* 0x000000ffff0d7224 */ /* 0x000fe200078e0012 */
[----:B------:R-:W-:Y:S01]  /*eb00*/  MOV R12, RZ ;  /* 0x000000ff000c7202 */ /* 0x000fe20000000f00 */
[----:B------:R-:W-:Y:S01]  /*eb10*/  IMAD.MOV.U32 R11, RZ, RZ, 0x181f ;  /* 0x0000181fff0b7424 */ /* 0x000fe200078e00ff */
[----:B------:R-:W-:-:S07]  /*eb20*/  MOV R15, 0xffffffff ;  /* 0xffffffff000f7802 */ /* 0x000fce0000000f00 */
[----:B01----:R-:W-:Y:S05]  /*eb30*/  WARPSYNC.COLLECTIVE R15, `(.L_x_138) ;  /* 0x000000000f087348 */ /* 0x003fea0003c00000 */
[----:B------:R2:W3:Y:S02]  /*eb40*/  SHFL.IDX P6, R14, R13, R12, R11 ;  /* 0x0000000c0d0e7389 */ /* 0x0004e400000c000b */
[----:B0123--:R-:W-:Y:S01]  /*eb50*/  ENDCOLLECTIVE ;  /* 0x000000000000791b */ /* 0x00ffe20003800000 */
.L_x_138:
[----:B------:R-:W-:Y:S05]  /*eb60*/  BSYNC B1 ;  /* 0x0000000000017941 */ /* 0x000fea0003800000 */
.L_x_137:
[----:B------:R-:W-:Y:S01]  /*eb70*/  MOV R13, R17 ;  /* 0x00000011000d7202 */ /* 0x000fe20000000f00 */
[----:B------:R-:W-:Y:S01]  /*eb80*/  IMAD.MOV.U32 R12, RZ, RZ, RZ ;  /* 0x000000ffff0c7224 */ /* 0x000fe200078e00ff */
[----:B------:R-:W-:Y:S01]  /*eb90*/  MOV R11, 0x181f ;  /* 0x0000181f000b7802 */ /* 0x000fe20000000f00 */
[----:B------:R-:W-:Y:S01]  /*eba0*/  IMAD.MOV.U32 R15, RZ, RZ, -0x1 ;  /* 0xffffffffff0f7424 */ /* 0x000fe200078e00ff */
[----:B------:R-:W-:Y:S01]  /*ebb0*/  LEA R7, R7, UR44, 0x1 ;  /* 0x0000002c07077c11 */ /* 0x000fe2000f8e08ff */
[----:B------:R-:W-:-:S07]  /*ebc0*/  IMAD.MOV.U32 R3, RZ, RZ, R14 ;  /* 0x000000ffff037224 */ /* 0x000fce00078e000e */
[----:B------:R-:W-:Y:S05]  /*ebd0*/  WARPSYNC.COLLECTIVE R15, `(.L_x_139) ;  /* 0x000000000f087348 */ /* 0x000fea0003c00000 */
[----:B------:R0:W1:Y:S02]  /*ebe0*/  SHFL.IDX P6, R14, R13, R12, R11 ;  /* 0x0000000c0d0e7389 */ /* 0x00006400000c000b */
[----:B01----:R-:W-:Y:S01]  /*ebf0*/  ENDCOLLECTIVE ;  /* 0x000000000000791b */ /* 0x003fe20003800000 */
.L_x_139:
[----:B------:R-:W-:Y:S01]  /*ec00*/  IMAD.MOV.U32 R13, RZ, RZ, R18 ;  /* 0x000000ffff0d7224 */ /* 0x000fe200078e0012 */
[----:B------:R-:W-:Y:S02]  /*ec10*/  MOV R12, 0x1 ;  /* 0x00000001000c7802 */ /* 0x000fe40000000f00 */
[----:B------:R-:W-:-:S13]  /*ec20*/  IADD3 R2, P0, R14, R9, RZ ;  /* 0x000000090e027210 */ /* 0x000fda0007f1e0ff */
[----:B------:R-:W-:Y:S05]  /*ec30*/  WARPSYNC.COLLECTIVE R15, `(.L_x_140) ;  /* 0x000000000f087348 */ /* 0x000fea0003c00000 */
[----:B------:R0:W1:Y:S02]  /*ec40*/  SHFL.IDX P6, R14, R13, R12, R11 ;  /* 0x0000000c0d0e7389 */ /* 0x00006400000c000b */
[----:B01----:R-:W-:Y:S01]  /*ec50*/  ENDCOLLECTIVE ;  /* 0x000000000000791b */ /* 0x003fe20003800000 */
.L_x_140:
[----:B------:R-:W-:Y:S02]  /*ec60*/  IADD3.X R3, RZ, R3, RZ, P0, !PT ;  /* 0x00000003ff037210 */ /* 0x000fe400007fe4ff */
[----:B------:R-:W-:Y:S02]  /*ec70*/  ISETP.LT.OR P0, PT, R0, 0x1, P3 ;  /* 0x000000010000780c */ /* 0x000fe40001f01670 */
[----:B------:R-:W-:-:S11]  /*ec80*/  MOV R13, R17 ;  /* 0x00000011000d7202 */ /* 0x000fd60000000f00 */
[----:B------:R-:W-:Y:S01]  /*ec90*/  @!PT LDS RZ, [RZ] ;  /* 0x00000000fffff984 */ /* 0x000fe20000000800 */
[----:B------:R-:W-:Y:S01]  /*eca0*/  @!PT LDS RZ, [RZ] ;  /* 0x00000000fffff984 */ /* 0x000fe20000000800 */
[----:B------:R-:W-:Y:S01]  /*ecb0*/  @!PT LDS RZ, [RZ] ;  /* 0x00000000fffff984 */ /* 0x000fe20000000800 */
[----:B------:R0:W-:Y:S01]  /*ecc0*/  LDGSTS.E.BYPASS.LTC128B.128 [R7+0x400], desc[UR36][R2.64], !P0 ;  /* 0x0040000002077fae */ /* 0x0001e2000c101d64 */
[----:B------:R-:W-:Y:S01]  /*ecd0*/  ISETP.LT.OR P0, PT, R0, 0x1, P2 ;  /* 0x000000010000780c */ /* 0x000fe20001701670 */
[----:B------:R-:W-:-:S12]  /*ece0*/  IMAD.MOV.U32 R8, RZ, RZ, R14 ;  /* 0x000000ffff087224 */ /* 0x000fd800078e000e */
[----:B0-----:R-:W-:Y:S05]  /*ecf0*/  WARPSYNC.COLLECTIVE R15, `(.L_x_141) ;  /* 0x000000000f087348 */ /* 0x001fea0003c00000 */
[----:B------:R1:W2:Y:S02]  /*ed00*/  SHFL.IDX P6, R14, R13, R12, R11 ;  /* 0x0000000c0d0e7389 */ /* 0x0002a400000c000b */
[----:B012---:R-:W-:Y:S01]  /*ed10*/  ENDCOLLECTIVE ;  /* 0x000000000000791b */ /* 0x007fe20003800000 */
.L_x_141:
[----:B------:R-:W-:Y:S01]  /*ed20*/  @!PT LDS RZ, [RZ] ;  /* 0x00000000fffff984 */ /* 0x000fe20000000800 */
[----:B------:R-:W-:Y:S01]  /*ed30*/  @!PT LDS RZ, [RZ] ;  /* 0x00000000fffff984 */ /* 0x000fe20000000800 */
[----:B------:R-:W-:Y:S01]  /*ed40*/  @!PT LDS RZ, [RZ] ;  /* 0x00000000fffff984 */ /* 0x000fe20000000800 */
[----:B------:R-:W-:Y:S01]  /*ed50*/  LDGSTS.E.BYPASS.LTC128B.128 [R7+0x3400], desc[UR36][R2.64+0x80], !P0 ;  /* 0x0340008002077fae */ /* 0x000fe2000c101d64 */
[----:B------:R-:W-:Y:S02]  /*ed60*/  ISETP.LT.OR P0, PT, R0, 0x1, P1 ;  /* 0x000000010000780c */ /* 0x000fe40000f01670 */
[----:B------:R-:W-:Y:S01]  /*ed70*/  MOV R13, R18 ;  /* 0x00000012000d7202 */ /* 0x000fe20000000f00 */
[----:B------:R-:W-:-:S10]  /*ed80*/  IMAD.MOV.U32 R12, RZ, RZ, 0x2 ;  /* 0x00000002ff0c7424 */ /* 0x000fd400078e00ff */
[----:B------:R0:W-:Y:S02]  /*ed90*/  LDGSTS.E.BYPASS.LTC128B.128 [R7+0x6400], desc[UR36][R2.64+0x100], !P0 ;  /* 0x0640010002077fae */ /* 0x0001e4000c101d64 */
[----:B0-----:R-:W-:-:S13]  /*eda0*/  IADD3 R2, P0, R14, R9, RZ ;  /* 0x000000090e027210 */ /* 0x001fda0007f1e0ff */
[----:B------:R-:W-:Y:S05]  /*edb0*/  WARPSYNC.COLLECTIVE R15, `(.L_x_142) ;  /* 0x000000000f087348 */ /* 0x000fea0003c00000 */
[----:B------:R0:W1:Y:S02]  /*edc0*/  SHFL.IDX P6, R14, R13, R12, R11 ;  /* 0x0000000c0d0e7389 */ /* 0x00006400000c000b */
[----:B01----:R-:W-:Y:S01]  /*edd0*/  ENDCOLLECTIVE ;  /* 0x000000000000791b */ /* 0x003fe20003800000 */
.L_x_142:
[----:B------:R-:W-:Y:S01]  /*ede0*/  IMAD.X R3, RZ, RZ, R8, P0 ;  /* 0x000000ffff037224 */ /* 0x000fe200000e0608 */
[----:B------:R-:W-:Y:S01]  /*edf0*/  ISETP.LT.OR P0, PT, R0, 0x11, P3 ;  /* 0x000000110000780c */ /* 0x000fe20001f01670 */
[----:B------:R-:W-:-:S12]  /*ee00*/  IMAD.MOV.U32 R13, RZ, RZ, R17 ;  /* 0x000000ffff0d7224 */ /* 0x000fd800078e0011 */
[----:B------:R-:W-:Y:S01]  /*ee10*/  @!PT LDS RZ, [RZ] ;  /* 0x00000000fffff984 */ /* 0x000fe20000000800 */
[----:B------:R-:W-:Y:S01]  /*ee20*/  @!PT LDS RZ, [RZ] ;  /* 0x00000000fffff984 */ /* 0x000fe20000000800 */
[----:B------:R-:W-:Y:S01]  /*ee30*/  @!PT LDS RZ, [RZ] ;  /* 0x00000000fffff984 */ /* 0x000fe20000000800 */
[----:B------:R0:W-:Y:S01]  /*ee40*/  LDGSTS.E.BYPASS.LTC128B.128 [R7+0xc00], desc[UR36][R2.64], !P0 ;  /* 0x00c0000002077fae */ /* 0x0001e2000c101d64 */
[----:B------:R-:W-:Y:S02]  /*ee50*/  ISETP.LT.OR P0, PT, R0, 0x11, P2 ;  /* 0x000000110000780c */ /* 0x000fe40001701670 */
[----:B------:R-:W-:-:S11]  /*ee60*/  MOV R8, R14 ;  /* 0x0000000e00087202 */ /* 0x000fd60000000f00 */
[----:B0-----:R-:W-:Y:S05]  /*ee70*/  WARPSYNC.COLLECTIVE R15, `(.L_x_143) ;  /* 0x000000000f087348 */ /* 0x001fea0003c00000 */
[----:B------:R1:W2:Y:S02]  /*ee80*/  SHFL.IDX P6, R14, R13, R12, R11 ;  /* 0x0000000c0d0e7389 */ /* 0x0002a400000c000b */
[----:B012---:R-:W-:Y:S01]  /*ee90*/  ENDCOLLECTIVE ;  /* 0x000000000000791b */ /* 0x007fe20003800000 */
.L_x_143:
[----:B------:R-:W-:Y:S01]  /*eea0*/  @!PT LDS RZ, [RZ] ;  /* 0x00000000fffff984 */ /* 0x000fe20000000800 */
[----:B------:R-:W-:Y:S01]  /*eeb0*/  @!PT LDS RZ, [RZ] ;  /* 0x00000000fffff984 */ /* 0x000fe20000000800 */
[----:B------:R-:W-:Y:S01]  /*eec0*/  @!PT LDS RZ, [RZ] ;  /* 0x00000000fffff984 */ /* 0x000fe20000000800 */
[----:B------:R-:W-:Y:S01]  /*eed0*/  LDGSTS.E.BYPASS.LTC128B.128 [R7+0x3c00], desc[UR36][R2.64+0x80], !P0 ;  /* 0x03c0008002077fae */ /* 0x000fe2000c101d64 */
[----:B------:R-:W-:Y:S01]  /*eee0*/  ISETP.LT.OR P0, PT, R0, 0x11, P1 ;  /* 0x000000110000780c */ /* 0x000fe20000f01670 */
[----:B------:R-:W-:Y:S01]  /*eef0*/  IMAD.MOV.U32 R13, RZ, RZ, R18 ;  /* 0x000000ffff0d7224 */ /* 0x000fe200078e0012 */
[----:B------:R-:W-:-:S11]  /*ef00*/  MOV R12, 0x3 ;  /* 0x00000003000c7802 */ /* 0x000fd60000000f00 */
[----:B------:R0:W-:Y:S02]  /*ef10*/  LDGSTS.E.BYPASS.LTC128B.128 [R7+0x6c00], desc[UR36][R2.64+0x100], !P0 ;  /* 0x06c0010002077fae */ /* 0x0001e4000c101d64 */
[----:B0-----:R-:W-:-:S13]  /*ef20*/  IADD3 R2, P0, R14, R9, RZ ;  /* 0x000000090e027210 */ /* 0x001fda0007f1e0ff */
[----:B------:R-:W-:Y:S05]  /*ef30*/  WARPSYNC.COLLECTIVE R15, `(.L_x_144) ;  /* 0x000000000f087348 */ /* 0x000fea0003c00000 */
[----:B------:R0:W1:Y:S02]  /*ef40*/  SHFL.IDX P6, R14, R13, R12, R11 ;  /* 0x0000000c0d0e7389 */ /* 0x00006400000c000b */
[----:B01----:R-:W-:Y:S01]  /*ef50*/  ENDCOLLECTIVE ;  /* 0x000000000000791b */ /* 0x003fe20003800000 */
.L_x_144:
        /* <DEDUP_REMOVED lines=12> */
.L_x_145:
        /* <DEDUP_REMOVED lines=12> */
.L_x_146:
        /* <DEDUP_REMOVED lines=12> */
.L_x_147:
        /* <DEDUP_REMOVED lines=12> */
.L_x_148:
        /* <DEDUP_REMOVED lines=12> */
.L_x_149:
[----:B------:R-:W-:Y:S01]  /*f320*/  @!PT LDS RZ, [RZ] ;  /* 0x00000000fffff984 */ /* 0x000fe20000000800 */
[----:B------:R-:W-:Y:S01]  /*f330*/  @!PT LDS RZ, [RZ] ;  /* 0x00000000fffff984 */ /* 0x000fe20000000800 */
[----:B------:R-:W-:Y:S01]  /*f340*/  @!PT LDS RZ, [RZ] ;  /* 0x00000000fffff984 */ /* 0x000fe20000000800 */
[----:B------:R2:W-:Y:S01]  /*f350*/  LDGSTS.E.BYPASS.LTC128B.128 [R7+0x5400], desc[UR36][R2.64+0x80], !P0 ;  /* 0x0540008002077fae */ /* 0x0005e2000c101d64 */
[----:B------:R-:W-:-:S13]  /*f360*/  ISETP.LT.OR P0, PT, R0, 0x41, P1 ;  /* 0x000000410000780c */ /* 0x000fda0000f01670 */
[----:B------:R2:W-:Y:S01]  /*f370*/  LDGSTS.E.BYPASS.LTC128B.128 [R7+0x8400], desc[UR36][R2.64+0x100], !P0 ;  /* 0x0840010002077fae */ /* 0x0005e2000c101d64 */
[----:B------:R-:W-:Y:S05]  /*f380*/  BRA `(.L_x_150) ;  /* 0xffffffcc00507947 */ /* 0x000fea000383ffff */
.L_x_71:
[----:B0-----:R0:W1:Y:S02]  /*f390*/  SYNCS.PHASECHK.TRANS64.TRYWAIT P0, [R0+URZ+0x30860], R3 ;  /* 0x03086003000075a7 */ /* 0x001064000800017f */
[----:B-1----:R-:W-:Y:S05]  /*f3a0*/  @!P0 NANOSLEEP.SYNCS 0x989680 ;  /* 0x009896800000895d */ /* 0x002fea0003900000 */
[----:B------:R-:W1:Y:S02]  /*f3b0*/  @!P0 SYNCS.PHASECHK.TRANS64 P0, [R0+URZ+0x30860], R3 ;  /* 0x03086003000085a7 */ /* 0x000e64000800007f */
[----:B-1----:R-:W-:Y:S05]  /*f3c0*/  @!P0 BRA `(.L_x_71) ;  /* 0xfffffffc00f08947 */ /* 0x002fea000383ffff */
[----:B------:R-:W-:Y:S05]  /*f3d0*/  BRA `(.L_x_151) ;  /* 0xffffffd0004c7947 */ /* 0x000fea000383ffff */
.L_x_72:
[----:B------:R-:W-:Y:S01]  /*f3e0*/  BSSY B0, `(.L_x_152) ;  /* 0x0000008000007945 */ /* 0x000fe20003800000 */
[----:B------:R-:W-:Y:S01]  /*f3f0*/  IMAD.MOV.U32 R13, RZ, RZ, R18 ;  /* 0x000000ffff0d7224 */ /* 0x000fe200078e0012 */
[----:B------:R-:W-:Y:S01]  /*f400*/  MOV R12, RZ ;  /* 0x000000ff000c7202 */ /* 0x000fe20000000f00 */
[----:B------:R-:W-:Y:S01]  /*f410*/  IMAD.MOV.U32 R11, RZ, RZ, 0x181f ;  /* 0x0000181fff0b7424 */ /* 0x000fe200078e00ff */
[----:B------:R-:W-:-:S07]  /*f420*/  MOV R15, 0xffffffff ;  /* 0xffffffff000f7802 */ /* 0x000fce0000000f00 */
[----:B0-----:R-:W-:Y:S05]  /*f430*/  WARPSYNC.COLLECTIVE R15, `(.L_x_153) ;  /* 0x000000000f087348 */ /* 0x001fea0003c00000 */
[----:B------:R1:W2:Y:S02]  /*f440*/  SHFL.IDX P6, R14, R13, R12, R11 ;  /* 0x0000000c0d0e7389 */ /* 0x0002a400000c000b */
[----:B012---:R-:W-:Y:S01]  /*f450*/  ENDCOLLECTIVE ;  /* 0x000000000000791b */ /* 0x007fe20003800000 */
.L_x_153:
[----:B------:R-:W-:Y:S05]  /*f460*/  BSYNC B0 ;  /* 0x0000000000007941 */ /* 0x000fea0003800000 */
.L_x_152:
        /* <DEDUP_REMOVED lines=9> */
.L_x_154:
[----:B------:R-:W-:Y:S02]  /*f500*/  ULDC UR4, c[0x0][0x2f4] ;  /* 0x0000bd0000047ab9 */ /* 0x000fe40000000800 */
[----:B------:R-:W-:Y:S02]  /*f510*/  ISETP.GE.AND P1, PT, R34, UR4, PT ;  /* 0x0000000422007c0c */ /* 0x000fe4000bf26270 */
[----:B------:R-:W-:Y:S02]  /*f520*/  ISETP.GE.AND P0, PT, R33, UR4, PT ;  /* 0x0000000421007c0c */ /* 0x000fe4000bf06270 */
[----:B------:R-:W-:Y:S02]  /*f530*/  ISETP.GE.AND P2, PT, R23, UR4, PT ;  /* 0x0000000417007c0c */ /* 0x000fe4000bf46270 */
[C---:B------:R-:W-:Y:S02]  /*f540*/  ISETP.LT.OR P4, PT, R5.reuse, 0x1, P1 ;  /* 0x000000010500780c */ /* 0x040fe40000f81670 */
[----:B------:R-:W-:-:S02]  /*f550*/  ISETP.LT.OR P3, PT, R5, 0x1, P2 ;  /* 0x000000010500780c */ /* 0x000fc40001761670 */
[----:B------:R-:W-:Y:S01]  /*f560*/  ISETP.LT.OR P5, PT, R5, 0x1, P0 ;  /* 0x000000010500780c */ /* 0x000fe200007a1670 */
[----:B------:R-:W-:Y:S01]  /*f570*/  IMAD.MOV.U32 R13, RZ, RZ, R18 ;  /* 0x000000ffff0d7224 */ /* 0x000fe200078e0012 */
[----:B------:R-:W-:Y:S02]  /*f580*/  MOV R12, 0x1 ;  /* 0x00000001000c7802 */ /* 0x000fe40000000f00 */
[----:B------:R-:W-:-:S09]  /*f590*/  MOV R2, R14 ;  /* 0x0000000e00027202 */ /* 0x000fd20000000f00 */
[----:B------:R-:W-:Y:S05]  /*f5a0*/  WARPSYNC.COLLECTIVE R15, `(.L_x_155) ;  /* 0x000000000f087348 */ /* 0x000fea0003c00000 */
[----:B------:R0:W1:Y:S02]  /*f5b0*/  SHFL.IDX P6, R14, R13, R12, R11 ;  /* 0x0000000c0d0e7389 */ /* 0x00006400000c000b */
[----:B01----:R-:W-:Y:S01]  /*f5c0*/  ENDCOLLECTIVE ;  /* 0x000000000000791b */ /* 0x003fe20003800000 */
.L_x_155:
[----:B------:R-:W-:-:S05]  /*f5d0*/  IMAD.WIDE.U32 R2, R23, 0x2, R2 ;  /* 0x0000000217027825 */ /* 0x000fca00078e0002 */
[----:B------:R-:W-:Y:S01]  /*f5e0*/  @!PT LDS RZ, [RZ] ;  /* 0x00000000fffff984 */ /* 0x000fe20000000800 */
[----:B------:R-:W-:Y:S01]  /*f5f0*/  @!PT LDS RZ, [RZ] ;  /* 0x00000000fffff984 */ /* 0x000fe20000000800 */
[----:B------:R-:W-:Y:S01]  /*f600*/  @!PT LDS RZ, [RZ] ;  /* 0x00000000fffff984 */ /* 0x000fe20000000800 */
[----:B------:R0:W-:Y:S01]  /*f610*/  LDGSTS.E.BYPASS.LTC128B.128 [R4+0x400], desc[UR36][R2.64], !P3 ;  /* 0x0040000002047fae */ /* 0x0001e2000d901d64 */
[----:B------:R-:W-:-:S03]  /*f620*/  ISETP.LT.OR P3, PT, R5, 0x11, P2 ;  /* 0x000000110500780c */ /* 0x000fc60001761670 */
[----:B------:R0:W-:Y:S01]  /*f630*/  LDGSTS.E.BYPASS.LTC128B.128 [R4+0x3400], desc[UR36][R2.64+0x80], !P4 ;  /* 0x0340008002047fae */ /* 0x0001e2000e101d64 */
[C---:B------:R-:W-:Y:S02]  /*f640*/  ISETP.LT.OR P4, PT, R5.reuse, 0x11, P1 ;  /* 0x000000110500780c */ /* 0x040fe40000f81670 */
[----:B------:R-:W-:Y:S01]  /*f650*/  MOV R13, R17 ;  /* 0x00000011000d7202 */ /* 0x000fe20000000f00 */
[----:B------:R0:W-:Y:S01]  /*f660*/  LDGSTS.E.BYPASS.LTC128B.128 [R4+0x6400], desc[UR36][R2.64+0x100], !P5 ;  /* 0x0640010002047fae */ /* 0x0001e2000e901d64 */
[----:B------:R-:W-:Y:S01]  /*f670*/  ISETP.LT.OR P5, PT, R5, 0x11, P0 ;  /* 0x000000110500780c */ /* 0x000fe200007a1670 */
[----:B------:R-:W-:-:S12]  /*f680*/  IMAD.MOV.U32 R6, RZ, RZ, R14 ;  /* 0x000000ffff067224 */ /* 0x000fd800078e000e */
[----:B0-----:R-:W-:Y:S05]  /*f690*/  WARPSYNC.COLLECTIVE R15, `(.L_x_156) ;  /* 0x000000000f087348 */ /* 0x001fea0003c00000 */
[----:B------:R1:W2:Y:S02]  /*f6a0*/  SHFL.IDX P6, R14, R13, R12, R11 ;  /* 0x0000000c0d0e7389 */ /* 0x0002a400000c000b */
[----:B012---:R-:W-:Y:S01]  /*f6b0*/  ENDCOLLECTIVE ;  /* 0x000000000000791b */ /* 0x007fe20003800000 */
.L_x_156:
[----:B------:R-:W-:Y:S01]  /*f6c0*/  MOV R3, R6 ;  /* 0x0000000600037202 */ /* 0x000fe20000000f00 */
[----:B------:R-:W-:Y:S01]  /*f6d0*/  IMAD.MOV.U32 R13, RZ, RZ, R18 ;  /* 0x000000ffff0d7224 */ /* 0x000fe200078e0012 */
[----:B------:R-:W-:Y:S01]  /*f6e0*/  MOV R12, 0x2 ;  /* 0x00000002000c7802 */ /* 0x000fe20000000f00 */
[----:B------:R-:W-:-:S07]  /*f6f0*/  IMAD.MOV.U32 R2, RZ, RZ, R14 ;  /* 0x000000ffff027224 */ /* 0x000fce00078e000e */
[----:B------:R-:W-:Y:S05]  /*f700*/  WARPSYNC.COLLECTIVE R15, `(.L_x_157) ;  /* 0x000000000f087348 */ /* 0x000fea0003c00000 */
[----:B------:R0:W1:Y:S02]  /*f710*/  SHFL.IDX P6, R14, R13, R12, R11 ;  /* 0x0000000c0d0e7389 */ /* 0x00006400000c000b */
[----:B01----:R-:W-:Y:S01]  /*f720*/  ENDCOLLECTIVE ;  /* 0x000000000000791b */ /* 0x003fe20003800000 */
.L_x_157:
        /* <DEDUP_REMOVED lines=15> */
.L_x_158:
[----:B------:R-:W-:Y:S01]  /*f820*/  IMAD.MOV.U32 R3, RZ, RZ, R7 ;  /* 0x000000ffff037224 */ /* 0x000fe200078e0007 */
[----:B------:R-:W-:Y:S01]  /*f830*/  MOV R13, R18 ;  /* 0x00000012000d7202 */ /* 0x000fe20000000f00 */
[----:B------:R-:W-:Y:S02]  /*f840*/  IMAD.MOV.U32 R12, RZ, RZ, 0x3 ;  /* 0x00000003ff0c7424 */ /* 0x000fe400078e00ff */
[----:B------:R-:W-:-:S07]  /*f850*/  IMAD.MOV.U32 R8, RZ, RZ, R14 ;  /* 0x000000ffff087224 */ /* 0x000fce00078e000e */
[----:B------:R-:W-:Y:S05]  /*f860*/  WARPSYNC.COLLECTIVE R15, `(.L_x_159) ;  /* 0x000000000f087348 */ /* 0x000fea0003c00000 */
[----:B------:R0:W1:Y:S02]  /*f870*/  SHFL.IDX P6, R14, R13, R12, R11 ;  /* 0x0000000c0d0e7389 */ /* 0x00006400000c000b */
[----:B01----:R-:W-:Y:S01]  /*f880*/  ENDCOLLECTIVE ;  /* 0x000000000000791b */ /* 0x003fe20003800000 */
.L_x_159:
[----:B------:R-:W-:-:S05]  /*f890*/  MOV R2, R8 ;  /* 0x0000000800027202 */ /* 0x000fca0000000f00 */
[----:B------:R-:W-:-:S05]  /*f8a0*/  IMAD.WIDE.U32 R2, R23, 0x2, R2 ;  /* 0x0000000217027825 */ /* 0x000fca00078e0002 */
[----:B------:R-:W-:Y:S01]  /*f8b0*/  @!PT LDS RZ, [RZ] ;  /* 0x00000000fffff984 */ /* 0x000fe20000000800 */
[----:B------:R-:W-:Y:S01]  /*f8c0*/  @!PT LDS RZ, [RZ] ;  /* 0x00000000fffff984 */ /* 0x000fe20000000800 */
[----:B------:R-:W-:Y:S01]  /*f8d0*/  @!PT LDS RZ, [RZ] ;  /* 0x00000000fffff984 */ /* 0x000fe20000000800 */
[----:B------:R0:W-:Y:S01]  /*f8e0*/  LDGSTS.E.BYPASS.LTC128B.128 [R4+0x1400], desc[UR36][R2.64], !P3 ;  /* 0x0140000002047fae */ /* 0x0001e2000d901d64 */
[----:B------:R-:W-:Y:S01]  /*f8f0*/  IMAD.MOV.U32 R13, RZ, RZ, R17 ;  /* 0x000000ffff0d7224 */ /* 0x000fe200078e0011 */
[C---:B------:R-:W-:Y:S02]  /*f900*/  ISETP.LT.OR P3, PT, R5.reuse, 0x31, P2 ;  /* 0x000000310500780c */ /* 0x040fe40001761670 */
[----:B------:R0:W-:Y:S01]  /*f910*/  LDGSTS.E.BYPASS.LTC128B.128 [R4+0x4400], desc[UR36][R2.64+0x80], !P4 ;  /* 0x0440008002047fae */ /* 0x0001e2000e101d64 */
[----:B------:R-:W-:-:S03]  /*f920*/  ISETP.LT.OR P4, PT, R5, 0x31, P1 ;  /* 0x000000310500780c */ /* 0x000fc60000f81670 */
[----:B------:R0:W-:Y:S01]  /*f930*/  LDGSTS.E.BYPASS.LTC128B.128 [R4+0x7400], desc[UR36][R2.64+0x100], !P5 ;  /* 0x0740010002047fae */ /* 0x0001e2000e901d64 */
[----:B------:R-:W-:Y:S02]  /*f940*/  ISETP.LT.OR P5, PT, R5, 0x31, P0 ;  /* 0x000000310500780c */ /* 0x000fe400007a1670 */
[----:B------:R-:W-:-:S11]  /*f950*/  MOV R6, R14 ;  /* 0x0000000e00067202 */ /* 0x000fd60000000f00 */
[----:B0-----:R-:W-:Y:S05]  /*f960*/  WARPSYNC.COLLECTIVE R15, `(.L_x_160) ;  /* 0x000000000f087348 */ /* 0x001fea0003c00000 */
[----:B------:R1:W2:Y:S02]  /*f970*/  SHFL.IDX P6, R14, R13, R12, R11 ;  /* 0x0000000c0d0e7389 */ /* 0x0002a400000c000b */
[----:B012---:R-:W-:Y:S01]  /*f980*/  ENDCOLLECTIVE ;  /* 0x000000000000791b */ /* 0x007fe20003800000 */
.L_x_160:
[----:B------:R-:W-:Y:S02]  /*f990*/  IMAD.MOV.U32 R3, RZ, RZ, R6 ;  /* 0x000000ffff037224 */ /* 0x000fe400078e0006 */
[----:B------:R-:W-:Y:S01]  /*f9a0*/  IMAD.MOV.U32 R6, RZ, RZ, RZ ;  /* 0x000000ffff067224 */ /* 0x000fe200078e00ff */
[----:B------:R-:W-:Y:S01]  /*f9b0*/  MOV R13, R18 ;  /* 0x00000012000d7202 */ /* 0x000fe20000000f00 */
[----:B------:R-:W-:Y:S01]  /*f9c0*/  IMAD.MOV.U32 R12, RZ, RZ, 0x4 ;  /* 0x00000004ff0c7424 */ /* 0x000fe200078e00ff */
[----:B------:R-:W-:-:S07]  /*f9d0*/  MOV R2, R14 ;  /* 0x0000000e00027202 */ /* 0x000fce0000000f00 */
[----:B------:R-:W-:Y:S05]  /*f9e0*/  WARPSYNC.COLLECTIVE R15, `(.L_x_161) ;  /* 0x000000000f087348 */ /* 0x000fea0003c00000 */
[----:B------:R0:W1:Y:S02]  /*f9f0*/  SHFL.IDX P6, R14, R13, R12, R11 ;  /* 0x0000000c0d0e7389 */ /* 0x00006400000c000b */
[----:B01----:R-:W-:Y:S01]  /*fa00*/  ENDCOLLECTIVE ;  /* 0x000000000000791b */ /* 0x003fe20003800000 */
.L_x_161:
[----:B------:R-:W-:-:S05]  /*fa10*/  IMAD.WIDE.U32 R2, R23, 0x2, R2 ;  /* 0x0000000217027825 */ /* 0x000fca00078e0002 */
[----:B------:R-:W-:Y:S01]  /*fa20*/  @!PT LDS RZ, [RZ] ;  /* 0x00000000fffff984 */ /* 0x000fe20000000800 */
[----:B------:R-:W-:Y:S01]  /*fa30*/  @!PT LDS RZ, [RZ] ;  /* 0x00000000fffff984 */ /* 0x000fe20000000800 */
[----:B------:R-:W-:Y:S01]  /*fa40*/  @!PT LDS RZ, [RZ] ;  /* 0x00000000fffff984 */ /* 0x000fe20000000800 */
[----:B------:R0:W-:Y:S01]  /*fa50*/  LDGSTS.E.BYPASS.LTC128B.128 [R4+0x1c00], desc[UR36][R2.64], !P3 ;  /* 0x01c0000002047fae */ /* 0x0001e2000d901d64 */
[----:B------:R-:W-:-:S03]  /*fa60*/  ISETP.LT.OR P3, PT, R5, 0x41, P2 ;  /* 0x000000410500780c */ /* 0x000fc60001761670 */
[----:B------:R0:W-:Y:S01]  /*fa70*/  LDGSTS.E.BYPASS.LTC128B.128 [R4+0x4c00], desc[UR36][R2.64+0x80], !P4 ;  /* 0x04c0008002047fae */ /* 0x0001e2000e101d64 */
[C---:B------:R-:W-:Y:S01]  /*fa80*/  ISETP.LT.OR P4, PT, R5.reuse, 0x41, P1 ;  /* 0x000000410500780c */ /* 0x040fe20000f81670 */
[----:B------:R-:W-:Y:S02]  /*fa90*/  IMAD.MOV.U32 R13, RZ, RZ, R17 ;  /* 0x000000ffff0d7224 */ /* 0x000fe400078e0011 */
[----:B------:R0:W-:Y:S01]  /*faa0*/  LDGSTS.E.BYPASS.LTC128B.128 [R4+0x7c00], desc[UR36][R2.64+0x100], !P5 ;  /* 0x07c0010002047fae */ /* 0x0001e2000e901d64 */
[----:B------:R-:W-:Y:S02]  /*fab0*/  ISETP.LT.OR P5, PT, R5, 0x41, P0 ;  /* 0x000000410500780c */ /* 0x000fe400007a1670 */
[----:B------:R-:W-:-:S11]  /*fac0*/  MOV R7, R14 ;  /* 0x0000000e00077202 */ /* 0x000fd60000000f00 */
[----:B0-----:R-:W-:Y:S05]  /*fad0*/  WARPSYNC.COLLECTIVE R15, `(.L_x_162) ;  /* 0x000000000f087348 */ /* 0x001fea0003c00000 */
[----:B------:R1:W2:Y:S02]  /*fae0*/  SHFL.IDX P6, R14, R13, R12, R11 ;  /* 0x0000000c0d0e7389 */ /* 0x0002a400000c000b */
[----:B012---:R-:W-:Y:S01]  /*faf0*/  ENDCOLLECTIVE ;  /* 0x000000000000791b */ /* 0x007fe20003800000 */
.L_x_162:
[----:B------:R-:W-:Y:S01]  /*fb00*/  MOV R3, R7 ;  /* 0x0000000700037202 */ /* 0x000fe20000000f00 */
[----:B------:R-:W-:Y:S01]  /*fb10*/  IMAD.MOV.U32 R13, RZ, RZ, R18 ;  /* 0x000000ffff0d7224 */ /* 0x000fe200078e0012 */
[----:B------:R-:W-:Y:S02]  /*fb20*/  MOV R12, 0x5 ;  /* 0x00000005000c7802 */ /* 0x000fe40000000f00 */
[----:B------:R-:W-:-:S07]  /*fb30*/  MOV R8, R14 ;  /* 0x0000000e00087202 */ /* 0x000fce0000000f00 */
[----:B------:R-:W-:Y:S05]  /*fb40*/  WARPSYNC.COLLECTIVE R15, `(.L_x_163) ;  /* 0x000000000f087348 */ /* 0x000fea0003c00000 */
[----:B------:R0:W1:Y:S02]  /*fb50*/  SHFL.IDX P6, R14, R13, R12, R11 ;  /* 0x0000000c0d0e7389 */ /* 0x00006400000c000b */
[----:B01----:R-:W-:Y:S01]  /*fb60*/  ENDCOLLECTIVE ;  /* 0x000000000000791b */ /* 0x003fe20003800000 */
.L_x_163:
[----:B------:R-:W-:-:S04]  /*fb70*/  IMAD.MOV.U32 R2, RZ, RZ, R8 ;  /* 0x000000ffff027224 */ /* 0x000fc800078e0008 */
[----:B------:R-:W-:-:S05]  /*fb80*/  IMAD.WIDE.U32 R2, R23, 0x2, R2 ;  /* 0x0000000217027825 */ /* 0x000fca00078e0002 */
[----:B------:R-:W-:Y:S01]  /*fb90*/  @!PT LDS RZ, [RZ] ;  /* 0x00000000fffff984 */ /* 0x000fe20000000800 */
[----:B------:R-:W-:Y:S01]  /*fba0*/  @!PT LDS RZ, [RZ] ;  /* 0x00000000fffff984 */ /* 0x000fe20000000800 */
[----:B------:R-:W-:Y:S01]  /*fbb0*/  @!PT LDS RZ, [RZ] ;  /* 0x00000000fffff984 */ /* 0x000fe20000000800 */
[----:B------:R0:W-:Y:S01]  /*fbc0*/  LDGSTS.E.BYPASS.LTC128B.128 [R4+0x2400], desc[UR36][R2.64], !P3 ;  /* 0x0240000002047fae */ /* 0x0001e2000d901d64 */
[----:B------:R-:W-:-:S03]  /*fbd0*/  MOV R13, R17 ;  /* 0x00000011000d7202 */ /* 0x000fc60000000f00 */
[----:B------:R0:W-:Y:S04]  /*fbe0*/  LDGSTS.E.BYPASS.LTC128B.128 [R4+0x5400], desc[UR36][R2.64+0x80], !P4 ;  /* 0x0540008002047fae */ /* 0x0001e8000e101d64 */
[----:B------:R0:W-:Y:S01]  /*fbf0*/  LDGSTS.E.BYPASS.LTC128B.128 [R4+0x8400], desc[UR36][R2.64+0x100], !P5 ;  /* 0x0840010002047fae */ /* 0x0001e2000e901d64 */
[----:B------:R-:W-:-:S07]  /*fc00*/  IMAD.MOV.U32 R18, RZ, RZ, R14 ;  /* 0x000000ffff127224 */ /* 0x000fce00078e000e */
[----:B0-----:R-:W-:Y:S05]  /*fc10*/  WARPSYNC.COLLECTIVE R15, `(.L_x_164) ;  /* 0x000000000f087348 */ /* 0x001fea0003c00000 */
[----:B------:R1:W2:Y:S02]  /*fc20*/  SHFL.IDX P6, R14, R13, R12, R11 ;  /* 0x0000000c0d0e7389 */ /* 0x0002a400000c000b */
[----:B012---:R-:W-:Y:S01]  /*fc30*/  ENDCOLLECTIVE ;  /* 0x000000000000791b */ /* 0x007fe20003800000 */
.L_x_164:
[----:B------:R-:W-:Y:S05]  /*fc40*/  BRA `(.L_x_165) ;  /* 0xffffffcc00307947 */ /* 0x000fea000383ffff */
.L_x_75:
[----:B0-----:R0:W1:Y:S02]  /*fc50*/  SYNCS.PHASECHK.TRANS64.TRYWAIT P0, [R7+URZ+0x30820], R6 ;  /* 0x03082006070075a7 */ /* 0x001064000800017f */
[----:B-1----:R-:W-:Y:S05]  /*fc60*/  @!P0 NANOSLEEP.SYNCS 0x989680 ;  /* 0x009896800000895d */ /* 0x002fea0003900000 */
[----:B------:R-:W1:Y:S02]  /*fc70*/  @!P0 SYNCS.PHASECHK.TRANS64 P0, [R7+URZ+0x30820], R6 ;  /* 0x03082006070085a7 */ /* 0x000e64000800007f */
[----:B-1----:R-:W-:Y:S05]  /*fc80*/  @!P0 BRA `(.L_x_75) ;  /* 0xfffffffc00f08947 */ /* 0x002fea000383ffff */
[----:B------:R-:W-:Y:S05]  /*fc90*/  BRA `(.L_x_166) ;  /* 0xffffffcc00ac7947 */ /* 0x000fea000383ffff */
.L_x_76:
[----:B------:R-:W1:Y:S01]  /*fca0*/  S2R R2, SR_TID.X ;  /* 0x0000000000027919 */ /* 0x000e620000002100 */
[----:B------:R-:W-:Y:S01]  /*fcb0*/  BSSY B0, `(.L_x_167) ;  /* 0x000000a000007945 */ /* 0x000fe20003800000 */
[----:B------:R-:W-:Y:S01]  /*fcc0*/  IMAD.MOV.U32 R12, RZ, RZ, RZ ;  /* 0x000000ffff0c7224 */ /* 0x000fe200078e00ff */
[----:B------:R-:W-:Y:S01]  /*fcd0*/  MOV R11, 0x1f ;  /* 0x0000001f000b7802 */ /* 0x000fe20000000f00 */
[----:B------:R-:W-:Y:S01]  /*fce0*/  IMAD.MOV.U32 R15, RZ, RZ, -0x1 ;  /* 0xffffffffff0f7424 */ /* 0x000fe200078e00ff */
[----:B-1----:R-:W-:-:S04]  /*fcf0*/  SHF.R.U32.HI R2, RZ, 0x5, R2 ;  /* 0x00000005ff027819 */ /* 0x002fc80000011602 */
[----:B------:R-:W-:-:S04]  /*fd00*/  LOP3.LUT R2, R2, 0x3, RZ, 0xc0, !PT ;  /* 0x0000000302027812 */ /* 0x000fc800078ec0ff */
[----:B------:R-:W-:-:S07]  /*fd10*/  MOV R13, R2 ;  /* 0x00000002000d7202 */ /* 0x000fce0000000f00 */
[----:B0----5:R-:W-:Y:S05]  /*fd20*/  WARPSYNC.COLLECTIVE R15, `(.L_x_168) ;  /* 0x000000000f087348 */ /* 0x021fea0003c00000 */
[----:B------:R1:W2:Y:S02]  /*fd30*/  SHFL.IDX P6, R14, R13, R12, R11 ;  /* 0x0000000c0d0e7389 */ /* 0x0002a400000c000b */
[----:B012--5:R-:W-:Y:S01]  /*fd40*/  ENDCOLLECTIVE ;  /* 0x000000000000791b */ /* 0x027fe20003800000 */
.L_x_168:
[----:B------:R-:W-:Y:S05]  /*fd50*/  BSYNC B0 ;  /* 0x0000000000007941 */ /* 0x000fea0003800000 */
.L_x_167:
[----:B------:R-:W-:Y:S05]  /*fd60*/  BRA `(.L_x_169) ;  /* 0xffffffcc00907947 */ /* 0x000fea000383ffff */
.L_x_77:
[----:B------:R-:W-:Y:S01]  /*fd70*/  BSSY B0, `(.L_x_170) ;  /* 0x0000006000007945 */ /* 0x000fe20003800000 */
[----:B------:R-:W-:-:S07]  /*fd80*/  MOV R15, 0xffffffff ;  /* 0xffffffff000f7802 */ /* 0x000fce0000000f00 */
[----:B01---5:R-:W-:Y:S05]  /*fd90*/  WARPSYNC.COLLECTIVE R15, `(.L_x_171) ;  /* 0x000000000f0c7348 */ /* 0x023fea0003c00000 */
[----:B------:R-:W-:Y:S02]  /*fda0*/  ELECT P6, UR62, PT ;  /* 0x00000000003e782f */ /* 0x000fe400038c0000 */
[----:B------:R-:W-:Y:S01]  /*fdb0*/  MOV R14, UR62 ;  /* 0x0000003e000e7c02 */ /* 0x000fe20008000f00 */
[----:B01---5:R-:W-:Y:S10]  /*fdc0*/  ENDCOLLECTIVE ;  /* 0x000000000000791b */ /* 0x023ff40003800000 */
.L_x_171:
[----:B------:R-:W-:Y:S05]  /*fdd0*/  BSYNC B0 ;  /* 0x0000000000007941 */ /* 0x000fea0003800000 */
.L_x_170:
[----:B------:R-:W-:Y:S05]  /*fde0*/  BRA `(.L_x_172) ;  /* 0xffffffcc00847947 */ /* 0x000fea000383ffff */
.L_x_79:
[----:B-1----:R1:W2:Y:S02]  /*fdf0*/  SYNCS.PHASECHK.TRANS64.TRYWAIT P1, [R5+URZ+0x30840], R2 ;  /* 0x03084002050075a7 */ /* 0x0022a4000802017f */
[----:B--2---:R-:W-:Y:S05]  /*fe00*/  @!P1 NANOSLEEP.SYNCS 0x989680 ;  /* 0x009896800000995d */ /* 0x004fea0003900000 */
[----:B------:R-:W2:Y:S02]  /*fe10*/  @!P1 SYNCS.PHASECHK.TRANS64 P1, [R5+URZ+0x30840], R2 ;  /* 0x03084002050095a7 */ /* 0x000ea4000802007f */
[----:B--2---:R-:W-:Y:S05]  /*fe20*/  @!P1 BRA `(.L_x_79) ;  /* 0xfffffffc00f09947 */ /* 0x004fea000383ffff */
[----:B------:R-:W-:Y:S05]  /*fe30*/  BRA `(.L_x_173) ;  /* 0xffffffcc00ac7947 */ /* 0x000fea000383ffff */
.L_x_81:
[----:B0-----:R0:W2:Y:S02]  /*fe40*/  SYNCS.PHASECHK.TRANS64.TRYWAIT P1, [R7+URZ+0x30840], R0 ;  /* 0x03084000070075a7 */ /* 0x0010a4000802017f */
[----:B--2---:R-:W-:Y:S05]  /*fe50*/  @!P1 NANOSLEEP.SYNCS 0x989680 ;  /* 0x009896800000995d */ /* 0x004fea0003900000 */
[----:B------:R-:W2:Y:S02]  /*fe60*/  @!P1 SYNCS.PHASECHK.TRANS64 P1, [R7+URZ+0x30840], R0 ;  /* 0x03084000070095a7 */ /* 0x000ea4000802007f */
[----:B--2---:R-:W-:Y:S05]  /*fe70*/  @!P1 BRA `(.L_x_81) ;  /* 0xfffffffc00f09947 */ /* 0x004fea000383ffff */
[----:B------:R-:W-:Y:S05]  /*fe80*/  BRA `(.L_x_174) ;  /* 0xffffffcc00b87947 */ /* 0x000fea000383ffff */
.L_x_83:
[----:B--2---:R2:W3:Y:S02]  /*fe90*/  SYNCS.PHASECHK.TRANS64.TRYWAIT P1, [R5+URZ+0x30860], R2 ;  /* 0x03086002050075a7 */ /* 0x0044e4000802017f */
[----:B---3--:R-:W-:Y:S05]  /*fea0*/  @!P1 NANOSLEEP.SYNCS 0x989680 ;  /* 0x009896800000995d */ /* 0x008fea0003900000 */
[----:B------:R-:W3:Y:S02]  /*feb0*/  @!P1 SYNCS.PHASECHK.TRANS64 P1, [R5+URZ+0x30860], R2 ;  /* 0x03086002050095a7 */ /* 0x000ee4000802007f */
[----:B---3--:R-:W-:Y:S05]  /*fec0*/  @!P1 BRA `(.L_x_83) ;  /* 0xfffffffc00f09947 */ /* 0x008fea000383ffff */
[----:B------:R-:W-:Y:S05]  /*fed0*/  BRA `(.L_x_175) ;  /* 0xffffffcc00b47947 */ /* 0x000fea000383ffff */
.L_x_176:
[----:B------:R-:W-:-:S00]  /*fee0*/  BRA `(.L_x_176) ;  /* 0xfffffffc00fc7947 */ /* 0x000fc0000383ffff */
[----:B------:R-:W-:-:S00]  /*fef0*/  NOP ;  /* 0x0000000000007918 */ /* 0x000fc00000000000 */
        /* <DEDUP_REMOVED lines=8> */
.L_x_3211:


//--------------------- .text._ZN7cutlass13device_kernelIN5flash11enable_sm90INS1_16FlashAttnFwdSm90INS1_25CollectiveMainloopFwdSm90ILi2EN4cute5tupleIJNS5_1CILi1EEES8_S8_EEENS6_IJNS7_ILi128EEENS7_ILi96EEENS7_ILi192EEEEEELi192ENS_6half_tEfNS_4arch4Sm90ELb0ELb0ELb1ELb1ELb1ELb0ELb0ELb1ELb1ELb1ELb1ELb0EEENS1_21CollectiveEpilogueFwdINS6_IJSA_SC_SB_EEES9_SE_SG_Li256ELb1ELb1ELb1ELb0EEENS1_36VarlenDynamicPersistentTileSchedulerILi128ELi96ELi256ELi128ELb1ELb1ELb1ELb0ELb1ELb1EEEEEEEEEvNT_6ParamsE --------------------------
	.section	.text._ZN7cutlass13device_kernelIN5flash11enable_sm90INS1_16FlashAttnFwdSm90INS1_25CollectiveMainloopFwdSm90ILi2EN4cute5tupleIJNS5_1CILi1EEES8_S8_EEENS6_IJNS7_ILi128EEENS7_ILi96EEENS7_ILi192EEEEEELi192ENS_6half_tEfNS_4arch4Sm90ELb0ELb0ELb1ELb1ELb1ELb0ELb0ELb1ELb1ELb1ELb1ELb0EEENS1_21CollectiveEpilogueFwdINS6_IJSA_SC_SB_EEES9_SE_SG_Li256ELb1ELb1ELb1ELb0EEENS1_36VarlenDynamicPersistentTileSchedulerILi128ELi96ELi256ELi128ELb1ELb1ELb1ELb0ELb1ELb1EEEEEEEEEvNT_6ParamsE,"ax",@progbits
	.align	128
.text._ZN7cutlass13device_kernelIN5flash11enable_sm90INS1_16FlashAttnFwdSm90INS1_25CollectiveMainloopFwdSm90ILi2EN4cute5tupleIJNS5_1CILi1EEES8_S8_EEENS6_IJNS7_ILi128EEENS7_ILi96EEENS7_ILi192EEEEEELi192ENS_6half_tEfNS_4arch4Sm90ELb0ELb0ELb1ELb1ELb1ELb0ELb0ELb1ELb1ELb1ELb1ELb0EEENS1_21CollectiveEpilogueFwdINS6_IJSA_SC_SB_EEES9_SE_SG_Li256ELb1ELb1ELb1ELb0EEENS1_36VarlenDynamicPersistentTileSchedulerILi128ELi96ELi256ELi128ELb1ELb1ELb1ELb0ELb1ELb1EEEEEEEEEvNT_6ParamsE:
        .type           _ZN7cutlass13device_kernelIN5flash11enable_sm90INS1_16FlashAttnFwdSm90INS1_25CollectiveMainloopFwdSm90ILi2EN4cute5tupleIJNS5_1CILi1EEES8_S8_EEENS6_IJNS7_ILi128EEENS7_ILi96EEENS7_ILi192EEEEEELi192ENS_6half_tEfNS_4arch4Sm90ELb0ELb0ELb1ELb1ELb1ELb0ELb0ELb1ELb1ELb1ELb1ELb0EEENS1_21CollectiveEpilogueFwdINS6_IJSA_SC_SB_EEES9_SE_SG_Li256ELb1ELb1ELb1ELb0EEENS1_36VarlenDynamicPersistentTileSchedulerILi128ELi96ELi256ELi128ELb1ELb1ELb1ELb0ELb1ELb1EEEEEEEEEvNT_6ParamsE,@function
        .size           _ZN7cutlass13device_kernelIN5flash11enable_sm90INS1_16FlashAttnFwdSm90INS1_25CollectiveMainloopFwdSm90ILi2EN4cute5tupleIJNS5_1CILi1EEES8_S8_EEENS6_IJNS7_ILi128EEENS7_ILi96EEENS7_ILi192EEEEEELi192ENS_6half_tEfNS_4arch4Sm90ELb0ELb0ELb1ELb1ELb1ELb0ELb0ELb1ELb1ELb1ELb1ELb0EEENS1_21CollectiveEpilogueFwdINS6_IJSA_SC_SB_EEES9_SE_SG_Li256ELb1ELb1ELb1ELb0EEENS1_36VarlenDynamicPersistentTileSchedulerILi128ELi96ELi256ELi128ELb1ELb1ELb1ELb0ELb1ELb1EEEEEEEEEvNT_6ParamsE,(.L_x_3212 - _ZN7cutlass13device_kernelIN5flash11enable_sm90INS1_16FlashAttnFwdSm90INS1_25CollectiveMainloopFwdSm90ILi2EN4cute5tupleIJNS5_1CILi1EEES8_S8_EEENS6_IJNS7_ILi128EEENS7_ILi96EEENS7_ILi192EEEEEELi192ENS_6half_tEfNS_4arch4Sm90ELb0ELb0ELb1ELb1ELb1ELb0ELb0ELb1ELb1ELb1ELb1ELb0EEENS1_21CollectiveEpilogueFwdINS6_IJSA_SC_SB_EEES9_SE_SG_Li256ELb1ELb1ELb1ELb0EEENS1_36VarlenDynamicPersistentTileSchedulerILi128ELi96ELi256ELi128ELb1ELb1ELb1ELb0ELb1ELb1EEEEEEEEEvNT_6ParamsE)
        .other          _ZN7cutlass13device_kernelIN5flash11enable_sm90INS1_16FlashAttnFwdSm90INS1_25CollectiveMainloopFwdSm90ILi2EN4cute5tupleIJNS5_1CILi1EEES8_S8_EEENS6_IJNS7_ILi128EEENS7_ILi96EEENS7_ILi192EEEEEELi192ENS_6half_tEfNS_4arch4Sm90ELb0ELb0ELb1ELb1ELb1ELb0ELb0ELb1ELb1ELb1ELb1ELb0EEENS1_21CollectiveEpilogueFwdINS6_IJSA_SC_SB_EEES9_SE_SG_Li256ELb1ELb1ELb1ELb0EEENS1_36VarlenDynamicPersistentTileSchedulerILi128ELi96ELi256ELi128ELb1ELb1ELb1ELb0ELb1ELb1EEEEEEEEEvNT_6ParamsE,@"STO_CUDA_ENTRY STV_DEFAULT"
_ZN7cutlass13device_kernelIN5flash11enable_sm90INS1_16FlashAttnFwdSm90INS1_25CollectiveMainloopFwdSm90ILi2EN4cute5tupleIJNS5_1CILi1EEES8_S8_EEENS6_IJNS7_ILi128EEENS7_ILi96EEENS7_ILi192EEEEEELi192ENS_6half_tEfNS_4arch4Sm90ELb0ELb0ELb1ELb1ELb1ELb0ELb0ELb1ELb1ELb1ELb1ELb0EEENS1_21CollectiveEpilogueFwdINS6_IJSA_SC_SB_EEES9_SE_SG_Li256ELb1ELb1ELb1ELb0EEENS1_36VarlenDynamicPersistentTileSchedulerILi128ELi96ELi256ELi128ELb1ELb1ELb1ELb0ELb1ELb1EEEEEEEEEvNT_6ParamsE:
        /* <DEDUP_REMOVED lines=45> */
.L_x_177:
        /* <DEDUP_REMOVED lines=22> */
.L_x_178:
        /* <DEDUP_REMOVED lines=18> */
.L_x_179:
        /* <DEDUP_REMOVED lines=22> */
.L_x_180:
        /* <DEDUP_REMOVED lines=23> */
.L_x_181:
[----:B------:R-:W-:Y:S01]  /*0820*/  UISETP.NE.AND UP0, UPT, UR9, URZ, UPT ;  /* 0x0000003f0900728c */ /* 0x000fe2000bf05270 */
[----:B------:R-:W-:Y:S01]  /*0830*/  NOP ;  /* 0x0000000000007918 */ /* 0x000fe20000000000 */
[----:B0-----:R-:W-:Y:S01]  /*0840*/  UMOV UR4, 0x1 ;  /* 0x0000000100047882 */ /* 0x001fe20000000000 */
[----:B------:R-:W-:Y:S01]  /*0850*/  ULDC.64 UR36, c[0x0][0x208] ;  /* 0x0000820000247ab9 */ /* 0x000fe20000000a00 */
[----:B------:R-:W-:Y:S01]  /*0860*/  USEL UR4, UR4, 0x2, !UP0 ;  /* 0x0000000204047887 */ /* 0x000fe2000c000000 */
[----:B-1234-:R-:W-:Y:S01]  /*0870*/  BAR.SYNC.DEFER_BLOCKING 0x0 ;  /* 0x0000000000007b1d */ /* 0x01efe20000010000 */
[----:B------:R-:W-:-:S04]  /*0880*/  PLOP3.LUT P0, PT, PT, PT, UP0, 0x80, 0x0 ;  /* 0x000000000000781c */ /* 0x000fc80003f0f008 */
[----:B------:R-:W-:-:S05]  /*0890*/  IMAD.U32 R3, RZ, RZ, UR4 ;  /* 0x00000004ff037e24 */ /* 0x000fca000f8e00ff */
[----:B------:R0:W-:Y:S04]  /*08a0*/  STL [R1+0x2c], R3 ;  /* 0x00002c0301007387 */ /* 0x0001e80000100800 */
[----:B------:R-:W-:Y:S05]  /*08b0*/  @!P0 BRA `(.L_x_182) ;  /* 0x000000b000dc8947 */ /* 0x000fea0003800000 */
.L_x_183:
[----:B------:R-:W-:-:S08]  /*08c0*/  NOP ;  /* 0x0000000000007918 */ /* 0x000fd00000000000 */
[----:B------:R-:W1:Y:S02]  /*08d0*/  USETMAXREG.TRY_ALLOC.CTAPOOL UP0, 0xe8 ;  /* 0x000000e8000079c8 */ /* 0x000e640008000600 */
[----:B-1----:R-:W-:-:S13]  /*08e0*/  PLOP3.LUT P0, PT, PT, PT, UP0, 0x80, 0x0 ;  /* 0x000000000000781c */ /* 0x002fda0003f0f008 */
[----:B------:R-:W-:Y:S05]  /*08f0*/  @!P0 BRA `(.L_x_183) ;  /* 0xfffffffc00f08947 */ /* 0x000fea000383ffff */
[----:B------:R-:W1:Y:S08]  /*0900*/  S2UR UR5, SR_CgaCtaId ;  /* 0x00000000000579c3 */ /* 0x000e700000008800 */
[----:B------:R-:W-:Y:S06]  /*0910*/  BAR.ARV 0x8, 0x180 ;  /* 0x0206000000007b1d */ /* 0x000fec0000002000 */
[----:B------:R-:W-:-:S02]  /*0920*/  UMOV UR4, 0x400 ;  /* 0x0000040000047882 */ /* 0x000fc40000000000 */
[----:B------:R-:W-:Y:S01]  /*0930*/  BAR.SYNC.DEFER_BLOCKING 0x5, 0x180 ;  /* 0x0146000000007b1d */ /* 0x000fe20000010000 */
[----:B-1----:R-:W-:-:S09]  /*0940*/  ULEA UR4, UR5, UR4, 0x18 ;  /* 0x0000000405047291 */ /* 0x002fd2000f8ec03f */
[----:B------:R-:W1:Y:S01]  /*0950*/  LDS.128 R8, [UR4+0x308d0] ;  /* 0x0308d004ff087984 */ /* 0x000e620008000c00 */
[----:B------:R-:W-:Y:S01]  /*0960*/  ULDC UR4, c[0x0][0xc3c] ;  /* 0x00030f0000047ab9 */ /* 0x000fe20000000800 */
[----:B------:R-:W-:Y:S06]  /*0970*/  BAR.ARV 0x4, 0x180 ;  /* 0x0106000000007b1d */ /* 0x000fec0000002000 */
[----:B-1----:R-:W-:-:S13]  /*0980*/  ISETP.GE.AND P0, PT, R11, UR4, PT ;  /* 0x000000040b007c0c */ /* 0x002fda000bf06270 */
[----:B------:R-:W-:Y:S05]  /*0990*/  @P0 EXIT ;  /* 0x000000000000094d */ /* 0x000fea0003800000 */
[----:B------:R-:W2:Y:S01]  /*09a0*/  LDL R2, [R1+0x2c] ;  /* 0x00002c0001027983 */ /* 0x000ea20000100800 */
[----:B------:R-:W-:Y:S01]  /*09b0*/  VIADD R12, R0, 0xffffff80 ;  /* 0xffffff80000c7836 */ /* 0x000fe20000000000 */
[----:B------:R-:W-:Y:S01]  /*09c0*/  R2UR UR6, R9 ;  /* 0x00000000090672ca */ /* 0x000fe200000e0000 */
[----:B------:R-:W-:Y:S01]  /*09d0*/  UMOV UR39, URZ ;  /* 0x0000003f00277c82 */ /* 0x000fe20008000000 */
[----:B------:R-:W-:Y:S01]  /*09e0*/  R2UR UR5, R10 ;  /* 0x000000000a0572ca */ /* 0x000fe200000e0000 */
[----:B------:R-:W-:Y:S01]  /*09f0*/  UMOV UR38, URZ ;  /* 0x0000003f00267c82 */ /* 0x000fe20008000000 */
[----:B------:R-:W-:Y:S02]  /*0a00*/  SHF.R.S32.HI R0, RZ, 0x1f, R12 ;  /* 0x0000001fff007819 */ /* 0x000fe4000001140c */
[----:B------:R-:W-:Y:S02]  /*0a10*/  R2UR UR7, R11 ;  /* 0x000000000b0772ca */ /* 0x000fe400000e0000 */
[----:B0-----:R-:W-:-:S02]  /*0a20*/  LEA.HI R3, R0, R12, RZ, 0x4 ;  /* 0x0000000c00037211 */ /* 0x001fc400078f20ff */
[CC--:B------:R-:W-:Y:S02]  /*0a30*/  LEA.HI R4, R0.reuse, R12.reuse, RZ, 0x5 ;  /* 0x0000000c00047211 */ /* 0x0c0fe400078f28ff */
[----:B------:R-:W-:Y:S02]  /*0a40*/  SHF.R.S32.HI R6, RZ, 0x4, R3 ;  /* 0x00000004ff067819 */ /* 0x000fe40000011403 */
[----:B------:R-:W-:Y:S01]  /*0a50*/  LEA.HI R11, R0, R12, RZ, 0x2 ;  /* 0x0000000c000b7211 */ /* 0x000fe200078f10ff */
[----:B------:R-:W-:Y:S01]  /*0a60*/  IMAD.SHL.U32 R5, R4, 0x20, RZ ;  /* 0x0000002004057824 */ /* 0x000fe200078e00ff */
[C---:B------:R-:W-:Y:S02]  /*0a70*/  LOP3.LUT R4, R3.reuse, 0x3fffff0, RZ, 0xc0, !PT ;  /* 0x03fffff003047812 */ /* 0x040fe400078ec0ff */
[----:B------:R-:W-:Y:S02]  /*0a80*/  LEA.HI R3, R3, R6, RZ, 0x1 ;  /* 0x0000000603037211 */ /* 0x000fe400078f08ff */
[----:B------:R-:W-:Y:S01]  /*0a90*/  LOP3.LUT R5, R5, 0xfffffc00, RZ, 0xc0, !PT ;  /* 0xfffffc0005057812 */ /* 0x000fe200078ec0ff */
[----:B------:R-:W-:Y:S01]  /*0aa0*/  IMAD.IADD R4, R12, 0x1, -R4 ;  /* 0x000000010c047824 */ /* 0x000fe200078e0a04 */
[----:B------:R-:W-:-:S02]  /*0ab0*/  LOP3.LUT R3, R3, 0x1ffffffe, RZ, 0xc0, !PT ;  /* 0x1ffffffe03037812 */ /* 0x000fc400078ec0ff */
[----:B------:R-:W-:Y:S01]  /*0ac0*/  LOP3.LUT R11, R11, 0xfffffffc, RZ, 0xc0, !PT ;  /* 0xfffffffc0b0b7812 */ /* 0x000fe200078ec0ff */
[----:B------:R-:W-:Y:S02]  /*0ad0*/  IMAD R4, R4, 0x40, R5 ;  /* 0x0000004004047824 */ /* 0x000fe400078e0205 */
[----:B------:R-:W-:Y:S01]  /*0ae0*/  IMAD.IADD R3, R6, 0x1, -R3 ;  /* 0x0000000106037824 */ /* 0x000fe200078e0a03 */
[----:B------:R-:W-:-:S03]  /*0af0*/  IADD3 R11, R12, -R11, RZ ;  /* 0x8000000b0c0b7210 */ /* 0x000fc60007ffe0ff */
[----:B------:R-:W-:Y:S01]  /*0b00*/  IMAD R3, R3, 0x8, R4 ;  /* 0x0000000803037824 */ /* 0x000fe200078e0204 */
[----:B------:R-:W-:-:S04]  /*0b10*/  LEA.HI R5, R11, R11, RZ, 0x1 ;  /* 0x0000000b0b057211 */ /* 0x000fc800078f08ff */
[----:B------:R0:W-:Y:S01]  /*0b20*/  STL [R1+0x24], R3 ;  /* 0x0000240301007387 */ /* 0x0001e20000100800 */
[----:B------:R-:W-:-:S05]  /*0b30*/  LOP3.LUT R4, R5, 0x1ffffffe, RZ, 0xc0, !PT ;  /* 0x1ffffffe05047812 */ /* 0x000fca00078ec0ff */
[----:B------:R-:W-:Y:S01]  /*0b40*/  IMAD.IADD R4, R11, 0x1, -R4 ;  /* 0x000000010b047824 */ /* 0x000fe200078e0a04 */
[----:B--2---:R-:W-:Y:S02]  /*0b50*/  R2UR UR4, R2 ;  /* 0x00000000020472ca */ /* 0x004fe400000e0000 */
[CC--:B------:R-:W-:Y:S02]  /*0b60*/  LEA.HI R2, R0.reuse, R12.reuse, RZ, 0x7 ;  /* 0x0000000c00027211 */ /* 0x0c0fe400078f38ff */
[----:B------:R-:W-:Y:S02]  /*0b70*/  LEA.HI R0, R0, R12, RZ, 0x3 ;  /* 0x0000000c00007211 */ /* 0x000fe400078f18ff */
[----:B------:R-:W-:Y:S02]  /*0b80*/  LOP3.LUT R216, R2, 0xffffff80, RZ, 0xc0, !PT ;  /* 0xffffff8002d87812 */ /* 0x000fe400078ec0ff */
[----:B------:R-:W-:Y:S02]  /*0b90*/  SHF.R.S32.HI R13, RZ, 0x7, R2 ;  /* 0x00000007ff0d7819 */ /* 0x000fe40000011402 */
[----:B------:R-:W-:Y:S01]  /*0ba0*/  LOP3.LUT R16, R0, 0xfffffff8, RZ, 0xc0, !PT ;  /* 0xfffffff800107812 */ /* 0x000fe200078ec0ff */
[----:B------:R-:W-:Y:S01]  /*0bb0*/  IMAD.IADD R216, R12, 0x1, -R216 ;  /* 0x000000010cd87824 */ /* 0x000fe200078e0ad8 */
[----:B------:R-:W-:Y:S01]  /*0bc0*/  LEA.HI R2, R2, R13, RZ, 0x1 ;  /* 0x0000000d02027211 */ /* 0x000fe200078f08ff */
[----:B------:R-:W-:Y:S01]  /*0bd0*/  ULOP3.LUT UR4, UR4, 0x1, URZ, 0xfc, !UPT ;  /* 0x0000000104047892 */ /* 0x000fe2000f8efc3f */
[----:B------:R-:W-:Y:S01]  /*0be0*/  SHF.R.S32.HI R213, RZ, 0x3, R0 ;  /* 0x00000003ffd57819 */ /* 0x000fe20000011400 */
[----:B------:R-:W-:Y:S01]  /*0bf0*/  IMAD.IADD R16, R12, 0x1, -R16 ;  /* 0x000000010c107824 */ /* 0x000fe200078e0a10 */
[----:B------:R-:W-:-:S02]  /*0c00*/  SHF.R.S32.HI R7, RZ, 0x1f, R216 ;  /* 0x0000001fff077819 */ /* 0x000fc400000114d8 */
[----:B------:R-:W-:Y:S02]  /*0c10*/  LOP3.LUT R2, R2, 0x3fffffe, RZ, 0xc0, !PT ;  /* 0x03fffffe02027812 */ /* 0x000fe400078ec0ff */
[CC--:B------:R-:W-:Y:S02]  /*0c20*/  LEA.HI R8, R7.reuse, R216.reuse, RZ, 0x2 ;  /* 0x000000d807087211 */ /* 0x0c0fe400078f10ff */
[----:B------:R-:W-:Y:S01]  /*0c30*/  LEA.HI R7, R7, R216, RZ, 0x5 ;  /* 0x000000d807077211 */ /* 0x000fe200078f28ff */
[----:B------:R-:W-:Y:S01]  /*0c40*/  IMAD.IADD R2, R13, 0x1, -R2 ;  /* 0x000000010d027824 */ /* 0x000fe200078e0a02 */
[--C-:B------:R-:W-:Y:S02]  /*0c50*/  SHF.R.S32.HI R9, RZ, 0x2, R8.reuse ;  /* 0x00000002ff097819 */ /* 0x100fe40000011408 */
[----:B------:R-:W-:Y:S02]  /*0c60*/  SHF.R.S32.HI R10, RZ, 0x1f, R8 ;  /* 0x0000001fff0a7819 */ /* 0x000fe40000011408 */
[----:B0-----:R-:W-:-:S02]  /*0c70*/  LOP3.LUT R3, R8, 0x7ffffffc, RZ, 0xc0, !PT ;  /* 0x7ffffffc08037812 */ /* 0x001fc400078ec0ff */
[----:B------:R-:W-:Y:S02]  /*0c80*/  LEA.HI R10, R10, R9, RZ, 0x3 ;  /* 0x000000090a0a7211 */ /* 0x000fe400078f18ff */
[----:B------:R-:W-:Y:S01]  /*0c90*/  SHF.R.S32.HI R7, RZ, 0x5, R7 ;  /* 0x00000005ff077819 */ /* 0x000fe20000011407 */
[----:B------:R-:W-:Y:S01]  /*0ca0*/  IMAD.IADD R3, R216, 0x1, -R3 ;  /* 0x00000001d8037824 */ /* 0x000fe200078e0a03 */
[----:B------:R-:W-:-:S03]  /*0cb0*/  LOP3.LUT R10, R10, 0xfffffff8, RZ, 0xc0, !PT ;  /* 0xfffffff80a0a7812 */ /* 0x000fc600078ec0ff */
[----:B------:R-:W-:Y:S02]  /*0cc0*/  IMAD.SHL.U32 R17, R3, 0x2, RZ ;  /* 0x0000000203117824 */ /* 0x000fe400078e00ff */
[----:B------:R-:W-:Y:S02]  /*0cd0*/  IMAD.IADD R10, R9, 0x1, -R10 ;  /* 0x00000001090a7824 */ /* 0x000fe400078e0a0a */
[C---:B------:R-:W-:Y:S01]  /*0ce0*/  VIADD R208, R17.reuse, 0x38 ;  /* 0x0000003811d07836 */ /* 0x040fe20000000000 */
[----:B------:R-:W-:Y:S01]  /*0cf0*/  IADD3 R206, R17, 0x48, RZ ;  /* 0x0000004811ce7810 */ /* 0x000fe20007ffe0ff */
[----:B------:R-:W-:Y:S01]  /*0d00*/  IMAD R7, R7, 0x10, R10 ;  /* 0x0000001007077824 */ /* 0x000fe200078e020a */
[C---:B------:R-:W-:Y:S01]  /*0d10*/  IADD3 R197, R17.reuse, 0x90, RZ ;  /* 0x0000009011c57810 */ /* 0x040fe20007ffe0ff */
[C---:B------:R-:W-:Y:S01]  /*0d20*/  VIADD R205, R17.reuse, 0x50 ;  /* 0x0000005011cd7836 */ /* 0x040fe20000000000 */
[----:B------:R-:W-:Y:S01]  /*0d30*/  SHF.R.S32.HI R0, RZ, 0x1f, R208 ;  /* 0x0000001fff007819 */ /* 0x000fe200000114d0 */
[----:B------:R-:W-:Y:S01]  /*0d40*/  IMAD R5, R2, 0x40, R7 ;  /* 0x0000004002057824 */ /* 0x000fe200078e0207 */
[----:B------:R-:W-:Y:S01]  /*0d50*/  MOV R2, UR4 ;  /* 0x0000000400027c02 */ /* 0x000fe20008000f00 */
[C---:B------:R-:W-:Y:S01]  /*0d60*/  VIADD R210, R17.reuse, 0x8 ;  /* 0x0000000811d27836 */ /* 0x040fe20000000000 */
[----:B------:R-:W-:Y:S01]  /*0d70*/  SHF.R.S32.HI R0, RZ, 0x1f, R205 ;  /* 0x0000001fff007819 */ /* 0x000fe200000114cd */
[----:B------:R-:W-:Y:S01]  /*0d80*/  IMAD R0, R4, 0x8, R5 ;  /* 0x0000000804007824 */ /* 0x000fe200078e0205 */
[----:B------:R-:W-:Y:S01]  /*0d90*/  STL [R1+0x1c], R5 ;  /* 0x00001c0501007387 */ /* 0x000fe20000100800 */
[C---:B------:R-:W-:Y:S01]  /*0da0*/  VIADD R209, R17.reuse, 0x30 ;  /* 0x0000003011d17836 */ /* 0x040fe20000000000 */
[----:B------:R-:W-:Y:S01]  /*0db0*/  UMOV UR4, URZ ;  /* 0x0000003f00047c82 */ /* 0x000fe20008000000 */
[C---:B------:R-:W-:Y:S01]  /*0dc0*/  VIADD R207, R17.reuse, 0x40 ;  /* 0x0000004011cf7836 */ /* 0x040fe20000000000 */
[----:B------:R0:W-:Y:S01]  /*0dd0*/  STL [R1+0x28], R2 ;  /* 0x0000280201007387 */ /* 0x0001e20000100800 */
[C---:B------:R-:W-:Y:S01]  /*0de0*/  VIADD R204, R17.reuse, 0x58 ;  /* 0x0000005811cc7836 */ /* 0x040fe20000000000 */
[----:B------:R-:W-:Y:S01]  /*0df0*/  SHF.R.S32.HI R3, RZ, 0x1f, R210 ;  /* 0x0000001fff037819 */ /* 0x000fe200000114d2 */
[C---:B------:R-:W-:Y:S01]  /*0e00*/  VIADD R203, R17.reuse, 0x60 ;  /* 0x0000006011cb7836 */ /* 0x040fe20000000000 */
[----:B------:R1:W-:Y:S01]  /*0e10*/  STL [R1+0x20], R0 ;  /* 0x0000200001007387 */ /* 0x0003e20000100800 */
[C---:B------:R-:W-:Y:S01]  /*0e20*/  VIADD R202, R17.reuse, 0x68 ;  /* 0x0000006811ca7836 */ /* 0x040fe20000000000 */
[----:B------:R-:W-:Y:S01]  /*0e30*/  SHF.R.S32.HI R3, RZ, 0x1f, R207 ;  /* 0x0000001fff037819 */ /* 0x000fe200000114cf */
[C---:B------:R-:W-:Y:S01]  /*0e40*/  VIADD R201, R17.reuse, 0x70 ;  /* 0x0000007011c97836 */ /* 0x040fe20000000000 */
[----:B------:R-:W-:Y:S01]  /*0e50*/  SHF.R.S32.HI R229, RZ, 0x1f, R204 ;  /* 0x0000001fffe57819 */ /* 0x000fe200000114cc */
[C---:B------:R-:W-:Y:S01]  /*0e60*/  VIADD R200, R17.reuse, 0x78 ;  /* 0x0000007811c87836 */ /* 0x040fe20000000000 */
[----:B0-----:R-:W-:Y:S01]  /*0e70*/  SHF.R.S32.HI R2, RZ, 0x1f, R209 ;  /* 0x0000001fff027819 */ /* 0x001fe200000114d1 */
[C---:B------:R-:W-:Y:S01]  /*0e80*/  VIADD R199, R17.reuse, 0x80 ;  /* 0x0000008011c77836 */ /* 0x040fe20000000000 */
[----:B------:R-:W-:Y:S01]  /*0e90*/  SHF.R.S32.HI R2, RZ, 0x1f, R206 ;  /* 0x0000001fff027819 */ /* 0x000fe200000114ce */
        /* <DEDUP_REMOVED lines=12> */
[----:B------:R-:W-:Y:S01]  /*0f60*/  IMAD.U32 R214, RZ, RZ, UR4 ;  /* 0x00000004ffd67e24 */ /* 0x000fe2000f8e00ff */
[----:B------:R-:W-:Y:S01]  /*0f70*/  SHF.R.S32.HI R222, RZ, 0x1f, R197 ;  /* 0x0000001fffde7819 */ /* 0x000fe200000114c5 */
[C---:B------:R-:W-:Y:S01]  /*0f80*/  VIADD R22, R17.reuse, 0x10 ;  /* 0x0000001011167836 */ /* 0x040fe20000000000 */
[----:B------:R-:W-:Y:S01]  /*0f90*/  SHF.R.S32.HI R221, RZ, 0x1f, R196 ;  /* 0x0000001fffdd7819 */ /* 0x000fe200000114c4 */
[----:B------:R-:W-:Y:S01]  /*0fa0*/  VIADD R19, R17, 0x28 ;  /* 0x0000002811137836 */ /* 0x000fe20000000000 */
[----:B------:R-:W-:-:S02]  /*0fb0*/  SHF.R.S32.HI R220, RZ, 0x1f, R195 ;  /* 0x0000001fffdc7819 */ /* 0x000fc400000114c3 */
[----:B------:R-:W-:Y:S02]  /*0fc0*/  SHF.R.S32.HI R219, RZ, 0x1f, R194 ;  /* 0x0000001fffdb7819 */ /* 0x000fe400000114c2 */
[----:B------:R-:W-:Y:S02]  /*0fd0*/  SHF.R.S32.HI R218, RZ, 0x1f, R193 ;  /* 0x0000001fffda7819 */ /* 0x000fe400000114c1 */
[----:B-1----:R-:W-:-:S07]  /*0fe0*/  SHF.R.S32.HI R217, RZ, 0x1f, R192 ;  /* 0x0000001fffd97819 */ /* 0x002fce00000114c0 */
.L_x_233:
[----:B------:R-:W-:Y:S01]  /*0ff0*/  ULDC.64 UR8, c[0x0][0xc88] ;  /* 0x0003220000087ab9 */ /* 0x000fe20000000a00 */
[----:B------:R-:W-:Y:S01]  /*1000*/  ULDC.64 UR10, c[0x0][0xa20] ;  /* 0x00028800000a7ab9 */ /* 0x000fe20000000a00 */
[----:B------:R-:W-:Y:S02]  /*1010*/  UIMAD.WIDE UR8, UR7, 0x4, UR8 ;  /* 0x00000004070878a5 */ /* 0x000fe4000f8e0208 */
[----:B------:R-:W-:Y:S01]  /*1020*/  UISETP.NE.U32.AND UP1, UPT, UR10, URZ, UPT ;  /* 0x0000003f0a00728c */ /* 0x000fe2000bf25070 */
[----:B------:R-:W-:-:S03]  /*1030*/  ULDC UR7, c[0x0][0x424] ;  /* 0x0001090000077ab9 */ /* 0x000fc60000000800 */
[----:B0123--:R-:W-:Y:S02]  /*1040*/  IMAD.U32 R2, RZ, RZ, UR8 ;  /* 0x00000008ff027e24 */ /* 0x00ffe4000f8e00ff */
[----:B------:R-:W-:Y:S01]  /*1050*/  IMAD.U32 R3, RZ, RZ, UR9 ;  /* 0x00000009ff037e24 */ /* 0x000fe2000f8e00ff */
[----:B------:R-:W-:-:S04]  /*1060*/  ULDC.64 UR8, c[0x0][0xa28] ;  /* 0x00028a0000087ab9 */ /* 0x000fc80000000a00 */
[----:B------:R-:W2:Y:S01]  /*1070*/  LDG.E R2, desc[UR36][R2.64] ;  /* 0x0000002402027981 */ /* 0x000ea2000c1e1900 */
[----:B------:R-:W-:Y:S02]  /*1080*/  UISETP.NE.U32.AND UP0, UPT, UR8, URZ, UPT ;  /* 0x0000003f0800728c */ /* 0x000fe4000bf05070 */
[----:B------:R-:W-:Y:S02]  /*1090*/  UISETP.NE.AND.EX UP1, UPT, UR11, URZ, UPT, UP1 ;  /* 0x0000003f0b00728c */ /* 0x000fe4000bf25310 */
[----:B------:R-:W-:-:S04]  /*10a0*/  UISETP.NE.AND.EX UP0, UPT, UR9, URZ, UPT, UP0 ;  /* 0x0000003f0900728c */ /* 0x000fc8000bf05300 */
[----:B------:R-:W-:Y:S02]  /*10b0*/  PLOP3.LUT P1, PT, PT, PT, UP1, 0x80, 0x0 ;  /* 0x000000000000781c */ /* 0x000fe40003f2f018 */
[----:B------:R-:W-:Y:S02]  /*10c0*/  PLOP3.LUT P0, PT, PT, PT, UP0, 0x80, 0x0 ;  /* 0x000000000000781c */ /* 0x000fe40003f0f008 */
[----:B--2---:R-:W-:-:S13]  /*10d0*/  R2UR UR61, R2 ;  /* 0x00000000023d72ca */ /* 0x004fda00000e0000 */
[----:B------:R-:W-:Y:S02]  /*10e0*/  USHF.R.S32.HI UR4, URZ, 0x1f, UR61 ;  /* 0x0000001f3f047899 */ /* 0x000fe4000801143d */
[----:B------:R-:W-:-:S04]  /*10f0*/  @UP0 ULEA UR8, UP2, UR61, UR8, 0x2 ;  /* 0x000000083d080291 */ /* 0x000fc8000f84103f */
[----:B------:R-:W-:Y:S02]  /*1100*/  @UP0 ULEA.HI.X UR9, UR61, UR9, UR4, 0x2, UP2 ;  /* 0x000000093d090291 */ /* 0x000fe400090f1404 */
[----:B------:R-:W-:Y:S01]  /*1110*/  MOV R215, UR4 ;  /* 0x0000000400d77c02 */ /* 0x000fe20008000f00 */
[----:B------:R-:W-:Y:S01]  /*1120*/  @UP1 ULEA UR10, UP0, UR61, UR10, 0x2 ;  /* 0x0000000a3d0a1291 */ /* 0x000fe2000f80103f */
[----:B------:R-:W-:-:S03]  /*1130*/  IMAD.U32 R2, RZ, RZ, UR8 ;  /* 0x00000008ff027e24 */ /* 0x000fc6000f8e00ff */
[----:B------:R-:W-:Y:S01]  /*1140*/  @UP1 ULEA.HI.X UR11, UR61, UR11, UR4, 0x2, UP0 ;  /* 0x0000000b3d0b1291 */ /* 0x000fe200080f1404 */
[----:B------:R-:W-:Y:S01]  /*1150*/  IMAD.U32 R3, RZ, RZ, UR9 ;  /* 0x00000009ff037e24 */ /* 0x000fe2000f8e00ff */
[----:B------:R-:W-:Y:S01]  /*1160*/  ULDC.64 UR8, c[0x0][0x418] ;  /* 0x0001060000087ab9 */ /* 0x000fe20000000a00 */
[----:B------:R-:W-:-:S03]  /*1170*/  IMAD.U32 R4, RZ, RZ, UR10 ;  /* 0x0000000aff047e24 */ /* 0x000fc6000f8e00ff */
[----:B----4-:R-:W-:Y:S01]  /*1180*/  IMAD.U32 R5, RZ, RZ, UR11 ;  /* 0x0000000bff057e24 */ /* 0x010fe2000f8e00ff */
[----:B------:R-:W2:Y:S04]  /*1190*/  @P0 LDG.E R2, desc[UR36][R2.64] ;  /* 0x0000002402020981 */ /* 0x000ea8000c1e1900 */
[----:B------:R-:W3:Y:S01]  /*11a0*/  @P1 LDG.E R4, desc[UR36][R4.64] ;  /* 0x0000002404041981 */ /* 0x000ee2000c1e1900 */
[----:B------:R-:W-:Y:S01]  /*11b0*/  UISETP.NE.U32.AND UP0, UPT, UR8, URZ, UPT ;  /* 0x0000003f0800728c */ /* 0x000fe2000bf05070 */
[----:B------:R-:W-:Y:S01]  /*11c0*/  IMAD.U32 R212, RZ, RZ, UR6 ;  /* 0x00000006ffd47e24 */ /* 0x000fe2000f8e00ff */
[----:B------:R-:W-:Y:S01]  /*11d0*/  UMOV UR4, URZ ;  /* 0x0000003f00047c82 */ /* 0x000fe20008000000 */
[----:B------:R-:W-:Y:S02]  /*11e0*/  ULOP3.LUT UR8, UR5, 0xff000000, URZ, 0xc0, !UPT ;  /* 0xff00000005087892 */ /* 0x000fe4000f8ec03f */
[----:B------:R-:W-:-:S03]  /*11f0*/  UISETP.NE.AND.EX UP0, UPT, UR9, URZ, UPT, UP0 ;  /* 0x0000003f0900728c */ /* 0x000fc6000bf05300 */
[----:B------:R-:W-:Y:S01]  /*1200*/  ULDC UR9, c[0x0][0x2f0] ;  /* 0x0000bc0000097ab9 */ /* 0x000fe20000000800 */
[----:B------:R-:W-:-:S04]  /*1210*/  USEL UR7, UR7, 0x1, UP0 ;  /* 0x0000000107077887 */ /* 0x000fc80008000000 */
[----:B------:R-:W-:Y:S01]  /*1220*/  UIMAD UR7, UR7, UR9, URZ ;  /* 0x00000009070772a4 */ /* 0x000fe2000f8e023f */
[----:B--2---:R-:W-:-:S06]  /*1230*/  @P0 R2UR UR4, R2 ;  /* 0x00000000020402ca */ /* 0x004fcc00000e0000 */
[----:B---3--:R-:W-:Y:S01]  /*1240*/  @P1 R2UR UR7, R4 ;  /* 0x00000000040712ca */ /* 0x008fe200000e0000 */
[----:B-----5:R-:W-:-:S14]  /*1250*/  @P1 BRA `(.L_x_184) ;  /* 0x0000000000341947 */ /* 0x020fdc0003800000 */
[----:B------:R-:W-:Y:S02]  /*1260*/  ULDC.64 UR10, c[0x0][0xa08] ;  /* 0x00028200000a7ab9 */ /* 0x000fe40000000a00 */
[----:B------:R-:W-:-:S04]  /*1270*/  ISETP.NE.U32.AND P0, PT, RZ, UR10, PT ;  /* 0x0000000aff007c0c */ /* 0x000fc8000bf05070 */
[----:B------:R-:W-:-:S13]  /*1280*/  ISETP.NE.AND.EX P0, PT, RZ, UR11, PT, P0 ;  /* 0x0000000bff007c0c */ /* 0x000fda000bf05300 */
[----:B------:R-:W-:Y:S05]  /*1290*/  @!P0 BRA `(.L_x_184) ;  /* 0x0000000000248947 */ /* 0x000fea0003800000 */
[----:B------:R-:W-:Y:S02]  /*12a0*/  ULDC.64 UR6, c[0x0][0xa08] ;  /* 0x0002820000067ab9 */ /* 0x000fe40000000a00 */
[----:B------:R-:W-:-:S06]  /*12b0*/  UIMAD.WIDE UR6, UR61, 0x4, UR6 ;  /* 0x000000043d0678a5 */ /* 0x000fcc000f8e0206 */
[----:B------:R-:W-:Y:S02]  /*12c0*/  IMAD.U32 R2, RZ, RZ, UR6 ;  /* 0x00000006ff027e24 */ /* 0x000fe4000f8e00ff */
[----:B------:R-:W-:-:S05]  /*12d0*/  IMAD.U32 R3, RZ, RZ, UR7 ;  /* 0x00000007ff037e24 */ /* 0x000fca000f8e00ff */
[----:B------:R-:W2:Y:S04]  /*12e0*/  LDG.E R4, desc[UR36][R2.64] ;  /* 0x0000002402047981 */ /* 0x000ea8000c1e1900 */
[----:B------:R-:W3:Y:S01]  /*12f0*/  LDG.E R0, desc[UR36][R2.64+0x4] ;  /* 0x0000042402007981 */ /* 0x000ee2000c1e1900 */
[----:B--2---:R-:W-:Y:S02]  /*1300*/  R2UR UR7, R4 ;  /* 0x00000000040772ca */ /* 0x004fe400000e0000 */
[----:B---3--:R-:W-:-:S13]  /*1310*/  R2UR UR6, R0 ;  /* 0x00000000000672ca */ /* 0x008fda00000e0000 */
[----:B------:R-:W-:-:S12]  /*1320*/  UIADD3 UR7, -UR7, UR6, URZ ;  /* 0x0000000607077290 */ /* 0x000fd8000fffe13f */
.L_x_184:
[----:B------:R-:W-:Y:S02]  /*1330*/  UIADD3 UR7, -UR4, UR7, URZ ;  /* 0x0000000704077290 */ /* 0x000fe4000fffe13f */
[----:B------:R-:W-:Y:S02]  /*1340*/  ULOP3.LUT UR4, UR5, 0xff0000, URZ, 0xc0, !UPT ;  /* 0x00ff000005047892 */ /* 0x000fe4000f8ec03f */
[----:B------:R-:W-:Y:S02]  /*1350*/  UISETP.GE.AND UP0, UPT, UR7, 0x1, UPT ;  /* 0x000000010700788c */ /* 0x000fe4000bf06270 */
[----:B------:R-:W-:Y:S01]  /*1360*/  USHF.R.U32.HI UR8, URZ, 0x8, UR8 ;  /* 0x000000083f087899 */ /* 0x000fe20008011608 */
[----:B------:R-:W-:Y:S01]  /*1370*/  IMAD.U32 R84, RZ, RZ, UR7 ;  /* 0x00000007ff547e24 */ /* 0x000fe2000f8e00ff */
[----:B------:R-:W-:Y:S02]  /*1380*/  UIADD3 UR6, UR7, 0x5f, URZ ;  /* 0x0000005f07067890 */ /* 0x000fe4000fffe03f */
[----:B------:R-:W-:Y:S01]  /*1390*/  PLOP3.LUT P0, PT, PT, PT, UP0, 0x80, 0x0 ;  /* 0x000000000000781c */ /* 0x000fe20003f0f008 */
[----:B------:R-:W-:-:S02]  /*13a0*/  ULEA.HI UR8, UR4, UR8, URZ, 0x10 ;  /* 0x0000000804087291 */ /* 0x000fc4000f8f803f */
[----:B------:R-:W-:Y:S02]  /*13b0*/  UIMAD.WIDE UR6, UR6, 0x2aaaaaab, URZ ;  /* 0x2aaaaaab060678a5 */ /* 0x000fe4000f8e023f */
[----:B------:R-:W-:Y:S02]  /*13c0*/  ULOP3.LUT UR4, UR8, 0xff, URZ, 0xc0, !UPT ;  /* 0x000000ff08047892 */ /* 0x000fe4000f8ec03f */
[----:B------:R-:W-:Y:S02]  /*13d0*/  ULOP3.LUT UR9, UR5, 0xffff, URZ, 0xc0, !UPT ;  /* 0x0000ffff05097892 */ /* 0x000fe4000f8ec03f */
[----:B------:R-:W-:Y:S02]  /*13e0*/  USHF.R.U32.HI UR5, URZ, 0x10, UR8 ;  /* 0x000000103f057899 */ /* 0x000fe40008011608 */
[----:B------:R-:W-:Y:S01]  /*13f0*/  USHF.R.U32.HI UR6, URZ, 0x1f, UR7 ;  /* 0x0000001f3f067899 */ /* 0x000fe20008011607 */
[----:B------:R-:W-:Y:S01]  /*1400*/  MOV R23, UR4 ;  /* 0x0000000400177c02 */ /* 0x000fe20008000f00 */
[----:B------:R-:W-:Y:S01]  /*1410*/  IMAD.U32 R211, RZ, RZ, UR9 ;  /* 0x00000009ffd37e24 */ /* 0x000fe2000f8e00ff */
[----:B------:R-:W-:Y:S01]  /*1420*/  UMOV UR4, URZ ;  /* 0x0000003f00047c82 */ /* 0x000fe20008000000 */
[----:B------:R-:W-:Y:S01]  /*1430*/  ULEA.HI.SX32 UR9, UR7, UR6, 0x1c ;  /* 0x0000000607097291 */ /* 0x000fe2000f8fe23f */
[----:B------:R-:W-:Y:S01]  /*1440*/  IMAD.U32 R18, RZ, RZ, UR5 ;  /* 0x00000005ff127e24 */ /* 0x000fe2000f8e00ff */
[----:B------:R-:W-:Y:S10]  /*1450*/  @!P0 BRA `(.L_x_185) ;  /* 0x0000000000948947 */ /* 0x000ff40003800000 */
[----:B------:R-:W-:Y:S01]  /*1460*/  R2UR UR5, R18 ;  /* 0x00000000120572ca */ /* 0x000fe200000e0000 */
[----:B------:R-:W-:-:S12]  /*1470*/  ULDC UR4, c[0x0][0x9f0] ;  /* 0x00027c0000047ab9 */ /* 0x000fd80000000800 */
[----:B------:R-:W-:-:S04]  /*1480*/  UISETP.NE.AND UP0, UPT, UR5, URZ, UPT ;  /* 0x0000003f0500728c */ /* 0x000fc8000bf05270 */
[----:B------:R-:W-:-:S03]  /*1490*/  USEL UR10, UR5, UR4, UP0 ;  /* 0x00000004050a7287 */ /* 0x000fc60008000000 */
[----:B------:R-:W-:Y:S01]  /*14a0*/  UMOV UR4, URZ ;  /* 0x0000003f00047c82 */ /* 0x000fe20008000000 */
[----:B------:R-:W-:Y:S02]  /*14b0*/  UIADD3 UR6, UR9, -0x1, UR10 ;  /* 0xffffffff09067890 */ /* 0x000fe4000fffe00a */
[----:B------:R-:W-:-:S04]  /*14c0*/  IMAD.U32 R3, RZ, RZ, UR10 ;  /* 0x0000000aff037e24 */ /* 0x000fc8000f8e00ff */
[----:B------:R-:W-:Y:S01]  /*14d0*/  IMAD.U32 R4, RZ, RZ, UR6 ;  /* 0x00000006ff047e24 */ /* 0x000fe2000f8e00ff */
[-C--:B------:R-:W-:Y:S01]  /*14e0*/  IABS R0, R3.reuse ;  /* 0x0000000300007213 */ /* 0x080fe20000000000 */
[----:B------:R-:W-:Y:S01]  /*14f0*/  ULOP3.LUT UR6, UR6, UR10, URZ, 0x3c, !UPT ;  /* 0x0000000a06067292 */ /* 0x000fe2000f8e3c3f */
[----:B------:R-:W-:Y:S02]  /*1500*/  IABS R5, R3 ;  /* 0x0000000300057213 */ /* 0x000fe40000000000 */
[----:B------:R-:W-:Y:S02]  /*1510*/  R2UR UR11, R0 ;  /* 0x00000000000b72ca */ /* 0x000fe400000e0000 */
[----:B------:R-:W-:-:S05]  /*1520*/  IABS R4, R4 ;  /* 0x0000000400047213 */ /* 0x000fca0000000000 */
[----:B------:R-:W-:-:S05]  /*1530*/  IMAD.MOV.U32 R3, RZ, RZ, R4 ;  /* 0x000000ffff037224 */ /* 0x000fca00078e0004 */
[----:B------:R-:W-:Y:S01]  /*1540*/  R2UR UR8, R3 ;  /* 0x00000000030872ca */ /* 0x000fe200000e0000 */
        /* <DEDUP_REMOVED lines=22> */
.L_x_185:
[----:B------:R-:W-:Y:S01]  /*16b0*/  R2UR UR5, R23 ;  /* 0x00000000170572ca */ /* 0x000fe200000e0000 */
[----:B------:R-:W-:Y:S01]  /*16c0*/  IMAD.U32 R0, RZ, RZ, UR9 ;  /* 0x00000009ff007e24 */ /* 0x000fe2000f8e00ff */
[----:B------:R-:W-:Y:S01]  /*16d0*/  MOV R3, UR4 ;  /* 0x0000000400037c02 */ /* 0x000fe20008000f00 */
[----:B------:R-:W-:Y:S01]  /*16e0*/  IMAD.MOV.U32 R2, RZ, RZ, RZ ;  /* 0x000000ffff027224 */ /* 0x000fe200078e00ff */
[----:B------:R-:W-:Y:S02]  /*16f0*/  PLOP3.LUT P0, PT, PT, PT, PT, 0x80, 0x0 ;  /* 0x000000000000781c */ /* 0x000fe40003f0f070 */
[----:B------:R-:W-:Y:S02]  /*1700*/  CS2R R118, SRZ ;  /* 0x0000000000767805 */ /* 0x000fe4000001ff00 */
[----:B------:R-:W-:Y:S02]  /*1710*/  CS2R R116, SRZ ;  /* 0x0000000000747805 */ /* 0x000fe4000001ff00 */
[----:B------:R-:W-:-:S02]  /*1720*/  CS2R R114, SRZ ;  /* 0x0000000000727805 */ /* 0x000fc4000001ff00 */
[----:B------:R-:W-:Y:S02]  /*1730*/  CS2R R112, SRZ ;  /* 0x0000000000707805 */ /* 0x000fe4000001ff00 */
[----:B------:R-:W-:Y:S02]  /*1740*/  CS2R R110, SRZ ;  /* 0x00000000006e7805 */ /* 0x000fe4000001ff00 */
[----:B------:R-:W-:Y:S02]  /*1750*/  CS2R R108, SRZ ;  /* 0x00000000006c7805 */ /* 0x000fe4000001ff00 */
[----:B------:R-:W-:Y:S02]  /*1760*/  CS2R R106, SRZ ;  /* 0x00000000006a7805 */ /* 0x000fe4000001ff00 */
[----:B------:R-:W-:Y:S01]  /*1770*/  CS2R R104, SRZ ;  /* 0x0000000000687805 */ /* 0x000fe2000001ff00 */
[----:B------:R-:W-:Y:S01]  /*1780*/  UIMAD UR60, UR5, UR4, URZ ;  /* 0x00000004053c72a4 */ /* 0x000fe2000f8e023f */
[----:B------:R-:W-:-:S02]  /*1790*/  CS2R R102, SRZ ;  /* 0x0000000000667805 */ /* 0x000fc4000001ff00 */
[----:B------:R-:W-:Y:S02]  /*17a0*/  CS2R R100, SRZ ;  /* 0x0000000000647805 */ /* 0x000fe4000001ff00 */
[----:B------:R-:W-:Y:S02]  /*17b0*/  CS2R R98, SRZ ;  /* 0x0000000000627805 */ /* 0x000fe4000001ff00 */
[----:B------:R-:W-:Y:S02]  /*17c0*/  CS2R R96, SRZ ;  /* 0x0000000000607805 */ /* 0x000fe4000001ff00 */
[----:B------:R-:W-:Y:S02]  /*17d0*/  CS2R R94, SRZ ;  /* 0x00000000005e7805 */ /* 0x000fe4000001ff00 */
[----:B------:R-:W-:Y:S02]  /*17e0*/  VIADDMNMX R0, R3, UR60, R0, PT ;  /* 0x0000003c03007c46 */ /* 0x000fe4000b800100 */
[----:B------:R-:W-:-:S02]  /*17f0*/  CS2R R92, SRZ ;  /* 0x00000000005c7805 */ /* 0x000fc4000001ff00 */
[----:B------:R-:W-:Y:S02]  /*1800*/  CS2R R124, SRZ ;  /* 0x00000000007c7805 */ /* 0x000fe4000001ff00 */
[----:B------:R-:W-:Y:S02]  /*1810*/  CS2R R120, SRZ ;  /* 0x0000000000787805 */ /* 0x000fe4000001ff00 */
[----:B------:R-:W-:Y:S01]  /*1820*/  R2UR UR5, R0 ;  /* 0x00000000000572ca */ /* 0x000fe200000e0000 */
[----:B------:R-:W-:Y:S01]  /*1830*/  IMAD.MOV.U32 R0, RZ, RZ, RZ ;  /* 0x000000ffff007224 */ /* 0x000fe200078e00ff */
        /* <DEDUP_REMOVED lines=10> */
[----:B------:R-:W-:Y:S01]  /*18e0*/  CS2R R66, SRZ ;  /* 0x0000000000427805 */ /* 0x000fe2000001ff00 */
[----:B------:R-:W-:Y:S02]  /*18f0*/  UISETP.GT.AND UP0, UPT, UR5, UR60, UPT ;  /* 0x0000003c0500728c */ /* 0x000fe4000bf04270 */
[----:B------:R-:W-:Y:S01]  /*1900*/  IMAD.U32 R85, RZ, RZ, UR5 ;  /* 0x00000005ff557e24 */ /* 0x000fe2000f8e00ff */
[----:B------:R-:W-:Y:S02]  /*1910*/  CS2R R64, SRZ ;  /* 0x0000000000407805 */ /* 0x000fe4000001ff00 */
[----:B------:R-:W-:Y:S02]  /*1920*/  CS2R R62, SRZ ;  /* 0x00000000003e7805 */ /* 0x000fe4000001ff00 */
[----:B------:R-:W-:-:S02]  /*1930*/  CS2R R60, SRZ ;  /* 0x00000000003c7805 */ /* 0x000fc4000001ff00 */
[----:B------:R-:W-:Y:S02]  /*1940*/  CS2R R58, SRZ ;  /* 0x00000000003a7805 */ /* 0x000fe4000001ff00 */
[----:B------:R-:W-:Y:S02]  /*1950*/  PLOP3.LUT P1, PT, PT, PT, UP0, 0x80, 0x0 ;  /* 0x000000000000781c */ /* 0x000fe40003f2f008 */
        /* <DEDUP_REMOVED lines=18> */
[----:B------:R-:W0:Y:S01]  /*1a80*/  S2R R5, SR_TID.X ;  /* 0x0000000000057919 */ /* 0x000e220000002100 */
[----:B------:R-:W1:Y:S01]  /*1a90*/  S2UR UR7, SR_CgaCtaId ;  /* 0x00000000000779c3 */ /* 0x000e620000008800 */
[----:B------:R-:W-:Y:S02]  /*1aa0*/  UMOV UR6, 0x400 ;  /* 0x0000040000067882 */ /* 0x000fe40000000000 */
[----:B-1----:R-:W-:-:S04]  /*1ab0*/  ULEA UR6, UR7, UR6, 0x18 ;  /* 0x0000000607067291 */ /* 0x002fc8000f8ec03f */
[----:B------:R-:W-:Y:S01]  /*1ac0*/  UIADD3 UR6, UR6, 0x12400, URZ ;  /* 0x0001240006067890 */ /* 0x000fe2000fffe03f */
[----:B0-----:R-:W-:-:S03]  /*1ad0*/  VIADD R5, R5, 0xffffff80 ;  /* 0xffffff8005057836 */ /* 0x001fc60000000000 */
[----:B------:R-:W-:Y:S02]  /*1ae0*/  ULOP3.LUT UP0, URZ, UR6, 0x1bf, URZ, 0xc0, !UPT ;  /* 0x000001bf063f7892 */ /* 0x000fe4000f80c03f */
[----:B------:R-:W-:-:S04]  /*1af0*/  SHF.R.S32.HI R4, RZ, 0x1f, R5 ;  /* 0x0000001fff047819 */ /* 0x000fc80000011405 */
[----:B------:R-:W-:Y:S02]  /*1b00*/  PLOP3.LUT P0, PT, PT, PT, UP0, 0x80, 0x0 ;  /* 0x000000000000781c */ /* 0x000fe40003f0f008 */
[----:B------:R-:W-:-:S04]  /*1b10*/  LEA.HI R4, R4, R5, RZ, 0x7 ;  /* 0x0000000504047211 */ /* 0x000fc800078f38ff */
[----:B------:R-:W-:-:S05]  /*1b20*/  SHF.R.S32.HI R4, RZ, 0x7, R4 ;  /* 0x00000007ff047819 */ /* 0x000fca0000011404 */
[----:B------:R-:W0:Y:S02]  /*1b30*/  SHFL.IDX PT, R0, R4, RZ, 0x1f ;  /* 0x00001fff04007589 */ /* 0x000e2400000e0000 */
[----:B0-----:R-:W-:-:S13]  /*1b40*/  R2UR UR4, R0 ;  /* 0x00000000000472ca */ /* 0x001fda00000e0000 */
        /* <DEDUP_REMOVED lines=15> */
[----:B------:R-:W-:Y:S02]  /*1c40*/  IMAD.U32 R6, RZ, RZ, UR4 ;  /* 0x00000004ff067e24 */ /* 0x000fe4000f8e00ff */
[----:B------:R-:W-:-:S02]  /*1c50*/  IMAD.U32 R7, RZ, RZ, UR5 ;  /* 0x00000005ff077e24 */ /* 0x000fc4000f8e00ff */
[----:B------:R-:W-:Y:S02]  /*1c60*/  IMAD.U32 R11, RZ, RZ, UR7 ;  /* 0x00000007ff0b7e24 */ /* 0x000fe4000f8e00ff */
[----:B------:R-:W-:Y:S02]  /*1c70*/  IMAD.MOV.U32 R8, RZ, RZ, 0x70 ;  /* 0x00000070ff087424 */ /* 0x000fe400078e00ff */
[----:B------:R-:W-:Y:S02]  /*1c80*/  IMAD.MOV.U32 R12, RZ, RZ, 0x1 ;  /* 0x00000001ff0c7424 */ /* 0x000fe400078e00ff */
[----:B0-----:R-:W-:-:S07]  /*1c90*/  IMAD.MOV.U32 R13, RZ, RZ, RZ ;  /* 0x000000ffff0d7224 */ /* 0x001fce00078e00ff */
[----:B------:R-:W-:-:S07]  /*1ca0*/  LEPC R20, `(.L_x_187) ;  /* 0x000000001014794e */ /* 0x000fce0000000000 */
[----:B-1----:R-:W-:Y:S05]  /*1cb0*/  CALL.ABS.NOINC R2 ;  /* 0x0000000002007343 */ /* 0x002fea0003c00000 */
.L_x_187:
[----:B------:R-:W2:Y:S01]  /*1cc0*/  LDL R2, [R1+0x28] ;  /* 0x0000280001027983 */ /* 0x000ea20000100800 */
[----:B------:R-:W-:Y:S01]  /*1cd0*/  R2UR UR7, R214 ;  /* 0x00000000d60772ca */ /* 0x000fe200000e0000 */
[----:B------:R-:W0:-:S12]  /*1ce0*/  S2UR UR5, SR_CgaCtaId ;  /* 0x00000000000579c3 */ /* 0x000e180000008800 */
[----:B------:R-:W-:-:S04]  /*1cf0*/  ULEA.HI UR4, UR7, UR7, URZ, 0x1 ;  /* 0x0000000707047291 */ /* 0x000fc8000f8f083f */
[----:B------:R-:W-:-:S04]  /*1d00*/  ULOP3.LUT UR4, UR4, 0xfffffffe, URZ, 0xc0, !UPT ;  /* 0xfffffffe04047892 */ /* 0x000fc8000f8ec03f */
[----:B------:R-:W-:Y:S01]  /*1d10*/  UIADD3 UR4, UR7, -UR4, URZ ;  /* 0x8000000407047290 */ /* 0x000fe2000fffe03f */
[----:B0-----:R-:W-:-:S05]  /*1d20*/  IMAD.U32 R3, RZ, RZ, UR5 ;  /* 0x00000005ff037e24 */ /* 0x001fca000f8e00ff */
[----:B------:R-:W-:-:S05]  /*1d30*/  IMAD.U32 R5, RZ, RZ, UR4 ;  /* 0x00000004ff057e24 */ /* 0x000fca000f8e00ff */
[----:B------:R-:W-:Y:S02]  /*1d40*/  SHF.L.U32 R5, R5, 0x1f, RZ ;  /* 0x0000001f05057819 */ /* 0x000fe400000006ff */
[----:B--2---:R-:W-:Y:S02]  /*1d50*/  R2UR UR6, R2 ;  /* 0x00000000020672ca */ /* 0x004fe400000e0000 */
[----:B------:R-:W-:-:S04]  /*1d60*/  MOV R2, 0x400 ;  /* 0x0000040000027802 */ /* 0x000fc80000000f00 */
[----:B------:R-:W-:-:S04]  /*1d70*/  LEA R2, R3, R2, 0x18 ;  /* 0x0000000203027211 */ /* 0x000fc800078ec0ff */
[----:B------:R-:W0:Y:S03]  /*1d80*/  SYNCS.PHASECHK.TRANS64.TRYWAIT P1, [R2+URZ+0x30800], R5 ;  /* 0x03080005020075a7 */ /* 0x000e26000802017f */
[----:B------:R-:W-:-:S05]  /*1d90*/  IMAD.U32 R0, RZ, RZ, UR6 ;  /* 0x00000006ff007e24 */ /* 0x000fca000f8e00ff */
[----:B------:R-:W-:Y:S01]  /*1da0*/  ISETP.NE.AND P0, PT, R0, 0x3, PT ;  /* 0x000000030000780c */ /* 0x000fe20003f05270 */
[----:B0-----:R-:W-:-:S12]  /*1db0*/  @!P1 BRA `(.L_x_188) ;  /* 0x000000f8003c9947 */ /* 0x001fd80003800000 */
.L_x_318:
[----:B------:R-:W-:Y:S05]  /*1dc0*/  @!P0 BRA `(.L_x_189) ;  /* 0x0000000000048947 */ /* 0x000fea0003800000 */
[----:B------:R-:W-:Y:S01]  /*1dd0*/  BPT.TRAP 0x1 ;  /* 0x000000040000795c */ /* 0x000fe20000300000 */
.L_x_189:
[----:B0-----:R-:W-:Y:S01]  /*1de0*/  IMAD.U32 R5, RZ, RZ, UR38 ;  /* 0x00000026ff057e24 */ /* 0x001fe2000f8e00ff */
[----:B------:R-:W-:-:S03]  /*1df0*/  MOV R4, UR39 ;  /* 0x0000002700047c02 */ /* 0x000fc60008000f00 */
[----:B------:R-:W-:Y:S01]  /*1e00*/  IMAD R0, R5, 0x8, R2 ;  /* 0x0000000805007824 */ /* 0x000fe200078e0202 */
[----:B------:R-:W-:-:S04]  /*1e10*/  SHF.L.U32 R5, R4, 0x1f, RZ ;  /* 0x0000001f04057819 */ /* 0x000fc800000006ff */
[----:B------:R0:W1:Y:S01]  /*1e20*/  SYNCS.PHASECHK.TRANS64.TRYWAIT P1, [R0+URZ+0x30830], R5 ;  /* 0x03083005000075a7 */ /* 0x000062000802017f */
[----:B------:R-:W-:Y:S05]  /*1e30*/  @!P0 BRA `(.L_x_190) ;  /* 0x0000000000048947 */ /* 0x000fea0003800000 */
[----:B------:R-:W-:Y:S01]  /*1e40*/  BPT.TRAP 0x1 ;  /* 0x000000040000795c */ /* 0x000fe20000300000 */
.L_x_190:
[----:B------:R-:W-:Y:S01]  /*1e50*/  IMAD.MOV.U32 R119, RZ, RZ, RZ ;  /* 0x000000ffff777224 */ /* 0x000fe200078e00ff */
[----:B-1----:R-:W-:Y:S06]  /*1e60*/  @P1 BRA `(.L_x_191) ;  /* 0x0000000000081947 */ /* 0x002fec0003800000 */
[----:B------:R-:W1:Y:S02]  /*1e70*/  SYNCS.PHASECHK.TRANS64.TRYWAIT P1, [R0+URZ+0x30830], R5 ;  /* 0x03083005000075a7 */ /* 0x000e64000802017f */
[----:B-1----:R-:W-:Y:S05]  /*1e80*/  @!P1 BRA `(.L_x_192) ;  /* 0x000000f8001c9947 */ /* 0x002fea0003800000 */
.L_x_191:
[----:B------:R-:W-:Y:S05]  /*1e90*/  WARPSYNC.ALL ;  /* 0x0000000000007948 */ /* 0x000fea0003800000 */
[----:B------:R-:W-:Y:S01]  /*1ea0*/  R2UR UR4, R2 ;  /* 0x00000000020472ca */ /* 0x000fe200000e0000 */
[----:B------:R-:W-:Y:S01]  /*1eb0*/  ULOP3.LUT UR5, UR40, 0x10000, URZ, 0xfc, !UPT ;  /* 0x0001000028057892 */ /* 0x000fe2000f8efc3f */
[----:B------:R-:W-:Y:S01]  /*1ec0*/  WARPGROUP.ARRIVE ;  /* 0x00000000000079c5 */ /* 0x000fe20000000000 */
[----:B------:R-:W-:Y:S01]  /*1ed0*/  UMOV UR9, 0x40000040 ;  /* 0x4000004000097882 */ /* 0x000fe20000000000 */
[----:B------:R-:W-:Y:S01]  /*1ee0*/  UMOV UR11, 0x40000040 ;  /* 0x40000040000b7882 */ /* 0x000fe20000000000 */
[----:B------:R-:W-:Y:S01]  /*1ef0*/  UIADD3 UR7, UR5, 0x2, URZ ;  /* 0x0000000205077890 */ /* 0x000fe2000fffe03f */
[----:B------:R-:W-:Y:S01]  /*1f00*/  IMAD.U32 R9, RZ, RZ, UR9 ;  /* 0x00000009ff097e24 */ /* 0x000fe2000f8e00ff */
[----:B------:R-:W-:Y:S01]  /*1f10*/  UMOV UR13, 0x40000040 ;  /* 0x40000040000d7882 */ /* 0x000fe20000000000 */
[----:B------:R-:W-:Y:S01]  /*1f20*/  UMOV UR8, UR5 ;  /* 0x0000000500087c82 */ /* 0x000fe20008000000 */
[----:B------:R-:W-:Y:S01]  /*1f30*/  UMOV UR15, 0x40000040 ;  /* 0x40000040000f7882 */ /* 0x000fe20000000000 */
[----:B------:R-:W-:Y:S01]  /*1f40*/  IMAD.U32 R8, RZ, RZ, UR8 ;  /* 0x00000008ff087e24 */ /* 0x000fe2000f8e00ff */
[----:B------:R-:W-:Y:S01]  /*1f50*/  UIADD3 UR56, UR5, 0x4, URZ ;  /* 0x0000000405387890 */ /* 0x000fe2000fffe03f */
[----:B------:R-:W-:Y:S01]  /*1f60*/  IMAD.U32 R7, RZ, RZ, UR13 ;  /* 0x0000000dff077e24 */ /* 0x000fe2000f8e00ff */
[----:B------:R-:W-:Y:S01]  /*1f70*/  UIADD3 UR4, UR4, 0x1e400, URZ ;  /* 0x0001e40004047890 */ /* 0x000fe2000fffe03f */
[----:B------:R-:W-:Y:S01]  /*1f80*/  UMOV UR12, UR7 ;  /* 0x00000007000c7c82 */ /* 0x000fe20008000000 */
[----:B------:R-:W-:-:S02]  /*1f90*/  UMOV UR57, 0x40000040 ;  /* 0x4000004000397882 */ /* 0x000fc40000000000 */
[----:B------:R-:W-:Y:S01]  /*1fa0*/  USHF.R.U32.HI UR4, URZ, 0x4, UR4 ;  /* 0x000000043f047899 */ /* 0x000fe20008011604 */
[----:B------:R-:W-:Y:S01]  /*1fb0*/  IMAD.U32 R6, RZ, RZ, UR12 ;  /* 0x0000000cff067e24 */ /* 0x000fe2000f8e00ff */
[----:B------:R-:W-:Y:S01]  /*1fc0*/  UMOV UR59, 0x40000040 ;  /* 0x40000040003b7882 */ /* 0x000fe20000000000 */
[----:B------:R-:W-:Y:S02]  /*1fd0*/  UIADD3 UR52, UR5, 0x6, URZ ;  /* 0x0000000605347890 */ /* 0x000fe4000fffe03f */
[----:B------:R-:W-:Y:S01]  /*1fe0*/  ULOP3.LUT UR4, UR4, 0x3fff, URZ, 0xc0, !UPT ;  /* 0x00003fff04047892 */ /* 0x000fe2000f8ec03f */
[----:B------:R-:W-:Y:S01]  /*1ff0*/  UMOV UR53, 0x40000040 ;  /* 0x4000004000357882 */ /* 0x000fe20000000000 */
[----:B------:R-:W-:Y:S02]  /*2000*/  UMOV UR55, 0x40000040 ;  /* 0x4000004000377882 */ /* 0x000fe40000000000 */
[----:B------:R-:W-:Y:S02]  /*2010*/  ULOP3.LUT UR4, UR4, 0x10000, URZ, 0xfc, !UPT ;  /* 0x0001000004047892 */ /* 0x000fe4000f8efc3f */
[----:B------:R-:W-:-:S02]  /*2020*/  UIADD3 UR48, UR5, 0x400, URZ ;  /* 0x0000040005307890 */ /* 0x000fc4000fffe03f */
[----:B------:R-:W-:Y:S01]  /*2030*/  UIMAD UR6, UR38, 0x900, UR4 ;  /* 0x00000900260678a4 */ /* 0x000fe2000f8e0204 */
[----:B------:R-:W-:Y:S01]  /*2040*/  UMOV UR49, 0x40000040 ;  /* 0x4000004000317882 */ /* 0x000fe20000000000 */
[----:B------:R-:W-:Y:S02]  /*2050*/  UMOV UR51, 0x40000040 ;  /* 0x4000004000337882 */ /* 0x000fe40000000000 */
[----:B------:R-:W-:Y:S02]  /*2060*/  UIADD3 UR58, UR6, 0x4, URZ ;  /* 0x00000004063a7890 */ /* 0x000fe4000fffe03f */
[----:B------:R-:W-:Y:S02]  /*2070*/  UIADD3 UR54, UR6, 0x6, URZ ;  /* 0x0000000606367890 */ /* 0x000fe4000fffe03f */
[----:B------:R-:W-:Y:S01]  /*2080*/  UMOV UR10, UR6 ;  /* 0x00000006000a7c82 */ /* 0x000fe20008000000 */
[----:B------:R-:W-:Y:S01]  /*2090*/  UIADD3 UR50, UR6, 0x300, URZ ;  /* 0x0000030006327890 */ /* 0x000fe2000fffe03f */
[----:B------:R-:W-:Y:S01]  /*20a0*/  HGMMA.64x96x16.F32 R24, gdesc[UR8], RZ, !UPT, gsb0 ;  /* 0x01600000081879f0 */ /* 0x000fe2000c0008ff */
[----:B------:R-:W-:-:S02]  /*20b0*/  UIADD3 UR8, UR6, 0x2, URZ ;  /* 0x0000000206087890 */ /* 0x000fc4000fffe03f */
[----:B------:R-:W-:Y:S02]  /*20c0*/  UIADD3 UR44, UR5, 0x402, URZ ;  /* 0x00000402052c7890 */ /* 0x000fe4000fffe03f */
[----:B------:R-:W-:Y:S01]  /*20d0*/  UIADD3 UR46, UR6, 0x302, URZ ;  /* 0x00000302062e7890 */ /* 0x000fe2000fffe03f */
[----:B------:R-:W-:Y:S02]  /*20e0*/  UMOV UR45, 0x40000040 ;  /* 0x40000040002d7882 */ /* 0x000fe40000000000 */
[----:B------:R-:W-:Y:S01]  /*20f0*/  UMOV UR14, UR8 ;  /* 0x00000008000e7c82 */ /* 0x000fe20008000000 */
[----:B------:R-:W-:Y:S01]  /*2100*/  UMOV UR47, 0x40000040 ;  /* 0x40000040002f7882 */ /* 0x000fe20000000000 */
[----:B------:R-:W-:Y:S02]  /*2110*/  UIADD3 UR16, UR5, 0x406, URZ ;  /* 0x0000040605107890 */ /* 0x000fe4000fffe03f */
        /* <DEDUP_REMOVED lines=19> */
[----:B------:R-:W-:Y:S02]  /*2250*/  WARPGROUP.DEPBAR.LE gsb0, 0x0 ;  /* 0x00008000000079c5 */ /* 0x000fe40000010000 */
[----:B------:R-:W-:-:S06]  /*2260*/  WARPGROUP.ARRIVE ;  /* 0x00000000000079c5 */ /* 0x000fcc0000000000 */
[----:B------:R-:W-:Y:S01]  /*2270*/  HGMMA.64x96x16.F32 R24, gdesc[UR12], R24, gsb0 ;  /* 0x016000000c1879f0 */ /* 0x000fe20008000818 */
[----:B------:R-:W-:Y:S02]  /*2280*/  UIADD3 UR12, UR5, 0x404, URZ ;  /* 0x00000404050c7890 */ /* 0x000fe4000fffe03f */
[----:B------:R-:W-:Y:S01]  /*2290*/  UIADD3 UR14, UR6, 0x304, URZ ;  /* 0x00000304060e7890 */ /* 0x000fe2000fffe03f */
[----:B------:R-:W-:Y:S01]  /*22a0*/  UMOV UR13, 0x40000040 ;  /* 0x40000040000d7882 */ /* 0x000fe20000000000 */
        /* <DEDUP_REMOVED lines=34> */
.L_x_193:
[----:B------:R-:W-:Y:S01]  /*24d0*/  R2UR UR7, R84 ;  /* 0x00000000540772ca */ /* 0x000fe200000e0000 */
[----:B------:R-:W-:Y:S01]  /*24e0*/  ULDC UR5, c[0x0][0x9d8] ;  /* 0x0002760000057ab9 */ /* 0x000fe20000000800 */
[----:B------:R-:W-:Y:S01]  /*24f0*/  R2UR UR6, R85 ;  /* 0x00000000550672ca */ /* 0x000fe200000e0000 */
[----:B------:R-:W-:Y:S01]  /*2500*/  FMUL.FTZ R24, R24, UR5 ;  /* 0x0000000518187c20 */ /* 0x000fe20008410000 */
[----:B------:R-:W-:Y:S01]  /*2510*/  FMUL.FTZ R25, R25, UR5 ;  /* 0x0000000519197c20 */ /* 0x000fe20008410000 */
[----:B------:R-:W-:Y:S01]  /*2520*/  FMUL.FTZ R28, R28, UR5 ;  /* 0x000000051c1c7c20 */ /* 0x000fe20008410000 */
[----:B------:R-:W-:Y:S01]  /*2530*/  FMUL.FTZ R29, R29, UR5 ;  /* 0x000000051d1d7c20 */ /* 0x000fe20008410000 */
[----:B------:R-:W-:Y:S01]  /*2540*/  FMUL.FTZ R32, R32, UR5 ;  /* 0x0000000520207c20 */ /* 0x000fe20008410000 */
[----:B------:R-:W-:Y:S01]  /*2550*/  FMUL.FTZ R33, R33, UR5 ;  /* 0x0000000521217c20 */ /* 0x000fe20008410000 */
[----:B------:R-:W2:Y:S01]  /*2560*/  MUFU.TANH R24, R24 ;  /* 0x0000001800187308 */ /* 0x000ea20000002400 */
[----:B------:R-:W-:Y:S01]  /*2570*/  FMUL.FTZ R26, R26, UR5 ;  /* 0x000000051a1a7c20 */ /* 0x000fe20008410000 */
[----:B------:R-:W-:Y:S01]  /*2580*/  FMUL.FTZ R34, R34, UR5 ;  /* 0x0000000522227c20 */ /* 0x000fe20008410000 */
[----:B------:R-:W-:Y:S01]  /*2590*/  FMUL.FTZ R36, R36, UR5 ;  /* 0x0000000524247c20 */ /* 0x000fe20008410000 */
[----:B------:R-:W-:-:S02]  /*25a0*/  IMAD.U32 R4, RZ, RZ, UR7 ;  /* 0x00000007ff047e24 */ /* 0x000fc4000f8e00ff */
[----:B------:R-:W-:Y:S01]  /*25b0*/  FMUL.FTZ R27, R27, UR5 ;  /* 0x000000051b1b7c20 */ /* 0x000fe20008410000 */
[----:B------:R-:W-:Y:S02]  /*25c0*/  IMAD.U32 R11, RZ, RZ, UR6 ;  /* 0x00000006ff0b7e24 */ /* 0x000fe4000f8e00ff */
[----:B------:R-:W-:Y:S01]  /*25d0*/  FMUL.FTZ R38, R38, UR5 ;  /* 0x0000000526267c20 */ /* 0x000fe20008410000 */
[----:B------:R-:W-:Y:S01]  /*25e0*/  MUFU.TANH R25, R25 ;  /* 0x0000001900197308 */ /* 0x000fe20000002400 */
[----:B------:R-:W-:Y:S01]  /*25f0*/  IADD3 R4, R4, 0x60, -R17 ;  /* 0x0000006004047810 */ /* 0x000fe20007ffe811 */
[----:B------:R-:W-:Y:S01]  /*2600*/  FMUL.FTZ R37, R37, UR5 ;  /* 0x0000000525257c20 */ /* 0x000fe20008410000 */
[----:B------:R-:W-:Y:S01]  /*2610*/  FMUL.FTZ R30, R30, UR5 ;  /* 0x000000051e1e7c20 */ /* 0x000fe20008410000 */
[----:B------:R-:W-:Y:S01]  /*2620*/  FMUL.FTZ R39, R39, UR5 ;  /* 0x0000000527277c20 */ /* 0x000fe20008410000 */
[----:B------:R-:W-:Y:S01]  /*2630*/  FMUL.FTZ R40, R40, UR5 ;  /* 0x0000000528287c20 */ /* 0x000fe20008410000 */
[----:B------:R-:W-:-:S02]  /*2640*/  IMAD R4, R11, -0x60, R4 ;  /* 0xffffffa00b047824 */ /* 0x000fc400078e0204 */
[----:B------:R-:W-:Y:S01]  /*2650*/  FMUL.FTZ R31, R31, UR5 ;  /* 0x000000051f1f7c20 */ /* 0x000fe20008410000 */
[----:B------:R-:W-:Y:S01]  /*2660*/  MUFU.TANH R28, R28 ;  /* 0x0000001c001c7308 */ /* 0x000fe20000002400 */
[----:B------:R-:W-:Y:S01]  /*2670*/  FMUL.FTZ R46, R46, UR5 ;  /* 0x000000052e2e7c20 */ /* 0x000fe20008410000 */
[----:B------:R-:W-:Y:S01]  /*2680*/  FMUL.FTZ R41, R41, UR5 ;  /* 0x0000000529297c20 */ /* 0x000fe20008410000 */
[C---:B------:R-:W-:Y:S01]  /*2690*/  ISETP.GT.AND P6, PT, R4.reuse, RZ, PT ;  /* 0x000000ff0400720c */ /* 0x040fe20003fc4270 */
[----:B------:R-:W-:Y:S01]  /*26a0*/  FMUL.FTZ R47, R47, UR5 ;  /* 0x000000052f2f7c20 */ /* 0x000fe20008410000 */
[----:B------:R-:W-:Y:S01]  /*26b0*/  ISETP.GT.AND P5, PT, R4, 0x1, PT ;  /* 0x000000010400780c */ /* 0x000fe20003fa4270 */
[----:B------:R-:W-:Y:S01]  /*26c0*/  FMUL.FTZ R44, R44, UR5 ;  /* 0x000000052c2c7c20 */ /* 0x000fe20008410000 */
[----:B------:R-:W-:Y:S01]  /*26d0*/  ISETP.GT.AND P4, PT, R4, 0x8, PT ;  /* 0x000000080400780c */ /* 0x000fe20003f84270 */
[----:B------:R-:W-:Y:S01]  /*26e0*/  MUFU.TANH R29, R29 ;  /* 0x0000001d001d7308 */ /* 0x000fe20000002400 */
[----:B--2---:R-:W-:Y:S01]  /*26f0*/  FSEL R11, R24, -INF , P6 ;  /* 0xff800000180b7808 */ /* 0x004fe20003000000 */
[----:B------:R-:W-:Y:S01]  /*2700*/  FMUL.FTZ R35, R35, UR5 ;  /* 0x0000000523237c20 */ /* 0x000fe20008410000 */
[C---:B------:R-:W-:Y:S01]  /*2710*/  ISETP.GT.AND P3, PT, R4.reuse, 0x9, PT ;  /* 0x000000090400780c */ /* 0x040fe20003f64270 */
[----:B------:R-:W-:Y:S01]  /*2720*/  FMUL.FTZ R45, R45, UR5 ;  /* 0x000000052d2d7c20 */ /* 0x000fe20008410000 */
[----:B------:R-:W-:Y:S01]  /*2730*/  ISETP.GT.AND P2, PT, R4, 0x10, PT ;  /* 0x000000100400780c */ /* 0x000fe20003f44270 */
[----:B------:R-:W-:Y:S01]  /*2740*/  FMUL.FTZ R54, R54, UR5 ;  /* 0x0000000536367c20 */ /* 0x000fe20008410000 */
[----:B------:R-:W-:Y:S01]  /*2750*/  ISETP.GT.AND P1, PT, R4, 0x11, PT ;  /* 0x000000110400780c */ /* 0x000fe20003f24270 */
[----:B------:R-:W-:Y:S01]  /*2760*/  MUFU.TANH R32, R32 ;  /* 0x0000002000207308 */ /* 0x000fe20000002400 */
[----:B------:R-:W-:Y:S01]  /*2770*/  FMUL.FTZ R48, R48, UR5 ;  /* 0x0000000530307c20 */ /* 0x000fe20008410000 */
[----:B------:R-:W-:Y:S01]  /*2780*/  FMUL.FTZ R42, R42, UR5 ;  /* 0x000000052a2a7c20 */ /* 0x000fe20008410000 */
[----:B------:R-:W-:Y:S01]  /*2790*/  FMUL.FTZ R49, R49, UR5 ;  /* 0x0000000531317c20 */ /* 0x000fe20008410000 */
[----:B------:R-:W-:Y:S01]  /*27a0*/  FMUL.FTZ R55, R55, UR5 ;  /* 0x0000000537377c20 */ /* 0x000fe20008410000 */
[----:B------:R-:W-:Y:S01]  /*27b0*/  FMUL.FTZ R43, R43, UR5 ;  /* 0x000000052b2b7c20 */ /* 0x000fe20008410000 */
[----:B------:R-:W-:Y:S01]  /*27c0*/  FMUL.FTZ R52, R52, UR5 ;  /* 0x0000000534347c20 */ /* 0x000fe20008410000 */
[----:B------:R-:W-:Y:S01]  /*27d0*/  FMUL.FTZ R53, R53, UR5 ;  /* 0x0000000535357c20 */ /* 0x000fe20008410000 */
[----:B01----:R-:W0:Y:S01]  /*27e0*/  MUFU.TANH R5, R26 ;  /* 0x0000001a00057308 */ /* 0x003e220000002400 */
[----:B------:R-:W-:Y:S01]  /*27f0*/  FMUL.FTZ R56, R56, UR5 ;  /* 0x0000000538387c20 */ /* 0x000fe20008410000 */
[----:B------:R-:W-:Y:S01]  /*2800*/  FMUL.FTZ R50, R50, UR5 ;  /* 0x0000000532327c20 */ /* 0x000fe20008410000 */
[----:B------:R-:W-:Y:S01]  /*2810*/  FMUL.FTZ R57, R57, UR5 ;  /* 0x0000000539397c20 */ /* 0x000fe20008410000 */
[----:B------:R-:W-:Y:S01]  /*2820*/  FMUL.FTZ R51, R51, UR5 ;  /* 0x0000000533337c20 */ /* 0x000fe20008410000 */
[----:B------:R-:W-:Y:S01]  /*2830*/  FMUL.FTZ R60, R60, UR5 ;  /* 0x000000053c3c7c20 */ /* 0x000fe20008410000 */
[----:B------:R-:W-:Y:S01]  /*2840*/  FMUL.FTZ R61, R61, UR5 ;  /* 0x000000053d3d7c20 */ /* 0x000fe20008410000 */
[----:B------:R-:W-:Y:S01]  /*2850*/  FMUL.FTZ R64, R64, UR5 ;  /* 0x0000000540407c20 */ /* 0x000fe20008410000 */
[----:B------:R-:W-:Y:S01]  /*2860*/  MUFU.TANH R33, R33 ;  /* 0x0000002100217308 */ /* 0x000fe20000002400 */
[----:B------:R-:W-:Y:S01]  /*2870*/  FMUL.FTZ R58, R58, UR5 ;  /* 0x000000053a3a7c20 */ /* 0x000fe20008410000 */
[----:B------:R-:W-:Y:S01]  /*2880*/  FMUL.FTZ R65, R65, UR5 ;  /* 0x0000000541417c20 */ /* 0x000fe20008410000 */
[----:B------:R-:W-:Y:S01]  /*2890*/  FMUL.FTZ R59, R59, UR5 ;  /* 0x000000053b3b7c20 */ /* 0x000fe20008410000 */
[----:B------:R-:W-:Y:S01]  /*28a0*/  FMUL.FTZ R68, R68, UR5 ;  /* 0x0000000544447c20 */ /* 0x000fe20008410000 */
[----:B------:R-:W-:Y:S01]  /*28b0*/  FMUL.FTZ R69, R69, UR5 ;  /* 0x0000000545457c20 */ /* 0x000fe20008410000 */
[----:B------:R-:W-:Y:S01]  /*28c0*/  ULDC UR11, c[0x0][0x988] ;  /* 0x00026200000b7ab9 */ /* 0x000fe20000000800 */
[----:B------:R-:W-:Y:S01]  /*28d0*/  P2R R72, PR, RZ, 0x1 ;  /* 0x00000001ff487803 */ /* 0x000fe20000000000 */
[----:B------:R1:W2:Y:S01]  /*28e0*/  MUFU.TANH R14, R34 ;  /* 0x00000022000e7308 */ /* 0x0002a20000002400 */
[----:B0-----:R-:W-:Y:S01]  /*28f0*/  FSEL R5, R5, -INF , P6 ;  /* 0xff80000005057808 */ /* 0x001fe20003000000 */
[----:B------:R-:W-:Y:S01]  /*2900*/  FMUL.FTZ R62, R62, UR5 ;  /* 0x000000053e3e7c20 */ /* 0x000fe20008410000 */
[----:B------:R-:W-:Y:S01]  /*2910*/  ISETP.GT.AND P6, PT, R4, 0x18, PT ;  /* 0x000000180400780c */ /* 0x000fe20003fc4270 */
[----:B------:R-:W-:Y:S01]  /*2920*/  FMUL.FTZ R63, R63, UR5 ;  /* 0x000000053f3f7c20 */ /* 0x000fe20008410000 */
[----:B------:R-:W-:Y:S01]  /*2930*/  FMUL.FTZ R66, R66, UR5 ;  /* 0x0000000542427c20 */ /* 0x000fe20008410000 */
[----:B------:R-:W-:Y:S01]  /*2940*/  FMUL.FTZ R67, R67, UR5 ;  /* 0x0000000543437c20 */ /* 0x000fe20008410000 */
[----:B------:R-:W-:Y:S01]  /*2950*/  FMUL.FTZ R70, R70, UR5 ;  /* 0x0000000546467c20 */ /* 0x000fe20008410000 */
[----:B------:R-:W0:Y:S01]  /*2960*/  MUFU.TANH R10, R27 ;  /* 0x0000001b000a7308 */ /* 0x000e220000002400 */
[----:B-1----:R-:W-:Y:S01]  /*2970*/  FSEL R34, R25, -INF , P5 ;  /* 0xff80000019227808 */ /* 0x002fe20002800000 */
[----:B------:R-:W-:Y:S01]  /*2980*/  FMUL.FTZ R71, R71, UR5 ;  /* 0x0000000547477c20 */ /* 0x000fe20008410000 */
[----:B------:R-:W-:Y:S01]  /*2990*/  IADD3 R0, R0, 0x30840, RZ ;  /* 0x0003084000007810 */ /* 0x000fe20007ffe0ff */
[----:B------:R-:W-:Y:S01]  /*29a0*/  UIADD3 UR5, UR6, -0x2, URZ ;  /* 0xfffffffe06057890 */ /* 0x000fe2000fffe03f */
[----:B------:R-:W-:Y:S01]  /*29b0*/  FMNMX.FTZ R25, R11, R34, !PT ;  /* 0x000000220b197209 */ /* 0x000fe20007810000 */
[--C-:B------:R-:W-:Y:S01]  /*29c0*/  IMAD.MOV.U32 R118, RZ, RZ, R119.reuse ;  /* 0x000000ffff767224 */ /* 0x100fe200078e0077 */
[----:B------:R-:W-:Y:S01]  /*29d0*/  PRMT R0, R3, 0x654, R0 ;  /* 0x0000065403007816 */ /* 0x000fe20000000000 */
[----:B------:R-:W1:Y:S01]  /*29e0*/  MUFU.TANH R36, R36 ;  /* 0x0000002400247308 */ /* 0x000e620000002400 */
[----:B--2---:R-:W-:Y:S01]  /*29f0*/  FSEL R14, R14, -INF , P2 ;  /* 0xff8000000e0e7808 */ /* 0x004fe20001000000 */
[----:B------:R-:W-:Y:S01]  /*2a00*/  UISETP.GE.AND UP0, UPT, UR5, UR60, UPT ;  /* 0x0000003c0500728c */ /* 0x000fe2000bf06270 */
[----:B------:R2:W-:Y:S01]  /*2a10*/  SYNCS.ARRIVE.TRANS64.RED.A1T0 RZ, [R0+URZ], RZ ;  /* 0x000000ff00ff79a7 */ /* 0x0005e2000810043f */
[--C-:B------:R-:W-:Y:S01]  /*2a20*/  IMAD.MOV.U32 R117, RZ, RZ, R119.reuse ;  /* 0x000000ffff757224 */ /* 0x100fe200078e0077 */
[-C--:B------:R-:W-:Y:S01]  /*2a30*/  MOV R112, R119.reuse ;  /* 0x0000007700707202 */ /* 0x080fe20000000f00 */
[--C-:B------:R-:W-:Y:S01]  /*2a40*/  IMAD.MOV.U32 R116, RZ, RZ, R119.reuse ;  /* 0x000000ffff747224 */ /* 0x100fe200078e0077 */
[-C--:B------:R-:W-:Y:S01]  /*2a50*/  MOV R103, R119.reuse ;  /* 0x0000007700677202 */ /* 0x080fe20000000f00 */
[----:B------:R3:W4:Y:S01]  /*2a60*/  MUFU.TANH R20, R38 ;  /* 0x0000002600147308 */ /* 0x0007220000002400 */
[----:B0-----:R-:W-:Y:S01]  /*2a70*/  FSEL R10, R10, -INF , P5 ;  /* 0xff8000000a0a7808 */ /* 0x001fe20002800000 */
[--C-:B------:R-:W-:Y:S01]  /*2a80*/  IMAD.MOV.U32 R115, RZ, RZ, R119.reuse ;  /* 0x000000ffff737224 */ /* 0x100fe200078e0077 */
[----:B------:R-:W-:Y:S01]  /*2a90*/  ISETP.GT.AND P5, PT, R4, 0x19, PT ;  /* 0x000000190400780c */ /* 0x000fe20003fa4270 */
[--C-:B------:R-:W-:Y:S01]  /*2aa0*/  IMAD.MOV.U32 R114, RZ, RZ, R119.reuse ;  /* 0x000000ffff727224 */ /* 0x100fe200078e0077 */
[-C--:B------:R-:W-:Y:S01]  /*2ab0*/  MOV R94, R119.reuse ;  /* 0x00000077005e7202 */ /* 0x080fe20000000f00 */
[--C-:B------:R-:W-:Y:S01]  /*2ac0*/  IMAD.MOV.U32 R113, RZ, RZ, R119.reuse ;  /* 0x000000ffff717224 */ /* 0x100fe200078e0077 */
[----:B------:R-:W-:Y:S01]  /*2ad0*/  MOV R85, R119 ;  /* 0x0000007700557202 */ /* 0x000fe20000000f00 */
[----:B------:R-:W0:Y:S01]  /*2ae0*/  MUFU.TANH R12, R30 ;  /* 0x0000001e000c7308 */ /* 0x000e220000002400 */
[----:B---3--:R-:W-:Y:S01]  /*2af0*/  FSEL R38, R28, -INF , P4 ;  /* 0xff8000001c267808 */ /* 0x008fe20002000000 */
[--C-:B------:R-:W-:Y:S01]  /*2b00*/  IMAD.MOV.U32 R111, RZ, RZ, R119.reuse ;  /* 0x000000ffff6f7224 */ /* 0x100fe200078e0077 */
[----:B-1----:R-:W-:Y:S01]  /*2b10*/  FSEL R36, R36, -INF , P6 ;  /* 0xff80000024247808 */ /* 0x002fe20003000000 */
[--C-:B------:R-:W-:Y:S01]  /*2b20*/  IMAD.MOV.U32 R110, RZ, RZ, R119.reuse ;  /* 0x000000ffff6e7224 */ /* 0x100fe200078e0077 */
[----:B------:R-:W-:Y:S01]  /*2b30*/  FMNMX.FTZ R24, R38, R25, !PT ;  /* 0x0000001926187209 */ /* 0x000fe20007810000 */
[--C-:B------:R-:W-:Y:S01]  /*2b40*/  IMAD.MOV.U32 R109, RZ, RZ, R119.reuse ;  /* 0x000000ffff6d7224 */ /* 0x100fe200078e0077 */
[----:B------:R-:W-:Y:S01]  /*2b50*/  MOV R76, R119 ;  /* 0x00000077004c7202 */ /* 0x000fe20000000f00 */
[----:B------:R-:W-:Y:S01]  /*2b60*/  MUFU.TANH R37, R37 ;  /* 0x0000002500257308 */ /* 0x000fe20000002400 */
[----:B----4-:R-:W-:Y:S01]  /*2b70*/  FSEL R20, R20, -INF , P6 ;  /* 0xff80000014147808 */ /* 0x010fe20003000000 */
[--C-:B------:R-:W-:Y:S01]  /*2b80*/  IMAD.MOV.U32 R108, RZ, RZ, R119.reuse ;  /* 0x000000ffff6c7224 */ /* 0x100fe200078e0077 */
[----:B------:R-:W-:Y:S01]  /*2b90*/  ISETP.GT.AND P6, PT, R4, 0x30, PT ;  /* 0x000000300400780c */ /* 0x000fe20003fc4270 */
[----:B------:R-:W-:-:S02]  /*2ba0*/  IMAD.MOV.U32 R107, RZ, RZ, R119 ;  /* 0x000000ffff6b7224 */ /* 0x000fc400078e0077 */
[--C-:B------:R-:W-:Y:S02]  /*2bb0*/  IMAD.MOV.U32 R106, RZ, RZ, R119.reuse ;  /* 0x000000ffff6a7224 */ /* 0x100fe400078e0077 */
[----:B------:R1:W3:Y:S01]  /*2bc0*/  MUFU.TANH R21, R39 ;  /* 0x0000002700157308 */ /* 0x0002e20000002400 */
        /* <DEDUP_REMOVED lines=8> */
[--C-:B------:R-:W-:Y:S01]  /*2c50*/  IMAD.MOV.U32 R100, RZ, RZ, R119.reuse ;  /* 0x000000ffff647224 */ /* 0x100fe200078e0077 */
[----:B------:R-:W-:Y:S01]  /*2c60*/  FMNMX.FTZ R25, R39, R24, !PT ;  /* 0x0000001827197209 */ /* 0x000fe20007810000 */
[--C-:B------:R-:W-:Y:S02]  /*2c70*/  IMAD.MOV.U32 R99, RZ, RZ, R119.reuse ;  /* 0x000000ffff637224 */ /* 0x100fe400078e0077 */
[----:B------:R-:W1:Y:S01]  /*2c80*/  MUFU.TANH R40, R40 ;  /* 0x0000002800287308 */ /* 0x000e620000002400 */
[----:B---3--:R-:W-:Y:S01]  /*2c90*/  FSEL R21, R21, -INF , P5 ;  /* 0xff80000015157808 */ /* 0x008fe20002800000 */
[--C-:B------:R-:W-:Y:S02]  /*2ca0*/  IMAD.MOV.U32 R98, RZ, RZ, R119.reuse ;  /* 0x000000ffff627224 */ /* 0x100fe400078e0077 */
[--C-:B------:R-:W-:Y:S02]  /*2cb0*/  IMAD.MOV.U32 R97, RZ, RZ, R119.reuse ;  /* 0x000000ffff617224 */ /* 0x100fe400078e0077 */
[----:B------:R-:W-:-:S02]  /*2cc0*/  IMAD.MOV.U32 R96, RZ, RZ, R119 ;  /* 0x000000ffff607224 */ /* 0x000fc400078e0077 */
[----:B------:R3:W4:Y:S01]  /*2cd0*/  MUFU.TANH R26, R46 ;  /* 0x0000002e001a7308 */ /* 0x0007220000002400 */
[----:B0-----:R-:W-:Y:S01]  /*2ce0*/  FSEL R13, R13, -INF , P3 ;  /* 0xff8000000d0d7808 */ /* 0x001fe20001800000 */
[--C-:B------:R-:W-:Y:S01]  /*2cf0*/  IMAD.MOV.U32 R95, RZ, RZ, R119.reuse ;  /* 0x000000ffff5f7224 */ /* 0x100fe200078e0077 */
[----:B------:R-:W-:Y:S01]  /*2d00*/  ISETP.GT.AND P3, PT, R4, 0x21, PT ;  /* 0x000000210400780c */ /* 0x000fe20003f64270 */
[--C-:B------:R-:W-:Y:S02]  /*2d10*/  IMAD.MOV.U32 R93, RZ, RZ, R119.reuse ;  /* 0x000000ffff5d7224 */ /* 0x100fe400078e0077 */
[--C-:B------:R-:W-:Y:S02]  /*2d20*/  IMAD.MOV.U32 R92, RZ, RZ, R119.reuse ;  /* 0x000000ffff5c7224 */ /* 0x100fe400078e0077 */
[----:B------:R-:W-:Y:S01]  /*2d30*/  MUFU.TANH R41, R41 ;  /* 0x0000002900297308 */ /* 0x000fe20000002400 */
[----:B---3--:R-:W-:Y:S01]  /*2d40*/  FSEL R46, R32, -INF , P2 ;  /* 0xff800000202e7808 */ /* 0x008fe20001000000 */
[--C-:B------:R-:W-:Y:S01]  /*2d50*/  IMAD.MOV.U32 R91, RZ, RZ, R119.reuse ;  /* 0x000000ffff5b7224 */ /* 0x100fe200078e0077 */
[----:B-1----:R-:W-:Y:S01]  /*2d60*/  FSEL R40, R40, -INF , P4 ;  /* 0xff80000028287808 */ /* 0x002fe20002000000 */
[--C-:B------:R-:W-:Y:S01]  /*2d70*/  IMAD.MOV.U32 R90, RZ, RZ, R119.reuse ;  /* 0x000000ffff5a7224 */ /* 0x100fe200078e0077 */
[----:B------:R-:W-:Y:S01]  /*2d80*/  FMNMX.FTZ R24, R46, R25, !PT ;  /* 0x000000192e187209 */ /* 0x000fe20007810000 */
[--C-:B------:R-:W-:Y:S01]  /*2d90*/  IMAD.MOV.U32 R89, RZ, RZ, R119.reuse ;  /* 0x000000ffff597224 */ /* 0x100fe200078e0077 */
[----:B------:R-:W-:Y:S01]  /*2da0*/  ISETP.GT.AND P2, PT, R4, 0x28, PT ;  /* 0x000000280400780c */ /* 0x000fe20003f44270 */
[----:B------:R0:W-:Y:S01]  /*2db0*/  MUFU.TANH R27, R47 ;  /* 0x0000002f001b7308 */ /* 0x0001e20000002400 */
[----:B------:R-:W-:-:S02]  /*2dc0*/  IMAD.MOV.U32 R88, RZ, RZ, R119 ;  /* 0x000000ffff587224 */ /* 0x000fc400078e0077 */
[----:B----4-:R-:W-:Y:S01]  /*2dd0*/  FSEL R26, R26, -INF , P2 ;  /* 0xff8000001a1a7808 */ /* 0x010fe20001000000 */
[--C-:B------:R-:W-:Y:S02]  /*2de0*/  IMAD.MOV.U32 R87, RZ, RZ, R119.reuse ;  /* 0x000000ffff577224 */ /* 0x100fe400078e0077 */
[--C-:B------:R-:W-:Y:S02]  /*2df0*/  IMAD.MOV.U32 R86, RZ, RZ, R119.reuse ;  /* 0x000000ffff567224 */ /* 0x100fe400078e0077 */
[----:B------:R-:W1:Y:S01]  /*2e00*/  MUFU.TANH R15, R35 ;  /* 0x00000023000f7308 */ /* 0x000e620000002400 */
[----:B0-----:R-:W-:Y:S01]  /*2e10*/  FSEL R47, R33, -INF , P1 ;  /* 0xff800000212f7808 */ /* 0x001fe20000800000 */
[--C-:B------:R-:W-:Y:S02]  /*2e20*/  IMAD.MOV.U32 R84, RZ, RZ, R119.reuse ;  /* 0x000000ffff547224 */ /* 0x100fe400078e0077 */
[--C-:B------:R-:W-:Y:S01]  /*2e30*/  IMAD.MOV.U32 R83, RZ, RZ, R119.reuse ;  /* 0x000000ffff537224 */ /* 0x100fe200078e0077 */
[----:B------:R-:W-:Y:S01]  /*2e40*/  FMNMX.FTZ R25, R47, R24, !PT ;  /* 0x000000182f197209 */ /* 0x000fe20007810000 */
[----:B------:R-:W-:-:S02]  /*2e50*/  IMAD.MOV.U32 R82, RZ, RZ, R119 ;  /* 0x000000ffff527224 */ /* 0x000fc400078e0077 */
[----:B------:R-:W0:Y:S01]  /*2e60*/  MUFU.TANH R44, R44 ;  /* 0x0000002c002c7308 */ /* 0x000e220000002400 */
[----:B------:R-:W-:Y:S01]  /*2e70*/  FMNMX.FTZ R25, R36, R25, !PT ;  /* 0x0000001924197209 */ /* 0x000fe20007810000 */
[--C-:B------:R-:W-:Y:S02]  /*2e80*/  IMAD.MOV.U32 R81, RZ, RZ, R119.reuse ;  /* 0x000000ffff517224 */ /* 0x100fe400078e0077 */
[--C-:B------:R-:W-:Y:S02]  /*2e90*/  IMAD.MOV.U32 R80, RZ, RZ, R119.reuse ;  /* 0x000000ffff507224 */ /* 0x100fe400078e0077 */
[--C-:B------:R-:W-:Y:S02]  /*2ea0*/  IMAD.MOV.U32 R79, RZ, RZ, R119.reuse ;  /* 0x000000ffff4f7224 */ /* 0x100fe400078e0077 */
[----:B------:R-:W3:Y:S01]  /*2eb0*/  MUFU.TANH R45, R45 ;  /* 0x0000002d002d7308 */ /* 0x000ee20000002400 */
[----:B-1----:R-:W-:Y:S01]  /*2ec0*/  FSEL R15, R15, -INF , P1 ;  /* 0xff8000000f0f7808 */ /* 0x002fe20000800000 */
[--C-:B------:R-:W-:Y:S01]  /*2ed0*/  IMAD.MOV.U32 R78, RZ, RZ, R119.reuse ;  /* 0x000000ffff4e7224 */ /* 0x100fe200078e0077 */
[----:B------:R-:W-:Y:S01]  /*2ee0*/  ISETP.GT.AND P1, PT, R4, 0x29, PT ;  /* 0x000000290400780c */ /* 0x000fe20003f24270 */
[----:B------:R-:W-:-:S02]  /*2ef0*/  IMAD.MOV.U32 R77, RZ, RZ, R119 ;  /* 0x000000ffff4d7224 */ /* 0x000fc400078e0077 */
[--C-:B------:R-:W-:Y:S01]  /*2f00*/  IMAD.MOV.U32 R75, RZ, RZ, R119.reuse ;  /* 0x000000ffff4b7224 */ /* 0x100fe200078e0077 */
[----:B------:R-:W-:Y:S01]  /*2f10*/  FSEL R27, R27, -INF , P1 ;  /* 0xff8000001b1b7808 */ /* 0x000fe20000800000 */
[----:B------:R1:W-:Y:S01]  /*2f20*/  MUFU.TANH R30, R54 ;  /* 0x00000036001e7308 */ /* 0x0003e20000002400 */
[----:B0-----:R-:W-:Y:S01]  /*2f30*/  FSEL R44, R44, -INF , P2 ;  /* 0xff8000002c2c7808 */ /* 0x001fe20001000000 */
[--C-:B------:R-:W-:Y:S01]  /*2f40*/  IMAD.MOV.U32 R74, RZ, RZ, R119.reuse ;  /* 0x000000ffff4a7224 */ /* 0x100fe200078e0077 */
[----:B------:R-:W-:Y:S01]  /*2f50*/  ISETP.GT.AND P2, PT, R4, 0x40, PT ;  /* 0x000000400400780c */ /* 0x000fe20003f44270 */
[----:B------:R-:W-:-:S04]  /*2f60*/  IMAD.MOV.U32 R73, RZ, RZ, R119 ;  /* 0x000000ffff497224 */ /* 0x000fc800078e0077 */
[----:B------:R-:W0:Y:S01]  /*2f70*/  MUFU.TANH R48, R48 ;  /* 0x0000003000307308 */ /* 0x000e220000002400 */
[----:B-1----:R-:W-:Y:S02]  /*2f80*/  FSEL R54, R37, -INF , P5 ;  /* 0xff80000025367808 */ /* 0x002fe40002800000 */
[----:B---3--:R-:W-:Y:S02]  /*2f90*/  FSEL R45, R45, -INF , P1 ;  /* 0xff8000002d2d7808 */ /* 0x008fe40000800000 */
[----:B------:R-:W-:Y:S02]  /*2fa0*/  FMNMX.FTZ R25, R54, R25, !PT ;  /* 0x0000001936197209 */ /* 0x000fe40007810000 */
[----:B------:R-:W-:Y:S01]  /*2fb0*/  ISETP.GT.AND P5, PT, R4, 0x31, PT ;  /* 0x000000310400780c */ /* 0x000fe20003fa4270 */
[----:B------:R-:W-:Y:S01]  /*2fc0*/  MUFU.TANH R42, R42 ;  /* 0x0000002a002a7308 */ /* 0x000fe20000002400 */
[----:B------:R-:W-:Y:S02]  /*2fd0*/  FMNMX.FTZ R24, R40, R25, !PT ;  /* 0x0000001928187209 */ /* 0x000fe40007810000 */
[----:B------:R-:W-:-:S05]  /*2fe0*/  ISETP.GT.AND P1, PT, R4, 0x41, PT ;  /* 0x000000410400780c */ /* 0x000fca0003f24270 */
[----:B------:R-:W1:Y:S01]  /*2ff0*/  MUFU.TANH R49, R49 ;  /* 0x0000003100317308 */ /* 0x000e620000002400 */
[----:B0-----:R-:W-:-:S07]  /*3000*/  FSEL R48, R48, -INF , P6 ;  /* 0xff80000030307808 */ /* 0x001fce0003000000 */
[----:B------:R0:W-:Y:S08]  /*3010*/  MUFU.TANH R31, R55 ;  /* 0x00000037001f7308 */ /* 0x0001f00000002400 */
[----:B------:R-:W3:Y:S01]  /*3020*/  MUFU.TANH R43, R43 ;  /* 0x0000002b002b7308 */ /* 0x000ee20000002400 */
[----:B0-----:R-:W-:Y:S02]  /*3030*/  FSEL R55, R41, -INF , P3 ;  /* 0xff80000029377808 */ /* 0x001fe40001800000 */
[----:B-1----:R-:W-:-:S02]  /*3040*/  FSEL R49, R49, -INF , P5 ;  /* 0xff80000031317808 */ /* 0x002fc40002800000 */
[----:B------:R-:W-:-:S03]  /*3050*/  FMNMX.FTZ R25, R55, R24, !PT ;  /* 0x0000001837197209 */ /* 0x000fc60007810000 */
[----:B------:R-:W0:Y:S01]  /*3060*/  MUFU.TANH R52, R52 ;  /* 0x0000003400347308 */ /* 0x000e220000002400 */
[----:B------:R-:W-:-:S04]  /*3070*/  FMNMX.FTZ R24, R44, R25, !PT ;  /* 0x000000192c187209 */ /* 0x000fc80007810000 */
[----:B------:R-:W-:Y:S02]  /*3080*/  FMNMX.FTZ R25, R45, R24, !PT ;  /* 0x000000182d197209 */ /* 0x000fe40007810000 */
[----:B------:R-:W-:Y:S01]  /*3090*/  FSEL R24, R42, -INF , P4 ;  /* 0xff8000002a187808 */ /* 0x000fe20002000000 */
[----:B------:R-:W1:Y:S01]  /*30a0*/  MUFU.TANH R53, R53 ;  /* 0x0000003500357308 */ /* 0x000e620000002400 */
[----:B------:R-:W-:Y:S02]  /*30b0*/  ISETP.GT.AND P4, PT, R4, 0x38, PT ;  /* 0x000000380400780c */ /* 0x000fe40003f84270 */
[----:B------:R-:W-:Y:S02]  /*30c0*/  FMNMX.FTZ R28, R48, R25, !PT ;  /* 0x00000019301c7209 */ /* 0x000fe40007810000 */
[----:B---3--:R-:W-:Y:S02]  /*30d0*/  FSEL R25, R43, -INF , P3 ;  /* 0xff8000002b197808 */ /* 0x008fe40001800000 */
[----:B------:R-:W-:Y:S01]  /*30e0*/  ISETP.GT.AND P3, PT, R4, 0x39, PT ;  /* 0x000000390400780c */ /* 0x000fe20003f64270 */
[----:B------:R-:W3:Y:S01]  /*30f0*/  MUFU.TANH R56, R56 ;  /* 0x0000003800387308 */ /* 0x000ee20000002400 */
[----:B0-----:R-:W-:-:S02]  /*3100*/  FSEL R52, R52, -INF , P4 ;  /* 0xff80000034347808 */ /* 0x001fc40002000000 */
[----:B------:R-:W-:Y:S02]  /*3110*/  FMNMX.FTZ R29, R49, R28, !PT ;  /* 0x0000001c311d7209 */ /* 0x000fe40007810000 */
[----:B------:R-:W-:Y:S02]  /*3120*/  FSEL R30, R30, -INF , P4 ;  /* 0xff8000001e1e7808 */ /* 0x000fe40002000000 */
[----:B------:R-:W-:Y:S01]  /*3130*/  FMNMX.FTZ R28, R52, R29, !PT ;  /* 0x0000001d341c7209 */ /* 0x000fe20007810000 */
[----:B------:R-:W0:Y:S01]  /*3140*/  MUFU.TANH R50, R50 ;  /* 0x0000003200327308 */ /* 0x000e220000002400 */
[----:B-1----:R-:W-:Y:S02]  /*3150*/  FSEL R53, R53, -INF , P3 ;  /* 0xff80000035357808 */ /* 0x002fe40001800000 */
[----:B------:R-:W-:Y:S02]  /*3160*/  ISETP.GT.AND P4, PT, R4, 0x50, PT ;  /* 0x000000500400780c */ /* 0x000fe40003f84270 */
[----:B------:R-:W-:-:S02]  /*3170*/  FMNMX.FTZ R29, R53, R28, !PT ;  /* 0x0000001c351d7209 */ /* 0x000fc40007810000 */
[----:B------:R-:W-:Y:S01]  /*3180*/  FSEL R31, R31, -INF , P3 ;  /* 0xff8000001f1f7808 */ /* 0x000fe20001800000 */
[----:B------:R-:W1:Y:S01]  /*3190*/  MUFU.TANH R57, R57 ;  /* 0x0000003900397308 */ /* 0x000e620000002400 */
[----:B---3--:R-:W-:Y:S02]  /*31a0*/  FSEL R56, R56, -INF , P2 ;  /* 0xff80000038387808 */ /* 0x008fe40001000000 */
[----:B------:R-:W-:Y:S02]  /*31b0*/  ISETP.GT.AND P3, PT, R4, 0x51, PT ;  /* 0x000000510400780c */ /* 0x000fe40003f64270 */
[----:B------:R-:W-:-:S03]  /*31c0*/  FMNMX.FTZ R32, R56, R29, !PT ;  /* 0x0000001d38207209 */ /* 0x000fc60007810000 */
[----:B------:R-:W3:Y:S01]  /*31d0*/  MUFU.TANH R51, R51 ;  /* 0x0000003300337308 */ /* 0x000ee20000002400 */
[----:B0-----:R-:W-:Y:S01]  /*31e0*/  FSEL R28, R50, -INF , P6 ;  /* 0xff800000321c7808 */ /* 0x001fe20003000000 */
[----:B------:R-:W-:Y:S01]  /*31f0*/  IMAD.MOV.U32 R50, RZ, RZ, R119 ;  /* 0x000000ffff327224 */ /* 0x000fe200078e0077 */
[----:B------:R-:W-:-:S05]  /*3200*/  ISETP.GT.AND P6, PT, R4, 0x48, PT ;  /* 0x000000480400780c */ /* 0x000fca0003fc4270 */
[----:B------:R-:W0:Y:S01]  /*3210*/  MUFU.TANH R60, R60 ;  /* 0x0000003c003c7308 */ /* 0x000e220000002400 */
[----:B-1----:R-:W-:-:S04]  /*3220*/  FSEL R57, R57, -INF , P1 ;  /* 0xff80000039397808 */ /* 0x002fc80000800000 */
[----:B------:R-:W-:-:S03]  /*3230*/  FMNMX.FTZ R33, R57, R32, !PT ;  /* 0x0000002039217209 */ /* 0x000fc60007810000 */
[----:B------:R-:W1:Y:S01]  /*3240*/  MUFU.TANH R61, R61 ;  /* 0x0000003d003d7308 */ /* 0x000e620000002400 */
[----:B---3--:R-:W-:Y:S02]  /*3250*/  FSEL R29, R51, -INF , P5 ;  /* 0xff800000331d7808 */ /* 0x008fe40002800000 */
[----:B------:R-:W-:-:S05]  /*3260*/  ISETP.GT.AND P5, PT, R4, 0x49, PT ;  /* 0x000000490400780c */ /* 0x000fca0003fa4270 */
[----:B------:R-:W3:Y:S01]  /*3270*/  MUFU.TANH R64, R64 ;  /* 0x0000004000407308 */ /* 0x000ee20000002400 */
[----:B0-----:R-:W-:-:S04]  /*3280*/  FSEL R60, R60, -INF , P6 ;  /* 0xff8000003c3c7808 */ /* 0x001fc80003000000 */
[----:B------:R-:W-:-:S03]  /*3290*/  FMNMX.FTZ R32, R60, R33, !PT ;  /* 0x000000213c207209 */ /* 0x000fc60007810000 */
[----:B------:R-:W0:Y:S01]  /*32a0*/  MUFU.TANH R58, R58 ;  /* 0x0000003a003a7308 */ /* 0x000e220000002400 */
[----:B-1----:R-:W-:-:S04]  /*32b0*/  FSEL R61, R61, -INF , P5 ;  /* 0xff8000003d3d7808 */ /* 0x002fc80002800000 */
[----:B------:R-:W-:-:S03]  /*32c0*/  FMNMX.FTZ R33, R61, R32, !PT ;  /* 0x000000203d217209 */ /* 0x000fc60007810000 */
[----:B------:R-:W1:Y:S01]  /*32d0*/  MUFU.TANH R65, R65 ;  /* 0x0000004100417308 */ /* 0x000e620000002400 */
[----:B---3--:R-:W-:-:S04]  /*32e0*/  FSEL R64, R64, -INF , P4 ;  /* 0xff80000040407808 */ /* 0x008fc80002000000 */
[----:B------:R-:W-:-:S03]  /*32f0*/  FMNMX.FTZ R42, R64, R33, !PT ;  /* 0x00000021402a7209 */ /* 0x000fc60007810000 */
[----:B------:R-:W3:Y:S01]  /*3300*/  MUFU.TANH R59, R59 ;  /* 0x0000003b003b7308 */ /* 0x000ee20000002400 */
[----:B0-----:R-:W-:Y:S02]  /*3310*/  FSEL R32, R58, -INF , P2 ;  /* 0xff8000003a207808 */ /* 0x001fe40001000000 */
[----:B------:R-:W-:Y:S02]  /*3320*/  ISETP.GT.AND P2, PT, R4, 0x58, PT ;  /* 0x000000580400780c */ /* 0x000fe40003f44270 */
[----:B------:R-:W-:-:S03]  /*3330*/  MOV R58, R119 ;  /* 0x00000077003a7202 */ /* 0x000fc60000000f00 */
[----:B------:R-:W0:Y:S01]  /*3340*/  MUFU.TANH R68, R68 ;  /* 0x0000004400447308 */ /* 0x000e220000002400 */
[----:B-1----:R-:W-:-:S04]  /*3350*/  FSEL R65, R65, -INF , P3 ;  /* 0xff80000041417808 */ /* 0x002fc80001800000 */
[----:B------:R-:W-:-:S03]  /*3360*/  FMNMX.FTZ R35, R65, R42, !PT ;  /* 0x0000002a41237209 */ /* 0x000fc60007810000 */
[----:B------:R-:W1:Y:S01]  /*3370*/  MUFU.TANH R69, R69 ;  /* 0x0000004500457308 */ /* 0x000e620000002400 */
[----:B---3--:R-:W-:Y:S01]  /*3380*/  FSEL R33, R59, -INF , P1 ;  /* 0xff8000003b217808 */ /* 0x008fe20000800000 */
[----:B------:R-:W-:Y:S01]  /*3390*/  IMAD.MOV.U32 R59, RZ, RZ, R119 ;  /* 0x000000ffff3b7224 */ /* 0x000fe200078e0077 */
        /* <DEDUP_REMOVED lines=8> */
[----:B---3--:R-:W-:Y:S01]  /*3420*/  FSEL R62, R62, -INF , P6 ;  /* 0xff8000003e3e7808 */ /* 0x008fe20003000000 */
[----:B------:R-:W3:Y:S06]  /*3430*/  SHFL.BFLY PT, R4, R35, 0x2, 0x1f ;  /* 0x0c401f0023047f89 */ /* 0x000eec00000e0000 */
[----:B------:R-:W4:Y:S01]  /*3440*/  MUFU.TANH R67, R67 ;  /* 0x0000004300437308 */ /* 0x000f220000002400 */
[----:B0-----:R-:W-:-:S07]  /*3450*/  FSEL R63, R63, -INF , P5 ;  /* 0xff8000003f3f7808 */ /* 0x001fce0002800000 */
[----:B------:R-:W0:Y:S01]  /*3460*/  MUFU.TANH R70, R70 ;  /* 0x0000004600467308 */ /* 0x000e220000002400 */
[----:B-1----:R-:W-:-:S07]  /*3470*/  FSEL R66, R66, -INF , P4 ;  /* 0xff80000042427808 */ /* 0x002fce0002000000 */
[----:B------:R-:W1:Y:S01]  /*3480*/  MUFU.TANH R71, R71 ;  /* 0x0000004700477308 */ /* 0x000e620000002400 */
[----:B----4-:R-:W-:Y:S02]  /*3490*/  FSEL R67, R67, -INF , P3 ;  /* 0xff80000043437808 */ /* 0x010fe40001800000 */
[----:B---3--:R-:W-:Y:S02]  /*34a0*/  FMNMX.FTZ R37, R35, R4, !PT ;  /* 0x0000000423257209 */ /* 0x008fe40007810000 */
[----:B------:R-:W-:-:S03]  /*34b0*/  FMNMX.FTZ R35, R5, R10, !PT ;  /* 0x0000000a05237209 */ /* 0x000fc60007810000 */
[----:B------:R-:W3:Y:S01]  /*34c0*/  SHFL.BFLY PT, R4, R37, 0x1, 0x1f ;  /* 0x0c201f0025047f89 */ /* 0x000ee200000e0000 */
[----:B------:R-:W-:Y:S02]  /*34d0*/  FMNMX.FTZ R42, R12, R35, !PT ;  /* 0x000000230c2a7209 */ /* 0x000fe40007810000 */
[----:B0-----:R-:W-:Y:S02]  /*34e0*/  FSEL R70, R70, -INF , P2 ;  /* 0xff80000046467808 */ /* 0x001fe40001000000 */
[----:B-1----:R-:W-:Y:S02]  /*34f0*/  FSEL R71, R71, -INF , P1 ;  /* 0xff80000047477808 */ /* 0x002fe40000800000 */
[----:B---3--:R-:W-:-:S04]  /*3500*/  FMNMX.FTZ R4, R37, R4, !PT ;  /* 0x0000000425047209 */ /* 0x008fc80007810000 */
[C---:B------:R-:W-:Y:S01]  /*3510*/  FSETP.NEU.FTZ.AND P0, PT, R4.reuse, -INF , PT ;  /* 0xff8000000400780b */ /* 0x040fe20003f1d000 */
[----:B------:R-:W-:-:S05]  /*3520*/  FMUL.FTZ R41, R4, UR11 ;  /* 0x0000000b04297c20 */ /* 0x000fca0008410000 */
[----:B------:R-:W-:Y:S02]  /*3530*/  FSEL R51, R41, RZ, P0 ;  /* 0x000000ff29337208 */ /* 0x000fe40000000000 */
[----:B------:R-:W-:Y:S01]  /*3540*/  ISETP.NE.AND P0, PT, R72, RZ, PT ;  /* 0x000000ff4800720c */ /* 0x000fe20003f05270 */
[----:B------:R-:W-:Y:S02]  /*3550*/  IMAD.MOV.U32 R72, RZ, RZ, R119 ;  /* 0x000000ffff487224 */ /* 0x000fe400078e0077 */
[--C-:B------:R-:W-:Y:S01]  /*3560*/  FFMA.FTZ R188, R11, UR11, -R51.reuse ;  /* 0x0000000b0bbc7c23 */ /* 0x100fe20008010833 */
[----:B------:R-:W-:Y:S01]  /*3570*/  FMNMX.FTZ R11, R13, R42, !PT ;  /* 0x0000002a0d0b7209 */ /* 0x000fe20007810000 */
[--C-:B------:R-:W-:Y:S01]  /*3580*/  FFMA.FTZ R35, R34, UR11, -R51.reuse ;  /* 0x0000000b22237c23 */ /* 0x100fe20008010833 */
[--C-:B------:R-:W-:Y:S01]  /*3590*/  FFMA.FTZ R186, R36, UR11, -R51.reuse ;  /* 0x0000000b24ba7c23 */ /* 0x100fe20008010833 */
[--C-:B------:R-:W-:Y:S01]  /*35a0*/  FFMA.FTZ R190, R38, UR11, -R51.reuse ;  /* 0x0000000b26be7c23 */ /* 0x100fe20008010833 */
[----:B------:R-:W-:Y:S01]  /*35b0*/  FMNMX.FTZ R42, R14, R11, !PT ;  /* 0x0000000b0e2a7209 */ /* 0x000fe20007810000 */
[----:B------:R-:W-:Y:S01]  /*35c0*/  MUFU.EX2 R188, R188 ;  /* 0x000000bc00bc7308 */ /* 0x000fe20000000800 */
[--C-:B------:R-:W-:Y:S01]  /*35d0*/  FFMA.FTZ R37, R39, UR11, -R51.reuse ;  /* 0x0000000b27257c23 */ /* 0x100fe20008010833 */
[--C-:B------:R-:W-:Y:S01]  /*35e0*/  FFMA.FTZ R184, R46, UR11, -R51.reuse ;  /* 0x0000000b2eb87c23 */ /* 0x100fe20008010833 */
[----:B------:R-:W-:Y:S01]  /*35f0*/  FMNMX.FTZ R11, R15, R42, !PT ;  /* 0x0000002a0f0b7209 */ /* 0x000fe20007810000 */
[--C-:B------:R-:W-:Y:S01]  /*3600*/  FFMA.FTZ R39, R47, UR11, -R51.reuse ;  /* 0x0000000b2f277c23 */ /* 0x100fe20008010833 */
[--C-:B------:R-:W-:Y:S01]  /*3610*/  FFMA.FTZ R47, R49, UR11, -R51.reuse ;  /* 0x0000000b312f7c23 */ /* 0x100fe20008010833 */
[--C-:B------:R-:W-:Y:S01]  /*3620*/  FFMA.FTZ R41, R54, UR11, -R51.reuse ;  /* 0x0000000b36297c23 */ /* 0x100fe20008010833 */
[----:B------:R-:W-:Y:S01]  /*3630*/  FMNMX.FTZ R34, R20, R11, !PT ;  /* 0x0000000b14227209 */ /* 0x000fe20007810000 */
[----:B------:R-:W0:Y:S01]  /*3640*/  MUFU.EX2 R35, R35 ;  /* 0x0000002300237308 */ /* 0x000e220000000800 */
[--C-:B------:R-:W-:Y:S01]  /*3650*/  FFMA.FTZ R43, R55, UR11, -R51.reuse ;  /* 0x0000000b372b7c23 */ /* 0x100fe20008010833 */
[--C-:B------:R-:W-:Y:S01]  /*3660*/  FFMA.FTZ R180, R40, UR11, -R51.reuse ;  /* 0x0000000b28b47c23 */ /* 0x100fe20008010833 */
[----:B------:R-:W-:Y:S01]  /*3670*/  FMNMX.FTZ R11, R21, R34, !PT ;  /* 0x00000022150b7209 */ /* 0x000fe20007810000 */
[--C-:B------:R-:W-:Y:S01]  /*3680*/  FFMA.FTZ R182, R44, UR11, -R51.reuse ;  /* 0x0000000b2cb67c23 */ /* 0x100fe20008010833 */
[--C-:B------:R-:W-:Y:S01]  /*3690*/  FFMA.FTZ R45, R45, UR11, -R51.reuse ;  /* 0x0000000b2d2d7c23 */ /* 0x100fe20008010833 */
[--C-:B------:R-:W-:Y:S01]  /*36a0*/  FFMA.FTZ R176, R48, UR11, -R51.reuse ;  /* 0x0000000b30b07c23 */ /* 0x100fe20008010833 */
[----:B------:R-:W-:Y:S01]  /*36b0*/  FMNMX.FTZ R34, R24, R11, !PT ;  /* 0x0000000b18227209 */ /* 0x000fe20007810000 */
[----:B------:R-:W1:Y:S01]  /*36c0*/  MUFU.EX2 R190, R190 ;  /* 0x000000be00be7308 */ /* 0x000e620000000800 */
[--C-:B------:R-:W-:Y:S01]  /*36d0*/  FFMA.FTZ R178, R52, UR11, -R51.reuse ;  /* 0x0000000b34b27c23 */ /* 0x100fe20008010833 */
[--C-:B------:R-:W-:Y:S01]  /*36e0*/  FFMA.FTZ R53, R53, UR11, -R51.reuse ;  /* 0x0000000b35357c23 */ /* 0x100fe20008010833 */
[----:B------:R-:W-:Y:S01]  /*36f0*/  FMNMX.FTZ R11, R25, R34, !PT ;  /* 0x00000022190b7209 */ /* 0x000fe20007810000 */
[--C-:B------:R-:W-:Y:S01]  /*3700*/  FFMA.FTZ R56, R56, UR11, -R51.reuse ;  /* 0x0000000b38387c23 */ /* 0x100fe20008010833 */
[--C-:B------:R-:W-:Y:S01]  /*3710*/  FFMA.FTZ R57, R57, UR11, -R51.reuse ;  /* 0x0000000b39397c23 */ /* 0x100fe20008010833 */
[----:B------:R-:W-:Y:S01]  /*3720*/  FFMA.FTZ R60, R60, UR11, -R51 ;  /* 0x0000000b3c3c7c23 */ /* 0x000fe20008010833 */
[----:B------:R-:W-:Y:S01]  /*3730*/  FMNMX.FTZ R34, R26, R11, !PT ;  /* 0x0000000b1a227209 */ /* 0x000fe20007810000 */
[----:B------:R-:W3:Y:S01]  /*3740*/  MUFU.EX2 R37, R37 ;  /* 0x0000002500257308 */ /* 0x000ee20000000800 */
[----:B0-----:R-:W-:Y:S01]  /*3750*/  FADD.FTZ R49, R188, R35 ;  /* 0x00000023bc317221 */ /* 0x001fe20000010000 */
[----:B------:R-:W-:Y:S01]  /*3760*/  F2FP.F16.F32.PACK_AB R188, R35, R188 ;  /* 0x000000bc23bc723e */ /* 0x000fe200000000ff */
[--C-:B------:R-:W-:Y:S01]  /*3770*/  FFMA.FTZ R61, R61, UR11, -R51.reuse ;  /* 0x0000000b3d3d7c23 */ /* 0x100fe20008010833 */
[----:B------:R-:W-:Y:S01]  /*3780*/  FMNMX.FTZ R11, R27, R34, !PT ;  /* 0x000000221b0b7209 */ /* 0x000fe20007810000 */
[--C-:B------:R-:W-:Y:S01]  /*3790*/  FFMA.FTZ R64, R64, UR11, -R51.reuse ;  /* 0x0000000b40407c23 */ /* 0x100fe20008010833 */
[--C-:B------:R-:W-:Y:S01]  /*37a0*/  FFMA.FTZ R65, R65, UR11, -R51.reuse ;  /* 0x0000000b41417c23 */ /* 0x100fe20008010833 */
[--C-:B------:R-:W-:Y:S01]  /*37b0*/  FFMA.FTZ R68, R68, UR11, -R51.reuse ;  /* 0x0000000b44447c23 */ /* 0x100fe20008010833 */
[----:B------:R-:W-:Y:S01]  /*37c0*/  FMNMX.FTZ R34, R28, R11, !PT ;  /* 0x0000000b1c227209 */ /* 0x000fe20007810000 */
[----:B------:R-:W-:Y:S01]  /*37d0*/  MUFU.EX2 R184, R184 ;  /* 0x000000b800b87308 */ /* 0x000fe20000000800 */
[----:B------:R-:W-:Y:S01]  /*37e0*/  FFMA.FTZ R51, R69, UR11, -R51 ;  /* 0x0000000b45337c23 */ /* 0x000fe20008010833 */
[--C-:B------:R-:W-:Y:S01]  /*37f0*/  IMAD.MOV.U32 R69, RZ, RZ, R119.reuse ;  /* 0x000000ffff457224 */ /* 0x100fe200078e0077 */
[----:B------:R-:W-:Y:S01]  /*3800*/  FMNMX.FTZ R11, R29, R34, !PT ;  /* 0x000000221d0b7209 */ /* 0x000fe20007810000 */
[--C-:B------:R-:W-:Y:S01]  /*3810*/  IMAD.MOV.U32 R54, RZ, RZ, R119.reuse ;  /* 0x000000ffff367224 */ /* 0x100fe200078e0077 */
[----:B------:R-:W-:Y:S01]  /*3820*/  MOV R40, R119 ;  /* 0x0000007700287202 */ /* 0x000fe20000000f00 */
[--C-:B------:R-:W-:Y:S01]  /*3830*/  IMAD.MOV.U32 R52, RZ, RZ, R119.reuse ;  /* 0x000000ffff347224 */ /* 0x100fe200078e0077 */
[----:B------:R-:W-:Y:S01]  /*3840*/  FMNMX.FTZ R34, R30, R11, !PT ;  /* 0x0000000b1e227209 */ /* 0x000fe20007810000 */
[----:B------:R-:W-:Y:S01]  /*3850*/  MUFU.EX2 R39, R39 ;  /* 0x0000002700277308 */ /* 0x000fe20000000800 */
[----:B------:R-:W-:-:S02]  /*3860*/  IMAD.MOV.U32 R48, RZ, RZ, R119 ;  /* 0x000000ffff307224 */ /* 0x000fc400078e0077 */
[----:B------:R-:W-:Y:S01]  /*3870*/  FMNMX.FTZ R11, R31, R34, !PT ;  /* 0x000000221f0b7209 */ /* 0x000fe20007810000 */
[--C-:B------:R-:W-:Y:S02]  /*3880*/  IMAD.MOV.U32 R46, RZ, RZ, R119.reuse ;  /* 0x000000ffff2e7224 */ /* 0x100fe400078e0077 */
[--C-:B------:R-:W-:Y:S01]  /*3890*/  IMAD.MOV.U32 R44, RZ, RZ, R119.reuse ;  /* 0x000000ffff2c7224 */ /* 0x100fe200078e0077 */
[----:B------:R-:W-:Y:S01]  /*38a0*/  FMNMX.FTZ R34, R32, R11, !PT ;  /* 0x0000000b20227209 */ /* 0x000fe20007810000 */
[----:B------:R-:W-:Y:S01]  /*38b0*/  MUFU.EX2 R186, R186 ;  /* 0x000000ba00ba7308 */ /* 0x000fe20000000800 */
[----:B------:R-:W-:Y:S02]  /*38c0*/  IMAD.MOV.U32 R42, RZ, RZ, R119 ;  /* 0x000000ffff2a7224 */ /* 0x000fe400078e0077 */
[----:B------:R-:W-:-:S04]  /*38d0*/  FMNMX.FTZ R11, R33, R34, !PT ;  /* 0x00000022210b7209 */ /* 0x000fc80007810000 */
[----:B------:R-:W-:Y:S01]  /*38e0*/  FMNMX.FTZ R34, R62, R11, !PT ;  /* 0x0000000b3e227209 */ /* 0x000fe20007810000 */
[----:B------:R-:W-:Y:S03]  /*38f0*/  MUFU.EX2 R41, R41 ;  /* 0x0000002900297308 */ /* 0x000fe60000000800 */
[----:B------:R-:W-:-:S04]  /*3900*/  FMNMX.FTZ R11, R63, R34, !PT ;  /* 0x000000223f0b7209 */ /* 0x000fc80007810000 */
[----:B------:R-:W-:Y:S01]  /*3910*/  FMNMX.FTZ R34, R66, R11, !PT ;  /* 0x0000000b42227209 */ /* 0x000fe20007810000 */
[----:B------:R-:W-:Y:S03]  /*3920*/  MUFU.EX2 R180, R180 ;  /* 0x000000b400b47308 */ /* 0x000fe60000000800 */
[----:B------:R-:W-:-:S04]  /*3930*/  FMNMX.FTZ R11, R67, R34, !PT ;  /* 0x00000022430b7209 */ /* 0x000fc80007810000 */
[----:B------:R-:W-:Y:S01]  /*3940*/  FMNMX.FTZ R34, R70, R11, !PT ;  /* 0x0000000b46227209 */ /* 0x000fe20007810000 */
[----:B------:R-:W-:Y:S03]  /*3950*/  MUFU.EX2 R43, R43 ;  /* 0x0000002b002b7308 */ /* 0x000fe60000000800 */
[----:B------:R-:W-:-:S05]  /*3960*/  FMNMX.FTZ R34, R71, R34, !PT ;  /* 0x0000002247227209 */ /* 0x000fca0007810000 */
[----:B------:R-:W0:Y:S01]  /*3970*/  SHFL.BFLY PT, R11, R34, 0x2, 0x1f ;  /* 0x0c401f00220b7f89 */ /* 0x000e2200000e0000 */
[----:B------:R-:W-:Y:S08]  /*3980*/  MUFU.EX2 R182, R182 ;  /* 0x000000b600b67308 */ /* 0x000ff00000000800 */
[----:B------:R-:W-:Y:S08]  /*3990*/  MUFU.EX2 R45, R45 ;  /* 0x0000002d002d7308 */ /* 0x000ff00000000800 */
[----:B------:R-:W-:Y:S01]  /*39a0*/  MUFU.EX2 R176, R176 ;  /* 0x000000b000b07308 */ /* 0x000fe20000000800 */
[----:B0-----:R-:W-:-:S07]  /*39b0*/  FMNMX.FTZ R36, R34, R11, !PT ;  /* 0x0000000b22247209 */ /* 0x001fce0007810000 */
[----:B------:R-:W-:Y:S01]  /*39c0*/  MUFU.EX2 R47, R47 ;  /* 0x0000002f002f7308 */ /* 0x000fe20000000800 */
[----:B------:R-:W0:Y:S07]  /*39d0*/  SHFL.BFLY PT, R11, R36, 0x1, 0x1f ;  /* 0x0c201f00240b7f89 */ /* 0x000e2e00000e0000 */
[----:B------:R-:W-:Y:S08]  /*39e0*/  MUFU.EX2 R178, R178 ;  /* 0x000000b200b27308 */ /* 0x000ff00000000800 */
[----:B------:R-:W-:Y:S08]  /*39f0*/  MUFU.EX2 R53, R53 ;  /* 0x0000003500357308 */ /* 0x000ff00000000800 */
[----:B------:R-:W-:Y:S01]  /*3a00*/  MUFU.EX2 R56, R56 ;  /* 0x0000003800387308 */ /* 0x000fe20000000800 */
[----:B0-----:R-:W-:-:S04]  /*3a10*/  FMNMX.FTZ R11, R36, R11, !PT ;  /* 0x0000000b240b7209 */ /* 0x001fc80007810000 */
[C---:B------:R-:W-:Y:S01]  /*3a20*/  FSETP.NEU.FTZ.AND P1, PT, R11.reuse, -INF , PT ;  /* 0xff8000000b00780b */ /* 0x040fe20003f3d000 */
[----:B------:R-:W-:Y:S02]  /*3a30*/  FMUL.FTZ R34, R11, UR11 ;  /* 0x0000000b0b227c20 */ /* 0x000fe40008410000 */
[----:B------:R-:W0:Y:S03]  /*3a40*/  MUFU.EX2 R57, R57 ;  /* 0x0000003900397308 */ /* 0x000e260000000800 */
[----:B------:R-:W-:Y:S02]  /*3a50*/  FSEL R34, R34, RZ, P1 ;  /* 0x000000ff22227208 */ /* 0x000fe40000800000 */
[----:B------:R-:W-:-:S03]  /*3a60*/  PLOP3.LUT P1, PT, PT, PT, UP0, 0x80, 0x0 ;  /* 0x000000000000781c */ /* 0x000fc60003f2f008 */
[----:B------:R-:W-:Y:S01]  /*3a70*/  MUFU.EX2 R60, R60 ;  /* 0x0000003c003c7308 */ /* 0x000fe20000000800 */
[--C-:B------:R-:W-:Y:S01]  /*3a80*/  FFMA.FTZ R5, R5, UR11, -R34.reuse ;  /* 0x0000000b05057c23 */ /* 0x100fe20008010822 */
[--C-:B------:R-:W-:Y:S01]  /*3a90*/  FFMA.FTZ R10, R10, UR11, -R34.reuse ;  /* 0x0000000b0a0a7c23 */ /* 0x100fe20008010822 */
[--C-:B------:R-:W-:Y:S01]  /*3aa0*/  FFMA.FTZ R12, R12, UR11, -R34.reuse ;  /* 0x0000000b0c0c7c23 */ /* 0x100fe20008010822 */
[--C-:B------:R-:W-:Y:S01]  /*3ab0*/  FFMA.FTZ R13, R13, UR11, -R34.reuse ;  /* 0x0000000b0d0d7c23 */ /* 0x100fe20008010822 */
[--C-:B------:R-:W-:Y:S01]  /*3ac0*/  FFMA.FTZ R14, R14, UR11, -R34.reuse ;  /* 0x0000000b0e0e7c23 */ /* 0x100fe20008010822 */
[--C-:B------:R-:W-:Y:S01]  /*3ad0*/  FFMA.FTZ R15, R15, UR11, -R34.reuse ;  /* 0x0000000b0f0f7c23 */ /* 0x100fe20008010822 */
[--C-:B------:R-:W-:Y:S01]  /*3ae0*/  FFMA.FTZ R20, R20, UR11, -R34.reuse ;  /* 0x0000000b14147c23 */ /* 0x100fe20008010822 */
        /* <DEDUP_REMOVED lines=8> */
[----:B------:R1:W4:Y:S01]  /*3b70*/  MUFU.EX2 R36, R10 ;  /* 0x0000000a00247308 */ /* 0x0003220000000800 */
[--C-:B------:R-:W-:Y:S01]  /*3b80*/  FFMA.FTZ R30, R30, UR11, -R34.reuse ;  /* 0x0000000b1e1e7c23 */ /* 0x100fe20008010822 */
[--C-:B------:R-:W-:Y:S01]  /*3b90*/  FFMA.FTZ R31, R31, UR11, -R34.reuse ;  /* 0x0000000b1f1f7c23 */ /* 0x100fe20008010822 */
[--C-:B------:R-:W-:Y:S01]  /*3ba0*/  FFMA.FTZ R32, R32, UR11, -R34.reuse ;  /* 0x0000000b20207c23 */ /* 0x100fe20008010822 */
[--C-:B------:R-:W-:Y:S01]  /*3bb0*/  FFMA.FTZ R33, R33, UR11, -R34.reuse ;  /* 0x0000000b21217c23 */ /* 0x100fe20008010822 */
[--C-:B------:R-:W-:Y:S01]  /*3bc0*/  FFMA.FTZ R62, R62, UR11, -R34.reuse ;  /* 0x0000000b3e3e7c23 */ /* 0x100fe20008010822 */
[--C-:B------:R-:W-:Y:S01]  /*3bd0*/  FFMA.FTZ R63, R63, UR11, -R34.reuse ;  /* 0x0000000b3f3f7c23 */ /* 0x100fe20008010822 */
[--C-:B------:R-:W-:Y:S01]  /*3be0*/  FFMA.FTZ R66, R66, UR11, -R34.reuse ;  /* 0x0000000b42427c23 */ /* 0x100fe20008010822 */
[----:B------:R-:W5:Y:S01]  /*3bf0*/  MUFU.EX2 R12, R12 ;  /* 0x0000000c000c7308 */ /* 0x000f620000000800 */
[----:B-1----:R-:W-:Y:S01]  /*3c00*/  FADD.FTZ R10, R190, R49 ;  /* 0x00000031be0a7221 */ /* 0x002fe20000010000 */
[--C-:B------:R-:W-:Y:S01]  /*3c10*/  FFMA.FTZ R67, R67, UR11, -R34.reuse ;  /* 0x0000000b43437c23 */ /* 0x100fe20008010822 */
[----:B------:R-:W-:Y:S01]  /*3c20*/  FFMA.FTZ R70, R70, UR11, -R34 ;  /* 0x0000000b46467c23 */ /* 0x000fe20008010822 */
[C---:B---3--:R-:W-:Y:S01]  /*3c30*/  F2FP.F16.F32.PACK_AB R190, R37.reuse, R190 ;  /* 0x000000be25be723e */ /* 0x048fe200000000ff */
[----:B------:R-:W-:Y:S01]  /*3c40*/  FADD.FTZ R49, R37, R10 ;  /* 0x0000000a25317221 */ /* 0x000fe20000010000 */
[----:B------:R-:W-:Y:S01]  /*3c50*/  FFMA.FTZ R34, R71, UR11, -R34 ;  /* 0x0000000b47227c23 */ /* 0x000fe20008010822 */
[----:B0-----:R-:W-:Y:S01]  /*3c60*/  F2FP.F16.F32.PACK_AB R172, R57, R56 ;  /* 0x0000003839ac723e */ /* 0x001fe200000000ff */
[----:B------:R-:W0:Y:S01]  /*3c70*/  MUFU.EX2 R13, R13 ;  /* 0x0000000d000d7308 */ /* 0x000e220000000800 */
[----:B------:R-:W-:Y:S01]  /*3c80*/  FADD.FTZ R10, R184, R49 ;  /* 0x00000031b80a7221 */ /* 0x000fe20000010000 */
[----:B----4-:R-:W-:Y:S01]  /*3c90*/  FADD.FTZ R49, R5, R36 ;  /* 0x0000002405317221 */ /* 0x010fe20000010000 */
[----:B------:R-:W-:Y:S01]  /*3ca0*/  F2FP.F16.F32.PACK_AB R189, R36, R5 ;  /* 0x0000000524bd723e */ /* 0x000fe200000000ff */
[----:B------:R-:W-:-:S02]  /*3cb0*/  IMAD.MOV.U32 R71, RZ, RZ, R119 ;  /* 0x000000ffff477224 */ /* 0x000fc400078e0077 */
[C---:B------:R-:W-:Y:S01]  /*3cc0*/  FADD.FTZ R55, R39.reuse, R10 ;  /* 0x0000000a27377221 */ /* 0x040fe20000010000 */
[----:B------:R-:W-:Y:S01]  /*3cd0*/  F2FP.F16.F32.PACK_AB R184, R39, R184 ;  /* 0x000000b827b8723e */ /* 0x000fe200000000ff */
[----:B------:R-:W-:Y:S01]  /*3ce0*/  IMAD.MOV.U32 R39, RZ, RZ, R119 ;  /* 0x000000ffff277224 */ /* 0x000fe200078e0077 */
[----:B------:R-:W1:Y:S01]  /*3cf0*/  MUFU.EX2 R14, R14 ;  /* 0x0000000e000e7308 */ /* 0x000e620000000800 */
[----:B-----5:R-:W-:Y:S01]  /*3d00*/  FADD.FTZ R10, R12, R49 ;  /* 0x000000310c0a7221 */ /* 0x020fe20000010000 */
[----:B------:R-:W-:Y:S01]  /*3d10*/  FADD.FTZ R38, R186, R55 ;  /* 0x00000037ba267221 */ /* 0x000fe20000010000 */
[C---:B------:R-:W-:Y:S01]  /*3d20*/  F2FP.F16.F32.PACK_AB R186, R41.reuse, R186 ;  /* 0x000000ba29ba723e */ /* 0x040fe200000000ff */
[--C-:B------:R-:W-:Y:S02]  /*3d30*/  IMAD.MOV.U32 R36, RZ, RZ, R119.reuse ;  /* 0x000000ffff247224 */ /* 0x100fe400078e0077 */
[----:B------:R-:W-:Y:S01]  /*3d40*/  FADD.FTZ R55, R41, R38 ;  /* 0x0000002629377221 */ /* 0x000fe20000010000 */
[----:B------:R-:W-:Y:S01]  /*3d50*/  IMAD.MOV.U32 R41, RZ, RZ, R119 ;  /* 0x000000ffff297224 */ /* 0x000fe200078e0077 */
[----:B------:R-:W3:Y:S01]  /*3d60*/  MUFU.EX2 R15, R15 ;  /* 0x0000000f000f7308 */ /* 0x000ee20000000800 */
[----:B0-----:R-:W-:Y:S01]  /*3d70*/  FADD.FTZ R49, R13, R10 ;  /* 0x0000000a0d317221 */ /* 0x001fe20000010000 */
[----:B------:R-:W-:Y:S01]  /*3d80*/  FADD.FTZ R38, R180, R55 ;  /* 0x00000037b4267221 */ /* 0x000fe20000010000 */
[----:B------:R-:W-:-:S02]  /*3d90*/  F2FP.F16.F32.PACK_AB R180, R43, R180 ;  /* 0x000000b42bb4723e */ /* 0x000fc400000000ff */
[----:B------:R-:W-:Y:S01]  /*3da0*/  F2FP.F16.F32.PACK_AB R191, R13, R12 ;  /* 0x0000000c0dbf723e */ /* 0x000fe200000000ff */
[----:B------:R-:W-:Y:S01]  /*3db0*/  FADD.FTZ R55, R43, R38 ;  /* 0x000000262b377221 */ /* 0x000fe20000010000 */
[----:B------:R-:W-:Y:S01]  /*3dc0*/  IMAD.MOV.U32 R12, RZ, RZ, 0x3f800000 ;  /* 0x3f800000ff0c7424 */ /* 0x000fe200078e00ff */
[----:B------:R-:W0:Y:S01]  /*3dd0*/  MUFU.EX2 R20, R20 ;  /* 0x0000001400147308 */ /* 0x000e220000000800 */
[----:B-1----:R-:W-:Y:S01]  /*3de0*/  FADD.FTZ R10, R14, R49 ;  /* 0x000000310e0a7221 */ /* 0x002fe20000010000 */
[----:B------:R-:W-:Y:S01]  /*3df0*/  FADD.FTZ R38, R182, R55 ;  /* 0x00000037b6267221 */ /* 0x000fe20000010000 */
[C---:B------:R-:W-:Y:S01]  /*3e00*/  F2FP.F16.F32.PACK_AB R182, R45.reuse, R182 ;  /* 0x000000b62db6723e */ /* 0x040fe200000000ff */
[--C-:B------:R-:W-:Y:S02]  /*3e10*/  IMAD.MOV.U32 R43, RZ, RZ, R119.reuse ;  /* 0x000000ffff2b7224 */ /* 0x100fe400078e0077 */
[----:B------:R-:W-:Y:S01]  /*3e20*/  FADD.FTZ R55, R45, R38 ;  /* 0x000000262d377221 */ /* 0x000fe20000010000 */
[--C-:B------:R-:W-:Y:S01]  /*3e30*/  IMAD.MOV.U32 R45, RZ, RZ, R119.reuse ;  /* 0x000000ffff2d7224 */ /* 0x100fe200078e0077 */
[----:B------:R-:W1:Y:S01]  /*3e40*/  MUFU.EX2 R21, R21 ;  /* 0x0000001500157308 */ /* 0x000e620000000800 */
[C---:B---3--:R-:W-:Y:S01]  /*3e50*/  FADD.FTZ R49, R15.reuse, R10 ;  /* 0x0000000a0f317221 */ /* 0x048fe20000010000 */
[----:B------:R-:W-:Y:S01]  /*3e60*/  F2FP.F16.F32.PACK_AB R185, R15, R14 ;  /* 0x0000000e0fb9723e */ /* 0x000fe200000000ff */
[----:B------:R-:W-:-:S05]  /*3e70*/  IMAD.MOV.U32 R38, RZ, RZ, R119 ;  /* 0x000000ffff267224 */ /* 0x000fca00078e0077 */
[----:B------:R-:W2:Y:S01]  /*3e80*/  MUFU.EX2 R24, R24 ;  /* 0x0000001800187308 */ /* 0x000ea20000000800 */
[----:B0-----:R-:W-:-:S07]  /*3e90*/  FADD.FTZ R10, R20, R49 ;  /* 0x00000031140a7221 */ /* 0x001fce0000010000 */
[----:B------:R-:W0:Y:S01]  /*3ea0*/  MUFU.EX2 R25, R25 ;  /* 0x0000001900197308 */ /* 0x000e220000000800 */
[----:B-1----:R-:W-:Y:S01]  /*3eb0*/  FADD.FTZ R49, R21, R10 ;  /* 0x0000000a15317221 */ /* 0x002fe20000010000 */
[----:B------:R-:W-:Y:S01]  /*3ec0*/  FADD.FTZ R10, R176, R55 ;  /* 0x00000037b00a7221 */ /* 0x000fe20000010000 */
[----:B------:R-:W-:Y:S02]  /*3ed0*/  F2FP.F16.F32.PACK_AB R176, R47, R176 ;  /* 0x000000b02fb0723e */ /* 0x000fe400000000ff */
[----:B------:R-:W-:Y:S01]  /*3ee0*/  F2FP.F16.F32.PACK_AB R187, R21, R20 ;  /* 0x0000001415bb723e */ /* 0x000fe200000000ff */
[----:B------:R-:W-:Y:S01]  /*3ef0*/  FADD.FTZ R55, R47, R10 ;  /* 0x0000000a2f377221 */ /* 0x000fe20000010000 */
[----:B------:R-:W-:Y:S01]  /*3f00*/  IMAD.MOV.U32 R47, RZ, RZ, R119 ;  /* 0x000000ffff2f7224 */ /* 0x000fe200078e0077 */
[----:B------:R-:W1:Y:S01]  /*3f10*/  MUFU.EX2 R26, R26 ;  /* 0x0000001a001a7308 */ /* 0x000e620000000800 */
[----:B--2---:R-:W-:Y:S01]  /*3f20*/  FADD.FTZ R0, R24, R49 ;  /* 0x0000003118007221 */ /* 0x004fe20000010000 */
[----:B------:R-:W-:Y:S01]  /*3f30*/  FADD.FTZ R10, R178, R55 ;  /* 0x00000037b20a7221 */ /* 0x000fe20000010000 */
[----:B------:R-:W-:-:S03]  /*3f40*/  F2FP.F16.F32.PACK_AB R178, R53, R178 ;  /* 0x000000b235b2723e */ /* 0x000fc600000000ff */
[----:B------:R-:W-:Y:S01]  /*3f50*/  FADD.FTZ R55, R53, R10 ;  /* 0x0000000a35377221 */ /* 0x000fe20000010000 */
[----:B------:R-:W-:Y:S01]  /*3f60*/  IMAD.MOV.U32 R53, RZ, RZ, R119 ;  /* 0x000000ffff357224 */ /* 0x000fe200078e0077 */
[----:B------:R-:W2:Y:S01]  /*3f70*/  MUFU.EX2 R27, R27 ;  /* 0x0000001b001b7308 */ /* 0x000ea20000000800 */
[C---:B0-----:R-:W-:Y:S01]  /*3f80*/  FADD.FTZ R49, R25.reuse, R0 ;  /* 0x0000000019317221 */ /* 0x041fe20000010000 */
[----:B------:R-:W-:Y:S01]  /*3f90*/  FADD.FTZ R10, R56, R55 ;  /* 0x00000037380a7221 */ /* 0x000fe20000010000 */
[----:B------:R-:W-:Y:S01]  /*3fa0*/  F2FP.F16.F32.PACK_AB R181, R25, R24 ;  /* 0x0000001819b5723e */ /* 0x000fe200000000ff */
[--C-:B------:R-:W-:Y:S02]  /*3fb0*/  IMAD.MOV.U32 R56, RZ, RZ, R119.reuse ;  /* 0x000000ffff387224 */ /* 0x100fe400078e0077 */
[----:B------:R-:W-:Y:S01]  /*3fc0*/  FADD.FTZ R37, R57, R10 ;  /* 0x0000000a39257221 */ /* 0x000fe20000010000 */
[----:B------:R-:W-:Y:S01]  /*3fd0*/  IMAD.MOV.U32 R57, RZ, RZ, R119 ;  /* 0x000000ffff397224 */ /* 0x000fe200078e0077 */
[----:B------:R-:W0:Y:S01]  /*3fe0*/  MUFU.EX2 R28, R28 ;  /* 0x0000001c001c7308 */ /* 0x000e220000000800 */
[----:B-1----:R-:W-:Y:S01]  /*3ff0*/  FADD.FTZ R0, R26, R49 ;  /* 0x000000311a007221 */ /* 0x002fe20000010000 */
[----:B------:R-:W-:Y:S01]  /*4000*/  FADD.FTZ R10, R60, R37 ;  /* 0x000000253c0a7221 */ /* 0x000fe20000010000 */
[----:B------:R-:W-:-:S02]  /*4010*/  IMAD.MOV.U32 R55, RZ, RZ, R119 ;  /* 0x000000ffff377224 */ /* 0x000fc400078e0077 */
[--C-:B------:R-:W-:Y:S02]  /*4020*/  IMAD.MOV.U32 R25, RZ, RZ, R119.reuse ;  /* 0x000000ffff197224 */ /* 0x100fe400078e0077 */
[--C-:B------:R-:W-:Y:S01]  /*4030*/  IMAD.MOV.U32 R24, RZ, RZ, R119.reuse ;  /* 0x000000ffff187224 */ /* 0x100fe200078e0077 */
[----:B------:R-:W1:Y:S01]  /*4040*/  MUFU.EX2 R29, R29 ;  /* 0x0000001d001d7308 */ /* 0x000e620000000800 */
[C---:B--2---:R-:W-:Y:S01]  /*4050*/  FADD.FTZ R49, R27.reuse, R0 ;  /* 0x000000001b317221 */ /* 0x044fe20000010000 */
[----:B------:R-:W-:Y:S01]  /*4060*/  F2FP.F16.F32.PACK_AB R183, R27, R26 ;  /* 0x0000001a1bb7723e */ /* 0x000fe200000000ff */
[--C-:B------:R-:W-:Y:S02]  /*4070*/  IMAD.MOV.U32 R27, RZ, RZ, R119.reuse ;  /* 0x000000ffff1b7224 */ /* 0x100fe400078e0077 */
[----:B------:R-:W-:-:S03]  /*4080*/  IMAD.MOV.U32 R26, RZ, RZ, R119 ;  /* 0x000000ffff1a7224 */ /* 0x000fc600078e0077 */
[----:B------:R-:W2:Y:S01]  /*4090*/  MUFU.EX2 R30, R30 ;  /* 0x0000001e001e7308 */ /* 0x000ea20000000800 */
[----:B0-----:R-:W-:Y:S01]  /*40a0*/  FADD.FTZ R0, R28, R49 ;  /* 0x000000311c007221 */ /* 0x001fe20000010000 */
[----:B------:R-:W-:-:S06]  /*40b0*/  MOV R49, R119 ;  /* 0x0000007700317202 */ /* 0x000fcc0000000f00 */
[----:B------:R-:W0:Y:S01]  /*40c0*/  MUFU.EX2 R31, R31 ;  /* 0x0000001f001f7308 */ /* 0x000e220000000800 */
[C---:B-1----:R-:W-:Y:S01]  /*40d0*/  FADD.FTZ R35, R29.reuse, R0 ;  /* 0x000000001d237221 */ /* 0x042fe20000010000 */
[----:B------:R-:W-:Y:S01]  /*40e0*/  F2FP.F16.F32.PACK_AB R177, R29, R28 ;  /* 0x0000001c1db1723e */ /* 0x000fe200000000ff */
[--C-:B------:R-:W-:Y:S02]  /*40f0*/  IMAD.MOV.U32 R29, RZ, RZ, R119.reuse ;  /* 0x000000ffff1d7224 */ /* 0x100fe400078e0077 */
[----:B------:R-:W-:-:S03]  /*4100*/  IMAD.MOV.U32 R28, RZ, RZ, R119 ;  /* 0x000000ffff1c7224 */ /* 0x000fc600078e0077 */
[----:B------:R-:W1:Y:S01]  /*4110*/  MUFU.EX2 R32, R32 ;  /* 0x0000002000207308 */ /* 0x000e620000000800 */
[----:B--2---:R-:W-:-:S07]  /*4120*/  FADD.FTZ R0, R30, R35 ;  /* 0x000000231e007221 */ /* 0x004fce0000010000 */
[----:B------:R-:W2:Y:S01]  /*4130*/  MUFU.EX2 R33, R33 ;  /* 0x0000002100217308 */ /* 0x000ea20000000800 */
[C---:B0-----:R-:W-:Y:S01]  /*4140*/  FADD.FTZ R35, R31.reuse, R0 ;  /* 0x000000001f237221 */ /* 0x041fe20000010000 */
[----:B------:R-:W-:Y:S01]  /*4150*/  F2FP.F16.F32.PACK_AB R179, R31, R30 ;  /* 0x0000001e1fb3723e */ /* 0x000fe200000000ff */
[----:B------:R-:W-:Y:S01]  /*4160*/  IMAD.MOV.U32 R30, RZ, RZ, R119 ;  /* 0x000000ffff1e7224 */ /* 0x000fe200078e0077 */
[----:B------:R-:W-:-:S04]  /*4170*/  MOV R31, R119 ;  /* 0x00000077001f7202 */ /* 0x000fc80000000f00 */
[----:B------:R-:W0:Y:S01]  /*4180*/  MUFU.EX2 R62, R62 ;  /* 0x0000003e003e7308 */ /* 0x000e220000000800 */
[----:B-1----:R-:W-:-:S07]  /*4190*/  FADD.FTZ R0, R32, R35 ;  /* 0x0000002320007221 */ /* 0x002fce0000010000 */
[----:B------:R-:W1:Y:S01]  /*41a0*/  MUFU.EX2 R63, R63 ;  /* 0x0000003f003f7308 */ /* 0x000e620000000800 */
[C---:B--2---:R-:W-:Y:S01]  /*41b0*/  FADD.FTZ R35, R33.reuse, R0 ;  /* 0x0000000021237221 */ /* 0x044fe20000010000 */
[----:B------:R-:W-:Y:S01]  /*41c0*/  F2FP.F16.F32.PACK_AB R173, R33, R32 ;  /* 0x0000002021ad723e */ /* 0x000fe200000000ff */
[--C-:B------:R-:W-:Y:S02]  /*41d0*/  IMAD.MOV.U32 R33, RZ, RZ, R119.reuse ;  /* 0x000000ffff217224 */ /* 0x100fe400078e0077 */
[----:B------:R-:W-:-:S03]  /*41e0*/  IMAD.MOV.U32 R32, RZ, RZ, R119 ;  /* 0x000000ffff207224 */ /* 0x000fc600078e0077 */
[----:B------:R-:W2:Y:S01]  /*41f0*/  MUFU.EX2 R61, R61 ;  /* 0x0000003d003d7308 */ /* 0x000ea20000000800 */
[----:B0-----:R-:W-:-:S07]  /*4200*/  FADD.FTZ R0, R62, R35 ;  /* 0x000000233e007221 */ /* 0x001fce0000010000 */
[----:B------:R-:W0:Y:S01]  /*4210*/  MUFU.EX2 R66, R66 ;  /* 0x0000004200427308 */ /* 0x000e220000000800 */
[C---:B-1----:R-:W-:Y:S01]  /*4220*/  FADD.FTZ R35, R63.reuse, R0 ;  /* 0x000000003f237221 */ /* 0x042fe20000010000 */
[----:B------:R-:W-:Y:S01]  /*4230*/  F2FP.F16.F32.PACK_AB R175, R63, R62 ;  /* 0x0000003e3faf723e */ /* 0x000fe200000000ff */
[--C-:B------:R-:W-:Y:S02]  /*4240*/  IMAD.MOV.U32 R63, RZ, RZ, R119.reuse ;  /* 0x000000ffff3f7224 */ /* 0x100fe400078e0077 */
[----:B------:R-:W-:-:S03]  /*4250*/  IMAD.MOV.U32 R62, RZ, RZ, R119 ;  /* 0x000000ffff3e7224 */ /* 0x000fc600078e0077 */
[----:B------:R-:W1:Y:S01]  /*4260*/  MUFU.EX2 R64, R64 ;  /* 0x0000004000407308 */ /* 0x000e620000000800 */
[C---:B--2---:R-:W-:Y:S01]  /*4270*/  FADD.FTZ R37, R61.reuse, R10 ;  /* 0x0000000a3d257221 */ /* 0x044fe20000010000 */
[----:B------:R-:W-:Y:S01]  /*4280*/  F2FP.F16.F32.PACK_AB R174, R61, R60 ;  /* 0x0000003c3dae723e */ /* 0x000fe200000000ff */
[--C-:B------:R-:W-:Y:S02]  /*4290*/  IMAD.MOV.U32 R61, RZ, RZ, R119.reuse ;  /* 0x000000ffff3d7224 */ /* 0x100fe400078e0077 */
[----:B------:R-:W-:-:S03]  /*42a0*/  IMAD.MOV.U32 R60, RZ, RZ, R119 ;  /* 0x000000ffff3c7224 */ /* 0x000fc600078e0077 */
[----:B------:R-:W2:Y:S01]  /*42b0*/  MUFU.EX2 R67, R67 ;  /* 0x0000004300437308 */ /* 0x000ea20000000800 */
[----:B0-----:R-:W-:Y:S01]  /*42c0*/  FADD.FTZ R0, R66, R35 ;  /* 0x0000002342007221 */ /* 0x001fe20000010000 */
[----:B------:R-:W-:-:S06]  /*42d0*/  IMAD.MOV.U32 R35, RZ, RZ, R119 ;  /* 0x000000ffff237224 */ /* 0x000fcc00078e0077 */
[----:B------:R-:W0:Y:S01]  /*42e0*/  MUFU.EX2 R65, R65 ;  /* 0x0000004100417308 */ /* 0x000e220000000800 */
[----:B-1----:R-:W-:-:S07]  /*42f0*/  FADD.FTZ R10, R64, R37 ;  /* 0x00000025400a7221 */ /* 0x002fce0000010000 */
[----:B------:R-:W1:Y:S01]  /*4300*/  MUFU.EX2 R70, R70 ;  /* 0x0000004600467308 */ /* 0x000e620000000800 */
[C---:B--2---:R-:W-:Y:S01]  /*4310*/  FADD.FTZ R5, R67.reuse, R0 ;  /* 0x0000000043057221 */ /* 0x044fe20000010000 */
[----:B------:R-:W-:Y:S01]  /*4320*/  F2FP.F16.F32.PACK_AB R169, R67, R66 ;  /* 0x0000004243a9723e */ /* 0x000fe200000000ff */
[----:B------:R-:W-:Y:S01]  /*4330*/  IMAD.MOV.U32 R66, RZ, RZ, R119 ;  /* 0x000000ffff427224 */ /* 0x000fe200078e0077 */
[----:B------:R-:W-:-:S04]  /*4340*/  MOV R67, R119 ;  /* 0x0000007700437202 */ /* 0x000fc80000000f00 */
[----:B------:R-:W2:Y:S01]  /*4350*/  MUFU.EX2 R68, R68 ;  /* 0x0000004400447308 */ /* 0x000ea20000000800 */
[C---:B0-----:R-:W-:Y:S01]  /*4360*/  FADD.FTZ R37, R65.reuse, R10 ;  /* 0x0000000a41257221 */ /* 0x041fe20000010000 */
[----:B------:R-:W-:Y:S01]  /*4370*/  F2FP.F16.F32.PACK_AB R168, R65, R64 ;  /* 0x0000004041a8723e */ /* 0x000fe200000000ff */
[--C-:B------:R-:W-:Y:S02]  /*4380*/  IMAD.MOV.U32 R65, RZ, RZ, R119.reuse ;  /* 0x000000ffff417224 */ /* 0x100fe400078e0077 */
[----:B------:R-:W-:-:S03]  /*4390*/  IMAD.MOV.U32 R64, RZ, RZ, R119 ;  /* 0x000000ffff407224 */ /* 0x000fc600078e0077 */
[----:B------:R0:W3:Y:S01]  /*43a0*/  MUFU.EX2 R171, R34 ;  /* 0x0000002200ab7308 */ /* 0x0000e20000000800 */
[----:B-1----:R-:W-:-:S07]  /*43b0*/  FADD.FTZ R0, R70, R5 ;  /* 0x0000000546007221 */ /* 0x002fce0000010000 */
[----:B------:R-:W1:Y:S01]  /*43c0*/  MUFU.EX2 R51, R51 ;  /* 0x0000003300337308 */ /* 0x000e620000000800 */
[----:B--2---:R-:W-:Y:S01]  /*43d0*/  FADD.FTZ R10, R68, R37 ;  /* 0x00000025440a7221 */ /* 0x004fe20000010000 */
[--C-:B------:R-:W-:Y:S02]  /*43e0*/  IMAD.MOV.U32 R37, RZ, RZ, R119.reuse ;  /* 0x000000ffff257224 */ /* 0x100fe400078e0077 */
[--C-:B0-----:R-:W-:Y:S02]  /*43f0*/  IMAD.MOV.U32 R34, RZ, RZ, R119.reuse ;  /* 0x000000ffff227224 */ /* 0x101fe400078e0077 */
[C---:B---3--:R-:W-:Y:S01]  /*4400*/  FADD.FTZ R5, R171.reuse, R0 ;  /* 0x00000000ab057221 */ /* 0x048fe20000010000 */
[----:B------:R-:W-:Y:S01]  /*4410*/  F2FP.F16.F32.PACK_AB R171, R171, R70 ;  /* 0x00000046abab723e */ /* 0x000fe200000000ff */
[----:B------:R-:W-:Y:S02]  /*4420*/  IMAD.MOV.U32 R0, RZ, RZ, 0x3f800000 ;  /* 0x3f800000ff007424 */ /* 0x000fe400078e00ff */
[----:B------:R-:W-:-:S02]  /*4430*/  IMAD.MOV.U32 R70, RZ, RZ, R119 ;  /* 0x000000ffff467224 */ /* 0x000fc400078e0077 */
[C---:B-1----:R-:W-:Y:S01]  /*4440*/  FADD.FTZ R10, R51.reuse, R10 ;  /* 0x0000000a330a7221 */ /* 0x042fe20000010000 */
[----:B------:R-:W-:Y:S01]  /*4450*/  F2FP.F16.F32.PACK_AB R170, R51, R68 ;  /* 0x0000004433aa723e */ /* 0x000fe200000000ff */
[--C-:B------:R-:W-:Y:S02]  /*4460*/  IMAD.MOV.U32 R68, RZ, RZ, R119.reuse ;  /* 0x000000ffff447224 */ /* 0x100fe400078e0077 */
[----:B------:R-:W-:Y:S01]  /*4470*/  IMAD.MOV.U32 R51, RZ, RZ, R119 ;  /* 0x000000ffff337224 */ /* 0x000fe200078e0077 */
[----:B------:R-:W-:Y:S06]  /*4480*/  @!P1 BRA `(.L_x_194) ;  /* 0x0000002800109947 */ /* 0x000fec0003800000 */
[----:B------:R-:W-:Y:S01]  /*4490*/  IMAD.MOV.U32 R13, RZ, RZ, R11 ;  /* 0x000000ffff0d7224 */ /* 0x000fe200078e000b */
[----:B------:R-:W-:Y:S01]  /*44a0*/  MOV R14, R4 ;  /* 0x00000004000e7202 */ /* 0x000fe20000000f00 */
[----:B------:R-:W-:Y:S01]  /*44b0*/  IMAD.MOV.U32 R0, RZ, RZ, 0x3f800000 ;  /* 0x3f800000ff007424 */ /* 0x000fe200078e00ff */
        /* <DEDUP_REMOVED lines=48> */
[----:B------:R-:W-:Y:S01]  /*47c0*/  UMOV UR6, UR39 ;  /* 0x0000002700067c82 */ /* 0x000fe20008000000 */
[----:B------:R-:W-:Y:S01]  /*47d0*/  UMOV UR7, UR38 ;  /* 0x0000002600077c82 */ /* 0x000fe20008000000 */
[----:B------:R-:W-:Y:S01]  /*47e0*/  ULDC UR8, c[0x0][0x9d8] ;  /* 0x0002760000087ab9 */ /* 0x000fe20000000800 */
[----:B------:R-:W-:-:S05]  /*47f0*/  ULDC UR11, c[0x0][0x988] ;  /* 0x00026200000b7ab9 */ /* 0x000fca0000000800 */
.L_x_205:
[----:B------:R-:W-:-:S04]  /*4800*/  UISETP.NE.AND UP0, UPT, UR7, 0x1, UPT ;  /* 0x000000010700788c */ /* 0x000fc8000bf05270 */
[----:B------:R-:W-:-:S04]  /*4810*/  USEL UR39, URZ, 0x1, UP0 ;  /* 0x000000013f277887 */ /* 0x000fc80008000000 */
[----:B------:R-:W-:Y:S01]  /*4820*/  ULOP3.LUT UR39, UR6, UR39, URZ, 0x3c, !UPT ;  /* 0x0000002706277292 */ /* 0x000fe2000f8e3c3f */
[----:B------:R-:W-:Y:S11]  /*4830*/  @!P0 BRA `(.L_x_195) ;  /* 0x0000000000048947 */ /* 0x000ff60003800000 */
[----:B------:R-:W-:Y:S01]  /*4840*/  BPT.TRAP 0x1 ;  /* 0x000000040000795c */ /* 0x000fe20000300000 */
.L_x_195:
[----:B------:R-:W0:Y:S01]  /*4850*/  S2UR UR9, SR_CgaCtaId ;  /* 0x00000000000979c3 */ /* 0x000e220000008800 */
[----:B------:R-:W-:Y:S01]  /*4860*/  MOV R2, 0x400 ;  /* 0x0000040000027802 */ /* 0x000fe20000000f00 */
[----:B------:R-:W-:Y:S01]  /*4870*/  UIADD3 UR38, UR7, 0x1, URZ ;  /* 0x0000000107267890 */ /* 0x000fe2000fffe03f */
[----:B------:R-:W-:-:S03]  /*4880*/  IMAD.U32 R4, RZ, RZ, UR39 ;  /* 0x00000027ff047e24 */ /* 0x000fc6000f8e00ff */
[----:B------:R-:W-:Y:S02]  /*4890*/  UISETP.NE.AND UP0, UPT, UR38, 0x2, UPT ;  /* 0x000000022600788c */ /* 0x000fe4000bf05270 */
[----:B------:R-:W-:Y:S02]  /*48a0*/  SHF.L.U32 R4, R4, 0x1f, RZ ;  /* 0x0000001f04047819 */ /* 0x000fe400000006ff */
[----:B------:R-:W-:Y:S01]  /*48b0*/  USEL UR38, UR38, URZ, UP0 ;  /* 0x0000003f26267287 */ /* 0x000fe20008000000 */
[----:B0-----:R-:W-:-:S05]  /*48c0*/  IMAD.U32 R3, RZ, RZ, UR9 ;  /* 0x00000009ff037e24 */ /* 0x001fca000f8e00ff */
[----:B------:R-:W-:-:S04]  /*48d0*/  LEA R2, R3, R2, 0x18 ;  /* 0x0000000203027211 */ /* 0x000fc800078ec0ff */
[----:B------:R-:W-:-:S13]  /*48e0*/  R2UR UR9, R2 ;  /* 0x00000000020972ca */ /* 0x000fda00000e0000 */
[----:B------:R-:W-:-:S09]  /*48f0*/  ULEA UR9, UR38, UR9, 0x3 ;  /* 0x0000000926097291 */ /* 0x000fd2000f8e183f */
[----:B------:R0:W1:Y:S01]  /*4900*/  SYNCS.PHASECHK.TRANS64.TRYWAIT P1, [UR9+0x30830], R4 ;  /* 0x03083004ff0075a7 */ /* 0x0000620008020149 */
[----:B------:R-:W-:Y:S05]  /*4910*/  @!P0 BRA `(.L_x_196) ;  /* 0x0000000000048947 */ /* 0x000fea0003800000 */
[----:B------:R-:W-:Y:S01]  /*4920*/  BPT.TRAP 0x1 ;  /* 0x000000040000795c */ /* 0x000fe20000300000 */
.L_x_196:
[----:B-1----:R-:W-:Y:S05]  /*4930*/  @P1 BRA `(.L_x_197) ;  /* 0x0000000000081947 */ /* 0x002fea0003800000 */
[----:B------:R-:W1:Y:S02]  /*4940*/  SYNCS.PHASECHK.TRANS64.TRYWAIT P1, [UR9+0x30830], R4 ;  /* 0x03083004ff0075a7 */ /* 0x000e640008020149 */
[----:B-1----:R-:W-:Y:S05]  /*4950*/  @!P1 BRA `(.L_x_198) ;  /* 0x000000cc007c9947 */ /* 0x002fea0003800000 */
.L_x_197:
[----:B------:R-:W-:Y:S01]  /*4960*/  R2UR UR32, R8 ;  /* 0x00000000082072ca */ /* 0x000fe200000e0000 */
[----:B------:R-:W-:Y:S01]  /*4970*/  UIMAD UR10, UR38, 0x900, UR4 ;  /* 0x00000900260a78a4 */ /* 0x000fe2000f8e0204 */
[----:B------:R-:W-:Y:S01]  /*4980*/  R2UR UR33, R9 ;  /* 0x00000000092172ca */ /* 0x000fe200000e0000 */
[----:B------:R-:W-:Y:S01]  /*4990*/  WARPGROUP.ARRIVE ;  /* 0x00000000000079c5 */ /* 0x000fe20000000000 */
[----:B------:R-:W-:Y:S01]  /*49a0*/  UMOV UR35, 0x40000040 ;  /* 0x4000004000237882 */ /* 0x000fe20000000000 */
[----:B------:R-:W-:Y:S01]  /*49b0*/  UIADD3 UR14, UR10, 0x304, URZ ;  /* 0x000003040a0e7890 */ /* 0x000fe2000fffe03f */
[-C--:B------:R-:W-:Y:S01]  /*49c0*/  FMUL.FTZ R24, R24, R12.reuse ;  /* 0x0000000c18187220 */ /* 0x080fe20000410000 */
[----:B------:R-:W-:Y:S01]  /*49d0*/  UMOV UR15, 0x40000040 ;  /* 0x40000040000f7882 */ /* 0x000fe20000000000 */
[----:B------:R-:W-:Y:S01]  /*49e0*/  UMOV UR34, UR10 ;  /* 0x0000000a00227c82 */ /* 0x000fe20008000000 */
[----:B------:R-:W-:Y:S01]  /*49f0*/  UIADD3 UR18, UR10, 0x306, URZ ;  /* 0x000003060a127890 */ /* 0x000fe2000fffe03f */
[-C--:B------:R-:W-:Y:S01]  /*4a00*/  FMUL.FTZ R25, R25, R12.reuse ;  /* 0x0000000c19197220 */ /* 0x080fe20000410000 */
[----:B------:R-:W-:Y:S01]  /*4a10*/  UMOV UR19, 0x40000040 ;  /* 0x4000004000137882 */ /* 0x000fe20000000000 */
[----:B------:R-:W-:Y:S01]  /*4a20*/  UIADD3 UR22, UR10, 0x600, URZ ;  /* 0x000006000a167890 */ /* 0x000fe2000fffe03f */
[-C--:B------:R-:W-:Y:S01]  /*4a30*/  FMUL.FTZ R28, R28, R12.reuse ;  /* 0x0000000c1c1c7220 */ /* 0x080fe20000410000 */
[----:B------:R-:W-:Y:S01]  /*4a40*/  UMOV UR23, 0x40000040 ;  /* 0x4000004000177882 */ /* 0x000fe20000000000 */
[----:B------:R-:W-:Y:S01]  /*4a50*/  HGMMA.64x96x16.F32 R120, gdesc[UR32], RZ, !UPT, gsb0 ;  /* 0x01600000207879f0 */ /* 0x000fe2000c0008ff */
[----:B------:R-:W-:Y:S01]  /*4a60*/  R2UR UR32, R6 ;  /* 0x00000000062072ca */ /* 0x000fe200000e0000 */
[----:B------:R-:W-:Y:S01]  /*4a70*/  UIADD3 UR34, UR10, 0x2, URZ ;  /* 0x000000020a227890 */ /* 0x000fe2000fffe03f */
[----:B------:R-:W-:Y:S01]  /*4a80*/  R2UR UR33, R7 ;  /* 0x00000000072172ca */ /* 0x000fe200000e0000 */
[----:B------:R-:W-:Y:S01]  /*4a90*/  UMOV UR35, 0x40000040 ;  /* 0x4000004000237882 */ /* 0x000fe20000000000 */
[----:B------:R-:W-:Y:S01]  /*4aa0*/  UIADD3 UR26, UR10, 0x602, URZ ;  /* 0x000006020a1a7890 */ /* 0x000fe2000fffe03f */
[-C--:B------:R-:W-:Y:S01]  /*4ab0*/  FMUL.FTZ R29, R29, R12.reuse ;  /* 0x0000000c1d1d7220 */ /* 0x080fe20000410000 */
[----:B------:R-:W-:Y:S01]  /*4ac0*/  UMOV UR27, 0x40000040 ;  /* 0x40000040001b7882 */ /* 0x000fe20000000000 */
        /* <DEDUP_REMOVED lines=150> */
.L_x_199:
[----:B------:R-:W-:Y:S01]  /*5430*/  R2UR UR10, R2 ;  /* 0x00000000020a72ca */ /* 0x000fe200000e0000 */
[----:B------:R-:W-:-:S05]  /*5440*/  IMAD.U32 R0, RZ, RZ, UR6 ;  /* 0x00000006ff007e24 */ /* 0x000fca000f8e00ff */
[----:B------:R-:W-:-:S07]  /*5450*/  SHF.L.U32 R0, R0, 0x1f, RZ ;  /* 0x0000001f00007819 */ /* 0x000fce00000006ff */
[----:B------:R-:W-:-:S09]  /*5460*/  ULEA UR10, UR7, UR10, 0x3 ;  /* 0x0000000a070a7291 */ /* 0x000fd2000f8e183f */
[----:B------:R2:W3:Y:S01]  /*5470*/  SYNCS.PHASECHK.TRANS64.TRYWAIT P1, [UR10+0x30850], R0 ;  /* 0x03085000ff0075a7 */ /* 0x0004e2000802014a */
[----:B------:R-:W-:Y:S05]  /*5480*/  @!P0 BRA `(.L_x_200) ;  /* 0x0000000000048947 */ /* 0x000fea0003800000 */
[----:B------:R-:W-:Y:S01]  /*5490*/  BPT.TRAP 0x1 ;  /* 0x000000040000795c */ /* 0x000fe20000300000 */
.L_x_200:
[----:B---3--:R-:W-:Y:S05]  /*54a0*/  @P1 BRA `(.L_x_201) ;  /* 0x0000000000081947 */ /* 0x008fea0003800000 */
[----:B------:R-:W3:Y:S02]  /*54b0*/  SYNCS.PHASECHK.TRANS64.TRYWAIT P1, [UR10+0x30850], R0 ;  /* 0x03085000ff0075a7 */ /* 0x000ee4000802014a */
[----:B---3--:R-:W-:Y:S05]  /*54c0*/  @!P1 BRA `(.L_x_202) ;  /* 0x000000c000b89947 */ /* 0x008fea0003800000 */
.L_x_201:
[----:B------:R-:W-:Y:S01]  /*54d0*/  R2UR UR6, R2 ;  /* 0x00000000020672ca */ /* 0x000fe200000e0000 */
[----:B------:R-:W-:-:S12]  /*54e0*/  WARPGROUP.ARRIVE ;  /* 0x00000000000079c5 */ /* 0x000fd80000000000 */
[----:B------:R-:W-:-:S04]  /*54f0*/  UIADD3 UR6, UR6, 0x400, URZ ;  /* 0x0000040006067890 */ /* 0x000fc8000fffe03f */
[----:B------:R-:W-:-:S04]  /*5500*/  USHF.R.U32.HI UR6, URZ, 0x4, UR6 ;  /* 0x000000043f067899 */ /* 0x000fc80008011606 */
[----:B------:R-:W-:-:S04]  /*5510*/  ULOP3.LUT UR6, UR6, 0x3fff, URZ, 0xc0, !UPT ;  /* 0x00003fff06067892 */ /* 0x000fc8000f8ec03f */
[----:B------:R-:W-:-:S04]  /*5520*/  ULOP3.LUT UR6, UR6, 0x3000000, URZ, 0xfc, !UPT ;  /* 0x0300000006067892 */ /* 0x000fc8000f8efc3f */
[----:B------:R-:W-:-:S03]  /*5530*/  UIMAD UR14, UR7, 0x900, UR6 ;  /* 0x00000900070e78a4 */ /* 0x000fc6000f8e0206 */
[----:B------:R-:W-:-:S04]  /*5540*/  UMOV UR7, 0x40000040 ;  /* 0x4000004000077882 */ /* 0x000fc80000000000 */
[----:B------:R-:W-:Y:S02]  /*5550*/  UMOV UR6, UR14 ;  /* 0x0000000e00067c82 */ /* 0x000fe40008000000 */
        /* <DEDUP_REMOVED lines=25> */
[----:B------:R-:W-:Y:S03]  /*56f0*/  HGMMA.64x192x16.F32 R24, R168, gdesc[UR4].tnspB, R24, gsb0 ;  /* 0x42e00004a8187df0 */ /* 0x000fe60008000818 */
[----:B------:R-:W-:Y:S02]  /*5700*/  WARPGROUP.DEPBAR.LE gsb0, 0x0 ;  /* 0x00008000000079c5 */ /* 0x000fe40000010000 */
[----:B------:R-:W-:Y:S05]  /*5710*/  @!P0 BRA `(.L_x_203) ;  /* 0x0000000000048947 */ /* 0x000fea0003800000 */
[----:B------:R-:W-:Y:S01]  /*5720*/  BPT.TRAP 0x1 ;  /* 0x000000040000795c */ /* 0x000fe20000300000 */
.L_x_203:
        /* <DEDUP_REMOVED lines=23> */
[----:B------:R-:W-:Y:S01]  /*58a0*/  FMUL.FTZ R154, R157, UR8 ;  /* 0x000000089d9a7c20 */ /* 0x000fe20008410000 */
[----:B-1----:R-:W-:Y:S01]  /*58b0*/  FMNMX.FTZ R11, R15, R14, !PT ;  /* 0x0000000e0f0b7209 */ /* 0x002fe20007810000 */
        /* <DEDUP_REMOVED lines=13> */
[----:B------:R-:W3:Y:S01]  /*5990*/  MUFU.TANH R121, R121 ;  /* 0x0000007900797308 */ /* 0x000ee20000002400 */
[----:B0-2---:R-:W-:Y:S01]  /*59a0*/  FMNMX.FTZ R0, R20, R11, !PT ;  /* 0x0000000b14007209 */ /* 0x005fe20007810000 */
        /* <DEDUP_REMOVED lines=11> */
[----:B------:R-:W-:Y:S01]  /*5a60*/  R2UR UR6, R3 ;  /* 0x00000000030672ca */ /* 0x000fe200000e0000 */
[----:B------:R-:W-:-:S02]  /*5a70*/  UIADD3 UR9, UR9, 0x30840, URZ ;  /* 0x0003084009097890 */ /* 0x000fc4000fffe03f */
[----:B------:R-:W1:Y:S01]  /*5a80*/  MUFU.TANH R122, R122 ;  /* 0x0000007a007a7308 */ /* 0x000e620000002400 */
[----:B---3--:R-:W-:-:S07]  /*5a90*/  FMNMX.FTZ R11, R121, R0, !PT ;  /* 0x00000000790b7209 */ /* 0x008fce0007810000 */
[----:B------:R-:W2:Y:S01]  /*5aa0*/  MUFU.TANH R124, R124 ;  /* 0x0000007c007c7308 */ /* 0x000ea20000002400 */
[----:B0-----:R-:W-:Y:S01]  /*5ab0*/  FMNMX.FTZ R157, R123, R4, !PT ;  /* 0x000000047b9d7209 */ /* 0x001fe20007810000 */
[----:B------:R-:W-:-:S06]  /*5ac0*/  UPRMT UR9, UR6, 0x654, UR9 ;  /* 0x0000065406097896 */ /* 0x000fcc0008000009 */
[----:B------:R-:W0:Y:S01]  /*5ad0*/  MUFU.TANH R125, R125 ;  /* 0x0000007d007d7308 */ /* 0x000e220000002400 */
[----:B-1----:R-:W-:Y:S02]  /*5ae0*/  FMNMX.FTZ R0, R122, R11, !PT ;  /* 0x0000000b7a007209 */ /* 0x002fe40007810000 */
[----:B------:R-:W-:Y:S05]  /*5af0*/  SYNCS.ARRIVE.TRANS64.RED.A1T0 RZ, [UR9], RZ ;  /* 0x000000ffffff79a7 */ /* 0x000fea0008100409 */
[----:B------:R-:W1:Y:S01]  /*5b00*/  MUFU.TANH R127, R127 ;  /* 0x0000007f007f7308 */ /* 0x000e620000002400 */
[----:B--2---:R-:W-:Y:S01]  /*5b10*/  FMNMX.FTZ R4, R124, R157, !PT ;  /* 0x0000009d7c047209 */ /* 0x004fe20007810000 */
[----:B------:R-:W-:Y:S01]  /*5b20*/  FMUL.FTZ R157, R160, UR8 ;  /* 0x00000008a09d7c20 */ /* 0x000fe20008410000 */
[----:B------:R-:W-:-:S05]  /*5b30*/  FMUL.FTZ R160, R163, UR8 ;  /* 0x00000008a3a07c20 */ /* 0x000fca0008410000 */
        /* <DEDUP_REMOVED lines=15> */
[----:B-1----:R-:W-:Y:S01]  /*5c30*/  FMNMX.FTZ R4, R132, R159, !PT ;  /* 0x0000009f84047209 */ /* 0x002fe20007810000 */
[----:B------:R-:W-:Y:S01]  /*5c40*/  FMUL.FTZ R159, R162, UR8 ;  /* 0x00000008a29f7c20 */ /* 0x000fe20008410000 */
[----:B------:R-:W-:-:S05]  /*5c50*/  FMUL.FTZ R162, R165, UR8 ;  /* 0x00000008a5a27c20 */ /* 0x000fca0008410000 */
        /* <DEDUP_REMOVED lines=15> */
[----:B0-----:R-:W-:Y:S01]  /*5d50*/  FMNMX.FTZ R4, R140, R161, !PT ;  /* 0x000000a18c047209 */ /* 0x001fe20007810000 */
[----:B------:R-:W-:Y:S01]  /*5d60*/  FMUL.FTZ R161, R164, UR8 ;  /* 0x00000008a4a17c20 */ /* 0x000fe20008410000 */
[----:B------:R-:W-:-:S05]  /*5d70*/  FMUL.FTZ R164, R167, UR8 ;  /* 0x00000008a7a47c20 */ /* 0x000fca0008410000 */
        /* <DEDUP_REMOVED lines=15> */
[----:B--2---:R-:W-:Y:S01]  /*5e70*/  FMNMX.FTZ R4, R148, R163, !PT ;  /* 0x000000a394047209 */ /* 0x004fe20007810000 */
[----:B------:R-:W-:-:S06]  /*5e80*/  FMUL.FTZ R163, R166, UR8 ;  /* 0x00000008a6a37c20 */ /* 0x000fcc0008410000 */
        /* <DEDUP_REMOVED lines=27> */
[----:B-1----:R-:W-:Y:S02]  /*6040*/  FMNMX.FTZ R165, R163, R4, !PT ;  /* 0x00000004a3a57209 */ /* 0x002fe40007810000 */
[----:B--2---:R-:W-:-:S05]  /*6050*/  FMNMX.FTZ R0, R162, R11, !PT ;  /* 0x0000000ba2007209 */ /* 0x004fca0007810000 */
[----:B------:R-:W1:Y:S01]  /*6060*/  SHFL.BFLY PT, R11, R0, 0x2, 0x1f ;  /* 0x0c401f00000b7f89 */ /* 0x000e6200000e0000 */
[----:B0-----:R-:W-:-:S05]  /*6070*/  FMNMX.FTZ R165, R164, R165, !PT ;  /* 0x000000a5a4a57209 */ /* 0x001fca0007810000 */
[----:B------:R-:W0:Y:S01]  /*6080*/  SHFL.BFLY PT, R4, R165, 0x2, 0x1f ;  /* 0x0c401f00a5047f89 */ /* 0x000e2200000e0000 */
[----:B-1----:R-:W-:-:S05]  /*6090*/  FMNMX.FTZ R166, R0, R11, !PT ;  /* 0x0000000b00a67209 */ /* 0x002fca0007810000 */
[----:B------:R-:W1:Y:S01]  /*60a0*/  SHFL.BFLY PT, R11, R166, 0x1, 0x1f ;  /* 0x0c201f00a60b7f89 */ /* 0x000e6200000e0000 */
[----:B0-----:R-:W-:-:S05]  /*60b0*/  FMNMX.FTZ R167, R165, R4, !PT ;  /* 0x00000004a5a77209 */ /* 0x001fca0007810000 */
[----:B------:R-:W0:Y:S01]  /*60c0*/  SHFL.BFLY PT, R12, R167, 0x1, 0x1f ;  /* 0x0c201f00a70c7f89 */ /* 0x000e2200000e0000 */
[----:B-1----:R-:W-:Y:S02]  /*60d0*/  FMNMX.FTZ R4, R166, R11, !PT ;  /* 0x0000000ba6047209 */ /* 0x002fe40007810000 */
[----:B0-----:R-:W-:-:S03]  /*60e0*/  FMNMX.FTZ R11, R167, R12, !PT ;  /* 0x0000000ca70b7209 */ /* 0x001fc60007810000 */
[C---:B------:R-:W-:Y:S02]  /*60f0*/  FADD.FTZ R12, -R4.reuse, R14 ;  /* 0x0000000e040c7221 */ /* 0x040fe40000010100 */
[----:B------:R-:W-:Y:S01]  /*6100*/  FADD.FTZ R0, -R11, R13 ;  /* 0x0000000d0b007221 */ /* 0x000fe20000010100 */
[----:B------:R-:W-:Y:S01]  /*6110*/  FMUL.FTZ R13, R4, UR11 ;  /* 0x0000000b040d7c20 */ /* 0x000fe20008410000 */
[----:B------:R-:W-:Y:S02]  /*6120*/  FMUL.FTZ R12, R12, UR11 ;  /* 0x0000000b0c0c7c20 */ /* 0x000fe40008410000 */
[----:B------:R-:W-:Y:S01]  /*6130*/  FMUL.FTZ R0, R0, UR11 ;  /* 0x0000000b00007c20 */ /* 0x000fe20008410000 */
[--C-:B------:R-:W-:Y:S01]  /*6140*/  FFMA.FTZ R186, R129, UR11, -R13.reuse ;  /* 0x0000000b81ba7c23 */ /* 0x100fe2000801080d */
[--C-:B------:R-:W-:Y:S01]  /*6150*/  FFMA.FTZ R129, R130, UR11, -R13.reuse ;  /* 0x0000000b82817c23 */ /* 0x100fe2000801080d */
[----:B------:R-:W-:Y:S01]  /*6160*/  FMUL.FTZ R130, R11, UR11 ;  /* 0x0000000b0b827c20 */ /* 0x000fe20008410000 */
        /* <DEDUP_REMOVED lines=13> */
[----:B------:R-:W0:Y:S01]  /*6240*/  MUFU.EX2 R188, R188 ;  /* 0x000000bc00bc7308 */ /* 0x000e220000000800 */
        /* <DEDUP_REMOVED lines=14> */
[----:B------:R-:W-:Y:S01]  /*6330*/  FFMA.FTZ R127, R144, UR11, -R130 ;  /* 0x0000000b907f7c23 */ /* 0x000fe20008010882 */
[----:B------:R-:W1:Y:S01]  /*6340*/  MUFU.EX2 R189, R189 ;  /* 0x000000bd00bd7308 */ /* 0x000e620000000800 */
[----:B0-----:R-:W-:Y:S01]  /*6350*/  FFMA.FTZ R10, R12, R10, R188 ;  /* 0x0000000a0c0a7223 */ /* 0x001fe200000100bc */
        /* <DEDUP_REMOVED lines=12> */
[----:B------:R-:W-:Y:S01]  /*6420*/  FFMA.FTZ R168, R157, UR11, -R13 ;  /* 0x0000000b9da87c23 */ /* 0x000fe2000801080d */
[--C-:B------:R-:W-:Y:S01]  /*6430*/  FFMA.FTZ R169, R159, UR11, -R130.reuse ;  /* 0x0000000b9fa97c23 */ /* 0x100fe20008010882 */
[----:B------:R-:W2:Y:S01]  /*6440*/  MUFU.EX2 R137, R137 ;  /* 0x0000008900897308 */ /* 0x000ea20000000800 */
[----:B-1----:R-:W-:Y:S01]  /*6450*/  FFMA.FTZ R120, R0, R5, R189 ;  /* 0x0000000500787223 */ /* 0x002fe200000100bd */
[--C-:B------:R-:W-:Y:S01]  /*6460*/  FFMA.FTZ R14, R158, UR11, -R13.reuse ;  /* 0x0000000b9e0e7c23 */ /* 0x100fe2000801080d */
[--C-:B------:R-:W-:Y:S01]  /*6470*/  FFMA.FTZ R170, R161, UR11, -R13.reuse ;  /* 0x0000000ba1aa7c23 */ /* 0x100fe2000801080d */
[----:B------:R-:W-:Y:S01]  /*6480*/  FFMA.FTZ R171, R163, UR11, -R130 ;  /* 0x0000000ba3ab7c23 */ /* 0x000fe20008010882 */
[----:B------:R-:W-:-:S03]  /*6490*/  FFMA.FTZ R13, R162, UR11, -R13 ;  /* 0x0000000ba20d7c23 */ /* 0x000fc6000801080d */
        /* <DEDUP_REMOVED lines=25> */
[----:B0-----:R-:W-:Y:S01]  /*6630*/  FADD.FTZ R21, R129, R120 ;  /* 0x0000007881157221 */ /* 0x001fe20000010000 */
[----:B------:R-:W-:-:S06]  /*6640*/  FFMA.FTZ R120, R156, UR11, -R130 ;  /* 0x0000000b9c787c23 */ /* 0x000fcc0008010882 */
        /* <DEDUP_REMOVED lines=24> */
[--C-:B------:R-:W-:Y:S01]  /*67d0*/  FFMA.FTZ R21, R160, UR11, -R130.reuse ;  /* 0x0000000ba0157c23 */ /* 0x100fe20008010882 */
[----:B------:R-:W-:-:S05]  /*67e0*/  FFMA.FTZ R130, R164, UR11, -R130 ;  /* 0x0000000ba4827c23 */ /* 0x000fca0008010882 */
        /* <DEDUP_REMOVED lines=42> */
.L_x_204:
[----:B------:R-:W-:Y:S01]  /*6a90*/  R2UR UR6, R3 ;  /* 0x00000000030672ca */ /* 0x000fe200000e0000 */
[----:B------:R-:W-:Y:S01]  /*6aa0*/  UISETP.GT.AND UP0, UPT, UR5, UR60, UPT ;  /* 0x0000003c0500728c */ /* 0x000fe2000bf04270 */
[----:B------:R-:W-:Y:S01]  /*6ab0*/  F2FP.F16.F32.PACK_AB R168, R14, R168 ;  /* 0x000000a80ea8723e */ /* 0x000fe200000000ff */
[----:B------:R-:W-:Y:S01]  /*6ac0*/  UIADD3 UR10, UR10, 0x30860, URZ ;  /* 0x000308600a0a7890 */ /* 0x000fe2000fffe03f */
[----:B------:R-:W-:Y:S01]  /*6ad0*/  F2FP.F16.F32.PACK_AB R170, R13, R170 ;  /* 0x000000aa0daa723e */ /* 0x000fe200000000ff */
[----:B------:R-:W-:Y:S01]  /*6ae0*/  UIADD3 UR5, UR5, -0x1, URZ ;  /* 0xffffffff05057890 */ /* 0x000fe2000fffe03f */
[----:B------:R-:W-:Y:S01]  /*6af0*/  F2FP.F16.F32.PACK_AB R188, R167, R188 ;  /* 0x000000bca7bc723e */ /* 0x000fe200000000ff */
[----:B------:R-:W-:Y:S01]  /*6b00*/  UMOV UR7, UR38 ;  /* 0x0000002600077c82 */ /* 0x000fe20008000000 */
[----:B------:R-:W-:Y:S01]  /*6b10*/  PLOP3.LUT P1, PT, PT, PT, UP0, 0x80, 0x0 ;  /* 0x000000000000781c */ /* 0x000fe20003f2f008 */
[----:B------:R-:W-:Y:S01]  /*6b20*/  IMAD.MOV.U32 R13, RZ, RZ, R11 ;  /* 0x000000ffff0d7224 */ /* 0x000fe200078e000b */
[----:B------:R-:W-:Y:S01]  /*6b30*/  F2FP.F16.F32.PACK_AB R189, R137, R189 ;  /* 0x000000bd89bd723e */ /* 0x000fe200000000ff */
[----:B------:R-:W-:Y:S01]  /*6b40*/  IMAD.MOV.U32 R14, RZ, RZ, R4 ;  /* 0x000000ffff0e7224 */ /* 0x000fe200078e0004 */
[----:B------:R-:W-:Y:S01]  /*6b50*/  F2FP.F16.F32.PACK_AB R190, R166, R190 ;  /* 0x000000bea6be723e */ /* 0x000fe200000000ff */
[----:B------:R-:W-:Y:S01]  /*6b60*/  UPRMT UR10, UR6, 0x654, UR10 ;  /* 0x00000654060a7896 */ /* 0x000fe2000800000a */
[----:B------:R-:W-:-:S02]  /*6b70*/  F2FP.F16.F32.PACK_AB R191, R134, R191 ;  /* 0x000000bf86bf723e */ /* 0x000fc400000000ff */
[----:B------:R-:W-:Y:S01]  /*6b80*/  UMOV UR6, UR39 ;  /* 0x0000002700067c82 */ /* 0x000fe20008000000 */
[----:B------:R-:W-:Y:S02]  /*6b90*/  F2FP.F16.F32.PACK_AB R184, R165, R184 ;  /* 0x000000b8a5b8723e */ /* 0x000fe400000000ff */
[----:B------:R-:W-:Y:S02]  /*6ba0*/  F2FP.F16.F32.PACK_AB R185, R133, R185 ;  /* 0x000000b985b9723e */ /* 0x000fe400000000ff */
[----:B------:R-:W-:Y:S01]  /*6bb0*/  F2FP.F16.F32.PACK_AB R186, R129, R186 ;  /* 0x000000ba81ba723e */ /* 0x000fe200000000ff */
        /* <DEDUP_REMOVED lines=15> */
[----:B------:R-:W-:Y:S01]  /*6cb0*/  F2FP.F16.F32.PACK_AB R171, R130, R171 ;  /* 0x000000ab82ab723e */ /* 0x000fe200000000ff */
[----:B------:R-:W-:Y:S06]  /*6cc0*/  @P1 BRA `(.L_x_205) ;  /* 0xffffffd800cc1947 */ /* 0x000fec000383ffff */
.L_x_194:
        /* <DEDUP_REMOVED lines=99> */
.L_x_206:
[----:B------:R-:W-:Y:S02]  /*7300*/  IMAD.U32 R13, RZ, RZ, UR38 ;  /* 0x00000026ff0d7e24 */ /* 0x000fe4000f8e00ff */
[----:B------:R-:W-:-:S03]  /*7310*/  IMAD.U32 R0, RZ, RZ, UR39 ;  /* 0x00000027ff007e24 */ /* 0x000fc6000f8e00ff */
[----:B------:R-:W-:Y:S02]  /*7320*/  LEA R13, R13, R2, 0x3 ;  /* 0x000000020d0d7211 */ /* 0x000fe400078e18ff */
[----:B------:R-:W-:-:S04]  /*7330*/  SHF.L.U32 R0, R0, 0x1f, RZ ;  /* 0x0000001f00007819 */ /* 0x000fc800000006ff */
[----:B------:R0:W1:Y:S01]  /*7340*/  SYNCS.PHASECHK.TRANS64.TRYWAIT P1, [R13+URZ+0x30850], R0 ;  /* 0x030850000d0075a7 */ /* 0x000062000802017f */
[----:B------:R-:W-:Y:S05]  /*7350*/  @!P0 BRA `(.L_x_207) ;  /* 0x0000000000048947 */ /* 0x000fea0003800000 */
[----:B------:R-:W-:Y:S01]  /*7360*/  BPT.TRAP 0x1 ;  /* 0x000000040000795c */ /* 0x000fe20000300000 */
.L_x_207:
[----:B------:R-:W-:Y:S02]  /*7370*/  VIADD R2, R2, 0x400 ;  /* 0x0000040002027836 */ /* 0x000fe40000000000 */
[----:B------:R-:W-:-:S03]  /*7380*/  IMAD.U32 R7, RZ, RZ, UR38 ;  /* 0x00000026ff077e24 */ /* 0x000fc6000f8e00ff */
[----:B------:R-:W-:-:S04]  /*7390*/  SHF.R.U32.HI R2, RZ, 0x4, R2 ;  /* 0x00000004ff027819 */ /* 0x000fc80000011602 */
[----:B------:R-:W-:-:S04]  /*73a0*/  LOP3.LUT R2, R2, 0x3fff, RZ, 0xc0, !PT ;  /* 0x00003fff02027812 */ /* 0x000fc800078ec0ff */
[----:B------:R-:W-:Y:S01]  /*73b0*/  LOP3.LUT R2, R2, 0x3000000, RZ, 0xfc, !PT ;  /* 0x0300000002027812 */ /* 0x000fe200078efcff */
[----:B-1----:R-:W-:Y:S06]  /*73c0*/  @P1 BRA `(.L_x_208) ;  /* 0x0000000000081947 */ /* 0x002fec0003800000 */
[----:B------:R-:W1:Y:S02]  /*73d0*/  SYNCS.PHASECHK.TRANS64.TRYWAIT P1, [R13+URZ+0x30850], R0 ;  /* 0x030850000d0075a7 */ /* 0x000e64000802017f */
[----:B-1----:R-:W-:Y:S05]  /*73e0*/  @!P1 BRA `(.L_x_209) ;  /* 0x000000a400089947 */ /* 0x002fea0003800000 */
.L_x_208:
[----:B------:R-:W-:Y:S01]  /*73f0*/  IMAD R6, R7, 0x900, R2 ;  /* 0x0000090007067824 */ /* 0x000fe200078e0202 */
[----:B------:R-:W-:Y:S05]  /*7400*/  WARPSYNC.ALL ;  /* 0x0000000000007948 */ /* 0x000fea0003800000 */
[----:B------:R-:W-:Y:S01]  /*7410*/  IMAD.MOV.U32 R7, RZ, RZ, 0x40000040 ;  /* 0x40000040ff077424 */ /* 0x000fe200078e00ff */
[C---:B------:R-:W-:Y:S01]  /*7420*/  R2UR UR6, R6.reuse ;  /* 0x00000000060672ca */ /* 0x040fe200000e0000 */
[----:B------:R-:W-:Y:S01]  /*7430*/  WARPGROUP.ARRIVE ;  /* 0x00000000000079c5 */ /* 0x000fe20000000000 */
[----:B------:R-:W-:Y:S01]  /*7440*/  VIADD R8, R6, 0x80 ;  /* 0x0000008006087836 */ /* 0x000fe20000000000 */
[----:B01----:R-:W0:Y:S01]  /*7450*/  SHFL.BFLY PT, R0, R5, 0x2, 0x1f ;  /* 0x0c401f0005007f89 */ /* 0x003e2200000e0000 */
[----:B------:R-:W-:Y:S01]  /*7460*/  R2UR UR7, R7 ;  /* 0x00000000070772ca */ /* 0x000fe200000e0000 */
[----:B------:R-:W-:-:S02]  /*7470*/  IMAD.MOV.U32 R9, RZ, RZ, 0x40000040 ;  /* 0x40000040ff097424 */ /* 0x000fc400078e00ff */
[----:B------:R-:W-:Y:S02]  /*7480*/  IMAD.MOV.U32 R7, RZ, RZ, 0x40000040 ;  /* 0x40000040ff077424 */ /* 0x000fe400078e00ff */
[----:B------:R-:W-:-:S08]  /*7490*/  IMAD.U32 R15, RZ, RZ, UR11 ;  /* 0x0000000bff0f7e24 */ /* 0x000fd0000f8e00ff */
[----:B------:R-:W-:Y:S01]  /*74a0*/  HGMMA.64x192x16.F32 R24, R188, gdesc[UR4].tnspB, R24, gsb0 ;  /* 0x42e00004bc187df0 */ /* 0x000fe20008000818 */
[----:B------:R-:W-:Y:S01]  /*74b0*/  R2UR UR6, R8 ;  /* 0x00000000080672ca */ /* 0x000fe200000e0000 */
[----:B------:R-:W-:Y:S01]  /*74c0*/  VIADD R8, R6, 0x100 ;  /* 0x0000010006087836 */ /* 0x000fe20000000000 */
[----:B------:R-:W-:Y:S01]  /*74d0*/  R2UR UR7, R9 ;  /* 0x00000000090772ca */ /* 0x000fe200000e0000 */
[----:B------:R-:W-:Y:S02]  /*74e0*/  IMAD.MOV.U32 R9, RZ, RZ, 0x40000040 ;  /* 0x40000040ff097424 */ /* 0x000fe400078e00ff */
[----:B0-----:R-:W-:Y:S01]  /*74f0*/  FADD.FTZ R2, R0, R5 ;  /* 0x0000000500027221 */ /* 0x001fe20000010000 */
[----:B------:R-:W-:Y:S01]  /*7500*/  IMAD.MOV.U32 R5, RZ, RZ, RZ ;  /* 0x000000ffff057224 */ /* 0x000fe200078e00ff */
[----:B------:R-:W-:Y:S02]  /*7510*/  WARPGROUP.DEPBAR.LE gsb0, 0x0 ;  /* 0x00008000000079c5 */ /* 0x000fe40000010000 */
[----:B------:R-:W-:-:S10]  /*7520*/  WARPGROUP.ARRIVE ;  /* 0x00000000000079c5 */ /* 0x000fd40000000000 */
[----:B------:R-:W-:Y:S01]  /*7530*/  HGMMA.64x192x16.F32 R24, R184, gdesc[UR4].tnspB, R24, gsb0 ;  /* 0x42e00004b8187df0 */ /* 0x000fe20008000818 */
[----:B------:R-:W-:Y:S01]  /*7540*/  R2UR UR6, R8 ;  /* 0x00000000080672ca */ /* 0x000fe200000e0000 */
[----:B------:R-:W-:Y:S01]  /*7550*/  VIADD R8, R6, 0x180 ;  /* 0x0000018006087836 */ /* 0x000fe20000000000 */
[----:B------:R-:W-:Y:S02]  /*7560*/  R2UR UR7, R9 ;  /* 0x00000000090772ca */ /* 0x000fe400000e0000 */
[----:B------:R-:W-:Y:S01]  /*7570*/  MOV R9, 0x40000040 ;  /* 0x4000004000097802 */ /* 0x000fe20000000f00 */
[----:B------:R-:W-:Y:S02]  /*7580*/  WARPGROUP.DEPBAR.LE gsb0, 0x0 ;  /* 0x00008000000079c5 */ /* 0x000fe40000010000 */
[----:B------:R-:W-:-:S12]  /*7590*/  WARPGROUP.ARRIVE ;  /* 0x00000000000079c5 */ /* 0x000fd80000000000 */
[----:B------:R-:W-:Y:S01]  /*75a0*/  HGMMA.64x192x16.F32 R24, R180, gdesc[UR4].tnspB, R24, gsb0 ;  /* 0x42e00004b4187df0 */ /* 0x000fe20008000818 */
[----:B------:R-:W-:Y:S01]  /*75b0*/  R2UR UR6, R8 ;  /* 0x00000000080672ca */ /* 0x000fe200000e0000 */
[C---:B------:R-:W-:Y:S01]  /*75c0*/  VIADD R8, R6.reuse, 0x200 ;  /* 0x0000020006087836 */ /* 0x040fe20000000000 */
[----:B------:R-:W-:Y:S01]  /*75d0*/  R2UR UR7, R9 ;  /* 0x00000000090772ca */ /* 0x000fe200000e0000 */
[----:B------:R-:W-:Y:S02]  /*75e0*/  IMAD.MOV.U32 R9, RZ, RZ, 0x40000040 ;  /* 0x40000040ff097424 */ /* 0x000fe400078e00ff */
[----:B------:R-:W-:Y:S01]  /*75f0*/  VIADD R6, R6, 0x280 ;  /* 0x0000028006067836 */ /* 0x000fe20000000000 */
[----:B------:R-:W-:Y:S02]  /*7600*/  WARPGROUP.DEPBAR.LE gsb0, 0x0 ;  /* 0x00008000000079c5 */ /* 0x000fe40000010000 */
[----:B------:R-:W-:-:S11]  /*7610*/  WARPGROUP.ARRIVE ;  /* 0x00000000000079c5 */ /* 0x000fd60000000000 */
[----:B------:R-:W-:Y:S01]  /*7620*/  HGMMA.64x192x16.F32 R24, R176, gdesc[UR4].tnspB, R24, gsb0 ;  /* 0x42e00004b0187df0 */ /* 0x000fe20008000818 */
[----:B------:R-:W-:Y:S02]  /*7630*/  R2UR UR6, R8 ;  /* 0x00000000080672ca */ /* 0x000fe400000e0000 */
[----:B------:R-:W-:Y:S02]  /*7640*/  R2UR UR7, R9 ;  /* 0x00000000090772ca */ /* 0x000fe400000e0000 */
[----:B------:R-:W0:Y:S02]  /*7650*/  SHFL.BFLY PT, R9, R2, 0x1, 0x1f ;  /* 0x0c201f0002097f89 */ /* 0x000e2400000e0000 */
[----:B0-----:R-:W-:Y:S01]  /*7660*/  FADD.FTZ R14, R2, R9 ;  /* 0x00000009020e7221 */ /* 0x001fe20000010000 */
[----:B------:R-:W-:-:S04]  /*7670*/  IMAD.MOV.U32 R2, RZ, RZ, -0x800000 ;  /* 0xff800000ff027424 */ /* 0x000fc800078e00ff */
[----:B------:R-:W-:-:S13]  /*7680*/  FSETP.NE.FTZ.AND P2, PT, R14, RZ, PT ;  /* 0x000000ff0e00720b */ /* 0x000fda0003f55000 */
[----:B------:R-:W0:Y:S01]  /*7690*/  @P2 MUFU.LG2 R9, R14 ;  /* 0x0000000e00092308 */ /* 0x000e220000000c00 */
[----:B------:R-:W-:-:S07]  /*76a0*/  @P2 FMUL.FTZ R15, R15, 0.69314718246459960938 ;  /* 0x3f3172180f0f2820 */ /* 0x000fce0000410000 */
[----:B------:R-:W-:Y:S01]  /*76b0*/  @P2 MUFU.RCP R5, R14 ;  /* 0x0000000e00052308 */ /* 0x000fe20000001000 */
[----:B------:R-:W-:Y:S02]  /*76c0*/  WARPGROUP.DEPBAR.LE gsb0, 0x0 ;  /* 0x00008000000079c5 */ /* 0x000fe40000010000 */
[----:B------:R-:W-:-:S06]  /*76d0*/  WARPGROUP.ARRIVE ;  /* 0x00000000000079c5 */ /* 0x000fcc0000000000 */
[----:B------:R-:W-:Y:S01]  /*76e0*/  HGMMA.64x192x16.F32 R24, R172, gdesc[UR4].tnspB, R24, gsb0 ;  /* 0x42e00004ac187df0 */ /* 0x000fe20008000818 */
[----:B------:R-:W-:Y:S01]  /*76f0*/  R2UR UR6, R6 ;  /* 0x00000000060672ca */ /* 0x000fe200000e0000 */
[----:B------:R-:W-:Y:S01]  /*7700*/  IMAD.MOV.U32 R6, RZ, RZ, RZ ;  /* 0x000000ffff067224 */ /* 0x000fe200078e00ff */
[----:B------:R-:W-:Y:S02]  /*7710*/  R2UR UR7, R7 ;  /* 0x00000000070772ca */ /* 0x000fe400000e0000 */
[----:B------:R-:W1:Y:S02]  /*7720*/  SHFL.BFLY PT, R7, R10, 0x2, 0x1f ;  /* 0x0c401f000a077f89 */ /* 0x000e6400000e0000 */
[----:B-1----:R-:W-:Y:S01]  /*7730*/  FADD.FTZ R7, R7, R10 ;  /* 0x0000000a07077221 */ /* 0x002fe20000010000 */
[----:B0-----:R-:W-:-:S04]  /*7740*/  @P2 FMUL.FTZ R10, R9, 0.69314718246459960938 ;  /* 0x3f317218090a2820 */ /* 0x001fc80000410000 */
[----:B------:R-:W0:Y:S01]  /*7750*/  SHFL.BFLY PT, R0, R7, 0x1, 0x1f ;  /* 0x0c201f0007007f89 */ /* 0x000e2200000e0000 */
[----:B------:R-:W-:Y:S01]  /*7760*/  @P2 FFMA.FTZ R2, R15, R11, R10 ;  /* 0x0000000b0f022223 */ /* 0x000fe2000001000a */
[----:B0-----:R-:W-:Y:S01]  /*7770*/  FADD.FTZ R12, R7, R0 ;  /* 0x00000000070c7221 */ /* 0x001fe20000010000 */
[----:B------:R-:W-:Y:S01]  /*7780*/  IMAD.U32 R7, RZ, RZ, UR11 ;  /* 0x0000000bff077e24 */ /* 0x000fe2000f8e00ff */
[----:B------:R-:W-:-:S03]  /*7790*/  MOV R0, 0xff800000 ;  /* 0xff80000000007802 */ /* 0x000fc60000000f00 */
[----:B------:R-:W-:-:S13]  /*77a0*/  FSETP.NE.FTZ.AND P1, PT, R12, RZ, PT ;  /* 0x000000ff0c00720b */ /* 0x000fda0003f35000 */
[----:B------:R-:W0:Y:S01]  /*77b0*/  @P1 MUFU.LG2 R8, R12 ;  /* 0x0000000c00081308 */ /* 0x000e220000000c00 */
[----:B------:R-:W-:-:S07]  /*77c0*/  @P1 FMUL.FTZ R7, R7, 0.69314718246459960938 ;  /* 0x3f31721807071820 */ /* 0x000fce0000410000 */
[----:B------:R1:W2:Y:S01]  /*77d0*/  @P1 MUFU.RCP R6, R12 ;  /* 0x0000000c00061308 */ /* 0x0002a20000001000 */
[----:B0-----:R-:W-:-:S04]  /*77e0*/  @P1 FMUL.FTZ R8, R8, 0.69314718246459960938 ;  /* 0x3f31721808081820 */ /* 0x001fc80000410000 */
[----:B------:R-:W-:Y:S01]  /*77f0*/  @P1 FFMA.FTZ R0, R7, R4, R8 ;  /* 0x0000000407001223 */ /* 0x000fe20000010008 */
[----:B------:R-:W-:Y:S02]  /*7800*/  WARPGROUP.DEPBAR.LE gsb0, 0x0 ;  /* 0x00008000000079c5 */ /* 0x000fe40000010000 */
[----:B------:R-:W-:-:S06]  /*7810*/  WARPGROUP.ARRIVE ;  /* 0x00000000000079c5 */ /* 0x000fcc0000000000 */
[----:B------:R-:W-:Y:S03]  /*7820*/  HGMMA.64x192x16.F32 R24, R168, gdesc[UR4].tnspB, R24, gsb0 ;  /* 0x42e00004a8187df0 */ /* 0x000fe60008000818 */
[----:B------:R-:W-:Y:S02]  /*7830*/  WARPGROUP.DEPBAR.LE gsb0, 0x0 ;  /* 0x00008000000079c5 */ /* 0x000fe40000010000 */
[----:B-12---:R-:W-:Y:S05]  /*7840*/  @!P0 BRA `(.L_x_210) ;  /* 0x0000000000048947 */ /* 0x006fea0003800000 */
[----:B------:R-:W-:Y:S01]  /*7850*/  BPT.TRAP 0x1 ;  /* 0x000000040000795c */ /* 0x000fe20000300000 */
.L_x_210:
[----:B------:R-:W-:Y:S01]  /*7860*/  VIADD R4, R13, 0x30860 ;  /* 0x000308600d047836 */ /* 0x000fe20000000000 */
[----:B------:R-:W-:Y:S01]  /*7870*/  R2UR UR4, R214 ;  /* 0x00000000d60472ca */ /* 0x000fe200000e0000 */
[----:B------:R-:W-:Y:S01]  /*7880*/  UIADD3 UR38, UR38, 0x1, URZ ;  /* 0x0000000126267890 */ /* 0x000fe2000fffe03f */
[-C--:B------:R-:W-:Y:S01]  /*7890*/  FMUL.FTZ R24, R24, R6.reuse ;  /* 0x0000000618187220 */ /* 0x080fe20000410000 */
[-C--:B------:R-:W-:Y:S01]  /*78a0*/  FMUL.FTZ R25, R25, R6.reuse ;  /* 0x0000000619197220 */ /* 0x080fe20000410000 */
[----:B------:R-:W-:Y:S01]  /*78b0*/  PRMT R4, R3, 0x654, R4 ;  /* 0x0000065403047816 */ /* 0x000fe20000000004 */
[----:B------:R-:W-:Y:S01]  /*78c0*/  UISETP.NE.AND UP0, UPT, UR38, 0x2, UPT ;  /* 0x000000022600788c */ /* 0x000fe2000bf05270 */
[-C--:B------:R-:W-:Y:S01]  /*78d0*/  FMUL.FTZ R28, R28, R6.reuse ;  /* 0x000000061c1c7220 */ /* 0x080fe20000410000 */
[-C--:B------:R-:W-:Y:S01]  /*78e0*/  FMUL.FTZ R29, R29, R6.reuse ;  /* 0x000000061d1d7220 */ /* 0x080fe20000410000 */
[----:B------:R0:W-:Y:S01]  /*78f0*/  SYNCS.ARRIVE.TRANS64.RED.A1T0 RZ, [R4+URZ], RZ ;  /* 0x000000ff04ff79a7 */ /* 0x0001e2000810043f */
[-C--:B------:R-:W-:Y:S01]  /*7900*/  FMUL.FTZ R32, R32, R6.reuse ;  /* 0x0000000620207220 */ /* 0x080fe20000410000 */
[-C--:B------:R-:W-:Y:S01]  /*7910*/  FMUL.FTZ R33, R33, R6.reuse ;  /* 0x0000000621217220 */ /* 0x080fe20000410000 */
[-C--:B------:R-:W-:Y:S01]  /*7920*/  FMUL.FTZ R36, R36, R6.reuse ;  /* 0x0000000624247220 */ /* 0x080fe20000410000 */
[-C--:B------:R-:W-:Y:S01]  /*7930*/  FMUL.FTZ R37, R37, R6.reuse ;  /* 0x0000000625257220 */ /* 0x080fe20000410000 */
[----:B------:R-:W-:Y:S01]  /*7940*/  UIADD3 UR4, UR4, 0x1, URZ ;  /* 0x0000000104047890 */ /* 0x000fe2000fffe03f */
[-C--:B------:R-:W-:Y:S01]  /*7950*/  FMUL.FTZ R40, R40, R6.reuse ;  /* 0x0000000628287220 */ /* 0x080fe20000410000 */
[-C--:B------:R-:W-:Y:S01]  /*7960*/  FMUL.FTZ R41, R41, R6.reuse ;  /* 0x0000000629297220 */ /* 0x080fe20000410000 */
[-C--:B------:R-:W-:Y:S01]  /*7970*/  FMUL.FTZ R44, R44, R6.reuse ;  /* 0x000000062c2c7220 */ /* 0x080fe20000410000 */
[-C--:B------:R-:W-:Y:S01]  /*7980*/  FMUL.FTZ R45, R45, R6.reuse ;  /* 0x000000062d2d7220 */ /* 0x080fe20000410000 */
[-C--:B------:R-:W-:Y:S01]  /*7990*/  FMUL.FTZ R48, R48, R6.reuse ;  /* 0x0000000630307220 */ /* 0x080fe20000410000 */
[----:B------:R-:W-:Y:S01]  /*79a0*/  IMAD.U32 R214, RZ, RZ, UR4 ;  /* 0x00000004ffd67e24 */ /* 0x000fe2000f8e00ff */
[----:B------:R-:W-:Y:S01]  /*79b0*/  USEL UR4, URZ, 0x1, UP0 ;  /* 0x000000013f047887 */ /* 0x000fe20008000000 */
        /* <DEDUP_REMOVED lines=84> */
[----:B------:R-:W-:-:S02]  /*7f00*/  USEL UR38, UR38, URZ, UP0 ;  /* 0x0000003f26267287 */ /* 0x000fc40008000000 */
[----:B0-----:R-:W-:-:S12]  /*7f10*/  ULOP3.LUT UR39, UR39, UR4, URZ, 0x3c, !UPT ;  /* 0x0000000427277292 */ /* 0x001fd8000f8e3c3f */
.L_x_186:
[----:B------:R-:W0:Y:S08]  /*7f20*/  S2UR UR4, SR_CgaCtaId ;  /* 0x00000000000479c3 */ /* 0x000e300000008800 */
[----:B------:R-:W-:Y:S06]  /*7f30*/  BAR.SYNC.DEFER_BLOCKING 0x5, 0x180 ;  /* 0x0146000000007b1d */ /* 0x000fec0000010000 */
[----:B------:R-:W-:Y:S01]  /*7f40*/  UMOV UR8, 0x400 ;  /* 0x0000040000087882 */ /* 0x000fe20000000000 */
[----:B------:R-:W-:Y:S01]  /*7f50*/  BSSY B0, `(.L_x_211) ;  /* 0x00003c8000007945 */ /* 0x000fe20003800000 */
[----:B0-----:R-:W-:-:S09]  /*7f60*/  ULEA UR8, UR4, UR8, 0x18 ;  /* 0x0000000804087291 */ /* 0x001fd2000f8ec03f */
[----:B------:R-:W0:Y:S02]  /*7f70*/  LDS.128 R4, [UR8+0x308d0] ;  /* 0x0308d008ff047984 */ /* 0x000e240008000c00 */
[----:B0-----:R-:W-:Y:S02]  /*7f80*/  R2UR UR6, R5 ;  /* 0x00000000050672ca */ /* 0x001fe400000e0000 */
[----:B------:R-:W-:Y:S02]  /*7f90*/  R2UR UR5, R6 ;  /* 0x00000000060572ca */ /* 0x000fe400000e0000 */
[----:B------:R-:W-:Y:S01]  /*7fa0*/  R2UR UR7, R7 ;  /* 0x00000000070772ca */ /* 0x000fe200000e0000 */
[----:B------:R-:W-:Y:S06]  /*7fb0*/  BAR.ARV 0x4, 0x180 ;  /* 0x0106000000007b1d */ /* 0x000fec0000002000 */
[----:B------:R-:W-:Y:S08]  /*7fc0*/  @P0 BRA `(.L_x_212) ;  /* 0x0000002c00580947 */ /* 0x000ff00003800000 */
[----:B------:R-:W2:Y:S01]  /*7fd0*/  LDL R3, [R1+0x24] ;  /* 0x0000240001037983 */ /* 0x000ea20000100800 */
[----:B------:R-:W0:Y:S01]  /*7fe0*/  S2UR UR4, SR_SWINHI ;  /* 0x00000000000479c3 */ /* 0x000e220000002f00 */
[----:B------:R-:W-:Y:S01]  /*7ff0*/  IMAD.MOV.U32 R4, RZ, RZ, 0x2 ;  /* 0x00000002ff047424 */ /* 0x000fe200078e00ff */
[----:B------:R-:W-:Y:S01]  /*8000*/  R2UR UR20, R18 ;  /* 0x00000000121472ca */ /* 0x000fe200000e0000 */
[----:B------:R-:W-:Y:S01]  /*8010*/  ULDC.64 UR14, c[0x0][0xc00] ;  /* 0x00030000000e7ab9 */ /* 0x000fe20000000a00 */
[----:B------:R-:W-:Y:S01]  /*8020*/  R2UR UR17, R215 ;  /* 0x00000000d71172ca */ /* 0x000fe200000e0000 */
[----:B------:R-:W3:Y:S01]  /*8030*/  LDL R138, [R1+0x20] ;  /* 0x00002000018a7983 */ /* 0x000ee20000100800 */
[----:B------:R-:W-:Y:S02]  /*8040*/  R2UR UR19, R212 ;  /* 0x00000000d41372ca */ /* 0x000fe400000e0000 */
[----:B------:R-:W-:Y:S02]  /*8050*/  R2UR UR18, R23 ;  /* 0x00000000171272ca */ /* 0x000fe400000e0000 */
[----:B------:R-:W-:Y:S01]  /*8060*/  R2UR UR22, R211 ;  /* 0x00000000d31672ca */ /* 0x000fe200000e0000 */
[----:B------:R-:W-:Y:S01]  /*8070*/  UMOV UR10, UR8 ;  /* 0x00000008000a7c82 */ /* 0x000fe20008000000 */
[----:B0-----:R-:W-:Y:S01]  /*8080*/  UMOV UR11, UR4 ;  /* 0x00000004000b7c82 */ /* 0x001fe20008000000 */
[----:B------:R-:W-:-:S04]  /*8090*/  USHF.L.U32 UR4, UR61, 0x2, URZ ;  /* 0x000000023d047899 */ /* 0x000fc8000800063f */
[----:B------:R-:W-:Y:S02]  /*80a0*/  USHF.L.U64.HI UR16, UR61, 0x2, UR17 ;  /* 0x000000023d107899 */ /* 0x000fe40008010211 */
[----:B------:R-:W-:-:S04]  /*80b0*/  UIADD3 UR9, UP0, UR4, UR14, URZ ;  /* 0x0000000e04097290 */ /* 0x000fc8000ff1e03f */
[----:B------:R-:W-:Y:S01]  /*80c0*/  UIADD3.X UR12, UR16, UR15, URZ, UP0, !UPT ;  /* 0x0000000f100c7290 */ /* 0x000fe200087fe43f */
[----:B------:R-:W-:Y:S01]  /*80d0*/  BAR.SYNC.DEFER_BLOCKING 0x1, 0x100 ;  /* 0x0044000000007b1d */ /* 0x000fe20000010000 */
[----:B--2---:R-:W-:-:S03]  /*80e0*/  IMAD.WIDE R4, R3, R4, UR10 ;  /* 0x0000000a03047e25 */ /* 0x004fc6000f8e0204 */
[C---:B------:R-:W-:Y:S02]  /*80f0*/  IADD3 R8, P1, R4.reuse, 0x40, RZ ;  /* 0x0000004004087810 */ /* 0x040fe40007f3e0ff */
[C---:B------:R-:W-:Y:S02]  /*8100*/  LOP3.LUT R3, R4.reuse, 0x380, RZ, 0xc0, !PT ;  /* 0x0000038004037812 */ /* 0x040fe400078ec0ff */
[C---:B------:R-:W-:Y:S02]  /*8110*/  IADD3 R6, P2, R4.reuse, 0x20, RZ ;  /* 0x0000002004067810 */ /* 0x040fe40007f5e0ff */
[C---:B------:R-:W-:Y:S02]  /*8120*/  IADD3 R133, P6, R4.reuse, 0x60, RZ ;  /* 0x0000006004857810 */ /* 0x040fe40007fde0ff */
[----:B------:R-:W-:Y:S02]  /*8130*/  IADD3 R135, P5, R4, 0x4000, RZ ;  /* 0x0000400004877810 */ /* 0x000fe40007fbe0ff */
[----:B------:R-:W-:-:S02]  /*8140*/  LOP3.LUT R7, R8, 0x380, RZ, 0xc0, !PT ;  /* 0x0000038008077812 */ /* 0x000fc400078ec0ff */
[----:B------:R-:W-:Y:S01]  /*8150*/  SHF.R.U64 R3, R3, 0x3, RZ ;  /* 0x0000000303037819 */ /* 0x000fe200000012ff */
[--C-:B------:R-:W-:Y:S01]  /*8160*/  IMAD.X R11, RZ, RZ, R5.reuse, P2 ;  /* 0x000000ffff0b7224 */ /* 0x100fe200010e0605 */
[C---:B------:R-:W-:Y:S01]  /*8170*/  IADD3 R86, P0, R4.reuse, 0x4020, RZ ;  /* 0x0000402004567810 */ /* 0x040fe20007f1e0ff */
[--C-:B------:R-:W-:Y:S01]  /*8180*/  IMAD.X R13, RZ, RZ, R5.reuse, P1 ;  /* 0x000000ffff0d7224 */ /* 0x100fe200008e0605 */
[C---:B------:R-:W-:Y:S01]  /*8190*/  IADD3 R137, P4, R4.reuse, 0x4040, RZ ;  /* 0x0000404004897810 */ /* 0x040fe20007f9e0ff */
[--C-:B------:R-:W-:Y:S01]  /*81a0*/  IMAD.X R15, RZ, RZ, R5.reuse, P6 ;  /* 0x000000ffff0f7224 */ /* 0x100fe200030e0605 */
[C---:B------:R-:W-:Y:S01]  /*81b0*/  IADD3 R90, P3, R4.reuse, 0x4060, RZ ;  /* 0x00004060045a7810 */ /* 0x040fe20007f7e0ff */
[----:B------:R-:W-:Y:S01]  /*81c0*/  IMAD.X R85, RZ, RZ, R5, P5 ;  /* 0x000000ffff557224 */ /* 0x000fe200028e0605 */
[C---:B------:R-:W-:Y:S02]  /*81d0*/  IADD3 R139, P2, R4.reuse, 0x8000, RZ ;  /* 0x00008000048b7810 */ /* 0x040fe40007f5e0ff */
[----:B------:R-:W-:-:S02]  /*81e0*/  IADD3 R141, P1, R4, 0x8020, RZ ;  /* 0x00008020048d7810 */ /* 0x000fc40007f3e0ff */
[C---:B------:R-:W-:Y:S02]  /*81f0*/  IADD3 R143, P6, R4.reuse, 0x8040, RZ ;  /* 0x00008040048f7810 */ /* 0x040fe40007fde0ff */
[----:B------:R-:W-:Y:S02]  /*8200*/  IADD3 R145, P5, R4, 0x8060, RZ ;  /* 0x0000806004917810 */ /* 0x000fe40007fbe0ff */
[----:B------:R-:W-:Y:S02]  /*8210*/  SHF.R.U64 R7, R7, 0x3, RZ ;  /* 0x0000000307077819 */ /* 0x000fe400000012ff */
[----:B------:R-:W-:Y:S02]  /*8220*/  LOP3.LUT R4, R3, R4, RZ, 0x3c, !PT ;  /* 0x0000000403047212 */ /* 0x000fe400078e3cff */
[----:B------:R-:W-:Y:S02]  /*8230*/  LOP3.LUT R3, R6, 0x380, RZ, 0xc0, !PT ;  /* 0x0000038006037812 */ /* 0x000fe400078ec0ff */
[----:B------:R-:W-:-:S02]  /*8240*/  LOP3.LUT R12, R7, R8, RZ, 0x3c, !PT ;  /* 0x00000008070c7212 */ /* 0x000fc400078e3cff */
[----:B------:R-:W-:Y:S02]  /*8250*/  LOP3.LUT R8, R139, 0x380, RZ, 0xc0, !PT ;  /* 0x000003808b087812 */ /* 0x000fe400078ec0ff */
[----:B------:R-:W-:Y:S02]  /*8260*/  SHF.R.U64 R3, R3, 0x3, RZ ;  /* 0x0000000303037819 */ /* 0x000fe400000012ff */
[----:B------:R-:W-:Y:S02]  /*8270*/  LOP3.LUT R18, R135, 0x380, RZ, 0xc0, !PT ;  /* 0x0000038087127812 */ /* 0x000fe400078ec0ff */
[----:B------:R-:W-:Y:S02]  /*8280*/  SHF.R.U64 R8, R8, 0x3, RZ ;  /* 0x0000000308087819 */ /* 0x000fe400000012ff */
[----:B------:R-:W-:Y:S02]  /*8290*/  LOP3.LUT R14, R133, 0x380, RZ, 0xc0, !PT ;  /* 0x00000380850e7812 */ /* 0x000fe400078ec0ff */
[----:B------:R-:W-:-:S02]  /*82a0*/  LOP3.LUT R10, R3, R6, RZ, 0x3c, !PT ;  /* 0x00000006030a7212 */ /* 0x000fc400078e3cff */
[----:B------:R-:W-:Y:S02]  /*82b0*/  SHF.R.U64 R18, R18, 0x3, RZ ;  /* 0x0000000312127819 */ /* 0x000fe400000012ff */
[----:B------:R-:W-:Y:S02]  /*82c0*/  LOP3.LUT R3, R86, 0x380, RZ, 0xc0, !PT ;  /* 0x0000038056037812 */ /* 0x000fe400078ec0ff */
[----:B------:R-:W-:Y:S02]  /*82d0*/  LOP3.LUT R6, R137, 0x380, RZ, 0xc0, !PT ;  /* 0x0000038089067812 */ /* 0x000fe400078ec0ff */
[----:B------:R-:W-:Y:S02]  /*82e0*/  LOP3.LUT R7, R90, 0x380, RZ, 0xc0, !PT ;  /* 0x000003805a077812 */ /* 0x000fe400078ec0ff */
[----:B------:R-:W-:Y:S02]  /*82f0*/  LOP3.LUT R126, R8, R139, RZ, 0x3c, !PT ;  /* 0x0000008b087e7212 */ /* 0x000fe400078e3cff */
[----:B------:R-:W-:-:S02]  /*8300*/  SHF.R.U64 R14, R14, 0x3, RZ ;  /* 0x000000030e0e7819 */ /* 0x000fc400000012ff */
[----:B------:R-:W-:Y:S02]  /*8310*/  LOP3.LUT R8, R141, 0x380, RZ, 0xc0, !PT ;  /* 0x000003808d087812 */ /* 0x000fe400078ec0ff */
[----:B------:R-:W-:Y:S02]  /*8320*/  LOP3.LUT R84, R18, R135, RZ, 0x3c, !PT ;  /* 0x0000008712547212 */ /* 0x000fe400078e3cff */
[----:B------:R-:W-:Y:S02]  /*8330*/  SHF.R.U64 R3, R3, 0x3, RZ ;  /* 0x0000000303037819 */ /* 0x000fe400000012ff */
[----:B------:R-:W-:Y:S02]  /*8340*/  LOP3.LUT R132, R145, 0x380, RZ, 0xc0, !PT ;  /* 0x0000038091847812 */ /* 0x000fe400078ec0ff */
[----:B------:R-:W-:Y:S02]  /*8350*/  SHF.R.U64 R6, R6, 0x3, RZ ;  /* 0x0000000306067819 */ /* 0x000fe400000012ff */
[----:B------:R-:W-:-:S02]  /*8360*/  SHF.R.U64 R7, R7, 0x3, RZ ;  /* 0x0000000307077819 */ /* 0x000fc400000012ff */
[----:B------:R-:W-:Y:S02]  /*8370*/  LOP3.LUT R18, R143, 0x380, RZ, 0xc0, !PT ;  /* 0x000003808f127812 */ /* 0x000fe400078ec0ff */
[----:B------:R-:W-:Y:S02]  /*8380*/  LOP3.LUT R14, R14, R133, RZ, 0x3c, !PT ;  /* 0x000000850e0e7212 */ /* 0x000fe400078e3cff */
[----:B------:R-:W-:Y:S01]  /*8390*/  SHF.R.U64 R8, R8, 0x3, RZ ;  /* 0x0000000308087819 */ /* 0x000fe200000012ff */
[--C-:B------:R-:W-:Y:S01]  /*83a0*/  IMAD.X R89, RZ, RZ, R5.reuse, P4 ;  /* 0x000000ffff597224 */ /* 0x100fe200020e0605 */
[----:B------:R-:W-:Y:S01]  /*83b0*/  LOP3.LUT R86, R3, R86, RZ, 0x3c, !PT ;  /* 0x0000005603567212 */ /* 0x000fe200078e3cff */
[--C-:B------:R-:W-:Y:S01]  /*83c0*/  IMAD.X R91, RZ, RZ, R5.reuse, P3 ;  /* 0x000000ffff5b7224 */ /* 0x100fe200018e0605 */
[----:B------:R-:W-:Y:S01]  /*83d0*/  SHF.R.U64 R132, R132, 0x3, RZ ;  /* 0x0000000384847819 */ /* 0x000fe200000012ff */
[--C-:B------:R-:W-:Y:S01]  /*83e0*/  IMAD.X R127, RZ, RZ, R5.reuse, P2 ;  /* 0x000000ffff7f7224 */ /* 0x100fe200010e0605 */
[----:B------:R-:W-:Y:S01]  /*83f0*/  IADD3.X R87, RZ, R5, RZ, P0, !PT ;  /* 0x00000005ff577210 */ /* 0x000fe200007fe4ff */
[--C-:B------:R-:W-:Y:S01]  /*8400*/  IMAD.X R129, RZ, RZ, R5.reuse, P1 ;  /* 0x000000ffff817224 */ /* 0x100fe200008e0605 */
[----:B------:R-:W-:Y:S01]  /*8410*/  LOP3.LUT R88, R6, R137, RZ, 0x3c, !PT ;  /* 0x0000008906587212 */ /* 0x000fe200078e3cff */
[--C-:B------:R-:W-:Y:S01]  /*8420*/  IMAD.X R131, RZ, RZ, R5.reuse, P6 ;  /* 0x000000ffff837224 */ /* 0x100fe200030e0605 */
[----:B------:R-:W-:Y:S01]  /*8430*/  LOP3.LUT R90, R7, R90, RZ, 0x3c, !PT ;  /* 0x0000005a075a7212 */ /* 0x000fe200078e3cff */
[----:B------:R-:W-:Y:S01]  /*8440*/  IMAD.X R9, RZ, RZ, R5, P5 ;  /* 0x000000ffff097224 */ /* 0x000fe200028e0605 */
[----:B------:R-:W-:-:S02]  /*8450*/  MOV R3, R4 ;  /* 0x0000000400037202 */ /* 0x000fc40000000f00 */
[----:B------:R-:W-:Y:S02]  /*8460*/  SHF.R.U64 R18, R18, 0x3, RZ ;  /* 0x0000000312127819 */ /* 0x000fe400000012ff */
[----:B------:R-:W-:Y:S02]  /*8470*/  F2FP.F16.F32.PACK_AB R4, R25, R24 ;  /* 0x000000181904723e */ /* 0x000fe400000000ff */
[----:B------:R-:W-:Y:S02]  /*8480*/  F2FP.F16.F32.PACK_AB R5, R27, R26 ;  /* 0x0000001a1b05723e */ /* 0x000fe400000000ff */
[----:B------:R-:W-:Y:S02]  /*8490*/  F2FP.F16.F32.PACK_AB R6, R29, R28 ;  /* 0x0000001c1d06723e */ /* 0x000fe400000000ff */
[----:B------:R-:W-:Y:S02]  /*84a0*/  F2FP.F16.F32.PACK_AB R7, R31, R30 ;  /* 0x0000001e1f07723e */ /* 0x000fe400000000ff */
[----:B------:R-:W-:-:S02]  /*84b0*/  LOP3.LUT R128, R8, R141, RZ, 0x3c, !PT ;  /* 0x0000008d08807212 */ /* 0x000fc400078e3cff */
[----:B------:R-:W-:Y:S02]  /*84c0*/  MOV R136, R12 ;  /* 0x0000000c00887202 */ /* 0x000fe40000000f00 */
[----:B------:R-:W-:Y:S02]  /*84d0*/  MOV R135, R14 ;  /* 0x0000000e00877202 */ /* 0x000fe40000000f00 */
[----:B------:R-:W-:Y:S02]  /*84e0*/  LOP3.LUT R8, R132, R145, RZ, 0x3c, !PT ;  /* 0x0000009184087212 */ /* 0x000fe400078e3cff */
[----:B------:R-:W-:Y:S02]  /*84f0*/  MOV R137, R10 ;  /* 0x0000000a00897202 */ /* 0x000fe40000000f00 */
[----:B------:R-:W-:Y:S02]  /*8500*/  F2FP.F16.F32.PACK_AB R12, R33, R32 ;  /* 0x00000020210c723e */ /* 0x000fe400000000ff */
[----:B------:R-:W-:-:S02]  /*8510*/  F2FP.F16.F32.PACK_AB R13, R35, R34 ;  /* 0x00000022230d723e */ /* 0x000fc400000000ff */
[----:B------:R-:W-:Y:S02]  /*8520*/  F2FP.F16.F32.PACK_AB R14, R37, R36 ;  /* 0x00000024250e723e */ /* 0x000fe400000000ff */
[----:B------:R-:W-:Y:S02]  /*8530*/  F2FP.F16.F32.PACK_AB R15, R39, R38 ;  /* 0x00000026270f723e */ /* 0x000fe400000000ff */
[----:B------:R-:W-:Y:S02]  /*8540*/  LOP3.LUT R130, R18, R143, RZ, 0x3c, !PT ;  /* 0x0000008f12827212 */ /* 0x000fe400078e3cff */
[----:B------:R-:W-:Y:S02]  /*8550*/  MOV R134, R84 ;  /* 0x0000005400867202 */ /* 0x000fe40000000f00 */
[----:B------:R-:W-:Y:S01]  /*8560*/  MOV R133, R86 ;  /* 0x0000005600857202 */ /* 0x000fe20000000f00 */
[----:B------:R0:W-:Y:S01]  /*8570*/  STSM.16.M88.4 [R3], R4 ;  /* 0x0000000403007844 */ /* 0x0001e20000000200 */
[----:B------:R-:W-:-:S02]  /*8580*/  MOV R132, R88 ;  /* 0x0000005800847202 */ /* 0x000fc40000000f00 */
[----:B------:R-:W-:Y:S02]  /*8590*/  MOV R18, R90 ;  /* 0x0000005a00127202 */ /* 0x000fe40000000f00 */
[----:B------:R-:W-:Y:S02]  /*85a0*/  F2FP.F16.F32.PACK_AB R84, R41, R40 ;  /* 0x000000282954723e */ /* 0x000fe400000000ff */
[----:B------:R-:W-:Y:S02]  /*85b0*/  F2FP.F16.F32.PACK_AB R85, R43, R42 ;  /* 0x0000002a2b55723e */ /* 0x000fe400000000ff */
[----:B------:R-:W-:Y:S02]  /*85c0*/  F2FP.F16.F32.PACK_AB R86, R45, R44 ;  /* 0x0000002c2d56723e */ /* 0x000fe400000000ff */
[----:B------:R-:W-:Y:S02]  /*85d0*/  F2FP.F16.F32.PACK_AB R87, R47, R46 ;  /* 0x0000002e2f57723e */ /* 0x000fe400000000ff */
[----:B------:R-:W-:-:S02]  /*85e0*/  F2FP.F16.F32.PACK_AB R88, R49, R48 ;  /* 0x000000303158723e */ /* 0x000fc400000000ff */
[----:B------:R-:W-:Y:S02]  /*85f0*/  F2FP.F16.F32.PACK_AB R89, R51, R50 ;  /* 0x000000323359723e */ /* 0x000fe400000000ff */
[----:B------:R-:W-:Y:S02]  /*8600*/  F2FP.F16.F32.PACK_AB R90, R53, R52 ;  /* 0x00000034355a723e */ /* 0x000fe400000000ff */
[----:B------:R-:W-:Y:S01]  /*8610*/  F2FP.F16.F32.PACK_AB R91, R55, R54 ;  /* 0x00000036375b723e */ /* 0x000fe200000000ff */
[----:B------:R1:W-:Y:S01]  /*8620*/  STSM.16.M88.4 [R137], R12 ;  /* 0x0000000c89007844 */ /* 0x0003e20000000200 */
[----:B0-----:R-:W-:Y:S02]  /*8630*/  MOV R3, R8 ;  /* 0x0000000800037202 */ /* 0x001fe40000000f00 */
        /* <DEDUP_REMOVED lines=8> */
[----:B------:R0:W-:Y:S01]  /*86c0*/  STSM.16.M88.4 [R136], R84 ;  /* 0x0000005488007844 */ /* 0x0001e20000000200 */
[----:B-1----:R-:W-:-:S02]  /*86d0*/  F2FP.F16.F32.PACK_AB R12, R73, R72 ;  /* 0x00000048490c723e */ /* 0x002fc400000000ff */
[----:B------:R-:W-:Y:S02]  /*86e0*/  F2FP.F16.F32.PACK_AB R13, R75, R74 ;  /* 0x0000004a4b0d723e */ /* 0x000fe400000000ff */
[----:B------:R-:W-:Y:S02]  /*86f0*/  F2FP.F16.F32.PACK_AB R14, R77, R76 ;  /* 0x0000004c4d0e723e */ /* 0x000fe400000000ff */
[----:B------:R-:W-:Y:S01]  /*8700*/  F2FP.F16.F32.PACK_AB R15, R79, R78 ;  /* 0x0000004e4f0f723e */ /* 0x000fe200000000ff */
[----:B------:R1:W-:Y:S01]  /*8710*/  STSM.16.M88.4 [R135], R88 ;  /* 0x0000005887007844 */ /* 0x0003e20000000200 */
[----:B------:R-:W-:Y:S02]  /*8720*/  MOV R126, R126 ;  /* 0x0000007e007e7202 */ /* 0x000fe40000000f00 */
[----:B------:R-:W-:Y:S01]  /*8730*/  MOV R128, R128 ;  /* 0x0000008000807202 */ /* 0x000fe20000000f00 */
[----:B------:R2:W-:Y:S01]  /*8740*/  STSM.16.M88.4 [R134], R4 ;  /* 0x0000000486007844 */ /* 0x0005e20000000200 */
[----:B------:R-:W-:-:S02]  /*8750*/  MOV R130, R130 ;  /* 0x0000008200827202 */ /* 0x000fc40000000f00 */
[----:B0-----:R-:W-:Y:S02]  /*8760*/  F2FP.F16.F32.PACK_AB R84, R81, R80 ;  /* 0x000000505154723e */ /* 0x001fe400000000ff */
[----:B------:R-:W-:Y:S02]  /*8770*/  F2FP.F16.F32.PACK_AB R85, R83, R82 ;  /* 0x000000525355723e */ /* 0x000fe400000000ff */
[----:B------:R-:W-:Y:S02]  /*8780*/  F2FP.F16.F32.PACK_AB R86, R21, R20 ;  /* 0x000000141556723e */ /* 0x000fe400000000ff */
[----:B------:R-:W-:Y:S01]  /*8790*/  F2FP.F16.F32.PACK_AB R87, R123, R122 ;  /* 0x0000007a7b57723e */ /* 0x000fe200000000ff */
[----:B------:R0:W-:Y:S01]  /*87a0*/  STSM.16.M88.4 [R133], R8 ;  /* 0x0000000885007844 */ /* 0x0001e20000000200 */
[----:B-1----:R-:W-:Y:S02]  /*87b0*/  F2FP.F16.F32.PACK_AB R88, R121, R120 ;  /* 0x000000787958723e */ /* 0x002fe400000000ff */
[----:B------:R-:W-:-:S02]  /*87c0*/  F2FP.F16.F32.PACK_AB R89, R125, R124 ;  /* 0x0000007c7d59723e */ /* 0x000fc400000000ff */
[----:B------:R-:W-:Y:S02]  /*87d0*/  F2FP.F16.F32.PACK_AB R90, R93, R92 ;  /* 0x0000005c5d5a723e */ /* 0x000fe400000000ff */
[----:B------:R-:W-:Y:S01]  /*87e0*/  F2FP.F16.F32.PACK_AB R91, R95, R94 ;  /* 0x0000005e5f5b723e */ /* 0x000fe200000000ff */
[----:B------:R1:W-:Y:S01]  /*87f0*/  STSM.16.M88.4 [R132], R12 ;  /* 0x0000000c84007844 */ /* 0x0003e20000000200 */
[----:B--2---:R-:W-:Y:S02]  /*8800*/  F2FP.F16.F32.PACK_AB R4, R97, R96 ;  /* 0x000000606104723e */ /* 0x004fe400000000ff */
[----:B------:R-:W-:Y:S02]  /*8810*/  F2FP.F16.F32.PACK_AB R5, R99, R98 ;  /* 0x000000626305723e */ /* 0x000fe400000000ff */
[----:B------:R-:W-:Y:S02]  /*8820*/  F2FP.F16.F32.PACK_AB R6, R101, R100 ;  /* 0x000000646506723e */ /* 0x000fe400000000ff */
[----:B------:R-:W-:-:S02]  /*8830*/  F2FP.F16.F32.PACK_AB R7, R103, R102 ;  /* 0x000000666707723e */ /* 0x000fc400000000ff */
        /* <DEDUP_REMOVED lines=9> */
[----:B------:R-:W-:Y:S04]  /*88d0*/  STSM.16.M88.4 [R126], R88 ;  /* 0x000000587e007844 */ /* 0x000fe80000000200 */
[----:B------:R-:W-:Y:S04]  /*88e0*/  STSM.16.M88.4 [R128], R4 ;  /* 0x0000000480007844 */ /* 0x000fe80000000200 */
[----:B------:R-:W-:Y:S04]  /*88f0*/  STSM.16.M88.4 [R130], R8 ;  /* 0x0000000882007844 */ /* 0x000fe80000000200 */
[----:B------:R1:W-:Y:S01]  /*8900*/  STSM.16.M88.4 [R3], R12 ;  /* 0x0000000c03007844 */ /* 0x0003e20000000200 */
[----:B------:R-:W-:Y:S01]  /*8910*/  BAR.SYNC.DEFER_BLOCKING 0x1, 0x100 ;  /* 0x0044000000007b1d */ /* 0x000fe20000010000 */
[----:B------:R-:W-:-:S04]  /*8920*/  ISETP.NE.U32.AND P0, PT, RZ, UR14, PT ;  /* 0x0000000eff007c0c */ /* 0x000fc8000bf05070 */
[----:B------:R-:W-:Y:S01]  /*8930*/  ISETP.NE.AND.EX P0, PT, RZ, UR15, PT, P0 ;  /* 0x0000000fff007c0c */ /* 0x000fe2000bf05300 */
[----:B0-----:R-:W-:Y:S02]  /*8940*/  IMAD.U32 R84, RZ, RZ, UR9 ;  /* 0x00000009ff547e24 */ /* 0x001fe4000f8e00ff */
[----:B------:R-:W-:Y:S01]  /*8950*/  IMAD.U32 R85, RZ, RZ, UR12 ;  /* 0x0000000cff557e24 */ /* 0x000fe2000f8e00ff */
[----:B------:R-:W-:Y:S01]  /*8960*/  ULDC.64 UR12, c[0x0][0xc08] ;  /* 0x00030200000c7ab9 */ /* 0x000fe20000000a00 */
[----:B-1----:R-:W0:Y:S08]  /*8970*/  LDC R3, c[0x0][0xbe8] ;  /* 0x0002fa00ff037b82 */ /* 0x002e300000000800 */
[----:B------:R-:W2:Y:S01]  /*8980*/  @P0 LDG.E R86, desc[UR36][R84.64] ;  /* 0x0000002454560981 */ /* 0x000ea2000c1e1900 */
[----:B------:R-:W-:-:S04]  /*8990*/  UISETP.NE.U32.AND UP0, UPT, UR12, URZ, UPT ;  /* 0x0000003f0c00728c */ /* 0x000fc8000bf05070 */
[----:B------:R-:W-:Y:S01]  /*89a0*/  UISETP.NE.AND.EX UP0, UPT, UR13, URZ, UPT, UP0 ;  /* 0x0000003f0d00728c */ /* 0x000fe2000bf05300 */
[----:B0-----:R-:W-:-:S10]  /*89b0*/  ISETP.NE.AND P1, PT, R3, 0x1, PT ;  /* 0x000000010300780c */ /* 0x001fd40003f25270 */
[----:B------:R-:W-:Y:S01]  /*89c0*/  @UP0 UIADD3 UR12, UP1, UR4, UR12, URZ ;  /* 0x0000000c040c0290 */ /* 0x000fe2000ff3e03f */
[----:B------:R-:W-:Y:S02]  /*89d0*/  PLOP3.LUT P4, PT, PT, PT, UP0, 0x80, 0x0 ;  /* 0x000000000000781c */ /* 0x000fe40003f8f008 */
[----:B------:R-:W-:Y:S01]  /*89e0*/  ULDC UR4, c[0x0][0xa88] ;  /* 0x0002a20000047ab9 */ /* 0x000fe20000000800 */
[----:B------:R-:W-:Y:S01]  /*89f0*/  @UP0 UIADD3.X UR13, UR16, UR13, URZ, UP1, !UPT ;  /* 0x0000000d100d0290 */ /* 0x000fe20008ffe43f */
[----:B------:R-:W-:Y:S01]  /*8a00*/  MOV R18, UR4 ;  /* 0x0000000400127c02 */ /* 0x000fe20008000f00 */
[----:B------:R-:W-:Y:S01]  /*8a10*/  UISETP.NE.AND UP0, UPT, UR20, URZ, UPT ;  /* 0x0000003f1400728c */ /* 0x000fe2000bf05270 */
[----:B------:R-:W-:Y:S01]  /*8a20*/  ULDC UR4, c[0x0][0xad4] ;  /* 0x0002b50000047ab9 */ /* 0x000fe20000000800 */
[----:B------:R-:W0:Y:S02]  /*8a30*/  @P1 LDC R6, c[0x0][0xbec] ;  /* 0x0002fb00ff061b82 */ /* 0x000e240000000800 */
[----:B------:R-:W-:Y:S01]  /*8a40*/  USEL UR4, UR20, UR4, UP0 ;  /* 0x0000000414047287 */ /* 0x000fe20008000000 */
[----:B------:R-:W-:-:S03]  /*8a50*/  UMOV UR21, 0x9b8 ;  /* 0x000009b800157882 */ /* 0x000fc60000000000 */
[----:B------:R-:W-:Y:S02]  /*8a60*/  UISETP.GT.AND UP1, UPT, UR4, 0x1, UPT ;  /* 0x000000010400788c */ /* 0x000fe4000bf24270 */
[----:B------:R-:W1:Y:S02]  /*8a70*/  @P1 LDC R9, c[0x0][0xbf0] ;  /* 0x0002fc00ff091b82 */ /* 0x000e640000000800 */
[----:B------:R-:W-:Y:S02]  /*8a80*/  USEL UR21, UR21, 0x978, UP1 ;  /* 0x0000097815157887 */ /* 0x000fe40008800000 */
[----:B------:R-:W-:Y:S01]  /*8a90*/  UISETP.NE.U32.AND UP0, UPT, UR14, URZ, UPT ;  /* 0x0000003f0e00728c */ /* 0x000fe2000bf05070 */
[----:B------:R-:W-:Y:S01]  /*8aa0*/  IMAD.U32 R11, RZ, RZ, UR19 ;  /* 0x00000013ff0b7e24 */ /* 0x000fe2000f8e00ff */
[----:B------:R-:W-:Y:S01]  /*8ab0*/  UMOV UR4, URZ ;  /* 0x0000003f00047c82 */ /* 0x000fe20008000000 */
[----:B------:R-:W-:Y:S01]  /*8ac0*/  IMAD.U32 R4, RZ, RZ, UR12 ;  /* 0x0000000cff047e24 */ /* 0x000fe2000f8e00ff */
[----:B------:R-:W-:Y:S01]  /*8ad0*/  UISETP.NE.AND.EX UP0, UPT, UR15, URZ, UPT, UP0 ;  /* 0x0000003f0f00728c */ /* 0x000fe2000bf05300 */
[----:B------:R-:W-:-:S02]  /*8ae0*/  IMAD.U32 R5, RZ, RZ, UR13 ;  /* 0x0000000dff057e24 */ /* 0x000fc4000f8e00ff */
[----:B---3--:R-:W-:Y:S01]  /*8af0*/  IMAD R11, R11, 0x80, R138 ;  /* 0x000000800b0b7824 */ /* 0x008fe200078e028a */
[----:B------:R-:W-:Y:S02]  /*8b00*/  USEL UR61, UR61, URZ, !UP0 ;  /* 0x0000003f3d3d7287 */ /* 0x000fe4000c000000 */
[----:B------:R-:W-:Y:S01]  /*8b10*/  USEL UR20, UR17, URZ, !UP0 ;  /* 0x0000003f11147287 */ /* 0x000fe2000c000000 */
[----:B------:R0:W5:Y:S01]  /*8b20*/  @P4 LDG.E R18, desc[UR36][R4.64] ;  /* 0x0000002404124981 */ /* 0x000162000c1e1900 */
[----:B------:R-:W-:Y:S01]  /*8b30*/  USEL UR9, UR18, URZ, UP1 ;  /* 0x0000003f12097287 */ /* 0x000fe20008800000 */
[----:B------:R-:W-:Y:S01]  /*8b40*/  ULDC.64 UR12, c[0x0][UR21+0x218] ;  /* 0x00008600150c7abb */ /* 0x000fe20008000a00 */
[----:B------:R-:W-:Y:S01]  /*8b50*/  ULDC.64 UR16, c[0x0][UR21+0x220] ;  /* 0x0000880015107abb */ /* 0x000fe20008000a00 */
[----:B------:R-:W-:Y:S01]  /*8b60*/  ULDC.64 UR18, c[0x0][UR21+0x228] ;  /* 0x00008a0015127abb */ /* 0x000fe20008000a00 */
[----:B------:R-:W-:Y:S02]  /*8b70*/  UIMAD.WIDE.U32 UR14, UR12, UR22, URZ ;  /* 0x000000160c0e72a5 */ /* 0x000fe4000f8e003f */
[----:B------:R-:W-:Y:S01]  /*8b80*/  UIMAD UR17, UR17, UR61, URZ ;  /* 0x0000003d111172a4 */ /* 0x000fe2000f8e023f */
[----:B0-----:R-:W-:Y:S01]  /*8b90*/  @P1 IMAD.HI.U32 R4, R11, R6, RZ ;  /* 0x000000060b041227 */ /* 0x001fe200078e00ff */
[----:B------:R-:W-:-:S02]  /*8ba0*/  UIMAD UR22, UR13, UR22, URZ ;  /* 0x000000160d1672a4 */ /* 0x000fc4000f8e023f */
[----:B------:R-:W-:Y:S01]  /*8bb0*/  UIMAD.WIDE.U32 UR12, UR16, UR61, URZ ;  /* 0x0000003d100c72a5 */ /* 0x000fe2000f8e003f */
[----:B------:R-:W-:Y:S01]  /*8bc0*/  IMAD.MOV.U32 R7, RZ, RZ, R11 ;  /* 0x000000ffff077224 */ /* 0x000fe200078e000b */
[----:B------:R-:W-:Y:S01]  /*8bd0*/  UIMAD.WIDE.U32 UR24, UR18, UR9, URZ ;  /* 0x00000009121872a5 */ /* 0x000fe2000f8e003f */
[----:B-1----:R-:W-:Y:S01]  /*8be0*/  @P1 SHF.R.U32.HI R7, RZ, R9, R4 ;  /* 0x00000009ff071219 */ /* 0x002fe20000011604 */
[----:B------:R-:W-:Y:S02]  /*8bf0*/  UIMAD UR9, UR19, UR9, URZ ;  /* 0x00000009130972a4 */ /* 0x000fe4000f8e023f */
[----:B------:R-:W-:Y:S02]  /*8c00*/  UIMAD UR17, UR16, UR20, UR17 ;  /* 0x00000014101172a4 */ /* 0x000fe4000f8e0211 */
[----:B------:R-:W-:Y:S01]  /*8c10*/  UIADD3 UR22, UR15, UR22, URZ ;  /* 0x000000160f167290 */ /* 0x000fe2000fffe03f */
[----:B------:R-:W-:Y:S02]  /*8c20*/  IMAD.MOV R6, RZ, RZ, -R7 ;  /* 0x000000ffff067224 */ /* 0x000fe400078e0a07 */
[----:B------:R-:W-:-:S02]  /*8c30*/  IMAD.U32 R4, RZ, RZ, UR24 ;  /* 0x00000018ff047e24 */ /* 0x000fc4000f8e00ff */
[----:B------:R-:W-:Y:S01]  /*8c40*/  IMAD.U32 R5, RZ, RZ, UR25 ;  /* 0x00000019ff057e24 */ /* 0x000fe2000f8e00ff */
[----:B------:R-:W-:Y:S01]  /*8c50*/  SHF.R.S32.HI R5, RZ, 0x1f, R7 ;  /* 0x0000001fff057819 */ /* 0x000fe20000011407 */
[----:B------:R-:W-:-:S05]  /*8c60*/  IMAD R9, R3, R6, R11 ;  /* 0x0000000603097224 */ /* 0x000fca00078e020b */
[----:B------:R-:W-:Y:S02]  /*8c70*/  SHF.R.S32.HI R6, RZ, 0x1f, R9 ;  /* 0x0000001fff067819 */ /* 0x000fe40000011409 */
[----:B--2---:R-:W-:-:S13]  /*8c80*/  @P0 R2UR UR4, R86 ;  /* 0x00000000560402ca */ /* 0x004fda00000e0000 */
[----:B------:R-:W-:Y:S02]  /*8c90*/  UIADD3 UR14, UP0, UP2, UR12, UR14, UR4 ;  /* 0x0000000e0c0e7290 */ /* 0x000fe4000fa1e004 */
[----:B------:R-:W-:Y:S02]  /*8ca0*/  UIADD3 UR12, UR25, UR9, URZ ;  /* 0x00000009190c7290 */ /* 0x000fe4000fffe03f */
[----:B------:R-:W-:Y:S02]  /*8cb0*/  UIADD3 UR9, UR13, UR17, URZ ;  /* 0x000000110d097290 */ /* 0x000fe4000fffe03f */
[----:B------:R-:W-:Y:S01]  /*8cc0*/  USHF.R.S32.HI UR15, URZ, 0x1f, UR4 ;  /* 0x0000001f3f0f7899 */ /* 0x000fe20008011404 */
[----:B------:R-:W-:Y:S01]  /*8cd0*/  IADD3 R4, P2, P3, R7, UR14, R4 ;  /* 0x0000000e07047c10 */ /* 0x000fe2000fb5e004 */
[----:B------:R-:W-:Y:S01]  /*8ce0*/  ULDC.64 UR16, c[0x0][0xba8] ;  /* 0x0002ea0000107ab9 */ /* 0x000fe20000000a00 */
[----:B------:R-:W-:Y:S01]  /*8cf0*/  MOV R8, UR12 ;  /* 0x0000000c00087c02 */ /* 0x000fe20008000f00 */
[----:B------:R-:W-:Y:S01]  /*8d00*/  UIADD3.X UR9, UR9, UR22, UR15, UP0, UP2 ;  /* 0x0000001609097290 */ /* 0x000fe200087e440f */
[----:B------:R-:W-:Y:S01]  /*8d10*/  ULDC.64 UR12, c[0x0][UR21+0x210] ;  /* 0x00008400150c7abb */ /* 0x000fe20008000a00 */
[----:B------:R-:W-:Y:S01]  /*8d20*/  @!UP1 ULDC UR16, c[0x0][0xb50] ;  /* 0x0002d40000109ab9 */ /* 0x000fe20000000800 */
[----:B------:R-:W-:Y:S01]  /*8d30*/  IMAD R7, R9, UR13, RZ ;  /* 0x0000000d09077c24 */ /* 0x000fe2000f8e02ff */
[----:B------:R-:W-:-:S02]  /*8d40*/  @!UP1 ULDC UR17, c[0x0][0xb54] ;  /* 0x0002d50000119ab9 */ /* 0x000fc40000000800 */
[----:B------:R-:W-:Y:S01]  /*8d50*/  IADD3.X R5, R5, UR9, R8, P2, P3 ;  /* 0x0000000905057c10 */ /* 0x000fe200097e6408 */
[----:B------:R-:W-:Y:S02]  /*8d60*/  IMAD R7, R6, UR12, R7 ;  /* 0x0000000c06077c24 */ /* 0x000fe4000f8e0207 */
[----:B------:R-:W-:-:S04]  /*8d70*/  IMAD.WIDE.U32 R4, R9, UR12, R4 ;  /* 0x0000000c09047c25 */ /* 0x000fc8000f8e0004 */
[----:B------:R-:W-:Y:S01]  /*8d80*/  IMAD.IADD R5, R5, 0x1, R7 ;  /* 0x0000000105057824 */ /* 0x000fe200078e0207 */
[----:B------:R-:W-:-:S04]  /*8d90*/  LEA R8, P2, R4, UR16, 0x2 ;  /* 0x0000001004087c11 */ /* 0x000fc8000f8410ff */
[----:B------:R-:W-:Y:S01]  /*8da0*/  LEA.HI.X R10, R4, UR17, R5, 0x2, P2 ;  /* 0x00000011040a7c11 */ /* 0x000fe200090f1405 */
[----:B------:R-:W-:Y:S08]  /*8db0*/  @P4 BRA `(.L_x_213) ;  /* 0x0000000000104947 */ /* 0x000ff00003800000 */
[----:B------:R-:W-:Y:S05]  /*8dc0*/  @!P0 BRA `(.L_x_213) ;  /* 0x00000000000c8947 */ /* 0x000fea0003800000 */
[----:B------:R-:W2:Y:S04]  /*8dd0*/  LDG.E R5, desc[UR36][R84.64] ;  /* 0x0000002454057981 */ /* 0x000ea8000c1e1900 */
[----:B-----5:R-:W2:Y:S02]  /*8de0*/  LDG.E R18, desc[UR36][R84.64+0x4] ;  /* 0x0000042454127981 */ /* 0x020ea4000c1e1900 */
[----:B--2---:R-:W-:-:S07]  /*8df0*/  IMAD.IADD R18, R18, 0x1, -R5 ;  /* 0x0000000112127824 */ /* 0x004fce00078e0a05 */
.L_x_213:
[----:B------:R-:W2:Y:S01]  /*8e00*/  LDL R9, [R1+0x1c] ;  /* 0x00001c0001097983 */ /* 0x000ea20000100800 */
[----:B------:R-:W-:Y:S01]  /*8e10*/  R2UR UR9, R212 ;  /* 0x00000000d40972ca */ /* 0x000fe200000e0000 */
[----:B-----5:R-:W-:Y:S01]  /*8e20*/  IMAD R18, R18, R3, RZ ;  /* 0x0000000312127224 */ /* 0x020fe200078e02ff */
[----:B------:R-:W-:Y:S01]  /*8e30*/  LOP3.LUT P0, RZ, R216, 0x3, RZ, 0xc0, !PT ;  /* 0x00000003d8ff7812 */ /* 0x000fe2000780c0ff */
[----:B------:R-:W-:Y:S01]  /*8e40*/  SHFL.IDX PT, R4, R8, RZ, 0x1c1f ;  /* 0x001c1fff08047589 */ /* 0x000fe200000e0000 */
[----:B------:R-:W-:-:S03]  /*8e50*/  PLOP3.LUT P3, PT, PT, PT, UP1, 0x80, 0x0 ;  /* 0x000000000000781c */ /* 0x000fc60003f6f018 */
[----:B------:R-:W0:Y:S04]  /*8e60*/  SHFL.IDX PT, R5, R10, RZ, 0x1c1f ;  /* 0x001c1fff0a057589 */ /* 0x000e2800000e0000 */
[----:B------:R-:W-:Y:S02]  /*8e70*/  SHFL.IDX PT, R6, R8, 0x1, 0x1c1f ;  /* 0x003c1f0008067f89 */ /* 0x000fe400000e0000 */
[----:B------:R-:W-:Y:S02]  /*8e80*/  IMAD.U32 R13, RZ, RZ, UR9 ;  /* 0x00000009ff0d7e24 */ /* 0x000fe4000f8e00ff */
[----:B------:R-:W1:Y:S02]  /*8e90*/  SHFL.IDX PT, R7, R10, 0x1, 0x1c1f ;  /* 0x003c1f000a077f89 */ /* 0x000e6400000e0000 */
[----:B--2---:R-:W-:-:S04]  /*8ea0*/  IMAD R13, R13, 0x80, R9 ;  /* 0x000000800d0d7824 */ /* 0x004fc800078e0209 */
[C---:B------:R-:W-:Y:S01]  /*8eb0*/  VIADD R9, R13.reuse, 0x8 ;  /* 0x000000080d097836 */ /* 0x040fe20000000000 */
[----:B------:R-:W-:-:S04]  /*8ec0*/  ISETP.GE.OR P2, PT, R13, R18, P0 ;  /* 0x000000120d00720c */ /* 0x000fc80000746670 */
[----:B------:R-:W-:-:S09]  /*8ed0*/  ISETP.GE.OR P0, PT, R9, R18, P0 ;  /* 0x000000120900720c */ /* 0x000fd20000706670 */
[----:B0-----:R0:W-:Y:S01]  /*8ee0*/  @!P2 ST.E desc[UR36][R4.64], R0 ;  /* 0x000000000400a985 */ /* 0x0011e2000c101924 */
[----:B------:R-:W-:-:S03]  /*8ef0*/  ISETP.GE.AND P2, PT, R13, R18, PT ;  /* 0x000000120d00720c */ /* 0x000fc60003f46270 */
[----:B-1----:R0:W-:Y:S01]  /*8f00*/  @!P0 ST.E desc[UR36][R6.64], R2 ;  /* 0x0000000206008985 */ /* 0x0021e2000c101924 */
[----:B------:R-:W-:Y:S01]  /*8f10*/  ISETP.GE.AND P0, PT, R9, R18, PT ;  /* 0x000000120900720c */ /* 0x000fe20003f06270 */
[----:B------:R-:W-:-:S12]  /*8f20*/  @P3 BRA `(.L_x_214) ;  /* 0x0000000c00543947 */ /* 0x000fd80003800000 */
[----:B0-----:R-:W-:Y:S01]  /*8f30*/  IMAD.SHL.U32 R0, R16, 0x8, RZ ;  /* 0x0000000810007824 */ /* 0x001fe200078e00ff */
[----:B------:R-:W0:Y:S01]  /*8f40*/  @P1 LDC R20, c[0x0][0xbec] ;  /* 0x0002fb00ff141b82 */ /* 0x000e220000000800 */
[----:B------:R-:W-:Y:S01]  /*8f50*/  IMAD.MOV.U32 R5, RZ, RZ, 0x2 ;  /* 0x00000002ff057424 */ /* 0x000fe200078e00ff */
[----:B------:R-:W-:Y:S01]  /*8f60*/  R2UR UR16, R212 ;  /* 0x00000000d41072ca */ /* 0x000fe200000e0000 */
[----:B------:R-:W-:Y:S01]  /*8f70*/  IMAD R4, R213, 0x40, R0 ;  /* 0x00000040d5047824 */ /* 0x000fe200078e0200 */
[----:B------:R-:W-:Y:S01]  /*8f80*/  ULDC.64 UR12, c[0x0][0xaa0] ;  /* 0x0002a800000c7ab9 */ /* 0x000fe20000000a00 */
[----:B------:R-:W-:Y:S02]  /*8f90*/  R2UR UR17, R211 ;  /* 0x00000000d31172ca */ /* 0x000fe400000e0000 */
[----:B------:R-:W-:Y:S01]  /*8fa0*/  IMAD.WIDE R4, R4, R5, UR10 ;  /* 0x0000000a04047e25 */ /* 0x000fe2000f8e0205 */
[----:B------:R-:W1:Y:S02]  /*8fb0*/  @P1 LDC R21, c[0x0][0xbf0] ;  /* 0x0002fc00ff151b82 */ /* 0x000e640000000800 */
[C---:B------:R-:W-:Y:S01]  /*8fc0*/  IADD3 R33, P2, R4.reuse, 0x5000, RZ ;  /* 0x0000500004217810 */ /* 0x040fe20007f5e0ff */
[----:B------:R-:W-:Y:S01]  /*8fd0*/  UIMAD UR9, UR15, UR12, URZ ;  /* 0x0000000c0f0972a4 */ /* 0x000fe2000f8e023f */
[----:B------:R-:W-:-:S02]  /*8fe0*/  IADD3 R9, P4, R4, 0x1000, RZ ;  /* 0x0000100004097810 */ /* 0x000fc40007f9e0ff */
[----:B------:R-:W-:Y:S02]  /*8ff0*/  LOP3.LUT R32, R33, 0x380, RZ, 0xc0, !PT ;  /* 0x0000038021207812 */ /* 0x000fe400078ec0ff */
[----:B------:R-:W-:Y:S01]  /*9000*/  IADD3 R13, P3, R4, 0x2000, RZ ;  /* 0x00002000040d7810 */ /* 0x000fe20007f7e0ff */
[----:B------:R-:W-:Y:S01]  /*9010*/  UIMAD.WIDE.U32 UR10, UR4, UR12, URZ ;  /* 0x0000000c040a72a5 */ /* 0x000fe2000f8e003f */
[----:B------:R-:W-:Y:S02]  /*9020*/  SHF.R.U64 R32, R32, 0x3, RZ ;  /* 0x0000000320207819 */ /* 0x000fe400000012ff */
[----:B------:R-:W-:Y:S01]  /*9030*/  IADD3 R25, P6, R4, 0x3000, RZ ;  /* 0x0000300004197810 */ /* 0x000fe20007fde0ff */
[----:B------:R-:W-:Y:S01]  /*9040*/  IMAD.U32 R61, RZ, RZ, UR16 ;  /* 0x00000010ff3d7e24 */ /* 0x000fe2000f8e00ff */
[----:B------:R-:W-:Y:S01]  /*9050*/  LOP3.LUT R32, R32, R33, RZ, 0x3c, !PT ;  /* 0x0000002120207212 */ /* 0x000fe200078e3cff */
[----:B------:R-:W-:Y:S01]  /*9060*/  IMAD.X R33, RZ, RZ, R5, P2 ;  /* 0x000000ffff217224 */ /* 0x000fe200010e0605 */
[----:B------:R-:W-:-:S02]  /*9070*/  IADD3 R7, P2, R4, 0xb000, RZ ;  /* 0x0000b00004077810 */ /* 0x000fc40007f5e0ff */
[----:B------:R-:W-:Y:S01]  /*9080*/  IADD3 R29, P5, R4, 0x4000, RZ ;  /* 0x00004000041d7810 */ /* 0x000fe20007fbe0ff */
[----:B------:R-:W-:Y:S01]  /*9090*/  ULDC.64 UR14, c[0x0][0xaf0] ;  /* 0x0002bc00000e7ab9 */ /* 0x000fe20000000a00 */
[----:B------:R-:W-:Y:S01]  /*90a0*/  LOP3.LUT R2, R7, 0x380, RZ, 0xc0, !PT ;  /* 0x0000038007027812 */ /* 0x000fe200078ec0ff */
[----:B------:R-:W-:Y:S01]  /*90b0*/  UIMAD UR9, UR4, UR13, UR9 ;  /* 0x0000000d040972a4 */ /* 0x000fe2000f8e0209 */
[----:B------:R-:W-:Y:S01]  /*90c0*/  LOP3.LUT R8, R9, 0x380, RZ, 0xc0, !PT ;  /* 0x0000038009087812 */ /* 0x000fe200078ec0ff */
[----:B------:R-:W-:Y:S01]  /*90d0*/  IMAD.X R57, RZ, RZ, R5, P2 ;  /* 0x000000ffff397224 */ /* 0x000fe200010e0605 */
[----:B------:R-:W-:Y:S01]  /*90e0*/  SHF.R.U64 R2, R2, 0x3, RZ ;  /* 0x0000000302027819 */ /* 0x000fe200000012ff */
[----:B------:R-:W5:Y:S01]  /*90f0*/  LD.E.128 R32, desc[UR36][R32.64] ;  /* 0x0000002420207980 */ /* 0x000f62000c101d00 */
[----:B------:R-:W-:Y:S01]  /*9100*/  LOP3.LUT R12, R13, 0x380, RZ, 0xc0, !PT ;  /* 0x000003800d0c7812 */ /* 0x000fe200078ec0ff */
[----:B------:R-:W-:Y:S01]  /*9110*/  ULDC.64 UR12, c[0x0][0xae8] ;  /* 0x0002ba00000c7ab9 */ /* 0x000fe20000000a00 */
[----:B------:R-:W-:-:S02]  /*9120*/  LOP3.LUT R24, R25, 0x380, RZ, 0xc0, !PT ;  /* 0x0000038019187812 */ /* 0x000fc400078ec0ff */
[----:B------:R-:W-:Y:S02]  /*9130*/  LOP3.LUT R28, R29, 0x380, RZ, 0xc0, !PT ;  /* 0x000003801d1c7812 */ /* 0x000fe400078ec0ff */
[----:B------:R-:W-:Y:S01]  /*9140*/  LOP3.LUT R56, R2, R7, RZ, 0x3c, !PT ;  /* 0x0000000702387212 */ /* 0x000fe200078e3cff */
[----:B------:R-:W-:Y:S01]  /*9150*/  IMAD R2, R16, 0x20, R213 ;  /* 0x0000002010027824 */ /* 0x000fe200078e02d5 */
[----:B------:R-:W-:Y:S01]  /*9160*/  SHF.R.U64 R8, R8, 0x3, RZ ;  /* 0x0000000308087819 */ /* 0x000fe200000012ff */
[----:B------:R-:W-:Y:S01]  /*9170*/  UIADD3 UR11, UR11, UR9, URZ ;  /* 0x000000090b0b7290 */ /* 0x000fe2000fffe03f */
[----:B------:R-:W-:Y:S02]  /*9180*/  SHF.R.U64 R12, R12, 0x3, RZ ;  /* 0x000000030c0c7819 */ /* 0x000fe400000012ff */
[----:B------:R-:W-:Y:S02]  /*9190*/  SHF.R.U64 R24, R24, 0x3, RZ ;  /* 0x0000000318187819 */ /* 0x000fe400000012ff */
[----:B------:R-:W-:Y:S01]  /*91a0*/  SHF.R.U64 R28, R28, 0x3, RZ ;  /* 0x000000031c1c7819 */ /* 0x000fe200000012ff */
[----:B------:R-:W-:Y:S01]  /*91b0*/  IMAD R61, R61, 0x80, R2 ;  /* 0x000000803d3d7824 */ /* 0x000fe200078e0202 */
[----:B------:R-:W-:Y:S01]  /*91c0*/  LOP3.LUT R8, R8, R9, RZ, 0x3c, !PT ;  /* 0x0000000908087212 */ /* 0x000fe200078e3cff */
[----:B------:R-:W-:Y:S01]  /*91d0*/  USHF.R.S32.HI UR4, URZ, 0x1f, UR61 ;  /* 0x0000001f3f047899 */ /* 0x000fe2000801143d */
[----:B------:R-:W-:Y:S01]  /*91e0*/  LOP3.LUT R12, R12, R13, RZ, 0x3c, !PT ;  /* 0x0000000d0c0c7212 */ /* 0x000fe200078e3cff */
[----:B------:R-:W-:Y:S01]  /*91f0*/  UIMAD.WIDE.U32 UR10, UR17, UR12, UR10 ;  /* 0x0000000c110a72a5 */ /* 0x000fe2000f8e000a */
[----:B------:R-:W-:Y:S01]  /*9200*/  LOP3.LUT R24, R24, R25, RZ, 0x3c, !PT ;  /* 0x0000001918187212 */ /* 0x000fe200078e3cff */
[--C-:B------:R-:W-:Y:S01]  /*9210*/  IMAD.X R13, RZ, RZ, R5.reuse, P3 ;  /* 0x000000ffff0d7224 */ /* 0x100fe200018e0605 */
[----:B------:R-:W-:Y:S01]  /*9220*/  LOP3.LUT R28, R28, R29, RZ, 0x3c, !PT ;  /* 0x0000001d1c1c7212 */ /* 0x000fe200078e3cff */
[--C-:B------:R-:W-:Y:S01]  /*9230*/  IMAD.X R25, RZ, RZ, R5.reuse, P6 ;  /* 0x000000ffff197224 */ /* 0x100fe200030e0605 */
[----:B------:R-:W-:Y:S01]  /*9240*/  IADD3.X R9, RZ, R5, RZ, P4, !PT ;  /* 0x00000005ff097210 */ /* 0x000fe200027fe4ff */
[----:B------:R-:W-:Y:S01]  /*9250*/  IMAD.X R29, RZ, RZ, R5, P5 ;  /* 0x000000ffff1d7224 */ /* 0x000fe200028e0605 */
[C---:B------:R-:W-:Y:S01]  /*9260*/  IADD3 R37, P0, R4.reuse, 0x6000, RZ ;  /* 0x0000600004257810 */ /* 0x040fe20007f1e0ff */
[----:B0-----:R-:W-:Y:S01]  /*9270*/  @P1 IMAD.HI.U32 R2, R61, R20, RZ ;  /* 0x000000143d021227 */ /* 0x001fe200078e00ff */
[C---:B------:R-:W-:Y:S01]  /*9280*/  IADD3 R41, P4, R4.reuse, 0x7000, RZ ;  /* 0x0000700004297810 */ /* 0x040fe20007f9e0ff */
[----:B------:R-:W-:Y:S01]  /*9290*/  UIMAD UR4, UR4, UR14, URZ ;  /* 0x0000000e040472a4 */ /* 0x000fe2000f8e023f */
[C---:B------:R-:W-:Y:S01]  /*92a0*/  IADD3 R45, P3, R4.reuse, 0x8000, RZ ;  /* 0x00008000042d7810 */ /* 0x040fe20007f7e0ff */
[----:B------:R-:W-:Y:S01]  /*92b0*/  UIMAD UR11, UR17, UR13, UR11 ;  /* 0x0000000d110b72a4 */ /* 0x000fe2000f8e020b */
[C---:B------:R-:W-:Y:S01]  /*92c0*/  IADD3 R49, P6, R4.reuse, 0x9000, RZ ;  /* 0x0000900004317810 */ /* 0x040fe20007fde0ff */
[----:B------:R-:W-:Y:S01]  /*92d0*/  IMAD.MOV.U32 R23, RZ, RZ, R61 ;  /* 0x000000ffff177224 */ /* 0x000fe200078e003d */
[----:B------:R-:W-:Y:S01]  /*92e0*/  IADD3 R53, P5, R4, 0xa000, RZ ;  /* 0x0000a00004357810 */ /* 0x000fe20007fbe0ff */
[----:B------:R-:W5:Y:S01]  /*92f0*/  LD.E.128 R12, desc[UR36][R12.64] ;  /* 0x000000240c0c7980 */ /* 0x000f62000c101d00 */
[----:B------:R-:W-:-:S02]  /*9300*/  LOP3.LUT R36, R37, 0x380, RZ, 0xc0, !PT ;  /* 0x0000038025247812 */ /* 0x000fc400078ec0ff */
[----:B------:R-:W-:Y:S01]  /*9310*/  LOP3.LUT R40, R41, 0x380, RZ, 0xc0, !PT ;  /* 0x0000038029287812 */ /* 0x000fe200078ec0ff */
[----:B------:R-:W-:Y:S01]  /*9320*/  UIMAD UR4, UR61, UR15, UR4 ;  /* 0x0000000f3d0472a4 */ /* 0x000fe2000f8e0204 */
[----:B------:R-:W-:Y:S01]  /*9330*/  LOP3.LUT R44, R45, 0x380, RZ, 0xc0, !PT ;  /* 0x000003802d2c7812 */ /* 0x000fe200078ec0ff */
[----:B------:R-:W-:Y:S01]  /*9340*/  ULDC.64 UR12, c[0x0][0xae0] ;  /* 0x0002b800000c7ab9 */ /* 0x000fe20000000a00 */
[----:B------:R-:W-:Y:S01]  /*9350*/  LOP3.LUT R48, R49, 0x380, RZ, 0xc0, !PT ;  /* 0x0000038031307812 */ /* 0x000fe200078ec0ff */
[----:B------:R-:W5:Y:S01]  /*9360*/  LD.E.128 R24, desc[UR36][R24.64] ;  /* 0x0000002418187980 */ /* 0x000f62000c101d00 */
[----:B------:R-:W-:Y:S01]  /*9370*/  LOP3.LUT R52, R53, 0x380, RZ, 0xc0, !PT ;  /* 0x0000038035347812 */ /* 0x000fe200078ec0ff */
[----:B------:R-:W-:Y:S01]  /*9380*/  UIMAD.WIDE.U32 UR10, UR61, UR14, UR10 ;  /* 0x0000000e3d0a72a5 */ /* 0x000fe2000f8e000a */
[----:B------:R-:W-:Y:S01]  /*9390*/  LOP3.LUT R11, R4, 0x380, RZ, 0xc0, !PT ;  /* 0x00000380040b7812 */ /* 0x000fe200078ec0ff */
[----:B------:R-:W5:Y:S01]  /*93a0*/  LD.E.128 R28, desc[UR36][R28.64] ;  /* 0x000000241c1c7980 */ /* 0x000f62000c101d00 */
[----:B-1----:R-:W-:-:S02]  /*93b0*/  @P1 SHF.R.U32.HI R23, RZ, R21, R2 ;  /* 0x00000015ff171219 */ /* 0x002fc40000011602 */
[----:B------:R-:W-:Y:S01]  /*93c0*/  SHF.R.U64 R36, R36, 0x3, RZ ;  /* 0x0000000324247819 */ /* 0x000fe200000012ff */
[----:B------:R-:W5:Y:S01]  /*93d0*/  LD.E.128 R56, desc[UR36][R56.64] ;  /* 0x0000002438387980 */ /* 0x000f62000c101d00 */
[----:B------:R-:W-:Y:S02]  /*93e0*/  SHF.R.U64 R40, R40, 0x3, RZ ;  /* 0x0000000328287819 */ /* 0x000fe400000012ff */
[----:B------:R-:W-:Y:S02]  /*93f0*/  SHF.R.U64 R44, R44, 0x3, RZ ;  /* 0x000000032c2c7819 */ /* 0x000fe400000012ff */
[----:B------:R-:W-:Y:S02]  /*9400*/  SHF.R.U64 R48, R48, 0x3, RZ ;  /* 0x0000000330307819 */ /* 0x000fe400000012ff */
[----:B------:R-:W-:Y:S01]  /*9410*/  SHF.R.U64 R52, R52, 0x3, RZ ;  /* 0x0000000334347819 */ /* 0x000fe200000012ff */
[----:B------:R-:W-:Y:S01]  /*9420*/  UIADD3 UR4, UR11, UR4, URZ ;  /* 0x000000040b047290 */ /* 0x000fe2000fffe03f */
[----:B------:R-:W-:-:S02]  /*9430*/  SHF.R.U64 R11, R11, 0x3, RZ ;  /* 0x000000030b0b7819 */ /* 0x000fc400000012ff */
[----:B------:R-:W-:Y:S02]  /*9440*/  SHF.R.S32.HI R2, RZ, 0x1f, R23 ;  /* 0x0000001fff027819 */ /* 0x000fe40000011417 */
[----:B------:R-:W-:Y:S02]  /*9450*/  IADD3 R60, -R23, RZ, RZ ;  /* 0x000000ff173c7210 */ /* 0x000fe40007ffe1ff */
[----:B------:R-:W-:Y:S01]  /*9460*/  LOP3.LUT R36, R36, R37, RZ, 0x3c, !PT ;  /* 0x0000002524247212 */ /* 0x000fe200078e3cff */
[--C-:B------:R-:W-:Y:S01]  /*9470*/  IMAD.X R37, RZ, RZ, R5.reuse, P0 ;  /* 0x000000ffff257224 */ /* 0x100fe200000e0605 */
[----:B------:R-:W-:Y:S01]  /*9480*/  LOP3.LUT R40, R40, R41, RZ, 0x3c, !PT ;  /* 0x0000002928287212 */ /* 0x000fe200078e3cff */
[--C-:B------:R-:W-:Y:S01]  /*9490*/  IMAD.X R41, RZ, RZ, R5.reuse, P4 ;  /* 0x000000ffff297224 */ /* 0x100fe200020e0605 */
[----:B------:R-:W-:Y:S01]  /*94a0*/  LOP3.LUT R44, R44, R45, RZ, 0x3c, !PT ;  /* 0x0000002d2c2c7212 */ /* 0x000fe200078e3cff */
[--C-:B------:R-:W-:Y:S01]  /*94b0*/  IMAD.X R45, RZ, RZ, R5.reuse, P3 ;  /* 0x000000ffff2d7224 */ /* 0x100fe200018e0605 */
[----:B------:R-:W-:Y:S01]  /*94c0*/  LOP3.LUT R48, R48, R49, RZ, 0x3c, !PT ;  /* 0x0000003130307212 */ /* 0x000fe200078e3cff */
[----:B------:R-:W-:Y:S01]  /*94d0*/  IMAD.X R49, RZ, RZ, R5, P6 ;  /* 0x000000ffff317224 */ /* 0x000fe200030e0605 */
[----:B------:R-:W-:-:S02]  /*94e0*/  LOP3.LUT R52, R52, R53, RZ, 0x3c, !PT ;  /* 0x0000003534347212 */ /* 0x000fc400078e3cff */
[----:B------:R-:W-:Y:S01]  /*94f0*/  LOP3.LUT R4, R11, R4, RZ, 0x3c, !PT ;  /* 0x000000040b047212 */ /* 0x000fe200078e3cff */
[----:B------:R-:W-:Y:S01]  /*9500*/  IMAD.U32 R21, RZ, RZ, UR11 ;  /* 0x0000000bff157e24 */ /* 0x000fe2000f8e00ff */
[----:B------:R-:W-:Y:S01]  /*9510*/  IADD3.X R53, RZ, R5, RZ, P5, !PT ;  /* 0x00000005ff357210 */ /* 0x000fe20002ffe4ff */
[----:B------:R-:W-:Y:S01]  /*9520*/  IMAD R2, R2, UR12, RZ ;  /* 0x0000000c02027c24 */ /* 0x000fe2000f8e02ff */
[----:B------:R-:W5:Y:S01]  /*9530*/  LD.E.128 R8, desc[UR36][R8.64] ;  /* 0x0000002408087980 */ /* 0x000f62000c101d00 */
[----:B------:R-:W-:Y:S01]  /*9540*/  IMAD.U32 R20, RZ, RZ, UR10 ;  /* 0x0000000aff147e24 */ /* 0x000fe2000f8e00ff */
[----:B------:R-:W-:Y:S01]  /*9550*/  ULDC.64 UR10, c[0x0][0xad8] ;  /* 0x0002b600000a7ab9 */ /* 0x000fe20000000a00 */
[----:B------:R-:W-:Y:S01]  /*9560*/  IMAD.U32 R21, RZ, RZ, UR4 ;  /* 0x00000004ff157e24 */ /* 0x000fe2000f8e00ff */
[----:B------:R-:W5:Y:S01]  /*9570*/  LD.E.128 R4, desc[UR36][R4.64] ;  /* 0x0000002404047980 */ /* 0x000f62000c101d00 */
[----:B------:R-:W-:Y:S02]  /*9580*/  IMAD R61, R3, R60, R61 ;  /* 0x0000003c033d7224 */ /* 0x000fe400078e023d */
[C---:B------:R-:W-:Y:S01]  /*9590*/  IMAD R63, R23.reuse, UR13, R2 ;  /* 0x0000000d173f7c24 */ /* 0x040fe2000f8e0202 */
[----:B------:R-:W5:Y:S01]  /*95a0*/  LD.E.128 R36, desc[UR36][R36.64] ;  /* 0x0000002424247980 */ /* 0x000f62000c101d00 */
[----:B------:R-:W-:Y:S01]  /*95b0*/  IMAD.WIDE.U32 R2, R23, UR12, R20 ;  /* 0x0000000c17027c25 */ /* 0x000fe2000f8e0014 */
[----:B------:R-:W-:-:S02]  /*95c0*/  SHF.R.S32.HI R20, RZ, 0x1f, R61 ;  /* 0x0000001fff147819 */ /* 0x000fc4000001143d */
[----:B------:R-:W5:Y:S01]  /*95d0*/  LD.E.128 R40, desc[UR36][R40.64] ;  /* 0x0000002428287980 */ /* 0x000f62000c101d00 */
[----:B------:R-:W-:-:S03]  /*95e0*/  IMAD.U32 R60, RZ, RZ, UR16 ;  /* 0x00000010ff3c7e24 */ /* 0x000fc6000f8e00ff */
[----:B------:R-:W5:Y:S04]  /*95f0*/  LD.E.128 R44, desc[UR36][R44.64] ;  /* 0x000000242c2c7980 */ /* 0x000f68000c101d00 */
[----:B------:R-:W5:Y:S04]  /*9600*/  LD.E.128 R48, desc[UR36][R48.64] ;  /* 0x0000002430307980 */ /* 0x000f68000c101d00 */
[----:B------:R-:W5:Y:S01]  /*9610*/  LD.E.128 R52, desc[UR36][R52.64] ;  /* 0x0000002434347980 */ /* 0x000f62000c101d00 */
[----:B------:R-:W-:Y:S01]  /*9620*/  @!PT LDS RZ, [RZ] ;  /* 0x00000000fffff984 */ /* 0x000fe20000000800 */
[----:B------:R-:W-:Y:S01]  /*9630*/  @!PT LDS RZ, [RZ] ;  /* 0x00000000fffff984 */ /* 0x000fe20000000800 */
[----:B------:R-:W-:Y:S01]  /*9640*/  @!PT LDS RZ, [RZ] ;  /* 0x00000000fffff984 */ /* 0x000fe20000000800 */
[----:B------:R-:W-:Y:S01]  /*9650*/  @!PT LDS RZ, [RZ] ;  /* 0x00000000fffff984 */ /* 0x000fe20000000800 */
[----:B------:R0:W-:Y:S06]  /*9660*/  MEMBAR.ALL.CTA ;  /* 0x0000000000007992 */ /* 0x0001ec0000008000 */
[----:B0-----:R-:W0:Y:S01]  /*9670*/  FENCE.VIEW.ASYNC.S ;  /* 0x00000000000073c6 */ /* 0x001e220000000000 */
[----:B------:R-:W-:-:S02]  /*9680*/  IMAD R65, R60, 0x80, R213 ;  /* 0x000000803c417824 */ /* 0x000fc400078e02d5 */
[----:B------:R-:W-:Y:S02]  /*9690*/  IMAD.IADD R3, R3, 0x1, R63 ;  /* 0x0000000103037824 */ /* 0x000fe400078e023f */
[----:B------:R-:W-:Y:S02]  /*96a0*/  IMAD R20, R20, UR10, RZ ;  /* 0x0000000a14147c24 */ /* 0x000fe4000f8e02ff */
[----:B------:R-:W-:Y:S01]  /*96b0*/  VIADD R23, R65, 0x40 ;  /* 0x0000004041177836 */ /* 0x000fe20000000000 */
[----:B------:R-:W-:Y:S01]  /*96c0*/  UIADD3 UR8, UR8, 0x30820, URZ ;  /* 0x0003082008087890 */ /* 0x000fe2000fffe03f */
[C---:B------:R-:W-:Y:S02]  /*96d0*/  IMAD R63, R61.reuse, UR11, R20 ;  /* 0x0000000b3d3f7c24 */ /* 0x040fe4000f8e0214 */
[----:B------:R-:W-:Y:S01]  /*96e0*/  IMAD.WIDE.U32 R2, R61, UR10, R2 ;  /* 0x0000000a3d027c25 */ /* 0x000fe2000f8e0002 */
[-C--:B------:R-:W-:Y:S01]  /*96f0*/  ISETP.GE.AND P2, PT, R65, R18.reuse, PT ;  /* 0x000000124100720c */ /* 0x080fe20003f46270 */
[----:B------:R-:W-:Y:S01]  /*9700*/  ULDC.64 UR10, c[0x0][0xa80] ;  /* 0x0002a000000a7ab9 */ /* 0x000fe20000000a00 */
[----:B------:R-:W-:Y:S01]  /*9710*/  ISETP.GE.AND P1, PT, R23, R18, PT ;  /* 0x000000121700720c */ /* 0x000fe20003f26270 */
[----:B------:R-:W-:Y:S01]  /*9720*/  IMAD.IADD R3, R3, 0x1, R63 ;  /* 0x0000000103037824 */ /* 0x000fe200078e023f */
[----:B------:R-:W-:Y:S01]  /*9730*/  UPRMT UR8, URZ, 0x654, UR8 ;  /* 0x000006543f087896 */ /* 0x000fe20008000008 */
[----:B------:R-:W-:Y:S01]  /*9740*/  LEA R23, P3, R2, UR10, 0x1 ;  /* 0x0000000a02177c11 */ /* 0x000fe2000f8608ff */
[----:B------:R-:W-:-:S03]  /*9750*/  VIADD R21, R65, 0x20 ;  /* 0x0000002041157836 */ /* 0x000fc60000000000 */
[----:B------:R-:W-:Y:S01]  /*9760*/  LEA.HI.X R62, R2, UR11, R3, 0x1, P3 ;  /* 0x0000000b023e7c11 */ /* 0x000fe200098f0c03 */
[C---:B------:R-:W-:Y:S01]  /*9770*/  VIADD R64, R0.reuse, 0x40 ;  /* 0x0000004000407836 */ /* 0x040fe20000000000 */
[----:B------:R-:W-:Y:S01]  /*9780*/  ISETP.GE.AND P0, PT, R21, R18, PT ;  /* 0x000000121500720c */ /* 0x000fe20003f06270 */
[----:B------:R-:W-:Y:S01]  /*9790*/  VIADD R68, R0, 0x80 ;  /* 0x0000008000447836 */ /* 0x000fe20000000000 */
[----:B0-----:R-:W-:Y:S01]  /*97a0*/  SYNCS.ARRIVE.TRANS64.RED.A1T0 RZ, [UR8], RZ ;  /* 0x000000ffffff79a7 */ /* 0x001fe20008100408 */
[----:B------:R0:W1:Y:S01]  /*97b0*/  SHFL.IDX PT, R21, R23, RZ, 0x181f ;  /* 0x00181fff17157589 */ /* 0x00006200000e0000 */
[----:B------:R-:W-:Y:S03]  /*97c0*/  BSSY B1, `(.L_x_215) ;  /* 0x0000013000017945 */ /* 0x000fe60003800000 */
[----:B------:R0:W2:Y:S01]  /*97d0*/  SHFL.IDX PT, R61, R62, RZ, 0x181f ;  /* 0x00181fff3e3d7589 */ /* 0x0000a200000e0000 */
[----:B------:R-:W-:-:S02]  /*97e0*/  SHF.R.S32.HI R63, RZ, 0x1f, R0 ;  /* 0x0000001fff3f7819 */ /* 0x000fc40000011400 */
[----:B------:R-:W-:Y:S02]  /*97f0*/  SHF.R.S32.HI R66, RZ, 0x1f, R64 ;  /* 0x0000001fff427819 */ /* 0x000fe40000011440 */
[----:B------:R-:W-:Y:S01]  /*9800*/  SHF.R.S32.HI R67, RZ, 0x1f, R68 ;  /* 0x0000001fff437819 */ /* 0x000fe20000011444 */
[----:B------:R-:W-:Y:S06]  /*9810*/  @P2 BRA `(.L_x_216) ;  /* 0x0000000000342947 */ /* 0x000fec0003800000 */
[----:B------:R-:W-:Y:S02]  /*9820*/  ULDC UR4, c[0x0][0xac8] ;  /* 0x0002b20000047ab9 */ /* 0x000fe40000000800 */
[----:B------:R-:W-:Y:S02]  /*9830*/  ISETP.GE.AND P4, PT, R0, UR4, PT ;  /* 0x0000000400007c0c */ /* 0x000fe4000bf86270 */
[----:B------:R-:W-:Y:S02]  /*9840*/  ISETP.GE.AND P3, PT, R64, UR4, PT ;  /* 0x0000000440007c0c */ /* 0x000fe4000bf66270 */
[----:B------:R-:W-:-:S09]  /*9850*/  ISETP.GE.AND P2, PT, R68, UR4, PT ;  /* 0x0000000444007c0c */ /* 0x000fd2000bf46270 */
[-C--:B-1----:R-:W-:Y:S02]  /*9860*/  @!P4 LEA R2, P6, R0, R21.reuse, 0x1 ;  /* 0x000000150002c211 */ /* 0x082fe400078c08ff */
[----:B------:R-:W-:Y:S02]  /*9870*/  @!P3 LEA R20, P5, R64, R21, 0x1 ;  /* 0x000000154014b211 */ /* 0x000fe400078a08ff */
[----:B--2---:R-:W-:Y:S02]  /*9880*/  @!P4 LEA.HI.X R3, R0, R61, R63, 0x1, P6 ;  /* 0x0000003d0003c211 */ /* 0x004fe400030f0c3f */
[----:B------:R-:W-:Y:S02]  /*9890*/  @!P2 LEA R60, P6, R68, R21, 0x1 ;  /* 0x00000015443ca211 */ /* 0x000fe400078c08ff */
[-C--:B------:R-:W-:Y:S01]  /*98a0*/  @!P3 LEA.HI.X R21, R64, R61.reuse, R66, 0x1, P5 ;  /* 0x0000003d4015b211 */ /* 0x080fe200028f0c42 */
[----:B-----5:R3:W-:Y:S01]  /*98b0*/  @!P4 ST.E.128 desc[UR36][R2.64], R4 ;  /* 0x000000040200c985 */ /* 0x0207e2000c101d24 */
[----:B------:R-:W-:-:S03]  /*98c0*/  @!P2 LEA.HI.X R61, R68, R61, R67, 0x1, P6 ;  /* 0x0000003d443da211 */ /* 0x000fc600030f0c43 */
[----:B------:R3:W-:Y:S04]  /*98d0*/  @!P3 ST.E.128 desc[UR36][R20.64], R28 ;  /* 0x0000001c1400b985 */ /* 0x0007e8000c101d24 */
[----:B------:R3:W-:Y:S02]  /*98e0*/  @!P2 ST.E.128 desc[UR36][R60.64], R44 ;  /* 0x0000002c3c00a985 */ /* 0x0007e4000c101d24 */
.L_x_216:
[----:B------:R-:W-:Y:S05]  /*98f0*/  BSYNC B1 ;  /* 0x0000000000017941 */ /* 0x000fea0003800000 */
.L_x_215:
[----:B---3-5:R3:W4:Y:S01]  /*9900*/  SHFL.IDX PT, R7, R62, 0x1, 0x181f ;  /* 0x00381f003e077f89 */ /* 0x02872200000e0000 */
[----:B------:R-:W-:Y:S03]  /*9910*/  BSSY B1, `(.L_x_217) ;  /* 0x0000010000017945 */ /* 0x000fe60003800000 */
[----:B------:R3:W0:Y:S01]  /*9920*/  SHFL.IDX PT, R3, R23, 0x1, 0x181f ;  /* 0x00381f0017037f89 */ /* 0x00062200000e0000 */
[----:B------:R-:W-:Y:S05]  /*9930*/  @P0 BRA `(.L_x_218) ;  /* 0x0000000000340947 */ /* 0x000fea0003800000 */
[----:B------:R-:W-:Y:S02]  /*9940*/  ULDC UR4, c[0x0][0xac8] ;  /* 0x0002b20000047ab9 */ /* 0x000fe40000000800 */
[----:B------:R-:W-:Y:S02]  /*9950*/  ISETP.GE.AND P4, PT, R0, UR4, PT ;  /* 0x0000000400007c0c */ /* 0x000fe4000bf86270 */
[----:B------:R-:W-:Y:S02]  /*9960*/  ISETP.GE.AND P5, PT, R64, UR4, PT ;  /* 0x0000000440007c0c */ /* 0x000fe4000bfa6270 */
[----:B------:R-:W-:-:S09]  /*9970*/  ISETP.GE.AND P6, PT, R68, UR4, PT ;  /* 0x0000000444007c0c */ /* 0x000fd2000bfc6270 */
[-C--:B0-----:R-:W-:Y:S02]  /*9980*/  @!P4 LEA R2, P0, R0, R3.reuse, 0x1 ;  /* 0x000000030002c211 */ /* 0x081fe400078008ff */
[-C--:B------:R-:W-:Y:S02]  /*9990*/  @!P5 LEA R4, P2, R64, R3.reuse, 0x1 ;  /* 0x000000034004d211 */ /* 0x080fe400078408ff */
[----:B------:R-:W-:Y:S02]  /*99a0*/  @!P6 LEA R6, P3, R68, R3, 0x1 ;  /* 0x000000034406e211 */ /* 0x000fe400078608ff */
[-C--:B----4-:R-:W-:Y:S02]  /*99b0*/  @!P4 LEA.HI.X R3, R0, R7.reuse, R63, 0x1, P0 ;  /* 0x000000070003c211 */ /* 0x090fe400000f0c3f */
[-C--:B------:R-:W-:Y:S02]  /*99c0*/  @!P5 LEA.HI.X R5, R64, R7.reuse, R66, 0x1, P2 ;  /* 0x000000074005d211 */ /* 0x080fe400010f0c42 */
[----:B------:R-:W-:Y:S01]  /*99d0*/  @!P6 LEA.HI.X R7, R68, R7, R67, 0x1, P3 ;  /* 0x000000074407e211 */ /* 0x000fe200018f0c43 */
[----:B------:R0:W-:Y:S04]  /*99e0*/  @!P4 ST.E.128 desc[UR36][R2.64], R8 ;  /* 0x000000080200c985 */ /* 0x0001e8000c101d24 */
[----:B------:R0:W-:Y:S04]  /*99f0*/  @!P5 ST.E.128 desc[UR36][R4.64], R32 ;  /* 0x000000200400d985 */ /* 0x0001e8000c101d24 */
[----:B------:R0:W-:Y:S02]  /*9a00*/  @!P6 ST.E.128 desc[UR36][R6.64], R48 ;  /* 0x000000300600e985 */ /* 0x0001e4000c101d24 */
.L_x_218:
[----:B------:R-:W-:Y:S05]  /*9a10*/  BSYNC B1 ;  /* 0x0000000000017941 */ /* 0x000fea0003800000 */
.L_x_217:
[----:B0---4-:R0:W4:Y:S01]  /*9a20*/  SHFL.IDX PT, R7, R62, 0x2, 0x181f ;  /* 0x00581f003e077f89 */ /* 0x01112200000e0000 */
        /* <DEDUP_REMOVED lines=16> */
.L_x_220:
[----:B------:R-:W-:Y:S05]  /*9b30*/  BSYNC B1 ;  /* 0x0000000000017941 */ /* 0x000fea0003800000 */
.L_x_219:
[----:B0-----:R-:W-:Y:S01]  /*9b40*/  IADD3 R3, R65, 0x60, RZ ;  /* 0x0000006041037810 */ /* 0x001fe20007ffe0ff */
[----:B----4-:R0:W4:Y:S03]  /*9b50*/  SHFL.IDX PT, R7, R62, 0x3, 0x181f ;  /* 0x00781f003e077f89 */ /* 0x01012600000e0000 */
[----:B------:R-:W-:Y:S01]  /*9b60*/  ISETP.GE.AND P0, PT, R3, R18, PT ;  /* 0x000000120300720c */ /* 0x000fe20003f06270 */
[----:B---3--:R-:W3:-:S12]  /*9b70*/  SHFL.IDX PT, R23, R23, 0x3, 0x181f ;  /* 0x00781f0017177f89 */ /* 0x008ed800000e0000 */
[----:B0-----:R-:W-:Y:S05]  /*9b80*/  @P0 BRA `(.L_x_221) ;  /* 0x0000002000100947 */ /* 0x001fea0003800000 */
[----:B------:R-:W-:Y:S02]  /*9b90*/  ULDC UR4, c[0x0][0xac8] ;  /* 0x0002b20000047ab9 */ /* 0x000fe40000000800 */
[----:B------:R-:W-:Y:S02]  /*9ba0*/  ISETP.GE.AND P2, PT, R0, UR4, PT ;  /* 0x0000000400007c0c */ /* 0x000fe4000bf46270 */
[----:B------:R-:W-:-:S11]  /*9bb0*/  ISETP.GE.AND P3, PT, R64, UR4, PT ;  /* 0x0000000440007c0c */ /* 0x000fd6000bf66270 */
[-C--:B---3--:R-:W-:Y:S02]  /*9bc0*/  @!P2 LEA R2, P0, R0, R23.reuse, 0x1 ;  /* 0x000000170002a211 */ /* 0x088fe400078008ff */
[----:B------:R-:W-:Y:S02]  /*9bd0*/  @!P3 LEA R4, P1, R64, R23, 0x1 ;  /* 0x000000174004b211 */ /* 0x000fe400078208ff */
[-C--:B----4-:R-:W-:Y:S02]  /*9be0*/  @!P2 LEA.HI.X R3, R0, R7.reuse, R63, 0x1, P0 ;  /* 0x000000070003a211 */ /* 0x090fe400000f0c3f */
[----:B------:R-:W-:Y:S02]  /*9bf0*/  @!P3 LEA.HI.X R5, R64, R7, R66, 0x1, P1 ;  /* 0x000000074005b211 */ /* 0x000fe400008f0c42 */
[----:B------:R-:W-:Y:S01]  /*9c00*/  ISETP.GE.AND P0, PT, R68, UR4, PT ;  /* 0x0000000444007c0c */ /* 0x000fe2000bf06270 */
[----:B------:R0:W-:Y:S04]  /*9c10*/  @!P2 ST.E.128 desc[UR36][R2.64], R24 ;  /* 0x000000180200a985 */ /* 0x0001e8000c101d24 */
[----:B------:R0:W-:Y:S08]  /*9c20*/  @!P3 ST.E.128 desc[UR36][R4.64], R40 ;  /* 0x000000280400b985 */ /* 0x0001f0000c101d24 */
[----:B------:R-:W-:Y:S05]  /*9c30*/  @P0 BRA `(.L_x_221) ;  /* 0x0000001c00e40947 */ /* 0x000fea0003800000 */
[----:B0-----:R-:W-:-:S04]  /*9c40*/  LEA R2, P0, R68, R23, 0x1 ;  /* 0x0000001744027211 */ /* 0x001fc800078008ff */
[----:B------:R-:W-:-:S05]  /*9c50*/  LEA.HI.X R3, R68, R7, R67, 0x1, P0 ;  /* 0x0000000744037211 */ /* 0x000fca00000f0c43 */
[----:B------:R0:W-:Y:S01]  /*9c60*/  ST.E.128 desc[UR36][R2.64], R56 ;  /* 0x0000003802007985 */ /* 0x0001e2000c101d24 */
[----:B------:R-:W-:Y:S05]  /*9c70*/  BRA `(.L_x_221) ;  /* 0x0000001c00d47947 */ /* 0x000fea0003800000 */
.L_x_214:
[----:B------:R-:W-:Y:S01]  /*9c80*/  ULDC.64 UR12, c[0x0][0xb08] ;  /* 0x0002c200000c7ab9 */ /* 0x000fe20000000a00 */
[----:B------:R-:W-:Y:S01]  /*9c90*/  R2UR UR16, R211 ;  /* 0x00000000d31072ca */ /* 0x000fe200000e0000 */
[----:B------:R-:W-:Y:S01]  /*9ca0*/  UIMAD UR9, UR15, UR12, URZ ;  /* 0x0000000c0f0972a4 */ /* 0x000fe2000f8e023f */
[----:B0-----:R-:W0:Y:S01]  /*9cb0*/  @P1 LDC R0, c[0x0][0xbec] ;  /* 0x0002fb00ff001b82 */ /* 0x001e220000000800 */
[----:B------:R-:W-:Y:S01]  /*9cc0*/  UIMAD.WIDE.U32 UR10, UR4, UR12, URZ ;  /* 0x0000000c040a72a5 */ /* 0x000fe2000f8e003f */
[----:B------:R-:W-:Y:S01]  /*9cd0*/  R2UR UR14, R23 ;  /* 0x00000000170e72ca */ /* 0x000fe200000e0000 */
[----:B------:R-:W-:Y:S01]  /*9ce0*/  UIMAD UR9, UR4, UR13, UR9 ;  /* 0x0000000d040972a4 */ /* 0x000fe2000f8e0209 */
[----:B------:R-:W-:Y:S01]  /*9cf0*/  IMAD.MOV.U32 R5, RZ, RZ, R11 ;  /* 0x000000ffff057224 */ /* 0x000fe200078e000b */
[----:B------:R-:W-:Y:S01]  /*9d00*/  USHF.R.S32.HI UR4, URZ, 0x1f, UR61 ;  /* 0x0000001f3f047899 */ /* 0x000fe2000801143d */
[----:B------:R-:W-:Y:S01]  /*9d10*/  BSSY B1, `(.L_x_222) ;  /* 0x0000096000017945 */ /* 0x000fe20003800000 */
[----:B------:R-:W-:Y:S01]  /*9d20*/  UIADD3 UR11, UR11, UR9, URZ ;  /* 0x000000090b0b7290 */ /* 0x000fe2000fffe03f */
[----:B------:R-:W1:Y:S01]  /*9d30*/  @P1 LDC R7, c[0x0][0xbf0] ;  /* 0x0002fc00ff071b82 */ /* 0x000e620000000800 */
[----:B------:R-:W-:Y:S01]  /*9d40*/  ULDC.64 UR12, c[0x0][0xb38] ;  /* 0x0002ce00000c7ab9 */ /* 0x000fe20000000a00 */
[----:B------:R-:W-:Y:S01]  /*9d50*/  UIADD3 UR8, UR8, 0x30820, URZ ;  /* 0x0003082008087890 */ /* 0x000fe2000fffe03f */
[----:B------:R-:W-:Y:S01]  /*9d60*/  SHF.R.S32.HI R84, RZ, 0x1f, R205 ;  /* 0x0000001fff547819 */ /* 0x000fe200000114cd */
[----:B------:R-:W-:Y:S01]  /*9d70*/  UIMAD.WIDE.U32 UR10, UR16, UR12, UR10 ;  /* 0x0000000c100a72a5 */ /* 0x000fe2000f8e000a */
[----:B------:R-:W-:Y:S01]  /*9d80*/  SHF.R.S32.HI R85, RZ, 0x1f, R206 ;  /* 0x0000001fff557819 */ /* 0x000fe200000114ce */
[----:B------:R-:W-:Y:S01]  /*9d90*/  UPRMT UR8, URZ, 0x654, UR8 ;  /* 0x000006543f087896 */ /* 0x000fe20008000008 */
[----:B------:R-:W-:Y:S01]  /*9da0*/  SHF.R.S32.HI R86, RZ, 0x1f, R207 ;  /* 0x0000001fff567819 */ /* 0x000fe200000114cf */
[----:B------:R-:W-:Y:S01]  /*9db0*/  UIMAD UR11, UR16, UR13, UR11 ;  /* 0x0000000d100b72a4 */ /* 0x000fe2000f8e020b */
[----:B------:R-:W-:-:S02]  /*9dc0*/  SHF.R.S32.HI R87, RZ, 0x1f, R208 ;  /* 0x0000001fff577819 */ /* 0x000fc400000114d0 */
[----:B------:R-:W-:Y:S01]  /*9dd0*/  ULDC.64 UR12, c[0x0][0xb40] ;  /* 0x0002d000000c7ab9 */ /* 0x000fe20000000a00 */
[----:B------:R-:W-:Y:S01]  /*9de0*/  SHF.R.S32.HI R88, RZ, 0x1f, R209 ;  /* 0x0000001fff587819 */ /* 0x000fe200000114d1 */
[----:B------:R-:W-:Y:S01]  /*9df0*/  UIMAD UR4, UR4, UR12, URZ ;  /* 0x0000000c040472a4 */ /* 0x000fe2000f8e023f */
[----:B------:R-:W-:Y:S01]  /*9e00*/  SHF.R.S32.HI R89, RZ, 0x1f, R210 ;  /* 0x0000001fff597819 */ /* 0x000fe200000114d2 */
[----:B------:R-:W-:Y:S01]  /*9e10*/  UIMAD.WIDE.U32 UR10, UR61, UR12, UR10 ;  /* 0x0000000c3d0a72a5 */ /* 0x000fe2000f8e000a */
[----:B0-----:R-:W-:Y:S01]  /*9e20*/  @P1 IMAD.HI.U32 R0, R11, R0, RZ ;  /* 0x000000000b001227 */ /* 0x001fe200078e00ff */
[----:B------:R-:W-:Y:S01]  /*9e30*/  UIMAD UR4, UR61, UR13, UR4 ;  /* 0x0000000d3d0472a4 */ /* 0x000fe2000f8e0204 */
[----:B------:R-:W-:Y:S02]  /*9e40*/  SYNCS.ARRIVE.TRANS64.RED.A1T0 RZ, [UR8], RZ ;  /* 0x000000ffffff79a7 */ /* 0x000fe40008100408 */
[----:B------:R-:W-:Y:S01]  /*9e50*/  ULDC.64 UR12, c[0x0][0xb48] ;  /* 0x0002d200000c7ab9 */ /* 0x000fe20000000a00 */
[----:B------:R-:W-:Y:S01]  /*9e60*/  UIADD3 UR11, UR11, UR4, URZ ;  /* 0x000000040b0b7290 */ /* 0x000fe2000fffe03f */
[----:B-1----:R-:W-:-:S03]  /*9e70*/  @P1 SHF.R.U32.HI R5, RZ, R7, R0 ;  /* 0x00000007ff051219 */ /* 0x002fc60000011600 */
[----:B------:R-:W-:Y:S01]  /*9e80*/  UIMAD.WIDE.U32 UR10, UR14, UR12, UR10 ;  /* 0x0000000c0e0a72a5 */ /* 0x000fe2000f8e000a */
[--C-:B------:R-:W-:Y:S01]  /*9e90*/  SHF.R.S32.HI R0, RZ, 0x1f, R5.reuse ;  /* 0x0000001fff007819 */ /* 0x100fe20000011405 */
[----:B------:R-:W-:Y:S02]  /*9ea0*/  IMAD.MOV R2, RZ, RZ, -R5 ;  /* 0x000000ffff027224 */ /* 0x000fe400078e0a05 */
[----:B------:R-:W-:-:S03]  /*9eb0*/  UIMAD UR4, UR14, UR13, UR11 ;  /* 0x0000000d0e0472a4 */ /* 0x000fc6000f8e020b */
[----:B------:R-:W-:Y:S01]  /*9ec0*/  ULDC.64 UR12, c[0x0][0xb30] ;  /* 0x0002cc00000c7ab9 */ /* 0x000fe20000000a00 */
[----:B------:R-:W-:Y:S02]  /*9ed0*/  IMAD R7, R3, R2, R11 ;  /* 0x0000000203077224 */ /* 0x000fe400078e020b */
[----:B------:R-:W-:Y:S02]  /*9ee0*/  IMAD R0, R0, UR12, RZ ;  /* 0x0000000c00007c24 */ /* 0x000fe4000f8e02ff */
[----:B------:R-:W-:Y:S02]  /*9ef0*/  IMAD.U32 R3, RZ, RZ, UR11 ;  /* 0x0000000bff037e24 */ /* 0x000fe4000f8e00ff */
[----:B------:R-:W-:Y:S01]  /*9f00*/  IMAD.U32 R2, RZ, RZ, UR10 ;  /* 0x0000000aff027e24 */ /* 0x000fe2000f8e00ff */
[----:B------:R-:W-:Y:S01]  /*9f10*/  ULDC.64 UR10, c[0x0][0xb28] ;  /* 0x0002ca00000a7ab9 */ /* 0x000fe20000000a00 */
[----:B------:R-:W-:Y:S02]  /*9f20*/  IMAD.U32 R3, RZ, RZ, UR4 ;  /* 0x00000004ff037e24 */ /* 0x000fe4000f8e00ff */
[C---:B------:R-:W-:Y:S01]  /*9f30*/  IMAD R9, R5.reuse, UR13, R0 ;  /* 0x0000000d05097c24 */ /* 0x040fe2000f8e0200 */
[----:B------:R-:W-:Y:S01]  /*9f40*/  SHF.R.S32.HI R0, RZ, 0x1f, R7 ;  /* 0x0000001fff007819 */ /* 0x000fe20000011407 */
[----:B------:R-:W-:-:S04]  /*9f50*/  IMAD.WIDE.U32 R2, R5, UR12, R2 ;  /* 0x0000000c05027c25 */ /* 0x000fc8000f8e0002 */
[----:B------:R-:W-:Y:S02]  /*9f60*/  IMAD R0, R0, UR10, RZ ;  /* 0x0000000a00007c24 */ /* 0x000fe4000f8e02ff */
[----:B------:R-:W-:Y:S02]  /*9f70*/  IMAD.IADD R3, R3, 0x1, R9 ;  /* 0x0000000103037824 */ /* 0x000fe400078e0209 */
[C---:B------:R-:W-:Y:S02]  /*9f80*/  IMAD R5, R7.reuse, UR11, R0 ;  /* 0x0000000b07057c24 */ /* 0x040fe4000f8e0200 */
[----:B------:R-:W-:Y:S01]  /*9f90*/  IMAD.WIDE.U32 R2, R7, UR10, R2 ;  /* 0x0000000a07027c25 */ /* 0x000fe2000f8e0002 */
[----:B------:R-:W-:-:S03]  /*9fa0*/  ULDC.64 UR10, c[0x0][0xb00] ;  /* 0x0002c000000a7ab9 */ /* 0x000fc60000000a00 */
[----:B------:R-:W-:Y:S01]  /*9fb0*/  IMAD.IADD R3, R3, 0x1, R5 ;  /* 0x0000000103037824 */ /* 0x000fe200078e0205 */
[----:B------:R-:W-:-:S04]  /*9fc0*/  LEA R0, P1, R2, UR10, 0x2 ;  /* 0x0000000a02007c11 */ /* 0x000fc8000f8210ff */
[----:B------:R-:W-:Y:S02]  /*9fd0*/  LEA.HI.X R18, R2, UR11, R3, 0x2, P1 ;  /* 0x0000000b02127c11 */ /* 0x000fe400088f1403 */
[----:B------:R0:W1:Y:S04]  /*9fe0*/  SHFL.IDX PT, R2, R0, RZ, 0x1c1f ;  /* 0x001c1fff00027589 */ /* 0x00006800000e0000 */
[----:B------:R0:W2:Y:S01]  /*9ff0*/  SHFL.IDX PT, R3, R18, RZ, 0x1c1f ;  /* 0x001c1fff12037589 */ /* 0x0000a200000e0000 */
[----:B------:R-:W-:Y:S05]  /*a000*/  @P2 BRA `(.L_x_223) ;  /* 0x0000000400982947 */ /* 0x000fea0003800000 */
[----:B------:R-:W-:Y:S01]  /*a010*/  ULDC UR4, c[0x0][0xac8] ;  /* 0x0002b20000047ab9 */ /* 0x000fe20000000800 */
[C---:B------:R-:W-:Y:S01]  /*a020*/  VIADD R11, R17.reuse, 0x18 ;  /* 0x00000018110b7836 */ /* 0x040fe20000000000 */
[----:B------:R-:W-:Y:S02]  /*a030*/  ISETP.GE.AND P5, PT, R22, UR4, PT ;  /* 0x0000000416007c0c */ /* 0x000fe4000bfa6270 */
[----:B------:R-:W-:Y:S02]  /*a040*/  ISETP.GE.AND P6, PT, R17, UR4, PT ;  /* 0x0000000411007c0c */ /* 0x000fe4000bfc6270 */
[----:B------:R-:W-:Y:S02]  /*a050*/  ISETP.GE.AND P4, PT, R210, UR4, PT ;  /* 0x00000004d2007c0c */ /* 0x000fe4000bf86270 */
[----:B------:R-:W-:Y:S02]  /*a060*/  ISETP.GE.AND P2, PT, R11, UR4, PT ;  /* 0x000000040b007c0c */ /* 0x000fe4000bf46270 */
[----:B------:R-:W-:-:S02]  /*a070*/  SHF.R.S32.HI R7, RZ, 0x1f, R22 ;  /* 0x0000001fff077819 */ /* 0x000fc40000011416 */
[C---:B------:R-:W-:Y:S02]  /*a080*/  IADD3 R13, R17.reuse, 0x20, RZ ;  /* 0x00000020110d7810 */ /* 0x040fe40007ffe0ff */
[----:B------:R-:W-:Y:S02]  /*a090*/  SHF.R.S32.HI R12, RZ, 0x1f, R11 ;  /* 0x0000001fff0c7819 */ /* 0x000fe4000001140b */
[CC--:B-1----:R-:W-:Y:S01]  /*a0a0*/  @!P5 LEA R8, P3, R22.reuse, R2.reuse, 0x2 ;  /* 0x000000021608d211 */ /* 0x0c2fe200078610ff */
[----:B--2---:R-:W-:Y:S01]  /*a0b0*/  @!P6 IMAD.WIDE R4, R17, 0x4, R2 ;  /* 0x000000041104e825 */ /* 0x004fe200078e0202 */
[----:B------:R-:W-:Y:S02]  /*a0c0*/  ISETP.GE.AND P1, PT, R13, UR4, PT ;  /* 0x000000040d007c0c */ /* 0x000fe4000bf26270 */
[----:B------:R-:W-:Y:S02]  /*a0d0*/  @!P5 LEA.HI.X R9, R22, R3, R7, 0x2, P3 ;  /* 0x000000031609d211 */ /* 0x000fe400018f1407 */
[-C--:B------:R-:W-:Y:S01]  /*a0e0*/  @!P4 LEA R6, P3, R210, R2.reuse, 0x2 ;  /* 0x00000002d206c211 */ /* 0x080fe200078610ff */
[----:B------:R1:W-:Y:S01]  /*a0f0*/  @!P6 ST.E.64 desc[UR36][R4.64], R24 ;  /* 0x000000180400e985 */ /* 0x0003e2000c101b24 */
[----:B------:R-:W-:-:S02]  /*a100*/  @!P2 LEA R10, P6, R11, R2, 0x2 ;  /* 0x000000020b0aa211 */ /* 0x000fc400078c10ff */
[-C--:B------:R-:W-:Y:S02]  /*a110*/  @!P4 LEA.HI.X R7, R210, R3.reuse, R89, 0x2, P3 ;  /* 0x00000003d207c211 */ /* 0x080fe400018f1459 */
[----:B------:R-:W-:Y:S02]  /*a120*/  ISETP.GE.AND P3, PT, R19, UR4, PT ;  /* 0x0000000413007c0c */ /* 0x000fe4000bf66270 */
[----:B------:R-:W-:Y:S01]  /*a130*/  @!P2 LEA.HI.X R11, R11, R3, R12, 0x2, P6 ;  /* 0x000000030b0ba211 */ /* 0x000fe200030f140c */
[----:B------:R2:W-:Y:S01]  /*a140*/  @!P4 ST.E.64 desc[UR36][R6.64], R28 ;  /* 0x0000001c0600c985 */ /* 0x0005e2000c101b24 */
[----:B------:R-:W-:Y:S02]  /*a150*/  SHF.R.S32.HI R14, RZ, 0x1f, R13 ;  /* 0x0000001fff0e7819 */ /* 0x000fe4000001140d */
[----:B------:R-:W-:Y:S01]  /*a160*/  @!P1 LEA R12, P6, R13, R2, 0x2 ;  /* 0x000000020d0c9211 */ /* 0x000fe200078c10ff */
[----:B------:R3:W-:Y:S01]  /*a170*/  @!P5 ST.E.64 desc[UR36][R8.64], R32 ;  /* 0x000000200800d985 */ /* 0x0007e2000c101b24 */
[----:B------:R-:W-:-:S02]  /*a180*/  ISETP.GE.AND P4, PT, R209, UR4, PT ;  /* 0x00000004d1007c0c */ /* 0x000fc4000bf86270 */
[-C--:B------:R-:W-:Y:S01]  /*a190*/  @!P1 LEA.HI.X R13, R13, R3.reuse, R14, 0x2, P6 ;  /* 0x000000030d0d9211 */ /* 0x080fe200030f140e */
[----:B------:R4:W-:Y:S01]  /*a1a0*/  @!P2 ST.E.64 desc[UR36][R10.64], R36 ;  /* 0x000000240a00a985 */ /* 0x0009e2000c101b24 */
[----:B------:R-:W-:Y:S02]  /*a1b0*/  ISETP.GE.AND P2, PT, R208, UR4, PT ;  /* 0x00000004d0007c0c */ /* 0x000fe4000bf46270 */
[----:B-1----:R-:W-:Y:S01]  /*a1c0*/  SHF.R.S32.HI R5, RZ, 0x1f, R19 ;  /* 0x0000001fff057819 */ /* 0x002fe20000011413 */
[----:B------:R-:W-:Y:S01]  /*a1d0*/  @!P1 ST.E.64 desc[UR36][R12.64], R40 ;  /* 0x000000280c009985 */ /* 0x000fe2000c101b24 */
[----:B------:R-:W-:Y:S02]  /*a1e0*/  @!P3 LEA R4, P5, R19, R2, 0x2 ;  /* 0x000000021304b211 */ /* 0x000fe400078a10ff */
[----:B------:R-:W-:Y:S02]  /*a1f0*/  ISETP.GE.AND P1, PT, R207, UR4, PT ;  /* 0x00000004cf007c0c */ /* 0x000fe4000bf26270 */
[----:B------:R-:W-:-:S02]  /*a200*/  @!P3 LEA.HI.X R5, R19, R3, R5, 0x2, P5 ;  /* 0x000000031305b211 */ /* 0x000fc400028f1405 */
[----:B------:R-:W-:-:S03]  /*a210*/  @!P4 LEA R14, P5, R209, R2, 0x2 ;  /* 0x00000002d10ec211 */ /* 0x000fc600078a10ff */
[----:B------:R1:W-:Y:S01]  /*a220*/  @!P3 ST.E.64 desc[UR36][R4.64], R44 ;  /* 0x0000002c0400b985 */ /* 0x0003e2000c101b24 */
[-C--:B--2---:R-:W-:Y:S02]  /*a230*/  @!P2 LEA R6, P6, R208, R2.reuse, 0x2 ;  /* 0x00000002d006a211 */ /* 0x084fe400078c10ff */
[----:B------:R-:W-:Y:S02]  /*a240*/  ISETP.GE.AND P3, PT, R206, UR4, PT ;  /* 0x00000004ce007c0c */ /* 0x000fe4000bf66270 */
[-C--:B------:R-:W-:Y:S02]  /*a250*/  @!P4 LEA.HI.X R15, R209, R3.reuse, R88, 0x2, P5 ;  /* 0x00000003d10fc211 */ /* 0x080fe400028f1458 */
[----:B------:R-:W-:Y:S02]  /*a260*/  @!P2 LEA.HI.X R7, R208, R3, R87, 0x2, P6 ;  /* 0x00000003d007a211 */ /* 0x000fe400030f1457 */
[----:B---3--:R-:W-:Y:S01]  /*a270*/  @!P1 LEA R8, P5, R207, R2, 0x2 ;  /* 0x00000002cf089211 */ /* 0x008fe200078a10ff */
[----:B------:R-:W-:Y:S01]  /*a280*/  @!P4 ST.E.64 desc[UR36][R14.64], R48 ;  /* 0x000000300e00c985 */ /* 0x000fe2000c101b24 */
[----:B------:R-:W-:-:S02]  /*a290*/  ISETP.GE.AND P4, PT, R205, UR4, PT ;  /* 0x00000004cd007c0c */ /* 0x000fc4000bf86270 */
[-C--:B------:R-:W-:Y:S01]  /*a2a0*/  @!P1 LEA.HI.X R9, R207, R3.reuse, R86, 0x2, P5 ;  /* 0x00000003cf099211 */ /* 0x080fe200028f1456 */
[----:B------:R2:W-:Y:S01]  /*a2b0*/  @!P2 ST.E.64 desc[UR36][R6.64], R52 ;  /* 0x000000340600a985 */ /* 0x0005e2000c101b24 */
[----:B------:R-:W-:Y:S02]  /*a2c0*/  ISETP.GE.AND P2, PT, R204, UR4, PT ;  /* 0x00000004cc007c0c */ /* 0x000fe4000bf46270 */
[C---:B----4-:R-:W-:Y:S01]  /*a2d0*/  @!P3 LEA R10, P6, R206.reuse, R2, 0x2 ;  /* 0x00000002ce0ab211 */ /* 0x050fe200078c10ff */
[----:B------:R3:W-:Y:S01]  /*a2e0*/  @!P1 ST.E.64 desc[UR36][R8.64], R56 ;  /* 0x0000003808009985 */ /* 0x0007e2000c101b24 */
[----:B------:R-:W-:Y:S02]  /*a2f0*/  ISETP.GE.AND P1, PT, R203, UR4, PT ;  /* 0x00000004cb007c0c */ /* 0x000fe4000bf26270 */
[----:B------:R-:W-:-:S03]  /*a300*/  @!P3 LEA.HI.X R11, R206, R3, R85, 0x2, P6 ;  /* 0x00000003ce0bb211 */ /* 0x000fc600030f1455 */
[CC--:B-1----:R-:W-:Y:S02]  /*a310*/  @!P4 LEA R4, P5, R205.reuse, R2.reuse, 0x2 ;  /* 0x00000002cd04c211 */ /* 0x0c2fe400078a10ff */
[----:B------:R1:W-:Y:S01]  /*a320*/  @!P3 ST.E.64 desc[UR36][R10.64], R60 ;  /* 0x0000003c0a00b985 */ /* 0x0003e2000c101b24 */
[----:B------:R-:W-:Y:S02]  /*a330*/  ISETP.GE.AND P3, PT, R202, UR4, PT ;  /* 0x00000004ca007c0c */ /* 0x000fe4000bf66270 */
[CC--:B------:R-:W-:Y:S02]  /*a340*/  @!P2 LEA R12, P6, R204.reuse, R2.reuse, 0x2 ;  /* 0x00000002cc0ca211 */ /* 0x0c0fe400078c10ff */
[-C--:B------:R-:W-:Y:S02]  /*a350*/  @!P4 LEA.HI.X R5, R205, R3.reuse, R84, 0x2, P5 ;  /* 0x00000003cd05c211 */ /* 0x080fe400028f1454 */
[----:B------:R-:W-:Y:S02]  /*a360*/  @!P2 LEA.HI.X R13, R204, R3, R229, 0x2, P6 ;  /* 0x00000003cc0da211 */ /* 0x000fe400030f14e5 */
[----:B------:R-:W-:Y:S01]  /*a370*/  ISETP.GE.AND P5, PT, R201, UR4, PT ;  /* 0x00000004c9007c0c */ /* 0x000fe2000bfa6270 */
[----:B------:R4:W-:Y:S01]  /*a380*/  @!P4 ST.E.64 desc[UR36][R4.64], R64 ;  /* 0x000000400400c985 */ /* 0x0009e2000c101b24 */
[----:B--2---:R-:W-:-:S03]  /*a390*/  @!P1 LEA R6, P4, R203, R2, 0x2 ;  /* 0x00000002cb069211 */ /* 0x004fc600078810ff */
[----:B------:R2:W-:Y:S01]  /*a3a0*/  @!P2 ST.E.64 desc[UR36][R12.64], R68 ;  /* 0x000000440c00a985 */ /* 0x0005e2000c101b24 */
[----:B------:R-:W-:Y:S02]  /*a3b0*/  ISETP.GE.AND P2, PT, R200, UR4, PT ;  /* 0x00000004c8007c0c */ /* 0x000fe4000bf46270 */
[----:B------:R-:W-:Y:S02]  /*a3c0*/  @!P1 LEA.HI.X R7, R203, R3, R228, 0x2, P4 ;  /* 0x00000003cb079211 */ /* 0x000fe400020f14e4 */
[----:B---3--:R-:W-:-:S03]  /*a3d0*/  @!P3 LEA R8, P6, R202, R2, 0x2 ;  /* 0x00000002ca08b211 */ /* 0x008fc600078c10ff */
[----:B------:R3:W-:Y:S01]  /*a3e0*/  @!P1 ST.E.64 desc[UR36][R6.64], R72 ;  /* 0x0000004806009985 */ /* 0x0007e2000c101b24 */
[-C--:B------:R-:W-:Y:S02]  /*a3f0*/  @!P3 LEA.HI.X R9, R202, R3.reuse, R227, 0x2, P6 ;  /* 0x00000003ca09b211 */ /* 0x080fe400030f14e3 */
[----:B------:R-:W-:Y:S02]  /*a400*/  ISETP.GE.AND P1, PT, R199, UR4, PT ;  /* 0x00000004c7007c0c */ /* 0x000fe4000bf26270 */
[CC--:B-1----:R-:W-:Y:S01]  /*a410*/  @!P5 LEA R10, P4, R201.reuse, R2.reuse, 0x2 ;  /* 0x00000002c90ad211 */ /* 0x0c2fe200078810ff */
[----:B------:R1:W-:Y:S01]  /*a420*/  @!P3 ST.E.64 desc[UR36][R8.64], R76 ;  /* 0x0000004c0800b985 */ /* 0x0003e2000c101b24 */
[----:B----4-:R-:W-:Y:S02]  /*a430*/  @!P2 LEA R4, P6, R200, R2, 0x2 ;  /* 0x00000002c804a211 */ /* 0x010fe400078c10ff */
[----:B------:R-:W-:Y:S02]  /*a440*/  ISETP.GE.AND P3, PT, R198, UR4, PT ;  /* 0x00000004c6007c0c */ /* 0x000fe4000bf66270 */
[----:B------:R-:W-:-:S02]  /*a450*/  @!P5 LEA.HI.X R11, R201, R3, R226, 0x2, P4 ;  /* 0x00000003c90bd211 */ /* 0x000fc400020f14e2 */
[----:B------:R-:W-:Y:S02]  /*a460*/  ISETP.GE.AND P4, PT, R197, UR4, PT ;  /* 0x00000004c5007c0c */ /* 0x000fe4000bf86270 */
[----:B------:R-:W-:Y:S01]  /*a470*/  @!P2 LEA.HI.X R5, R200, R3, R225, 0x2, P6 ;  /* 0x00000003c805a211 */ /* 0x000fe200030f14e1 */
[----:B------:R-:W-:Y:S01]  /*a480*/  @!P5 ST.E.64 desc[UR36][R10.64], R80 ;  /* 0x000000500a00d985 */ /* 0x000fe2000c101b24 */
[----:B--2---:R-:W-:-:S03]  /*a490*/  @!P1 LEA R12, P5, R199, R2, 0x2 ;  /* 0x00000002c70c9211 */ /* 0x004fc600078a10ff */
[----:B------:R2:W-:Y:S01]  /*a4a0*/  @!P2 ST.E.64 desc[UR36][R4.64], R20 ;  /* 0x000000140400a985 */ /* 0x0005e2000c101b24 */
[----:B------:R-:W-:Y:S02]  /*a4b0*/  ISETP.GE.AND P2, PT, R196, UR4, PT ;  /* 0x00000004c4007c0c */ /* 0x000fe4000bf46270 */
[-C--:B------:R-:W-:Y:S02]  /*a4c0*/  @!P1 LEA.HI.X R13, R199, R3.reuse, R224, 0x2, P5 ;  /* 0x00000003c70d9211 */ /* 0x080fe400028f14e0 */
[CC--:B---3--:R-:W-:Y:S02]  /*a4d0*/  @!P3 LEA R6, P6, R198.reuse, R2.reuse, 0x2 ;  /* 0x00000002c606b211 */ /* 0x0c8fe400078c10ff */
[----:B-1----:R-:W-:Y:S01]  /*a4e0*/  @!P4 LEA R8, P5, R197, R2, 0x2 ;  /* 0x00000002c508c211 */ /* 0x002fe200078a10ff */
[----:B------:R1:W-:Y:S01]  /*a4f0*/  @!P1 ST.E.64 desc[UR36][R12.64], R120 ;  /* 0x000000780c009985 */ /* 0x0003e2000c101b24 */
[----:B------:R-:W-:Y:S02]  /*a500*/  @!P3 LEA.HI.X R7, R198, R3, R223, 0x2, P6 ;  /* 0x00000003c607b211 */ /* 0x000fe400030f14df */
[----:B------:R-:W-:-:S02]  /*a510*/  ISETP.GE.AND P1, PT, R195, UR4, PT ;  /* 0x00000004c3007c0c */ /* 0x000fc4000bf26270 */
[-C--:B------:R-:W-:Y:S01]  /*a520*/  @!P4 LEA.HI.X R9, R197, R3.reuse, R222, 0x2, P5 ;  /* 0x00000003c509c211 */ /* 0x080fe200028f14de */
[----:B------:R3:W-:Y:S01]  /*a530*/  @!P3 ST.E.64 desc[UR36][R6.64], R92 ;  /* 0x0000005c0600b985 */ /* 0x0007e2000c101b24 */
[----:B------:R-:W-:Y:S02]  /*a540*/  ISETP.GE.AND P5, PT, R194, UR4, PT ;  /* 0x00000004c2007c0c */ /* 0x000fe4000bfa6270 */
[----:B--2---:R-:W-:Y:S01]  /*a550*/  @!P2 LEA R4, P6, R196, R2, 0x2 ;  /* 0x00000002c404a211 */ /* 0x004fe200078c10ff */
[----:B------:R4:W-:Y:S01]  /*a560*/  @!P4 ST.E.64 desc[UR36][R8.64], R96 ;  /* 0x000000600800c985 */ /* 0x0009e2000c101b24 */
[----:B------:R-:W-:Y:S02]  /*a570*/  ISETP.GE.AND P3, PT, R193, UR4, PT ;  /* 0x00000004c1007c0c */ /* 0x000fe4000bf66270 */
[----:B------:R-:W-:Y:S02]  /*a580*/  ISETP.GE.AND P4, PT, R192, UR4, PT ;  /* 0x00000004c0007c0c */ /* 0x000fe4000bf86270 */
[----:B------:R-:W-:-:S02]  /*a590*/  @!P2 LEA.HI.X R5, R196, R3, R221, 0x2, P6 ;  /* 0x00000003c405a211 */ /* 0x000fc400030f14dd */
[----:B------:R-:W-:-:S03]  /*a5a0*/  @!P1 LEA R10, P6, R195, R2, 0x2 ;  /* 0x00000002c30a9211 */ /* 0x000fc600078c10ff */
[----:B------:R4:W-:Y:S01]  /*a5b0*/  @!P2 ST.E.64 desc[UR36][R4.64], R100 ;  /* 0x000000640400a985 */ /* 0x0009e2000c101b24 */
[CC--:B-1----:R-:W-:Y:S02]  /*a5c0*/  @!P5 LEA R12, P2, R194.reuse, R2.reuse, 0x2 ;  /* 0x00000002c20cd211 */ /* 0x0c2fe400078410ff */
[-C--:B------:R-:W-:Y:S02]  /*a5d0*/  @!P1 LEA.HI.X R11, R195, R3.reuse, R220, 0x2, P6 ;  /* 0x00000003c30b9211 */ /* 0x080fe400030f14dc */
[CC--:B---3--:R-:W-:Y:S02]  /*a5e0*/  @!P3 LEA R6, P6, R193.reuse, R2.reuse, 0x2 ;  /* 0x00000002c106b211 */ /* 0x0c8fe400078c10ff */
[-C--:B------:R-:W-:Y:S01]  /*a5f0*/  @!P5 LEA.HI.X R13, R194, R3.reuse, R219, 0x2, P2 ;  /* 0x00000003c20dd211 */ /* 0x080fe200010f14db */
[----:B------:R4:W-:Y:S01]  /*a600*/  @!P1 ST.E.64 desc[UR36][R10.64], R104 ;  /* 0x000000680a009985 */ /* 0x0009e2000c101b24 */
[C---:B------:R-:W-:Y:S02]  /*a610*/  @!P4 LEA R2, P2, R192.reuse, R2, 0x2 ;  /* 0x00000002c002c211 */ /* 0x040fe400078410ff */
[-C--:B------:R-:W-:Y:S01]  /*a620*/  @!P3 LEA.HI.X R7, R193, R3.reuse, R218, 0x2, P6 ;  /* 0x00000003c107b211 */ /* 0x080fe200030f14da */
[----:B------:R4:W-:Y:S01]  /*a630*/  @!P5 ST.E.64 desc[UR36][R12.64], R108 ;  /* 0x0000006c0c00d985 */ /* 0x0009e2000c101b24 */
[----:B------:R-:W-:-:S03]  /*a640*/  @!P4 LEA.HI.X R3, R192, R3, R217, 0x2, P2 ;  /* 0x00000003c003c211 */ /* 0x000fc600010f14d9 */
[----:B------:R4:W-:Y:S04]  /*a650*/  @!P3 ST.E.64 desc[UR36][R6.64], R112 ;  /* 0x000000700600b985 */ /* 0x0009e8000c101b24 */
[----:B------:R4:W-:Y:S02]  /*a660*/  @!P4 ST.E.64 desc[UR36][R2.64], R116 ;  /* 0x000000740200c985 */ /* 0x0009e4000c101b24 */
.L_x_223:
[----:B------:R-:W-:Y:S05]  /*a670*/  BSYNC B1 ;  /* 0x0000000000017941 */ /* 0x000fea0003800000 */
.L_x_222:
[----:B----4-:R3:W4:Y:S04]  /*a680*/  SHFL.IDX PT, R5, R18, 0x1, 0x1c1f ;  /* 0x003c1f0012057f89 */ /* 0x01072800000e0000 */
[----:B------:R3:W0:Y:S01]  /*a690*/  SHFL.IDX PT, R4, R0, 0x1, 0x1c1f ;  /* 0x003c1f0000047f89 */ /* 0x00062200000e0000 */
[----:B------:R-:W-:Y:S05]  /*a6a0*/  @P0 BRA `(.L_x_221) ;  /* 0x0000001400480947 */ /* 0x000fea0003800000 */
[C---:B------:R-:W-:Y:S01]  /*a6b0*/  VIADD R9, R17.reuse, 0x18 ;  /* 0x0000001811097836 */ /* 0x040fe20000000000 */
[----:B------:R-:W-:Y:S01]  /*a6c0*/  ULDC UR4, c[0x0][0xac8] ;  /* 0x0002b20000047ab9 */ /* 0x000fe20000000800 */
[----:B------:R-:W-:Y:S01]  /*a6d0*/  VIADD R13, R17, 0x20 ;  /* 0x00000020110d7836 */ /* 0x000fe20000000000 */
[----:B------:R-:W-:Y:S02]  /*a6e0*/  ISETP.GE.AND P6, PT, R210, UR4, PT ;  /* 0x00000004d2007c0c */ /* 0x000fe4000bfc6270 */
[----:B------:R-:W-:Y:S02]  /*a6f0*/  ISETP.GE.AND P5, PT, R9, UR4, PT ;  /* 0x0000000409007c0c */ /* 0x000fe4000bfa6270 */
[----:B------:R-:W-:Y:S02]  /*a700*/  ISETP.GE.AND P4, PT, R22, UR4, PT ;  /* 0x0000000416007c0c */ /* 0x000fe4000bf86270 */
[----:B------:R-:W-:Y:S02]  /*a710*/  ISETP.GE.AND P2, PT, R17, UR4, PT ;  /* 0x0000000411007c0c */ /* 0x000fe4000bf46270 */
[----:B------:R-:W-:-:S02]  /*a720*/  ISETP.GE.AND P3, PT, R13, UR4, PT ;  /* 0x000000040d007c0c */ /* 0x000fc4000bf66270 */
[----:B0--3--:R-:W-:-:S03]  /*a730*/  SHF.R.S32.HI R0, RZ, 0x1f, R9 ;  /* 0x0000001fff007819 */ /* 0x009fc60000011409 */
[CC--:B------:R-:W-:Y:S02]  /*a740*/  @!P6 LEA R6, P0, R210.reuse, R4.reuse, 0x2 ;  /* 0x00000004d206e211 */ /* 0x0c0fe400078010ff */
[CC--:B------:R-:W-:Y:S02]  /*a750*/  @!P5 LEA R10, P1, R9.reuse, R4.reuse, 0x2 ;  /* 0x00000004090ad211 */ /* 0x0c0fe400078210ff */
[-C--:B----4-:R-:W-:Y:S02]  /*a760*/  @!P6 LEA.HI.X R7, R210, R5.reuse, R89, 0x2, P0 ;  /* 0x00000005d207e211 */ /* 0x090fe400000f1459 */
[----:B------:R-:W-:Y:S01]  /*a770*/  @!P5 LEA.HI.X R11, R9, R5, R0, 0x2, P1 ;  /* 0x00000005090bd211 */ /* 0x000fe200008f1400 */
[----:B-12---:R-:W-:Y:S01]  /*a780*/  @!P2 IMAD.WIDE R2, R17, 0x4, R4 ;  /* 0x000000041102a825 */ /* 0x006fe200078e0204 */
[----:B------:R-:W-:Y:S02]  /*a790*/  SHF.R.S32.HI R9, RZ, 0x1f, R22 ;  /* 0x0000001fff097819 */ /* 0x000fe40000011416 */
[----:B------:R-:W-:-:S02]  /*a7a0*/  @!P4 LEA R8, P1, R22, R4, 0x2 ;  /* 0x000000041608c211 */ /* 0x000fc400078210ff */
[----:B------:R-:W-:Y:S01]  /*a7b0*/  ISETP.GE.AND P0, PT, R19, UR4, PT ;  /* 0x0000000413007c0c */ /* 0x000fe2000bf06270 */
[----:B------:R0:W-:Y:S01]  /*a7c0*/  @!P2 ST.E.64 desc[UR36][R2.64], R26 ;  /* 0x0000001a0200a985 */ /* 0x0001e2000c101b24 */
[----:B------:R-:W-:Y:S02]  /*a7d0*/  @!P4 LEA.HI.X R9, R22, R5, R9, 0x2, P1 ;  /* 0x000000051609c211 */ /* 0x000fe400008f1409 */
[----:B------:R-:W-:Y:S01]  /*a7e0*/  ISETP.GE.AND P1, PT, R209, UR4, PT ;  /* 0x00000004d1007c0c */ /* 0x000fe2000bf26270 */
[----:B------:R1:W-:Y:S01]  /*a7f0*/  @!P6 ST.E.64 desc[UR36][R6.64], R30 ;  /* 0x0000001e0600e985 */ /* 0x0003e2000c101b24 */
[----:B------:R-:W-:Y:S02]  /*a800*/  SHF.R.S32.HI R0, RZ, 0x1f, R13 ;  /* 0x0000001fff007819 */ /* 0x000fe4000001140d */
[----:B------:R-:W-:Y:S01]  /*a810*/  @!P3 LEA R12, P6, R13, R4, 0x2 ;  /* 0x000000040d0cb211 */ /* 0x000fe200078c10ff */
[----:B------:R2:W-:Y:S01]  /*a820*/  @!P4 ST.E.64 desc[UR36][R8.64], R34 ;  /* 0x000000220800c985 */ /* 0x0005e2000c101b24 */
[----:B------:R-:W-:-:S02]  /*a830*/  ISETP.GE.AND P2, PT, R208, UR4, PT ;  /* 0x00000004d0007c0c */ /* 0x000fc4000bf46270 */
[-C--:B------:R-:W-:Y:S01]  /*a840*/  @!P3 LEA.HI.X R13, R13, R5.reuse, R0, 0x2, P6 ;  /* 0x000000050d0db211 */ /* 0x080fe200030f1400 */
[----:B------:R3:W-:Y:S01]  /*a850*/  @!P5 ST.E.64 desc[UR36][R10.64], R38 ;  /* 0x000000260a00d985 */ /* 0x0007e2000c101b24 */
[----:B------:R-:W-:Y:S02]  /*a860*/  SHF.R.S32.HI R0, RZ, 0x1f, R19 ;  /* 0x0000001fff007819 */ /* 0x000fe40000011413 */
[-C--:B0-----:R-:W-:Y:S01]  /*a870*/  @!P0 LEA R2, P4, R19, R4.reuse, 0x2 ;  /* 0x0000000413028211 */ /* 0x081fe200078810ff */
[----:B------:R0:W-:Y:S01]  /*a880*/  @!P3 ST.E.64 desc[UR36][R12.64], R42 ;  /* 0x0000002a0c00b985 */ /* 0x0001e2000c101b24 */
[----:B------:R-:W-:Y:S02]  /*a890*/  ISETP.GE.AND P3, PT, R207, UR4, PT ;  /* 0x00000004cf007c0c */ /* 0x000fe4000bf66270 */
[----:B-1----:R-:W-:Y:S02]  /*a8a0*/  @!P1 LEA R6, P5, R209, R4, 0x2 ;  /* 0x00000004d1069211 */ /* 0x002fe400078a10ff */
[----:B------:R-:W-:-:S02]  /*a8b0*/  @!P0 LEA.HI.X R3, R19, R5, R0, 0x2, P4 ;  /* 0x0000000513038211 */ /* 0x000fc400020f1400 */
[----:B------:R-:W-:Y:S02]  /*a8c0*/  ISETP.GE.AND P4, PT, R206, UR4, PT ;  /* 0x00000004ce007c0c */ /* 0x000fe4000bf86270 */
[CC--:B------:R-:W-:Y:S01]  /*a8d0*/  @!P2 LEA R14, P6, R208.reuse, R4.reuse, 0x2 ;  /* 0x00000004d00ea211 */ /* 0x0c0fe200078c10ff */
[----:B------:R1:W-:Y:S01]  /*a8e0*/  @!P0 ST.E.64 desc[UR36][R2.64], R46 ;  /* 0x0000002e02008985 */ /* 0x0003e2000c101b24 */
[-C--:B------:R-:W-:Y:S02]  /*a8f0*/  @!P1 LEA.HI.X R7, R209, R5.reuse, R88, 0x2, P5 ;  /* 0x00000005d1079211 */ /* 0x080fe400028f1458 */
[----:B------:R-:W-:Y:S02]  /*a900*/  ISETP.GE.AND P5, PT, R205, UR4, PT ;  /* 0x00000004cd007c0c */ /* 0x000fe4000bfa6270 */
[----:B------:R-:W-:Y:S01]  /*a910*/  @!P2 LEA.HI.X R15, R208, R5, R87, 0x2, P6 ;  /* 0x00000005d00fa211 */ /* 0x000fe200030f1457 */
[----:B------:R4:W-:Y:S01]  /*a920*/  @!P1 ST.E.64 desc[UR36][R6.64], R50 ;  /* 0x0000003206009985 */ /* 0x0009e2000c101b24 */
[----:B--2---:R-:W-:-:S02]  /*a930*/  @!P3 LEA R8, P6, R207, R4, 0x2 ;  /* 0x00000004cf08b211 */ /* 0x004fc400078c10ff */
[----:B------:R-:W-:Y:S01]  /*a940*/  ISETP.GE.AND P0, PT, R204, UR4, PT ;  /* 0x00000004cc007c0c */ /* 0x000fe2000bf06270 */
[----:B------:R2:W-:Y:S01]  /*a950*/  @!P2 ST.E.64 desc[UR36][R14.64], R54 ;  /* 0x000000360e00a985 */ /* 0x0005e2000c101b24 */
[----:B------:R-:W-:Y:S02]  /*a960*/  ISETP.GE.AND P1, PT, R203, UR4, PT ;  /* 0x00000004cb007c0c */ /* 0x000fe4000bf26270 */
[CC--:B---3--:R-:W-:Y:S02]  /*a970*/  @!P4 LEA R10, P2, R206.reuse, R4.reuse, 0x2 ;  /* 0x00000004ce0ac211 */ /* 0x0c8fe400078410ff */
[-C--:B------:R-:W-:Y:S02]  /*a980*/  @!P3 LEA.HI.X R9, R207, R5.reuse, R86, 0x2, P6 ;  /* 0x00000005cf09b211 */ /* 0x080fe400030f1456 */
[----:B0-----:R-:W-:Y:S02]  /*a990*/  @!P5 LEA R12, P6, R205, R4, 0x2 ;  /* 0x00000004cd0cd211 */ /* 0x001fe400078c10ff */
[----:B------:R-:W-:Y:S01]  /*a9a0*/  @!P4 LEA.HI.X R11, R206, R5, R85, 0x2, P2 ;  /* 0x00000005ce0bc211 */ /* 0x000fe200010f1455 */
[----:B------:R0:W-:Y:S01]  /*a9b0*/  @!P3 ST.E.64 desc[UR36][R8.64], R58 ;  /* 0x0000003a0800b985 */ /* 0x0001e2000c101b24 */
[----:B------:R-:W-:-:S02]  /*a9c0*/  ISETP.GE.AND P2, PT, R202, UR4, PT ;  /* 0x00000004ca007c0c */ /* 0x000fc4000bf46270 */
[-C--:B------:R-:W-:Y:S01]  /*a9d0*/  @!P5 LEA.HI.X R13, R205, R5.reuse, R84, 0x2, P6 ;  /* 0x00000005cd0dd211 */ /* 0x080fe200030f1454 */
[----:B------:R3:W-:Y:S01]  /*a9e0*/  @!P4 ST.E.64 desc[UR36][R10.64], R62 ;  /* 0x0000003e0a00c985 */ /* 0x0007e2000c101b24 */
[-C--:B-1----:R-:W-:Y:S02]  /*a9f0*/  @!P0 LEA R2, P6, R204, R4.reuse, 0x2 ;  /* 0x00000004cc028211 */ /* 0x082fe400078c10ff */
[----:B----4-:R-:W-:Y:S01]  /*aa00*/  @!P1 LEA R6, P3, R203, R4, 0x2 ;  /* 0x00000004cb069211 */ /* 0x010fe200078610ff */
[----:B------:R1:W-:Y:S01]  /*aa10*/  @!P5 ST.E.64 desc[UR36][R12.64], R66 ;  /* 0x000000420c00d985 */ /* 0x0003e2000c101b24 */
[----:B------:R-:W-:Y:S02]  /*aa20*/  ISETP.GE.AND P5, PT, R201, UR4, PT ;  /* 0x00000004c9007c0c */ /* 0x000fe4000bfa6270 */
[----:B------:R-:W-:Y:S02]  /*aa30*/  ISETP.GE.AND P4, PT, R200, UR4, PT ;  /* 0x00000004c8007c0c */ /* 0x000fe4000bf86270 */
[----:B------:R-:W-:-:S02]  /*aa40*/  @!P0 LEA.HI.X R3, R204, R5, R229, 0x2, P6 ;  /* 0x00000005cc038211 */ /* 0x000fc400030f14e5 */
[-C--:B------:R-:W-:Y:S02]  /*aa50*/  @!P1 LEA.HI.X R7, R203, R5.reuse, R228, 0x2, P3 ;  /* 0x00000005cb079211 */ /* 0x080fe400018f14e4 */
[CC--:B--2---:R-:W-:Y:S01]  /*aa60*/  @!P2 LEA R14, P6, R202.reuse, R4.reuse, 0x2 ;  /* 0x00000004ca0ea211 */ /* 0x0c4fe200078c10ff */
[----:B------:R2:W-:Y:S01]  /*aa70*/  @!P0 ST.E.64 desc[UR36][R2.64], R70 ;  /* 0x0000004602008985 */ /* 0x0005e2000c101b24 */
[----:B------:R-:W-:Y:S02]  /*aa80*/  ISETP.GE.AND P3, PT, R199, UR4, PT ;  /* 0x00000004c7007c0c */ /* 0x000fe4000bf66270 */
[----:B------:R-:W-:Y:S01]  /*aa90*/  @!P2 LEA.HI.X R15, R202, R5, R227, 0x2, P6 ;  /* 0x00000005ca0fa211 */ /* 0x000fe200030f14e3 */
[----:B------:R4:W-:Y:S01]  /*aaa0*/  @!P1 ST.E.64 desc[UR36][R6.64], R74 ;  /* 0x0000004a06009985 */ /* 0x0009e2000c101b24 */
[----:B------:R-:W-:Y:S02]  /*aab0*/  ISETP.GE.AND P0, PT, R198, UR4, PT ;  /* 0x00000004c6007c0c */ /* 0x000fe4000bf06270 */
[-C--:B0-----:R-:W-:Y:S01]  /*aac0*/  @!P5 LEA R8, P1, R201, R4.reuse, 0x2 ;  /* 0x00000004c908d211 */ /* 0x081fe200078210ff */
[----:B------:R-:W-:Y:S01]  /*aad0*/  @!P2 ST.E.64 desc[UR36][R14.64], R78 ;  /* 0x0000004e0e00a985 */ /* 0x000fe2000c101b24 */
[----:B---3--:R-:W-:-:S02]  /*aae0*/  @!P4 LEA R10, P2, R200, R4, 0x2 ;  /* 0x00000004c80ac211 */ /* 0x008fc400078410ff */
[-C--:B------:R-:W-:Y:S02]  /*aaf0*/  @!P5 LEA.HI.X R9, R201, R5.reuse, R226, 0x2, P1 ;  /* 0x00000005c909d211 */ /* 0x080fe400008f14e2 */
[----:B------:R-:W-:Y:S02]  /*ab00*/  ISETP.GE.AND P1, PT, R197, UR4, PT ;  /* 0x00000004c5007c0c */ /* 0x000fe4000bf26270 */
[CC--:B-1----:R-:W-:Y:S01]  /*ab10*/  @!P3 LEA R12, P6, R199.reuse, R4.reuse, 0x2 ;  /* 0x00000004c70cb211 */ /* 0x0c2fe200078c10ff */
[----:B------:R0:W-:Y:S01]  /*ab20*/  @!P5 ST.E.64 desc[UR36][R8.64], R82 ;  /* 0x000000520800d985 */ /* 0x0001e2000c101b24 */
[-C--:B------:R-:W-:Y:S02]  /*ab30*/  @!P4 LEA.HI.X R11, R200, R5.reuse, R225, 0x2, P2 ;  /* 0x00000005c80bc211 */ /* 0x080fe400010f14e1 */
[----:B------:R-:W-:Y:S02]  /*ab40*/  @!P3 LEA.HI.X R13, R199, R5, R224, 0x2, P6 ;  /* 0x00000005c70db211 */ /* 0x000fe400030f14e0 */
[----:B--2---:R-:W-:Y:S01]  /*ab50*/  @!P0 LEA R2, P5, R198, R4, 0x2 ;  /* 0x00000004c6028211 */ /* 0x004fe200078a10ff */
[----:B------:R1:W-:Y:S01]  /*ab60*/  @!P4 ST.E.64 desc[UR36][R10.64], R122 ;  /* 0x0000007a0a00c985 */ /* 0x0003e2000c101b24 */
[----:B------:R-:W-:-:S02]  /*ab70*/  ISETP.GE.AND P4, PT, R196, UR4, PT ;  /* 0x00000004c4007c0c */ /* 0x000fc4000bf86270 */
[----:B------:R-:W-:Y:S01]  /*ab80*/  ISETP.GE.AND P2, PT, R194, UR4, PT ;  /* 0x00000004c2007c0c */ /* 0x000fe2000bf46270 */
[----:B------:R2:W-:Y:S01]  /*ab90*/  @!P3 ST.E.64 desc[UR36][R12.64], R124 ;  /* 0x0000007c0c00b985 */ /* 0x0005e2000c101b24 */
[----:B------:R-:W-:Y:S02]  /*aba0*/  ISETP.GE.AND P3, PT, R195, UR4, PT ;  /* 0x00000004c3007c0c */ /* 0x000fe4000bf66270 */
[----:B------:R-:W-:Y:S02]  /*abb0*/  @!P0 LEA.HI.X R3, R198, R5, R223, 0x2, P5 ;  /* 0x00000005c6038211 */ /* 0x000fe400028f14df */
[----:B------:R-:W-:Y:S02]  /*abc0*/  ISETP.GE.AND P5, PT, R193, UR4, PT ;  /* 0x00000004c1007c0c */ /* 0x000fe4000bfa6270 */
[-C--:B----4-:R-:W-:Y:S01]  /*abd0*/  @!P1 LEA R6, P6, R197, R4.reuse, 0x2 ;  /* 0x00000004c5069211 */ /* 0x090fe200078c10ff */
[----:B------:R3:W-:Y:S02]  /*abe0*/  @!P0 ST.E.64 desc[UR36][R2.64], R94 ;  /* 0x0000005e02008985 */ /* 0x0007e4000c101b24 */
[----:B0-----:R-:W-:-:S02]  /*abf0*/  @!P4 LEA R8, P0, R196, R4, 0x2 ;  /* 0x00000004c408c211 */ /* 0x001fc400078010ff */
[-C--:B------:R-:W-:Y:S02]  /*ac00*/  @!P1 LEA.HI.X R7, R197, R5.reuse, R222, 0x2, P6 ;  /* 0x00000005c5079211 */ /* 0x080fe400030f14de */
[-C--:B-1----:R-:W-:Y:S02]  /*ac10*/  @!P3 LEA R10, P6, R195, R4.reuse, 0x2 ;  /* 0x00000004c30ab211 */ /* 0x082fe400078c10ff */
[-C--:B------:R-:W-:Y:S01]  /*ac20*/  @!P4 LEA.HI.X R9, R196, R5.reuse, R221, 0x2, P0 ;  /* 0x00000005c409c211 */ /* 0x080fe200000f14dd */
[----:B------:R3:W-:Y:S01]  /*ac30*/  @!P1 ST.E.64 desc[UR36][R6.64], R98 ;  /* 0x0000006206009985 */ /* 0x0007e2000c101b24 */
[-C--:B--2---:R-:W-:Y:S02]  /*ac40*/  @!P2 LEA R12, P1, R194, R4.reuse, 0x2 ;  /* 0x00000004c20ca211 */ /* 0x084fe400078210ff */
[----:B------:R-:W-:Y:S01]  /*ac50*/  @!P5 LEA R14, P0, R193, R4, 0x2 ;  /* 0x00000004c10ed211 */ /* 0x000fe200078010ff */
[----:B------:R3:W-:Y:S01]  /*ac60*/  @!P4 ST.E.64 desc[UR36][R8.64], R102 ;  /* 0x000000660800c985 */ /* 0x0007e2000c101b24 */
[----:B------:R-:W-:-:S02]  /*ac70*/  @!P3 LEA.HI.X R11, R195, R5, R220, 0x2, P6 ;  /* 0x00000005c30bb211 */ /* 0x000fc400030f14dc */
[-C--:B------:R-:W-:Y:S02]  /*ac80*/  @!P2 LEA.HI.X R13, R194, R5.reuse, R219, 0x2, P1 ;  /* 0x00000005c20da211 */ /* 0x080fe400008f14db */
[----:B------:R-:W-:Y:S01]  /*ac90*/  @!P5 LEA.HI.X R15, R193, R5, R218, 0x2, P0 ;  /* 0x00000005c10fd211 */ /* 0x000fe200000f14da */
[----:B------:R3:W-:Y:S01]  /*aca0*/  @!P3 ST.E.64 desc[UR36][R10.64], R106 ;  /* 0x0000006a0a00b985 */ /* 0x0007e2000c101b24 */
[----:B------:R-:W-:-:S03]  /*acb0*/  ISETP.GE.AND P0, PT, R192, UR4, PT ;  /* 0x00000004c0007c0c */ /* 0x000fc6000bf06270 */
[----:B------:R3:W-:Y:S04]  /*acc0*/  @!P2 ST.E.64 desc[UR36][R12.64], R110 ;  /* 0x0000006e0c00a985 */ /* 0x0007e8000c101b24 */
[----:B------:R3:W-:Y:S06]  /*acd0*/  @!P5 ST.E.64 desc[UR36][R14.64], R114 ;  /* 0x000000720e00d985 */ /* 0x0007ec000c101b24 */
[----:B------:R-:W-:Y:S05]  /*ace0*/  @P0 BRA `(.L_x_221) ;  /* 0x0000000c00b80947 */ /* 0x000fea0003800000 */
[----:B---3--:R-:W-:-:S04]  /*acf0*/  LEA R2, P0, R192, R4, 0x2 ;  /* 0x00000004c0027211 */ /* 0x008fc800078010ff */
[----:B------:R-:W-:-:S05]  /*ad00*/  LEA.HI.X R3, R192, R5, R217, 0x2, P0 ;  /* 0x00000005c0037211 */ /* 0x000fca00000f14d9 */
[----:B------:R0:W-:Y:S01]  /*ad10*/  ST.E.64 desc[UR36][R2.64], R118 ;  /* 0x0000007602007985 */ /* 0x0001e2000c101b24 */
[----:B------:R-:W-:Y:S05]  /*ad20*/  BRA `(.L_x_221) ;  /* 0x0000000c00a87947 */ /* 0x000fea0003800000 */
.L_x_212:
[----:B------:R-:W-:Y:S01]  /*ad30*/  ULDC.64 UR8, c[0x0][0xc00] ;  /* 0x0003000000087ab9 */ /* 0x000fe20000000a00 */
[----:B------:R-:W-:Y:S01]  /*ad40*/  R2UR UR10, R18 ;  /* 0x00000000120a72ca */ /* 0x000fe200000e0000 */
[----:B------:R-:W-:-:S04]  /*ad50*/  UISETP.NE.U32.AND UP0, UPT, UR8, URZ, UPT ;  /* 0x0000003f0800728c */ /* 0x000fc8000bf05070 */
[----:B------:R-:W-:-:S03]  /*ad60*/  UISETP.NE.AND.EX UP0, UPT, UR9, URZ, UPT, UP0 ;  /* 0x0000003f0900728c */ /* 0x000fc6000bf05300 */
[----:B------:R-:W-:Y:S02]  /*ad70*/  ULDC.64 UR8, c[0x0][0xc00] ;  /* 0x0003000000087ab9 */ /* 0x000fe40000000a00 */
[----:B------:R-:W-:Y:S01]  /*ad80*/  UIMAD.WIDE UR8, UR61, 0x4, UR8 ;  /* 0x000000043d0878a5 */ /* 0x000fe2000f8e0208 */
[----:B------:R-:W-:-:S05]  /*ad90*/  PLOP3.LUT P1, PT, PT, PT, UP0, 0x80, 0x0 ;  /* 0x000000000000781c */ /* 0x000fca0003f2f008 */
[----:B------:R-:W-:Y:S02]  /*ada0*/  IMAD.U32 R2, RZ, RZ, UR8 ;  /* 0x00000008ff027e24 */ /* 0x000fe4000f8e00ff */
[----:B------:R-:W-:Y:S01]  /*adb0*/  IMAD.U32 R3, RZ, RZ, UR9 ;  /* 0x00000009ff037e24 */ /* 0x000fe2000f8e00ff */
[----:B------:R-:W-:Y:S02]  /*adc0*/  ULDC.64 UR8, c[0x0][0xc08] ;  /* 0x0003020000087ab9 */ /* 0x000fe40000000a00 */
[----:B------:R-:W-:-:S03]  /*add0*/  UISETP.NE.U32.AND UP1, UPT, UR8, URZ, UPT ;  /* 0x0000003f0800728c */ /* 0x000fc6000bf25070 */
[----:B------:R-:W2:Y:S01]  /*ade0*/  @P1 LDG.E R6, desc[UR36][R2.64] ;  /* 0x0000002402061981 */ /* 0x000ea2000c1e1900 */
[----:B------:R-:W-:Y:S01]  /*adf0*/  UISETP.NE.AND.EX UP1, UPT, UR9, URZ, UPT, UP1 ;  /* 0x0000003f0900728c */ /* 0x000fe2000bf25310 */
[----:B------:R-:W-:Y:S02]  /*ae00*/  ULDC UR4, c[0x0][0xa88] ;  /* 0x0002a20000047ab9 */ /* 0x000fe40000000800 */
[----:B------:R-:W-:-:S03]  /*ae10*/  IMAD.U32 R0, RZ, RZ, UR4 ;  /* 0x00000004ff007e24 */ /* 0x000fc6000f8e00ff */
[----:B------:R-:W-:-:S05]  /*ae20*/  PLOP3.LUT P2, PT, PT, PT, UP1, 0x80, 0x0 ;  /* 0x000000000000781c */ /* 0x000fca0003f4f018 */
[----:B------:R-:W-:Y:S02]  /*ae30*/  @UP1 ULDC.64 UR8, c[0x0][0xc08] ;  /* 0x0003020000081ab9 */ /* 0x000fe40000000a00 */
[----:B------:R-:W-:-:S06]  /*ae40*/  @UP1 UIMAD.WIDE UR8, UR61, 0x4, UR8 ;  /* 0x000000043d0818a5 */ /* 0x000fcc000f8e0208 */
[----:B------:R-:W-:Y:S02]  /*ae50*/  IMAD.U32 R4, RZ, RZ, UR8 ;  /* 0x00000008ff047e24 */ /* 0x000fe4000f8e00ff */
[----:B------:R-:W-:-:S05]  /*ae60*/  IMAD.U32 R5, RZ, RZ, UR9 ;  /* 0x00000009ff057e24 */ /* 0x000fca000f8e00ff */
[----:B------:R0:W5:Y:S01]  /*ae70*/  @P2 LDG.E R0, desc[UR36][R4.64] ;  /* 0x0000002404002981 */ /* 0x000162000c1e1900 */
[----:B------:R-:W-:Y:S01]  /*ae80*/  UMOV UR4, URZ ;  /* 0x0000003f00047c82 */ /* 0x000fe20008000000 */
[----:B------:R-:W-:Y:S01]  /*ae90*/  UISETP.NE.AND UP1, UPT, UR10, URZ, UPT ;  /* 0x0000003f0a00728c */ /* 0x000fe2000bf25270 */
[----:B------:R-:W1:Y:S10]  /*aea0*/  S2R R7, SR_TID.X ;  /* 0x0000000000077919 */ /* 0x000e740000002100 */
[----:B------:R-:W-:-:S02]  /*aeb0*/  @!UP1 ULDC UR10, c[0x0][0xad4] ;  /* 0x0002b500000a9ab9 */ /* 0x000fc40000000800 */
[----:B------:R-:W-:Y:S01]  /*aec0*/  MOV R18, UR10 ;  /* 0x0000000a00127c02 */ /* 0x000fe20008000f00 */
[----:B-1----:R-:W-:-:S05]  /*aed0*/  VIADD R7, R7, 0xffffff80 ;  /* 0xffffff8007077836 */ /* 0x002fca0000000000 */
[----:B------:R-:W-:Y:S02]  /*aee0*/  ISETP.GT.AND P0, PT, R7, 0x7f, PT ;  /* 0x0000007f0700780c */ /* 0x000fe40003f04270 */
[----:B--2---:R-:W-:-:S13]  /*aef0*/  @P1 R2UR UR4, R6 ;  /* 0x00000000060412ca */ /* 0x004fda00000e0000 */
[----:B------:R-:W-:Y:S01]  /*af00*/  USHF.R.S32.HI UR20, URZ, 0x1f, UR4 ;  /* 0x0000001f3f147899 */ /* 0x000fe20008011404 */
[----:B0-----:R-:W-:Y:S11]  /*af10*/  @P2 BRA `(.L_x_224) ;  /* 0x0000000000102947 */ /* 0x001ff60003800000 */
[----:B------:R-:W-:Y:S05]  /*af20*/  @!P1 BRA `(.L_x_224) ;  /* 0x00000000000c9947 */ /* 0x000fea0003800000 */
[----:B------:R-:W2:Y:S04]  /*af30*/  LDG.E R5, desc[UR36][R2.64] ;  /* 0x0000002402057981 */ /* 0x000ea8000c1e1900 */
[----:B-----5:R-:W2:Y:S02]  /*af40*/  LDG.E R0, desc[UR36][R2.64+0x4] ;  /* 0x0000042402007981 */ /* 0x020ea4000c1e1900 */
[----:B--2---:R-:W-:-:S07]  /*af50*/  IMAD.IADD R0, R0, 0x1, -R5 ;  /* 0x0000000100007824 */ /* 0x004fce00078e0a05 */
.L_x_224:
[----:B------:R-:W-:Y:S01]  /*af60*/  R2UR UR8, R215 ;  /* 0x00000000d70872ca */ /* 0x000fe200000e0000 */
[----:B------:R-:W-:Y:S01]  /*af70*/  USEL UR61, UR61, URZ, !UP0 ;  /* 0x0000003f3d3d7287 */ /* 0x000fe2000c000000 */
[----:B------:R-:W-:Y:S11]  /*af80*/  BSSY B1, `(.L_x_225) ;  /* 0x000003d000017945 */ /* 0x000ff60003800000 */
[----:B------:R-:W-:Y:S01]  /*af90*/  USEL UR12, UR8, URZ, !UP0 ;  /* 0x0000003f080c7287 */ /* 0x000fe2000c000000 */
[----:B------:R-:W-:Y:S11]  /*afa0*/  @P0 BRA `(.L_x_226) ;  /* 0x0000000000e80947 */ /* 0x000ff60003800000 */
[----:B------:R-:W0:Y:S01]  /*afb0*/  S2R R2, SR_TID.X ;  /* 0x0000000000027919 */ /* 0x000e220000002100 */
[----:B------:R-:W1:Y:S01]  /*afc0*/  LDC R9, c[0x0][0xbe8] ;  /* 0x0002fa00ff097b82 */ /* 0x000e620000000800 */
[----:B------:R-:W-:-:S13]  /*afd0*/  R2UR UR8, R212 ;  /* 0x00000000d40872ca */ /* 0x000fda00000e0000 */
[----:B------:R-:W-:-:S04]  /*afe0*/  IMAD.U32 R3, RZ, RZ, UR8 ;  /* 0x00000008ff037e24 */ /* 0x000fc8000f8e00ff */
[----:B0-----:R-:W-:Y:S02]  /*aff0*/  IMAD R2, R3, 0x80, R2 ;  /* 0x0000008003027824 */ /* 0x001fe400078e0202 */
[----:B-1---5:R-:W-:Y:S02]  /*b000*/  IMAD R3, R0, R9, RZ ;  /* 0x0000000900037224 */ /* 0x022fe400078e02ff */
[----:B------:R-:W-:-:S05]  /*b010*/  VIADD R4, R2, 0xffffff80 ;  /* 0xffffff8002047836 */ /* 0x000fca0000000000 */
[----:B------:R-:W-:-:S13]  /*b020*/  ISETP.GE.AND P0, PT, R4, R3, PT ;  /* 0x000000030400720c */ /* 0x000fda0003f06270 */
[----:B------:R-:W-:Y:S05]  /*b030*/  @P0 BRA `(.L_x_226) ;  /* 0x0000000000c40947 */ /* 0x000fea0003800000 */
[----:B------:R-:W-:Y:S01]  /*b040*/  ISETP.NE.AND P0, PT, R9, 0x1, PT ;  /* 0x000000010900780c */ /* 0x000fe20003f05270 */
[----:B------:R-:W-:Y:S01]  /*b050*/  UMOV UR18, 0x9b8 ;  /* 0x000009b800127882 */ /* 0x000fe20000000000 */
[----:B------:R-:W-:Y:S01]  /*b060*/  R2UR UR9, R18 ;  /* 0x00000000120972ca */ /* 0x000fe200000e0000 */
[----:B------:R-:W-:Y:S01]  /*b070*/  IMAD.MOV.U32 R5, RZ, RZ, R4 ;  /* 0x000000ffff057224 */ /* 0x000fe200078e0004 */
[----:B------:R-:W-:Y:S02]  /*b080*/  R2UR UR8, R23 ;  /* 0x00000000170872ca */ /* 0x000fe400000e0000 */
[----:B------:R-:W-:-:S07]  /*b090*/  R2UR UR19, R211 ;  /* 0x00000000d31372ca */ /* 0x000fce00000e0000 */
[----:B------:R-:W0:Y:S02]  /*b0a0*/  @P0 LDC R3, c[0x0][0xbec] ;  /* 0x0002fb00ff030b82 */ /* 0x000e240000000800 */
[----:B------:R-:W-:-:S04]  /*b0b0*/  UISETP.GT.AND UP0, UPT, UR9, 0x1, UPT ;  /* 0x000000010900788c */ /* 0x000fc8000bf04270 */
[----:B------:R-:W-:Y:S02]  /*b0c0*/  USEL UR18, UR18, 0x978, UP0 ;  /* 0x0000097812127887 */ /* 0x000fe40008000000 */
[----:B------:R-:W1:Y:S01]  /*b0d0*/  @P0 LDC R7, c[0x0][0xbf0] ;  /* 0x0002fc00ff070b82 */ /* 0x000e620000000800 */
[----:B------:R-:W-:-:S09]  /*b0e0*/  USEL UR13, UR8, URZ, UP0 ;  /* 0x0000003f080d7287 */ /* 0x000fd20008000000 */
[----:B------:R-:W-:Y:S01]  /*b0f0*/  ULDC.64 UR8, c[0x0][UR18+0x218] ;  /* 0x0000860012087abb */ /* 0x000fe20008000a00 */
[----:B------:R-:W-:Y:S01]  /*b100*/  ULDC.64 UR14, c[0x0][UR18+0x220] ;  /* 0x00008800120e7abb */ /* 0x000fe20008000a00 */
[----:B------:R-:W-:Y:S01]  /*b110*/  ULDC.64 UR16, c[0x0][UR18+0x228] ;  /* 0x00008a0012107abb */ /* 0x000fe20008000a00 */
[----:B------:R-:W-:Y:S02]  /*b120*/  UIMAD.WIDE.U32 UR10, UR8, UR19, URZ ;  /* 0x00000013080a72a5 */ /* 0x000fe4000f8e003f */
[----:B------:R-:W-:Y:S01]  /*b130*/  UIMAD UR19, UR9, UR19, URZ ;  /* 0x00000013091372a4 */ /* 0x000fe2000f8e023f */
[----:B0-----:R-:W-:Y:S01]  /*b140*/  @P0 IMAD.HI.U32 R2, R4, R3, RZ ;  /* 0x0000000304020227 */ /* 0x001fe200078e00ff */
[----:B------:R-:W-:Y:S02]  /*b150*/  UIMAD UR15, UR15, UR61, URZ ;  /* 0x0000003d0f0f72a4 */ /* 0x000fe4000f8e023f */
[----:B------:R-:W-:Y:S02]  /*b160*/  UIMAD.WIDE.U32 UR22, UR16, UR13, URZ ;  /* 0x0000000d101672a5 */ /* 0x000fe4000f8e003f */
[----:B------:R-:W-:-:S02]  /*b170*/  UIMAD.WIDE.U32 UR8, UR14, UR61, URZ ;  /* 0x0000003d0e0872a5 */ /* 0x000fc4000f8e003f */
[----:B------:R-:W-:Y:S01]  /*b180*/  UIMAD UR13, UR17, UR13, URZ ;  /* 0x0000000d110d72a4 */ /* 0x000fe2000f8e023f */
[----:B-1----:R-:W-:Y:S01]  /*b190*/  @P0 SHF.R.U32.HI R5, RZ, R7, R2 ;  /* 0x00000007ff050219 */ /* 0x002fe20000011602 */
[----:B------:R-:W-:Y:S01]  /*b1a0*/  UIMAD UR15, UR14, UR12, UR15 ;  /* 0x0000000c0e0f72a4 */ /* 0x000fe2000f8e020f */
[----:B------:R-:W-:Y:S01]  /*b1b0*/  IMAD.U32 R2, RZ, RZ, UR22 ;  /* 0x00000016ff027e24 */ /* 0x000fe2000f8e00ff */
[----:B------:R-:W-:Y:S01]  /*b1c0*/  UIADD3 UR10, UP1, UP2, UR8, UR10, UR4 ;  /* 0x0000000a080a7290 */ /* 0x000fe2000fa3e004 */
[----:B------:R-:W-:Y:S01]  /*b1d0*/  IMAD.U32 R3, RZ, RZ, UR23 ;  /* 0x00000017ff037e24 */ /* 0x000fe2000f8e00ff */
[----:B------:R-:W-:Y:S01]  /*b1e0*/  UIADD3 UR19, UR11, UR19, URZ ;  /* 0x000000130b137290 */ /* 0x000fe2000fffe03f */
[--C-:B------:R-:W-:Y:S01]  /*b1f0*/  IMAD.MOV R7, RZ, RZ, -R5.reuse ;  /* 0x000000ffff077224 */ /* 0x100fe200078e0a05 */
[----:B------:R-:W-:Y:S02]  /*b200*/  UIADD3 UR13, UR23, UR13, URZ ;  /* 0x0000000d170d7290 */ /* 0x000fe4000fffe03f */
[----:B------:R-:W-:Y:S01]  /*b210*/  UIADD3 UR15, UR9, UR15, URZ ;  /* 0x0000000f090f7290 */ /* 0x000fe2000fffe03f */
[----:B------:R-:W-:Y:S01]  /*b220*/  IADD3 R2, P0, P1, R5, UR10, R2 ;  /* 0x0000000a05027c10 */ /* 0x000fe2000f91e002 */
[----:B------:R-:W-:Y:S01]  /*b230*/  IMAD R7, R9, R7, R4 ;  /* 0x0000000709077224 */ /* 0x000fe200078e0204 */
[----:B------:R-:W-:Y:S01]  /*b240*/  SHF.R.S32.HI R5, RZ, 0x1f, R5 ;  /* 0x0000001fff057819 */ /* 0x000fe20000011405 */
[----:B------:R-:W-:Y:S01]  /*b250*/  UIADD3.X UR10, UR15, UR19, UR20, UP1, UP2 ;  /* 0x000000130f0a7290 */ /* 0x000fe20008fe4414 */
[----:B------:R-:W-:Y:S01]  /*b260*/  MOV R6, UR13 ;  /* 0x0000000d00067c02 */ /* 0x000fe20008000f00 */
[----:B------:R-:W-:Y:S01]  /*b270*/  ULDC.64 UR8, c[0x0][UR18+0x210] ;  /* 0x0000840012087abb */ /* 0x000fe20008000a00 */
[----:B------:R-:W-:Y:S01]  /*b280*/  SHF.R.S32.HI R4, RZ, 0x1f, R7 ;  /* 0x0000001fff047819 */ /* 0x000fe20000011407 */
[----:B------:R-:W-:-:S02]  /*b290*/  IMAD R9, R7, UR9, RZ ;  /* 0x0000000907097c24 */ /* 0x000fc4000f8e02ff */
[----:B------:R-:W-:Y:S01]  /*b2a0*/  IADD3.X R3, R5, UR10, R6, P0, P1 ;  /* 0x0000000a05037c10 */ /* 0x000fe200087e2406 */
[----:B------:R-:W-:Y:S01]  /*b2b0*/  ULDC.64 UR10, c[0x0][0xba8] ;  /* 0x0002ea00000a7ab9 */ /* 0x000fe20000000a00 */
[----:B------:R-:W-:Y:S01]  /*b2c0*/  IMAD R9, R4, UR8, R9 ;  /* 0x0000000804097c24 */ /* 0x000fe2000f8e0209 */
[----:B------:R-:W-:Y:S01]  /*b2d0*/  @!UP0 ULDC UR10, c[0x0][0xb50] ;  /* 0x0002d400000a8ab9 */ /* 0x000fe20000000800 */
[----:B------:R-:W-:Y:S01]  /*b2e0*/  @!UP0 ULDC UR11, c[0x0][0xb54] ;  /* 0x0002d500000b8ab9 */ /* 0x000fe20000000800 */
[----:B------:R-:W-:-:S04]  /*b2f0*/  IMAD.WIDE.U32 R2, R7, UR8, R2 ;  /* 0x0000000807027c25 */ /* 0x000fc8000f8e0002 */
[----:B------:R-:W-:Y:S01]  /*b300*/  IMAD.IADD R3, R3, 0x1, R9 ;  /* 0x0000000103037824 */ /* 0x000fe200078e0209 */
[----:B------:R-:W-:-:S04]  /*b310*/  LEA R4, P0, R2, UR10, 0x2 ;  /* 0x0000000a02047c11 */ /* 0x000fc8000f8010ff */
[----:B------:R-:W-:Y:S01]  /*b320*/  LEA.HI.X R5, R2, UR11, R3, 0x2, P0 ;  /* 0x0000000b02057c11 */ /* 0x000fe200080f1403 */
[----:B------:R-:W-:-:S05]  /*b330*/  IMAD.MOV.U32 R3, RZ, RZ, -0x800000 ;  /* 0xff800000ff037424 */ /* 0x000fca00078e00ff */
[----:B------:R0:W-:Y:S03]  /*b340*/  STG.E desc[UR36][R4.64], R3 ;  /* 0x0000000304007986 */ /* 0x0001e6000c101924 */
.L_x_226:
[----:B------:R-:W-:Y:S05]  /*b350*/  BSYNC B1 ;  /* 0x0000000000017941 */ /* 0x000fea0003800000 */
.L_x_225:
[----:B------:R-:W-:-:S13]  /*b360*/  R2UR UR8, R18 ;  /* 0x00000000120872ca */ /* 0x000fda00000e0000 */
[----:B------:R-:W-:-:S06]  /*b370*/  UISETP.GT.AND UP0, UPT, UR8, 0x1, UPT ;  /* 0x000000010800788c */ /* 0x000fcc000bf04270 */
[----:B------:R-:W-:-:S13]  /*b380*/  PLOP3.LUT P0, PT, PT, PT, UP0, 0x80, 0x0 ;  /* 0x000000000000781c */ /* 0x000fda0003f0f008 */
[----:B------:R-:W-:Y:S05]  /*b390*/  @P0 BRA `(.L_x_221) ;  /* 0x00000008000c0947 */ /* 0x000fea0003800000 */
[----:B------:R-:W1:Y:S01]  /*b3a0*/  LDC R11, c[0x0][0xbe8] ;  /* 0x0002fa00ff0b7b82 */ /* 0x000e620000000800 */
[----:B------:R-:W-:Y:S01]  /*b3b0*/  R2UR UR13, R212 ;  /* 0x00000000d40d72ca */ /* 0x000fe200000e0000 */
[----:B------:R-:W-:Y:S01]  /*b3c0*/  ULDC.64 UR14, c[0x0][0xaa0] ;  /* 0x0002a800000e7ab9 */ /* 0x000fe20000000a00 */
[----:B------:R-:W-:Y:S01]  /*b3d0*/  R2UR UR16, R211 ;  /* 0x00000000d31072ca */ /* 0x000fe200000e0000 */
[----:B------:R-:W-:Y:S01]  /*b3e0*/  UIMAD UR10, UR20, UR14, URZ ;  /* 0x0000000e140a72a4 */ /* 0x000fe2000f8e023f */
[----:B------:R-:W-:Y:S01]  /*b3f0*/  IMAD R2, R16, 0x20, R213 ;  /* 0x0000002010027824 */ /* 0x000fe200078e02d5 */
[----:B------:R-:W-:Y:S01]  /*b400*/  UIMAD.WIDE.U32 UR8, UR4, UR14, URZ ;  /* 0x0000000e040872a5 */ /* 0x000fe2000f8e003f */
[----:B------:R-:W-:Y:S01]  /*b410*/  BSSY B1, `(.L_x_227) ;  /* 0x0000045000017945 */ /* 0x000fe20003800000 */
[----:B------:R-:W-:-:S04]  /*b420*/  UIMAD UR10, UR4, UR15, UR10 ;  /* 0x0000000f040a72a4 */ /* 0x000fc8000f8e020a */
[----:B------:R-:W-:Y:S02]  /*b430*/  UIADD3 UR9, UR9, UR10, URZ ;  /* 0x0000000a09097290 */ /* 0x000fe4000fffe03f */
[----:B0-----:R-:W-:Y:S01]  /*b440*/  IMAD.U32 R5, RZ, RZ, UR13 ;  /* 0x0000000dff057e24 */ /* 0x001fe2000f8e00ff */
[----:B------:R-:W-:Y:S01]  /*b450*/  ULDC.64 UR10, c[0x0][0xae8] ;  /* 0x0002ba00000a7ab9 */ /* 0x000fe20000000a00 */
[----:B------:R-:W-:Y:S01]  /*b460*/  IMAD.U32 R8, RZ, RZ, UR13 ;  /* 0x0000000dff087e24 */ /* 0x000fe2000f8e00ff */
[----:B------:R-:W-:Y:S01]  /*b470*/  UIMAD.WIDE.U32 UR8, UR16, UR10, UR8 ;  /* 0x0000000a100872a5 */ /* 0x000fe2000f8e0008 */
[----:B------:R-:W-:Y:S02]  /*b480*/  IMAD R6, R5, 0x80, R2 ;  /* 0x0000008005067824 */ /* 0x000fe400078e0202 */
[----:B------:R-:W-:Y:S01]  /*b490*/  IMAD R8, R8, 0x80, R213 ;  /* 0x0000008008087824 */ /* 0x000fe200078e02d5 */
[----:B------:R-:W-:Y:S01]  /*b4a0*/  UIMAD UR9, UR16, UR11, UR9 ;  /* 0x0000000b100972a4 */ /* 0x000fe2000f8e0209 */
[----:B------:R-:W-:Y:S01]  /*b4b0*/  IMAD.MOV.U32 R5, RZ, RZ, R6 ;  /* 0x000000ffff057224 */ /* 0x000fe200078e0006 */
[----:B-1----:R-:W-:Y:S01]  /*b4c0*/  ISETP.NE.AND P0, PT, R11, 0x1, PT ;  /* 0x000000010b00780c */ /* 0x002fe20003f05270 */
[----:B------:R-:W-:-:S02]  /*b4d0*/  ULDC.64 UR10, c[0x0][0xaf0] ;  /* 0x0002bc00000a7ab9 */ /* 0x000fc40000000a00 */
[----:B------:R-:W-:Y:S02]  /*b4e0*/  UIMAD UR12, UR12, UR10, URZ ;  /* 0x0000000a0c0c72a4 */ /* 0x000fe4000f8e023f */
[----:B------:R-:W-:Y:S02]  /*b4f0*/  UIMAD.WIDE.U32 UR8, UR61, UR10, UR8 ;  /* 0x0000000a3d0872a5 */ /* 0x000fe4000f8e0008 */
[----:B------:R-:W-:-:S03]  /*b500*/  UIMAD UR4, UR61, UR11, UR12 ;  /* 0x0000000b3d0472a4 */ /* 0x000fc6000f8e020c */
[----:B------:R-:W-:Y:S01]  /*b510*/  ULDC.64 UR10, c[0x0][0xae0] ;  /* 0x0002b800000a7ab9 */ /* 0x000fe20000000a00 */
[----:B------:R-:W-:Y:S02]  /*b520*/  UIADD3 UR4, UR9, UR4, URZ ;  /* 0x0000000409047290 */ /* 0x000fe4000fffe03f */
[----:B------:R-:W0:Y:S08]  /*b530*/  @P0 LDC R3, c[0x0][0xbec] ;  /* 0x0002fb00ff030b82 */ /* 0x000e300000000800 */
[----:B------:R-:W1:Y:S01]  /*b540*/  @P0 LDC R7, c[0x0][0xbf0] ;  /* 0x0002fc00ff070b82 */ /* 0x000e620000000800 */
[----:B0-----:R-:W-:Y:S01]  /*b550*/  @P0 IMAD.HI.U32 R2, R6, R3, RZ ;  /* 0x0000000306020227 */ /* 0x001fe200078e00ff */
[----:B------:R-:W-:-:S03]  /*b560*/  MOV R3, UR9 ;  /* 0x0000000900037c02 */ /* 0x000fc60008000f00 */
[----:B------:R-:W-:Y:S01]  /*b570*/  IMAD.U32 R3, RZ, RZ, UR4 ;  /* 0x00000004ff037e24 */ /* 0x000fe2000f8e00ff */
[----:B-1----:R-:W-:-:S04]  /*b580*/  @P0 SHF.R.U32.HI R5, RZ, R7, R2 ;  /* 0x00000007ff050219 */ /* 0x002fc80000011602 */
[--C-:B------:R-:W-:Y:S01]  /*b590*/  SHF.R.S32.HI R2, RZ, 0x1f, R5.reuse ;  /* 0x0000001fff027819 */ /* 0x100fe20000011405 */
[----:B------:R-:W-:-:S04]  /*b5a0*/  IMAD.MOV R7, RZ, RZ, -R5 ;  /* 0x000000ffff077224 */ /* 0x000fc800078e0a05 */
[----:B------:R-:W-:Y:S02]  /*b5b0*/  IMAD R4, R2, UR10, RZ ;  /* 0x0000000a02047c24 */ /* 0x000fe4000f8e02ff */
[----:B------:R-:W-:Y:S02]  /*b5c0*/  IMAD R7, R11, R7, R6 ;  /* 0x000000070b077224 */ /* 0x000fe400078e0206 */
[----:B------:R-:W-:Y:S01]  /*b5d0*/  IMAD.U32 R2, RZ, RZ, UR8 ;  /* 0x00000008ff027e24 */ /* 0x000fe2000f8e00ff */
[----:B------:R-:W-:Y:S01]  /*b5e0*/  ULDC.64 UR8, c[0x0][0xad8] ;  /* 0x0002b60000087ab9 */ /* 0x000fe20000000a00 */
[C---:B------:R-:W-:Y:S01]  /*b5f0*/  IMAD R9, R5.reuse, UR11, R4 ;  /* 0x0000000b05097c24 */ /* 0x040fe2000f8e0204 */
[----:B------:R-:W-:Y:S01]  /*b600*/  SHF.R.S32.HI R4, RZ, 0x1f, R7 ;  /* 0x0000001fff047819 */ /* 0x000fe20000011407 */
[----:B------:R-:W-:-:S04]  /*b610*/  IMAD.WIDE.U32 R2, R5, UR10, R2 ;  /* 0x0000000a05027c25 */ /* 0x000fc8000f8e0002 */
[----:B------:R-:W-:Y:S02]  /*b620*/  IMAD.IADD R3, R3, 0x1, R9 ;  /* 0x0000000103037824 */ /* 0x000fe400078e0209 */
[----:B------:R-:W-:Y:S02]  /*b630*/  IMAD R6, R4, UR8, RZ ;  /* 0x0000000804067c24 */ /* 0x000fe4000f8e02ff */
[----:B-----5:R-:W-:Y:S02]  /*b640*/  IMAD R11, R0, R11, RZ ;  /* 0x0000000b000b7224 */ /* 0x020fe400078e02ff */
[C---:B------:R-:W-:Y:S02]  /*b650*/  VIADD R4, R8.reuse, 0x40 ;  /* 0x0000004008047836 */ /* 0x040fe40000000000 */
[C---:B------:R-:W-:Y:S01]  /*b660*/  IMAD R5, R7.reuse, UR9, R6 ;  /* 0x0000000907057c24 */ /* 0x040fe2000f8e0206 */
[-C--:B------:R-:W-:Y:S01]  /*b670*/  ISETP.GE.AND P2, PT, R8, R11.reuse, PT ;  /* 0x0000000b0800720c */ /* 0x080fe20003f46270 */
[----:B------:R-:W-:Y:S01]  /*b680*/  IMAD.WIDE.U32 R2, R7, UR8, R2 ;  /* 0x0000000807027c25 */ /* 0x000fe2000f8e0002 */
[----:B------:R-:W-:Y:S01]  /*b690*/  ULDC.64 UR8, c[0x0][0xa80] ;  /* 0x0002a00000087ab9 */ /* 0x000fe20000000a00 */
[----:B------:R-:W-:-:S02]  /*b6a0*/  ISETP.GE.AND P1, PT, R4, R11, PT ;  /* 0x0000000b0400720c */ /* 0x000fc40003f26270 */
[----:B------:R-:W-:Y:S01]  /*b6b0*/  IMAD.IADD R3, R3, 0x1, R5 ;  /* 0x0000000103037824 */ /* 0x000fe200078e0205 */
[----:B------:R-:W-:Y:S01]  /*b6c0*/  LEA R4, P3, R2, UR8, 0x1 ;  /* 0x0000000802047c11 */ /* 0x000fe2000f8608ff */
[----:B------:R-:W-:Y:S02]  /*b6d0*/  VIADD R0, R8, 0x20 ;  /* 0x0000002008007836 */ /* 0x000fe40000000000 */
[----:B------:R-:W-:Y:S01]  /*b6e0*/  IMAD.SHL.U32 R7, R16, 0x8, RZ ;  /* 0x0000000810077824 */ /* 0x000fe200078e00ff */
[----:B------:R-:W-:Y:S02]  /*b6f0*/  LEA.HI.X R5, R2, UR9, R3, 0x1, P3 ;  /* 0x0000000902057c11 */ /* 0x000fe400098f0c03 */
[----:B------:R-:W-:Y:S01]  /*b700*/  ISETP.GE.AND P0, PT, R0, R11, PT ;  /* 0x0000000b0000720c */ /* 0x000fe20003f06270 */
[C---:B------:R-:W-:Y:S01]  /*b710*/  VIADD R13, R7.reuse, 0x40 ;  /* 0x00000040070d7836 */ /* 0x040fe20000000000 */
[----:B------:R-:W-:Y:S01]  /*b720*/  IADD3 R9, R7, 0x80, RZ ;  /* 0x0000008007097810 */ /* 0x000fe20007ffe0ff */
[----:B------:R0:W1:Y:S01]  /*b730*/  SHFL.IDX PT, R2, R4, RZ, 0x181f ;  /* 0x00181fff04027589 */ /* 0x00006200000e0000 */
[----:B------:R-:W-:-:S02]  /*b740*/  SHF.R.S32.HI R10, RZ, 0x1f, R7 ;  /* 0x0000001fff0a7819 */ /* 0x000fc40000011407 */
[----:B------:R-:W-:Y:S01]  /*b750*/  SHF.R.S32.HI R6, RZ, 0x1f, R9 ;  /* 0x0000001fff067819 */ /* 0x000fe20000011409 */
[----:B------:R0:W2:Y:S01]  /*b760*/  SHFL.IDX PT, R0, R5, RZ, 0x181f ;  /* 0x00181fff05007589 */ /* 0x0000a200000e0000 */
        /* <DEDUP_REMOVED lines=11> */
[----:B------:R3:W-:Y:S01]  /*b820*/  @!P4 ST.E.128 desc[UR36][R14.64], RZ ;  /* 0x000000ff0e00c985 */ /* 0x0007e2000c101d24 */
[----:B------:R-:W-:-:S03]  /*b830*/  @!P2 LEA.HI.X R3, R9, R0, R6, 0x1, P6 ;  /* 0x000000000903a211 */ /* 0x000fc600030f0c06 */
[----:B------:R3:W-:Y:S04]  /*b840*/  @!P3 ST.E.128 desc[UR36][R20.64], RZ ;  /* 0x000000ff1400b985 */ /* 0x0007e8000c101d24 */
[----:B------:R3:W-:Y:S02]  /*b850*/  @!P2 ST.E.128 desc[UR36][R2.64], RZ ;  /* 0x000000ff0200a985 */ /* 0x0007e4000c101d24 */
.L_x_228:
[----:B------:R-:W-:Y:S05]  /*b860*/  BSYNC B1 ;  /* 0x0000000000017941 */ /* 0x000fea0003800000 */
.L_x_227:
[----:B--2---:R2:W4:Y:S01]  /*b870*/  SHFL.IDX PT, R0, R5, 0x1, 0x181f ;  /* 0x00381f0005007f89 */ /* 0x00452200000e0000 */
[----:B------:R-:W-:Y:S03]  /*b880*/  BSSY B1, `(.L_x_229) ;  /* 0x0000010000017945 */ /* 0x000fe60003800000 */
[----:B-1-3--:R2:W1:Y:S01]  /*b890*/  SHFL.IDX PT, R2, R4, 0x1, 0x181f ;  /* 0x00381f0004027f89 */ /* 0x00a46200000e0000 */
[----:B------:R-:W-:Y:S05]  /*b8a0*/  @P0 BRA `(.L_x_230) ;  /* 0x0000000000340947 */ /* 0x000fea0003800000 */
[----:B------:R-:W-:Y:S02]  /*b8b0*/  ULDC UR4, c[0x0][0xac8] ;  /* 0x0002b20000047ab9 */ /* 0x000fe40000000800 */
[----:B------:R-:W-:Y:S02]  /*b8c0*/  ISETP.GE.AND P4, PT, R7, UR4, PT ;  /* 0x0000000407007c0c */ /* 0x000fe4000bf86270 */
[----:B------:R-:W-:Y:S02]  /*b8d0*/  ISETP.GE.AND P5, PT, R13, UR4, PT ;  /* 0x000000040d007c0c */ /* 0x000fe4000bfa6270 */
[----:B------:R-:W-:-:S09]  /*b8e0*/  ISETP.GE.AND P6, PT, R9, UR4, PT ;  /* 0x0000000409007c0c */ /* 0x000fd2000bfc6270 */
[-C--:B-1----:R-:W-:Y:S02]  /*b8f0*/  @!P4 LEA R14, P0, R7, R2.reuse, 0x1 ;  /* 0x00000002070ec211 */ /* 0x082fe400078008ff */
[-C--:B------:R-:W-:Y:S02]  /*b900*/  @!P5 LEA R20, P2, R13, R2.reuse, 0x1 ;  /* 0x000000020d14d211 */ /* 0x080fe400078408ff */
[----:B------:R-:W-:Y:S02]  /*b910*/  @!P6 LEA R2, P3, R9, R2, 0x1 ;  /* 0x000000020902e211 */ /* 0x000fe400078608ff */
[-C--:B----4-:R-:W-:Y:S02]  /*b920*/  @!P4 LEA.HI.X R15, R7, R0.reuse, R10, 0x1, P0 ;  /* 0x00000000070fc211 */ /* 0x090fe400000f0c0a */
[-C--:B------:R-:W-:Y:S02]  /*b930*/  @!P5 LEA.HI.X R21, R13, R0.reuse, R12, 0x1, P2 ;  /* 0x000000000d15d211 */ /* 0x080fe400010f0c0c */
[----:B------:R-:W-:Y:S01]  /*b940*/  @!P6 LEA.HI.X R3, R9, R0, R6, 0x1, P3 ;  /* 0x000000000903e211 */ /* 0x000fe200018f0c06 */
[----:B------:R3:W-:Y:S04]  /*b950*/  @!P4 ST.E.128 desc[UR36][R14.64], RZ ;  /* 0x000000ff0e00c985 */ /* 0x0007e8000c101d24 */
[----:B------:R3:W-:Y:S04]  /*b960*/  @!P5 ST.E.128 desc[UR36][R20.64], RZ ;  /* 0x000000ff1400d985 */ /* 0x0007e8000c101d24 */
[----:B------:R3:W-:Y:S02]  /*b970*/  @!P6 ST.E.128 desc[UR36][R2.64], RZ ;  /* 0x000000ff0200e985 */ /* 0x0007e4000c101d24 */
.L_x_230:
[----:B------:R-:W-:Y:S05]  /*b980*/  BSYNC B1 ;  /* 0x0000000000017941 */ /* 0x000fea0003800000 */
.L_x_229:
[----:B----4-:R4:W0:Y:S01]  /*b990*/  SHFL.IDX PT, R0, R5, 0x2, 0x181f ;  /* 0x00581f0005007f89 */ /* 0x01082200000e0000 */
        /* <DEDUP_REMOVED lines=10> */
[-C--:B0-----:R-:W-:Y:S02]  /*ba40*/  @!P3 LEA.HI.X R15, R7, R0.reuse, R10, 0x1, P0 ;  /* 0x00000000070fb211 */ /* 0x081fe400000f0c0a */
[-C--:B------:R-:W-:Y:S02]  /*ba50*/  @!P4 LEA.HI.X R21, R13, R0.reuse, R12, 0x1, P1 ;  /* 0x000000000d15c211 */ /* 0x080fe400008f0c0c */
[----:B------:R-:W-:Y:S01]  /*ba60*/  @!P5 LEA.HI.X R3, R9, R0, R6, 0x1, P2 ;  /* 0x000000000903d211 */ /* 0x000fe200010f0c06 */
[----:B------:R3:W-:Y:S04]  /*ba70*/  @!P3 ST.E.128 desc[UR36][R14.64], RZ ;  /* 0x000000ff0e00b985 */ /* 0x0007e8000c101d24 */
[----:B------:R3:W-:Y:S04]  /*ba80*/  @!P4 ST.E.128 desc[UR36][R20.64], RZ ;  /* 0x000000ff1400c985 */ /* 0x0007e8000c101d24 */
[----:B------:R3:W-:Y:S02]  /*ba90*/  @!P5 ST.E.128 desc[UR36][R2.64], RZ ;  /* 0x000000ff0200d985 */ /* 0x0007e4000c101d24 */
.L_x_232:
[----:B------:R-:W-:Y:S05]  /*baa0*/  BSYNC B1 ;  /* 0x0000000000017941 */ /* 0x000fea0003800000 */
.L_x_231:
[----:B0-----:R-:W-:Y:S01]  /*bab0*/  VIADD R0, R8, 0x60 ;  /* 0x0000006008007836 */ /* 0x001fe20000000000 */
[----:B--2-4-:R-:W0:Y:S04]  /*bac0*/  SHFL.IDX PT, R5, R5, 0x3, 0x181f ;  /* 0x00781f0005057f89 */ /* 0x014e2800000e0000 */
[----:B------:R-:W-:Y:S01]  /*bad0*/  ISETP.GE.AND P0, PT, R0, R11, PT ;  /* 0x0000000b0000720c */ /* 0x000fe20003f06270 */
[----:B-1-3--:R1:W2:-:S12]  /*bae0*/  SHFL.IDX PT, R2, R4, 0x3, 0x181f ;  /* 0x00781f0004027f89 */ /* 0x00a29800000e0000 */
[----:B-1----:R-:W-:Y:S05]  /*baf0*/  @P0 BRA `(.L_x_221) ;  /* 0x0000000000340947 */ /* 0x002fea0003800000 */
[----:B------:R-:W-:Y:S02]  /*bb00*/  ULDC UR4, c[0x0][0xac8] ;  /* 0x0002b20000047ab9 */ /* 0x000fe40000000800 */
[----:B------:R-:W-:Y:S02]  /*bb10*/  ISETP.GE.AND P3, PT, R7, UR4, PT ;  /* 0x0000000407007c0c */ /* 0x000fe4000bf66270 */
[----:B------:R-:W-:Y:S02]  /*bb20*/  ISETP.GE.AND P4, PT, R13, UR4, PT ;  /* 0x000000040d007c0c */ /* 0x000fe4000bf86270 */
[----:B------:R-:W-:-:S09]  /*bb30*/  ISETP.GE.AND P5, PT, R9, UR4, PT ;  /* 0x0000000409007c0c */ /* 0x000fd2000bfa6270 */
[-C--:B--2---:R-:W-:Y:S02]  /*bb40*/  @!P3 LEA R14, P0, R7, R2.reuse, 0x1 ;  /* 0x00000002070eb211 */ /* 0x084fe400078008ff */
        /* <DEDUP_REMOVED lines=8> */
.L_x_221:
[----:B------:R-:W-:Y:S05]  /*bbd0*/  BSYNC B0 ;  /* 0x0000000000007941 */ /* 0x000fea0003800000 */
.L_x_211:
[----:B------:R-:W-:Y:S02]  /*bbe0*/  ULDC UR4, c[0x0][0xc3c] ;  /* 0x00030f0000047ab9 */ /* 0x000fe40000000800 */
[----:B------:R-:W-:-:S06]  /*bbf0*/  UISETP.GE.AND UP0, UPT, UR7, UR4, UPT ;  /* 0x000000040700728c */ /* 0x000fcc000bf06270 */
[----:B------:R-:W-:-:S13]  /*bc00*/  PLOP3.LUT P0, PT, PT, PT, UP0, 0x80, 0x0 ;  /* 0x000000000000781c */ /* 0x000fda0003f0f008 */
[----:B------:R-:W-:Y:S05]  /*bc10*/  @!P0 BRA `(.L_x_233) ;  /* 0xffffff5000f48947 */ /* 0x000fea000383ffff */
[----:B------:R-:W-:Y:S05]  /*bc20*/  EXIT ;  /* 0x000000000000794d */ /* 0x000fea0003800000 */
.L_x_182:
[----:B------:R-:W-:-:S08]  /*bc30*/  NOP ;  /* 0x0000000000007918 */ /* 0x000fd00000000000 */
[----:B0-----:R-:W0:-:S00]  /*bc40*/  USETMAXREG.DEALLOC.CTAPOOL 0x28 ;  /* 0x00000028000079c8 */ /* 0x001e0000080e0500 */
[----:B0-----:R-:W-:Y:S01]  /*bc50*/  LOP3.LUT R2, R2, 0x3, RZ, 0xc0, !PT ;  /* 0x0000000302027812 */ /* 0x001fe200078ec0ff */
[----:B------:R-:W-:Y:S01]  /*bc60*/  IMAD.MOV.U32 R6, RZ, RZ, RZ ;  /* 0x000000ffff067224 */ /* 0x000fe200078e00ff */
[----:B------:R-:W-:-:S04]  /*bc70*/  LOP3.LUT R23, R23, 0xffffff7f, RZ, 0xc0, !PT ;  /* 0xffffff7f17177812 */ /* 0x000fc800078ec0ff */
[----:B------:R-:W0:Y:S02]  /*bc80*/  SHFL.IDX PT, R2, R2, RZ, 0x1f ;  /* 0x00001fff02027589 */ /* 0x000e2400000e0000 */
[----:B0-----:R-:W-:-:S13]  /*bc90*/  ISETP.NE.AND P0, PT, R2, RZ, PT ;  /* 0x000000ff0200720c */ /* 0x001fda0003f05270 */
[----:B------:R-:W-:Y:S01]  /*bca0*/  @P0 LOP3.LUT R23, R23, 0x80, RZ, 0xfc, !PT ;  /* 0x0000008017170812 */ /* 0x000fe200078efcff */
[----:B------:R-:W-:Y:S06]  /*bcb0*/  @!P0 BRA `(.L_x_234) ;  /* 0x00000000001c8947 */ /* 0x000fec0003800000 */
[----:B------:R-:W0:Y:S08]  /*bcc0*/  S2UR UR5, SR_CgaCtaId ;  /* 0x00000000000579c3 */ /* 0x000e300000008800 */
[----:B------:R-:W-:Y:S06]  /*bcd0*/  BAR.SYNC.DEFER_BLOCKING 0x5, 0x180 ;  /* 0x0146000000007b1d */ /* 0x000fec0000010000 */
[----:B------:R-:W-:-:S02]  /*bce0*/  UMOV UR4, 0x400 ;  /* 0x0000040000047882 */ /* 0x000fc40000000000 */
[----:B0-----:R-:W-:-:S09]  /*bcf0*/  ULEA UR4, UR5, UR4, 0x18 ;  /* 0x0000000405047291 */ /* 0x001fd2000f8ec03f */
[----:B------:R-:W0:Y:S01]  /*bd00*/  LDS.128 R16, [UR4+0x308d0] ;  /* 0x0308d004ff107984 */ /* 0x000e220008000c00 */
[----:B------:R-:W-:Y:S06]  /*bd10*/  BAR.ARV 0x4, 0x180 ;  /* 0x0106000000007b1d */ /* 0x000fec0000002000 */
[----:B------:R-:W-:Y:S05]  /*bd20*/  BRA `(.L_x_235) ;  /* 0x0000000800947947 */ /* 0x000fea0003800000 */
.L_x_234:
[----:B------:R-:W-:Y:S01]  /*bd30*/  LOP3.LUT R7, R0, 0x1f, RZ, 0xc0, !PT ;  /* 0x0000001f00077812 */ /* 0x000fe200078ec0ff */
[----:B------:R-:W-:Y:S01]  /*bd40*/  ULDC UR4, c[0x0][0xc3c] ;  /* 0x00030f0000047ab9 */ /* 0x000fe20000000800 */
[----:B------:R-:W-:Y:S01]  /*bd50*/  IMAD.MOV.U32 R9, RZ, RZ, RZ ;  /* 0x000000ffff097224 */ /* 0x000fe200078e00ff */
[----:B------:R-:W0:Y:S01]  /*bd60*/  S2UR UR6, SR_CTAID.X ;  /* 0x00000000000679c3 */ /* 0x000e220000002500 */
[----:B------:R-:W-:Y:S01]  /*bd70*/  ISETP.NE.AND P0, PT, R7, 0x1f, PT ;  /* 0x0000001f0700780c */ /* 0x000fe20003f05270 */
[----:B------:R-:W-:-:S03]  /*bd80*/  ULDC UR5, c[0x0][0xc38] ;  /* 0x00030e0000057ab9 */ /* 0x000fc60000000800 */
[----:B------:R-:W-:-:S13]  /*bd90*/  ISETP.GE.OR P1, PT, R7, UR4, !P0 ;  /* 0x0000000407007c0c */ /* 0x000fda000c726670 */
[----:B------:R-:W1:Y:S08]  /*bda0*/  @!P1 LDC.64 R4, c[0x0][0xc80] ;  /* 0x00032000ff049b82 */ /* 0x000e700000000a00 */
[----:B------:R-:W2:Y:S01]  /*bdb0*/  @!P1 LDC.64 R2, c[0x0][0xc78] ;  /* 0x00031e00ff029b82 */ /* 0x000ea20000000a00 */
[----:B-1----:R-:W-:-:S05]  /*bdc0*/  @!P1 IMAD.WIDE.U32 R4, R7, 0x4, R4 ;  /* 0x0000000407049825 */ /* 0x002fca00078e0004 */
[----:B------:R-:W3:Y:S01]  /*bdd0*/  @!P1 LDG.E R6, desc[UR36][R4.64] ;  /* 0x0000002404069981 */ /* 0x000ee2000c1e1900 */
[----:B--2---:R-:W-:-:S05]  /*bde0*/  @!P1 IMAD.WIDE.U32 R2, R7, 0x4, R2 ;  /* 0x0000000407029825 */ /* 0x004fca00078e0002 */
[----:B------:R-:W3:Y:S01]  /*bdf0*/  @!P1 LDG.E R9, desc[UR36][R2.64] ;  /* 0x0000002402099981 */ /* 0x000ee2000c1e1900 */
[C---:B------:R-:W-:Y:S02]  /*be00*/  ISETP.NE.AND P1, PT, R7.reuse, RZ, PT ;  /* 0x000000ff0700720c */ /* 0x040fe40003f25270 */
[C---:B------:R-:W-:Y:S02]  /*be10*/  ISETP.GE.U32.AND P2, PT, R7.reuse, 0x2, PT ;  /* 0x000000020700780c */ /* 0x040fe40003f46070 */
[C---:B------:R-:W-:Y:S02]  /*be20*/  ISETP.GE.U32.AND P3, PT, R7.reuse, 0x4, PT ;  /* 0x000000040700780c */ /* 0x040fe40003f66070 */
[C---:B------:R-:W-:Y:S02]  /*be30*/  ISETP.GE.U32.AND P4, PT, R7.reuse, 0x8, PT ;  /* 0x000000080700780c */ /* 0x040fe40003f86070 */
[----:B------:R-:W-:Y:S01]  /*be40*/  ISETP.GE.U32.AND P5, PT, R7, 0x10, PT ;  /* 0x000000100700780c */ /* 0x000fe20003fa6070 */
[----:B------:R-:W-:Y:S01]  /*be50*/  UMOV UR4, URZ ;  /* 0x0000003f00047c82 */ /* 0x000fe20008000000 */
[----:B---3--:R-:W-:-:S05]  /*be60*/  IMAD R8, R6, R9, RZ ;  /* 0x0000000906087224 */ /* 0x008fca00078e02ff */
[----:B------:R-:W1:Y:S02]  /*be70*/  SHFL.UP PT, R10, R8, 0x1, RZ ;  /* 0x04200000080a7989 */ /* 0x000e6400000e00ff */
[----:B-1----:R-:W-:-:S05]  /*be80*/  SEL R11, R10, RZ, P1 ;  /* 0x000000ff0a0b7207 */ /* 0x002fca0000800000 */
[----:B------:R-:W-:-:S05]  /*be90*/  IMAD.IADD R11, R8, 0x1, R11 ;  /* 0x00000001080b7824 */ /* 0x000fca00078e020b */
        /* <DEDUP_REMOVED lines=10> */
[----:B-1----:R-:W-:-:S04]  /*bf40*/  SEL R5, R4, RZ, P5 ;  /* 0x000000ff04057207 */ /* 0x002fc80002800000 */
[----:B------:R-:W-:-:S05]  /*bf50*/  IADD3 R5, R2, R5, RZ ;  /* 0x0000000502057210 */ /* 0x000fca0007ffe0ff */
[----:B------:R-:W1:Y:S02]  /*bf60*/  SHFL.IDX PT, R8, R5, 0x1f, 0x1f ;  /* 0x03e01f0005087f89 */ /* 0x000e6400000e0000 */
[----:B-1----:R-:W-:-:S05]  /*bf70*/  IMAD R8, R8, UR5, RZ ;  /* 0x0000000508087c24 */ /* 0x002fca000f8e02ff */
[----:B0-----:R-:W-:Y:S01]  /*bf80*/  ISETP.GT.AND P6, PT, R8, UR6, PT ;  /* 0x0000000608007c0c */ /* 0x001fe2000bfc4270 */
[----:B------:R-:W-:-:S12]  /*bf90*/  IMAD.MOV.U32 R3, RZ, RZ, R8 ;  /* 0x000000ffff037224 */ /* 0x000fd800078e0008 */
[----:B------:R-:W-:Y:S05]  /*bfa0*/  @P6 BRA `(.L_x_236) ;  /* 0x0000000000986947 */ /* 0x000fea0003800000 */
[----:B------:R-:W-:Y:S01]  /*bfb0*/  IMAD.MOV.U32 R8, RZ, RZ, R3 ;  /* 0x000000ffff087224 */ /* 0x000fe200078e0003 */
[----:B------:R-:W-:Y:S01]  /*bfc0*/  UMOV UR4, URZ ;  /* 0x0000003f00047c82 */ /* 0x000fe20008000000 */
[----:B------:R-:W-:-:S05]  /*bfd0*/  ULDC UR5, c[0x0][0xc38] ;  /* 0x00030e0000057ab9 */ /* 0x000fca0000000800 */
.L_x_238:
[----:B------:R-:W0:Y:S01]  /*bfe0*/  LDC R2, c[0x0][0xc3c] ;  /* 0x00030f00ff027b82 */ /* 0x000e220000000800 */
[----:B------:R-:W-:-:S06]  /*bff0*/  UIADD3 UR4, UR4, 0x1f, URZ ;  /* 0x0000001f04047890 */ /* 0x000fcc000fffe03f */
[----:B0-----:R-:W-:-:S13]  /*c000*/  ISETP.LE.AND P6, PT, R2, UR4, PT ;  /* 0x0000000402007c0c */ /* 0x001fda000bfc3270 */
[----:B------:R-:W-:Y:S05]  /*c010*/  @P6 BRA `(.L_x_237) ;  /* 0x0000000400ac6947 */ /* 0x000fea0003800000 */
[----:B------:R-:W-:Y:S02]  /*c020*/  VIADD R9, R7, UR4 ;  /* 0x0000000407097c36 */ /* 0x000fe40008000000 */
[----:B------:R-:W-:-:S03]  /*c030*/  IMAD.MOV.U32 R6, RZ, RZ, RZ ;  /* 0x000000ffff067224 */ /* 0x000fc600078e00ff */
[----:B------:R-:W-:-:S13]  /*c040*/  ISETP.GE.OR P6, PT, R9, R2, !P0 ;  /* 0x000000020900720c */ /* 0x000fda00047c6670 */
[----:B------:R-:W0:Y:S08]  /*c050*/  @!P6 LDC.64 R4, c[0x0][0xc80] ;  /* 0x00032000ff04eb82 */ /* 0x000e300000000a00 */
[----:B------:R-:W1:Y:S01]  /*c060*/  @!P6 LDC.64 R2, c[0x0][0xc78] ;  /* 0x00031e00ff02eb82 */ /* 0x000e620000000a00 */
[----:B0-----:R-:W-:-:S05]  /*c070*/  @!P6 IMAD.WIDE R4, R9, 0x4, R4 ;  /* 0x000000040904e825 */ /* 0x001fca00078e0204 */
[----:B------:R-:W2:Y:S01]  /*c080*/  @!P6 LDG.E R6, desc[UR36][R4.64] ;  /* 0x000000240406e981 */ /* 0x000ea2000c1e1900 */
[----:B-1----:R-:W-:-:S04]  /*c090*/  @!P6 IMAD.WIDE R2, R9, 0x4, R2 ;  /* 0x000000040902e825 */ /* 0x002fc800078e0202 */
[----:B------:R-:W-:-:S06]  /*c0a0*/  IMAD.MOV.U32 R9, RZ, RZ, RZ ;  /* 0x000000ffff097224 */ /* 0x000fcc00078e00ff */
[----:B------:R-:W2:Y:S02]  /*c0b0*/  @!P6 LDG.E R9, desc[UR36][R2.64] ;  /* 0x000000240209e981 */ /* 0x000ea4000c1e1900 */
[----:B--2---:R-:W-:-:S05]  /*c0c0*/  IMAD R13, R6, R9, RZ ;  /* 0x00000009060d7224 */ /* 0x004fca00078e02ff */
[----:B------:R-:W0:Y:S02]  /*c0d0*/  SHFL.UP PT, R10, R13, 0x1, RZ ;  /* 0x042000000d0a7989 */ /* 0x000e2400000e00ff */
[----:B0-----:R-:W-:-:S05]  /*c0e0*/  SEL R10, R10, RZ, P1 ;  /* 0x000000ff0a0a7207 */ /* 0x001fca0000800000 */
[----:B------:R-:W-:-:S05]  /*c0f0*/  IMAD.IADD R10, R13, 0x1, R10 ;  /* 0x000000010d0a7824 */ /* 0x000fca00078e020a */
[----:B------:R-:W0:Y:S02]  /*c100*/  SHFL.UP PT, R11, R10, 0x2, RZ ;  /* 0x044000000a0b7989 */ /* 0x000e2400000e00ff */
[----:B0-----:R-:W-:-:S05]  /*c110*/  SEL R11, R11, RZ, P2 ;  /* 0x000000ff0b0b7207 */ /* 0x001fca0001000000 */
[----:B------:R-:W-:-:S05]  /*c120*/  IMAD.IADD R11, R10, 0x1, R11 ;  /* 0x000000010a0b7824 */ /* 0x000fca00078e020b */
[----:B------:R-:W0:Y:S02]  /*c130*/  SHFL.UP PT, R12, R11, 0x4, RZ ;  /* 0x048000000b0c7989 */ /* 0x000e2400000e00ff */
[----:B0-----:R-:W-:-:S05]  /*c140*/  SEL R12, R12, RZ, P3 ;  /* 0x000000ff0c0c7207 */ /* 0x001fca0001800000 */
[----:B------:R-:W-:-:S05]  /*c150*/  IMAD.IADD R12, R11, 0x1, R12 ;  /* 0x000000010b0c7824 */ /* 0x000fca00078e020c */
[----:B------:R-:W0:Y:S02]  /*c160*/  SHFL.UP PT, R2, R12, 0x8, RZ ;  /* 0x050000000c027989 */ /* 0x000e2400000e00ff */
[----:B0-----:R-:W-:-:S04]  /*c170*/  SEL R3, R2, RZ, P4 ;  /* 0x000000ff02037207 */ /* 0x001fc80002000000 */
[----:B------:R-:W-:-:S05]  /*c180*/  IADD3 R3, R12, R3, RZ ;  /* 0x000000030c037210 */ /* 0x000fca0007ffe0ff */
[----:B------:R-:W0:Y:S02]  /*c190*/  SHFL.UP PT, R2, R3, 0x10, RZ ;  /* 0x0600000003027989 */ /* 0x000e2400000e00ff */
[----:B0-----:R-:W-:-:S05]  /*c1a0*/  SEL R2, R2, RZ, P5 ;  /* 0x000000ff02027207 */ /* 0x001fca0002800000 */
[----:B------:R-:W-:-:S05]  /*c1b0*/  IMAD.IADD R5, R3, 0x1, R2 ;  /* 0x0000000103057824 */ /* 0x000fca00078e0202 */
[----:B------:R-:W0:Y:S02]  /*c1c0*/  SHFL.IDX PT, R2, R5, 0x1f, 0x1f ;  /* 0x03e01f0005027f89 */ /* 0x000e2400000e0000 */
[----:B0-----:R-:W-:-:S04]  /*c1d0*/  IMAD R3, R2, UR5, RZ ;  /* 0x0000000502037c24 */ /* 0x001fc8000f8e02ff */
[----:B------:R-:W-:-:S05]  /*c1e0*/  IMAD.IADD R8, R3, 0x1, R8 ;  /* 0x0000000103087824 */ /* 0x000fca00078e0208 */
[----:B------:R-:W-:-:S13]  /*c1f0*/  ISETP.GT.AND P6, PT, R8, UR6, PT ;  /* 0x0000000608007c0c */ /* 0x000fda000bfc4270 */
[----:B------:R-:W-:Y:S05]  /*c200*/  @!P6 BRA `(.L_x_238) ;  /* 0xfffffffc0074e947 */ /* 0x000fea000383ffff */
.L_x_236:
[----:B------:R-:W-:Y:S02]  /*c210*/  IMAD.IADD R11, R8, 0x1, -R3 ;  /* 0x00000001080b7824 */ /* 0x000fe400078e0a03 */
[----:B------:R-:W-:Y:S02]  /*c220*/  IMAD.MOV.U32 R16, RZ, RZ, RZ ;  /* 0x000000ffff107224 */ /* 0x000fe400078e00ff */
[----:B------:R-:W-:-:S05]  /*c230*/  IMAD R2, R5, UR5, R11 ;  /* 0x0000000505027c24 */ /* 0x000fca000f8e020b */
[----:B------:R-:W-:-:S13]  /*c240*/  ISETP.GT.AND P0, PT, R2, UR6, PT ;  /* 0x0000000602007c0c */ /* 0x000fda000bf04270 */
[----:B------:R-:W-:-:S04]  /*c250*/  VOTE.ANY R8, PT, !P0 ;  /* 0x0000000000087806 */ /* 0x000fc800040e0100 */
[----:B------:R-:W0:Y:S01]  /*c260*/  POPC R19, R8 ;  /* 0x0000000800137309 */ /* 0x000e220000000000 */
[----:B------:R-:W-:Y:S01]  /*c270*/  ISETP.NE.AND P0, PT, R8, RZ, PT ;  /* 0x000000ff0800720c */ /* 0x000fe20003f05270 */
[----:B0-----:R-:W0:Y:S04]  /*c280*/  SHFL.IDX PT, R6, R6, R19, 0x1f ;  /* 0x00001f1306067589 */ /* 0x001e2800000e0000 */
[----:B------:R1:W2:Y:S01]  /*c290*/  SHFL.IDX PT, R9, R9, R19, 0x1f ;  /* 0x00001f1309097589 */ /* 0x0002a200000e0000 */
[----:B0-----:R-:W-:-:S04]  /*c2a0*/  IABS R4, R6 ;  /* 0x0000000600047213 */ /* 0x001fc80000000000 */
[----:B------:R-:W0:Y:S08]  /*c2b0*/  I2F.RP R10, R4 ;  /* 0x00000004000a7306 */ /* 0x000e300000209400 */
[----:B0-----:R-:W0:Y:S02]  /*c2c0*/  MUFU.RCP R10, R10 ;  /* 0x0000000a000a7308 */ /* 0x001e240000001000 */
[----:B0-----:R-:W-:-:S06]  /*c2d0*/  VIADD R2, R10, 0xffffffe ;  /* 0x0ffffffe0a027836 */ /* 0x001fcc0000000000 */
[----:B------:R-:W0:Y:S02]  /*c2e0*/  F2I.FTZ.U32.TRUNC.NTZ R3, R2 ;  /* 0x0000000200037305 */ /* 0x000e24000021f000 */
[----:B0-----:R-:W-:Y:S01]  /*c2f0*/  IMAD.MOV R12, RZ, RZ, -R3 ;  /* 0x000000ffff0c7224 */ /* 0x001fe200078e0a03 */
[----:B-12---:R-:W-:Y:S06]  /*c300*/  @!P0 BRA `(.L_x_239) ;  /* 0x0000000000088947 */ /* 0x006fec0003800000 */
[----:B------:R-:W-:-:S06]  /*c310*/  VIADD R16, R19, 0xffffffff ;  /* 0xffffffff13107836 */ /* 0x000fcc0000000000 */
[----:B------:R0:W1:Y:S02]  /*c320*/  SHFL.IDX PT, R16, R5, R16, 0x1f ;  /* 0x00001f1005107589 */ /* 0x00006400000e0000 */
.L_x_239:
[----:B-1----:R-:W-:Y:S01]  /*c330*/  IMAD R16, R16, UR5, R11 ;  /* 0x0000000510107c24 */ /* 0x002fe2000f8e020b */
[----:B------:R-:W-:Y:S01]  /*c340*/  MOV R2, RZ ;  /* 0x000000ff00027202 */ /* 0x000fe20000000f00 */
[----:B------:R-:W-:Y:S01]  /*c350*/  IMAD.MOV.U32 R11, RZ, RZ, R12 ;  /* 0x000000ffff0b7224 */ /* 0x000fe200078e000c */
[----:B0-----:R-:W-:Y:S01]  /*c360*/  IABS R5, R9 ;  /* 0x0000000900057213 */ /* 0x001fe20000000000 */
[----:B------:R-:W-:Y:S01]  /*c370*/  VIADD R19, R19, UR4 ;  /* 0x0000000413137c36 */ /* 0x000fe20008000000 */
[----:B------:R-:W-:Y:S01]  /*c380*/  IADD3 R17, -R16, UR6, RZ ;  /* 0x0000000610117c10 */ /* 0x000fe2000fffe1ff */
[----:B------:R-:W-:Y:S01]  /*c390*/  IMAD R11, R11, R4, RZ ;  /* 0x000000040b0b7224 */ /* 0x000fe200078e02ff */
[----:B------:R-:W-:Y:S01]  /*c3a0*/  IABS R12, R6 ;  /* 0x00000006000c7213 */ /* 0x000fe20000000000 */
[----:B------:R-:W0:Y:S01]  /*c3b0*/  I2F.RP R8, R5 ;  /* 0x0000000500087306 */ /* 0x000e220000209400 */
[----:B------:R-:W-:Y:S01]  /*c3c0*/  IABS R10, R17 ;  /* 0x00000011000a7213 */ /* 0x000fe20000000000 */
[----:B------:R-:W-:-:S04]  /*c3d0*/  IMAD.HI.U32 R2, R3, R11, R2 ;  /* 0x0000000b03027227 */ /* 0x000fc800078e0002 */
[----:B------:R-:W-:Y:S02]  /*c3e0*/  IMAD.MOV R12, RZ, RZ, -R12 ;  /* 0x000000ffff0c7224 */ /* 0x000fe400078e0a0c */
[----:B------:R-:W-:Y:S02]  /*c3f0*/  IMAD.MOV.U32 R3, RZ, RZ, R10 ;  /* 0x000000ffff037224 */ /* 0x000fe400078e000a */
[----:B------:R-:W-:Y:S02]  /*c400*/  IMAD.MOV.U32 R10, RZ, RZ, R12 ;  /* 0x000000ffff0a7224 */ /* 0x000fe400078e000c */
[----:B------:R-:W-:Y:S01]  /*c410*/  IMAD.HI.U32 R2, R2, R3, RZ ;  /* 0x0000000302027227 */ /* 0x000fe200078e00ff */
[----:B0-----:R-:W0:Y:S03]  /*c420*/  MUFU.RCP R8, R8 ;  /* 0x0000000800087308 */ /* 0x001e260000001000 */
[----:B------:R-:W-:-:S05]  /*c430*/  IMAD R3, R2, R10, R3 ;  /* 0x0000000a02037224 */ /* 0x000fca00078e0203 */
[----:B------:R-:W-:Y:S01]  /*c440*/  ISETP.GT.U32.AND P1, PT, R4, R3, PT ;  /* 0x000000030400720c */ /* 0x000fe20003f24070 */
[----:B0-----:R-:W-:-:S12]  /*c450*/  VIADD R10, R8, 0xffffffe ;  /* 0x0ffffffe080a7836 */ /* 0x001fd80000000000 */
[----:B------:R-:W-:Y:S02]  /*c460*/  @!P1 IMAD.IADD R3, R3, 0x1, -R4 ;  /* 0x0000000103039824 */ /* 0x000fe400078e0a04 */
[----:B------:R-:W-:Y:S01]  /*c470*/  @!P1 VIADD R2, R2, 0x1 ;  /* 0x0000000102029836 */ /* 0x000fe20000000000 */
[----:B------:R-:W-:Y:S02]  /*c480*/  ISETP.NE.AND P1, PT, R6, RZ, PT ;  /* 0x000000ff0600720c */ /* 0x000fe40003f25270 */
[----:B------:R-:W-:Y:S02]  /*c490*/  ISETP.GE.U32.AND P0, PT, R3, R4, PT ;  /* 0x000000040300720c */ /* 0x000fe40003f06070 */
[----:B------:R0:W1:Y:S01]  /*c4a0*/  F2I.FTZ.U32.TRUNC.NTZ R3, R10 ;  /* 0x0000000a00037305 */ /* 0x000062000021f000 */
[----:B------:R-:W-:-:S04]  /*c4b0*/  LOP3.LUT R4, R17, R6, RZ, 0x3c, !PT ;  /* 0x0000000611047212 */ /* 0x000fc800078e3cff */
[----:B------:R-:W-:Y:S02]  /*c4c0*/  ISETP.GE.AND P2, PT, R4, RZ, PT ;  /* 0x000000ff0400720c */ /* 0x000fe40003f46270 */
[----:B0-----:R-:W-:-:S04]  /*c4d0*/  IABS R10, R9 ;  /* 0x00000009000a7213 */ /* 0x001fc80000000000 */
[----:B------:R-:W-:Y:S02]  /*c4e0*/  @P0 VIADD R2, R2, 0x1 ;  /* 0x0000000102020836 */ /* 0x000fe40000000000 */
[----:B------:R-:W-:Y:S02]  /*c4f0*/  IMAD.MOV R10, RZ, RZ, -R10 ;  /* 0x000000ffff0a7224 */ /* 0x000fe400078e0a0a */
[----:B------:R-:W-:Y:S01]  /*c500*/  IMAD.MOV.U32 R8, RZ, RZ, R2 ;  /* 0x000000ffff087224 */ /* 0x000fe200078e0002 */
[----:B-1----:R-:W-:-:S03]  /*c510*/  IADD3 R2, RZ, -R3, RZ ;  /* 0x80000003ff027210 */ /* 0x002fc60007ffe0ff */
[----:B------:R-:W-:Y:S01]  /*c520*/  @!P2 IMAD.MOV R8, RZ, RZ, -R8 ;  /* 0x000000ffff08a224 */ /* 0x000fe200078e0a08 */
[----:B------:R-:W-:Y:S01]  /*c530*/  @!P1 LOP3.LUT R8, RZ, R6, RZ, 0x33, !PT ;  /* 0x00000006ff089212 */ /* 0x000fe200078e33ff */
[----:B------:R-:W-:Y:S02]  /*c540*/  IMAD R11, R2, R5, RZ ;  /* 0x00000005020b7224 */ /* 0x000fe400078e02ff */
[----:B------:R-:W-:Y:S01]  /*c550*/  IMAD.MOV.U32 R2, RZ, RZ, RZ ;  /* 0x000000ffff027224 */ /* 0x000fe200078e00ff */
[-C--:B------:R-:W-:Y:S01]  /*c560*/  IABS R4, R8.reuse ;  /* 0x0000000800047213 */ /* 0x080fe20000000000 */
[----:B------:R-:W-:Y:S02]  /*c570*/  IMAD R6, R6, R8, RZ ;  /* 0x0000000806067224 */ /* 0x000fe400078e02ff */
[----:B------:R-:W-:-:S04]  /*c580*/  IMAD.HI.U32 R2, R3, R11, R2 ;  /* 0x0000000b03027227 */ /* 0x000fc800078e0002 */
[----:B------:R-:W-:Y:S02]  /*c590*/  IMAD.MOV.U32 R3, RZ, RZ, R4 ;  /* 0x000000ffff037224 */ /* 0x000fe400078e0004 */
[----:B------:R-:W-:Y:S02]  /*c5a0*/  IMAD.MOV.U32 R4, RZ, RZ, R10 ;  /* 0x000000ffff047224 */ /* 0x000fe400078e000a */
[----:B------:R-:W-:-:S04]  /*c5b0*/  IMAD.HI.U32 R2, R2, R3, RZ ;  /* 0x0000000302027227 */ /* 0x000fc800078e00ff */
[----:B------:R-:W-:Y:S01]  /*c5c0*/  IMAD R4, R2, R4, R3 ;  /* 0x0000000402047224 */ /* 0x000fe200078e0203 */
[----:B------:R-:W-:Y:S01]  /*c5d0*/  LOP3.LUT R3, R8, R9, RZ, 0x3c, !PT ;  /* 0x0000000908037212 */ /* 0x000fe200078e3cff */
[----:B------:R-:W-:-:S03]  /*c5e0*/  IMAD.IADD R17, R17, 0x1, -R6 ;  /* 0x0000000111117824 */ /* 0x000fc600078e0a06 */
[----:B------:R-:W-:Y:S02]  /*c5f0*/  ISETP.GT.U32.AND P1, PT, R5, R4, PT ;  /* 0x000000040500720c */ /* 0x000fe40003f24070 */
[----:B------:R-:W-:-:S11]  /*c600*/  ISETP.GE.AND P2, PT, R3, RZ, PT ;  /* 0x000000ff0300720c */ /* 0x000fd60003f46270 */
[----:B------:R-:W-:Y:S02]  /*c610*/  @!P1 IMAD.IADD R4, R4, 0x1, -R5 ;  /* 0x0000000104049824 */ /* 0x000fe400078e0a05 */
[----:B------:R-:W-:Y:S01]  /*c620*/  @!P1 VIADD R2, R2, 0x1 ;  /* 0x0000000102029836 */ /* 0x000fe20000000000 */
[----:B------:R-:W-:Y:S02]  /*c630*/  ISETP.NE.AND P1, PT, R9, RZ, PT ;  /* 0x000000ff0900720c */ /* 0x000fe40003f25270 */
[----:B------:R-:W-:-:S13]  /*c640*/  ISETP.GE.U32.AND P0, PT, R4, R5, PT ;  /* 0x000000050400720c */ /* 0x000fda0003f06070 */
[----:B------:R-:W-:-:S05]  /*c650*/  @P0 VIADD R2, R2, 0x1 ;  /* 0x0000000102020836 */ /* 0x000fca0000000000 */
[----:B------:R-:W-:Y:S02]  /*c660*/  @!P2 IADD3 R2, -R2, RZ, RZ ;  /* 0x000000ff0202a210 */ /* 0x000fe40007ffe1ff */
[----:B------:R-:W-:-:S05]  /*c670*/  @!P1 LOP3.LUT R2, RZ, R9, RZ, 0x33, !PT ;  /* 0x00000009ff029212 */ /* 0x000fca00078e33ff */
[----:B------:R-:W-:-:S04]  /*c680*/  IMAD.MOV R18, RZ, RZ, -R2 ;  /* 0x000000ffff127224 */ /* 0x000fc800078e0a02 */
[C---:B------:R-:W-:Y:S02]  /*c690*/  IMAD R18, R9.reuse, R18, R8 ;  /* 0x0000001209127224 */ /* 0x040fe400078e0208 */
[----:B------:R-:W-:-:S04]  /*c6a0*/  IMAD R9, R9, 0x1000000, R2 ;  /* 0x0100000009097824 */ /* 0x000fc800078e0202 */
[----:B------:R-:W-:Y:S01]  /*c6b0*/  IMAD R18, R18, 0x10000, R9 ;  /* 0x0001000012127824 */ /* 0x000fe200078e0209 */
[----:B------:R-:W-:Y:S06]  /*c6c0*/  BRA `(.L_x_240) ;  /* 0x0000000000147947 */ /* 0x000fec0003800000 */
.L_x_237:
[----:B------:R-:W-:Y:S01]  /*c6d0*/  ULDC UR4, c[0x0][0xc3c] ;  /* 0x00030f0000047ab9 */ /* 0x000fe20000000800 */
[----:B------:R-:W-:Y:S01]  /*c6e0*/  IMAD.MOV.U32 R17, RZ, RZ, RZ ;  /* 0x000000ffff117224 */ /* 0x000fe200078e00ff */
[----:B------:R-:W-:Y:S01]  /*c6f0*/  MOV R19, UR4 ;  /* 0x0000000400137c02 */ /* 0x000fe20008000f00 */
[----:B------:R-:W-:Y:S02]  /*c700*/  IMAD.U32 R16, RZ, RZ, UR6 ;  /* 0x00000006ff107e24 */ /* 0x000fe4000f8e00ff */
[----:B------:R-:W-:-:S07]  /*c710*/  IMAD.MOV.U32 R18, RZ, RZ, RZ ;  /* 0x000000ffff127224 */ /* 0x000fce00078e00ff */
.L_x_240:
[----:B------:R-:W-:-:S13]  /*c720*/  ISETP.NE.AND P0, PT, R7, RZ, PT ;  /* 0x000000ff0700720c */ /* 0x000fda0003f05270 */
[----:B------:R-:W0:Y:S01]  /*c730*/  @!P0 S2R R3, SR_CgaCtaId ;  /* 0x0000000000038919 */ /* 0x000e220000008800 */
[----:B------:R-:W-:-:S04]  /*c740*/  @!P0 MOV R2, 0x400 ;  /* 0x0000040000028802 */ /* 0x000fc80000000f00 */
[----:B0-----:R-:W-:-:S05]  /*c750*/  @!P0 LEA R2, R3, R2, 0x18 ;  /* 0x0000000203028211 */ /* 0x001fca00078ec0ff */
[----:B------:R1:W-:Y:S01]  /*c760*/  @!P0 STS.128 [R2+0x308d0], R16 ;  /* 0x0308d01002008388 */ /* 0x0003e20000000c00 */
[----:B------:R-:W-:Y:S06]  /*c770*/  BAR.ARV 0x5, 0x180 ;  /* 0x0146000000007b1d */ /* 0x000fec0000002000 */
.L_x_235:
[----:B------:R2:W-:Y:S01]  /*c780*/  STL [R1+0x20], RZ ;  /* 0x000020ff01007387 */ /* 0x0005e20000100800 */
[----:B------:R-:W-:Y:S01]  /*c790*/  ULDC UR4, c[0x0][0xc3c] ;  /* 0x00030f0000047ab9 */ /* 0x000fe20000000800 */
[----:B------:R-:W-:Y:S01]  /*c7a0*/  IMAD.MOV.U32 R28, RZ, RZ, 0x1 ;  /* 0x00000001ff1c7424 */ /* 0x000fe200078e00ff */
[----:B0-----:R-:W-:Y:S01]  /*c7b0*/  ISETP.GE.AND P0, PT, R19, UR4, PT ;  /* 0x0000000413007c0c */ /* 0x001fe2000bf06270 */
[----:B------:R-:W-:-:S12]  /*c7c0*/  IMAD.MOV.U32 R27, RZ, RZ, RZ ;  /* 0x000000ffff1b7224 */ /* 0x000fd800078e00ff */
[----:B--2---:R-:W-:Y:S05]  /*c7d0*/  @P0 BRA `(.L_x_241) ;  /* 0x0000004800c40947 */ /* 0x004fea0003800000 */
[----:B-1----:R-:W2:Y:S01]  /*c7e0*/  LDL R2, [R1+0x2c] ;  /* 0x00002c0001027983 */ /* 0x002ea20000100800 */
[----:B------:R-:W0:Y:S01]  /*c7f0*/  S2UR UR5, SR_CgaCtaId ;  /* 0x00000000000579c3 */ /* 0x000e220000008800 */
[----:B------:R-:W-:Y:S01]  /*c800*/  IMAD.SHL.U32 R31, R0, 0x8, RZ ;  /* 0x00000008001f7824 */ /* 0x000fe200078e00ff */
[----:B------:R-:W-:Y:S01]  /*c810*/  BSSY B8, `(.L_x_241) ;  /* 0x00004ad000087945 */ /* 0x000fe20003800000 */
[----:B------:R1:W-:Y:S01]  /*c820*/  STL [R1+0x20], RZ ;  /* 0x000020ff01007387 */ /* 0x0003e20000100800 */
[----:B------:R-:W-:Y:S01]  /*c830*/  IMAD.MOV.U32 R28, RZ, RZ, 0x1 ;  /* 0x00000001ff1c7424 */ /* 0x000fe200078e00ff */
[----:B------:R-:W-:Y:S01]  /*c840*/  ULDC UR39, c[0x0][0xc] ;  /* 0x0000030000277ab9 */ /* 0x000fe20000000800 */
[----:B------:R-:W-:Y:S01]  /*c850*/  LOP3.LUT R3, R31, 0x1f8, RZ, 0xc0, !PT ;  /* 0x000001f81f037812 */ /* 0x000fe200078ec0ff */
[----:B------:R-:W-:-:S03]  /*c860*/  IMAD.MOV.U32 R27, RZ, RZ, RZ ;  /* 0x000000ffff1b7224 */ /* 0x000fc600078e00ff */
[----:B------:R-:W-:-:S04]  /*c870*/  LOP3.LUT R34, R3, 0x38, R0, 0x78, !PT ;  /* 0x0000003803227812 */ /* 0x000fc800078e7800 */
[----:B------:R-:W-:Y:S02]  /*c880*/  LOP3.LUT R34, R34, 0x200, R31, 0xf8, !PT ;  /* 0x0000020022227812 */ /* 0x000fe400078ef81f */
[----:B------:R-:W-:-:S04]  /*c890*/  LOP3.LUT R31, R31, 0x38, RZ, 0xc0, !PT ;  /* 0x000000381f1f7812 */ /* 0x000fc800078ec0ff */
[C---:B------:R-:W-:Y:S02]  /*c8a0*/  LOP3.LUT R33, R31.reuse, 0x40, RZ, 0xfc, !PT ;  /* 0x000000401f217812 */ /* 0x040fe400078efcff */
[----:B------:R-:W-:Y:S02]  /*c8b0*/  LOP3.LUT R32, R31, 0x80, RZ, 0xfc, !PT ;  /* 0x000000801f207812 */ /* 0x000fe400078efcff */
[----:B--2---:R-:W-:Y:S02]  /*c8c0*/  R2UR UR4, R2 ;  /* 0x00000000020472ca */ /* 0x004fe400000e0000 */
[C---:B------:R-:W-:Y:S01]  /*c8d0*/  LOP3.LUT R2, R0.reuse, 0x7f, RZ, 0xc0, !PT ;  /* 0x0000007f00027812 */ /* 0x040fe200078ec0ff */
[----:B------:R-:W-:-:S03]  /*c8e0*/  IMAD.SHL.U32 R0, R0, 0x10, RZ ;  /* 0x0000001000007824 */ /* 0x000fc600078e00ff */
[----:B------:R-:W-:-:S04]  /*c8f0*/  SHF.R.U32.HI R2, RZ, 0x3, R2 ;  /* 0x00000003ff027819 */ /* 0x000fc80000011602 */
[----:B------:R-:W-:-:S03]  /*c900*/  LOP3.LUT R0, R2, 0x70, R0, 0xf8, !PT ;  /* 0x0000007002007812 */ /* 0x000fc600078ef800 */
[----:B------:R-:W-:-:S03]  /*c910*/  ULOP3.LUT UR38, UR4, 0x2, URZ, 0xfc, !UPT ;  /* 0x0000000204267892 */ /* 0x000fc6000f8efc3f */
[----:B------:R-:W-:Y:S02]  /*c920*/  UMOV UR4, 0x400 ;  /* 0x0000040000047882 */ /* 0x000fe40000000000 */
[----:B0-----:R-:W-:-:S06]  /*c930*/  ULEA UR4, UR5, UR4, 0x18 ;  /* 0x0000000405047291 */ /* 0x001fcc000f8ec03f */
[----:B------:R-:W-:-:S04]  /*c940*/  IMAD.U32 R22, RZ, RZ, UR4 ;  /* 0x00000004ff167e24 */ /* 0x000fc8000f8e00ff */
[----:B-1----:R-:W-:-:S07]  /*c950*/  IMAD R36, R34, 0x2, R22 ;  /* 0x0000000222247824 */ /* 0x002fce00078e0216 */
.L_x_304:
[----:B0-----:R-:W0:Y:S02]  /*c960*/  LDC.64 R2, c[0x0][0xc88] ;  /* 0x00032200ff027b82 */ /* 0x001e240000000a00 */
[----:B0-----:R-:W-:-:S05]  /*c970*/  IMAD.WIDE R2, R19, 0x4, R2 ;  /* 0x0000000413027825 */ /* 0x001fca00078e0202 */
[----:B--2---:R-:W2:Y:S01]  /*c980*/  LDG.E R29, desc[UR36][R2.64] ;  /* 0x00000024021d7981 */ /* 0x004ea2000c1e1900 */
[----:B------:R-:W-:Y:S05]  /*c990*/  YIELD ;  /* 0x0000000000007946 */ /* 0x000fea0003800000 */
[----:B------:R-:W-:Y:S01]  /*c9a0*/  ULDC.64 UR4, c[0x0][0xa28] ;  /* 0x00028a0000047ab9 */ /* 0x000fe20000000a00 */
[----:B------:R-:W-:Y:S01]  /*c9b0*/  MOV R6, RZ ;  /* 0x000000ff00067202 */ /* 0x000fe20000000f00 */
[----:B------:R-:W-:Y:S01]  /*c9c0*/  ULDC.64 UR6, c[0x0][0xa18] ;  /* 0x0002860000067ab9 */ /* 0x000fe20000000a00 */
[----:B------:R-:W-:-:S04]  /*c9d0*/  ISETP.NE.U32.AND P0, PT, RZ, UR4, PT ;  /* 0x00000004ff007c0c */ /* 0x000fc8000bf05070 */
[----:B------:R-:W-:Y:S01]  /*c9e0*/  ISETP.NE.AND.EX P0, PT, RZ, UR5, PT, P0 ;  /* 0x00000005ff007c0c */ /* 0x000fe2000bf05300 */
[----:B------:R-:W-:Y:S01]  /*c9f0*/  IMAD.MOV.U32 R35, RZ, RZ, RZ ;  /* 0x000000ffff237224 */ /* 0x000fe200078e00ff */
[----:B--2---:R-:W-:-:S11]  /*ca00*/  SHF.R.S32.HI R0, RZ, 0x1f, R29 ;  /* 0x0000001fff007819 */ /* 0x004fd6000001141d */
[C---:B------:R-:W-:Y:S01]  /*ca10*/  @P0 LEA R2, P1, R29.reuse, UR4, 0x2 ;  /* 0x000000041d020c11 */ /* 0x040fe2000f8210ff */
[C---:B------:R-:W-:Y:S01]  /*ca20*/  IMAD.SHL.U32 R24, R29.reuse, 0x4, RZ ;  /* 0x000000041d187824 */ /* 0x040fe200078e00ff */
[C-C-:B------:R-:W-:Y:S01]  /*ca30*/  SHF.L.U64.HI R25, R29.reuse, 0x2, R0.reuse ;  /* 0x000000021d197819 */ /* 0x140fe20000010200 */
[----:B------:R0:W-:Y:S01]  /*ca40*/  STL [R1+0x10], R0 ;  /* 0x0000100001007387 */ /* 0x0001e20000100800 */
[----:B------:R-:W-:Y:S01]  /*ca50*/  @P0 LEA.HI.X R3, R29, UR5, R0, 0x2, P1 ;  /* 0x000000051d030c11 */ /* 0x000fe200088f1400 */
[----:B------:R-:W-:-:S04]  /*ca60*/  ULDC.64 UR4, c[0x0][0xa00] ;  /* 0x0002800000047ab9 */ /* 0x000fc80000000a00 */
[----:B------:R1:W2:Y:S01]  /*ca70*/  @P0 LDG.E R6, desc[UR36][R2.64] ;  /* 0x0000002402060981 */ /* 0x0002a2000c1e1900 */
[----:B------:R-:W-:Y:S02]  /*ca80*/  ISETP.NE.U32.AND P0, PT, RZ, UR4, PT ;  /* 0x00000004ff007c0c */ /* 0x000fe4000bf05070 */
[----:B------:R-:W-:Y:S02]  /*ca90*/  LOP3.LUT R23, R23, 0xffffffbf, RZ, 0xc0, !PT ;  /* 0xffffffbf17177812 */ /* 0x000fe400078ec0ff */
[----:B------:R-:W-:Y:S02]  /*caa0*/  ISETP.NE.AND.EX P2, PT, RZ, UR5, PT, P0 ;  /* 0x00000005ff007c0c */ /* 0x000fe4000bf45300 */
[----:B------:R-:W-:Y:S02]  /*cab0*/  ISETP.NE.U32.AND P0, PT, RZ, UR6, PT ;  /* 0x00000006ff007c0c */ /* 0x000fe4000bf05070 */
[----:B-1----:R-:W-:Y:S02]  /*cac0*/  IADD3 R2, P1, R24, UR4, RZ ;  /* 0x0000000418027c10 */ /* 0x002fe4000ff3e0ff */
[----:B------:R-:W-:-:S02]  /*cad0*/  ISETP.NE.AND.EX P0, PT, RZ, UR7, PT, P0 ;  /* 0x00000007ff007c0c */ /* 0x000fc4000bf05300 */
[----:B------:R-:W-:Y:S01]  /*cae0*/  IADD3.X R3, R25, UR5, RZ, P1, !PT ;  /* 0x0000000519037c10 */ /* 0x000fe20008ffe4ff */
[----:B------:R-:W-:-:S04]  /*caf0*/  ULDC.64 UR4, c[0x0][0x418] ;  /* 0x0001060000047ab9 */ /* 0x000fc80000000a00 */
[----:B------:R-:W-:Y:S01]  /*cb00*/  @P2 LOP3.LUT R23, R23, 0x40, RZ, 0xfc, !PT ;  /* 0x0000004017172812 */ /* 0x000fe200078efcff */
[----:B------:R1:W5:Y:S05]  /*cb10*/  @P2 LDG.E R35, desc[UR36][R2.64] ;  /* 0x0000002402232981 */ /* 0x00036a000c1e1900 */
[----:B------:R-:W-:-:S04]  /*cb20*/  @P0 IADD3 R4, P1, R24, UR6, RZ ;  /* 0x0000000618040c10 */ /* 0x000fc8000ff3e0ff */
[----:B------:R-:W-:-:S05]  /*cb30*/  @P0 IADD3.X R5, R25, UR7, RZ, P1, !PT ;  /* 0x0000000719050c10 */ /* 0x000fca0008ffe4ff */
[----:B0-----:R-:W3:Y:S01]  /*cb40*/  @P0 LDG.E R0, desc[UR36][R4.64] ;  /* 0x0000002404000981 */ /* 0x001ee2000c1e1900 */
[----:B------:R-:W-:-:S03]  /*cb50*/  UISETP.NE.U32.AND UP0, UPT, UR4, URZ, UPT ;  /* 0x0000003f0400728c */ /* 0x000fc6000bf05070 */
[----:B------:R-:W-:Y:S01]  /*cb60*/  ULDC UR4, c[0x0][0x424] ;  /* 0x0001090000047ab9 */ /* 0x000fe20000000800 */
[----:B------:R-:W-:-:S03]  /*cb70*/  UISETP.NE.AND.EX UP0, UPT, UR5, URZ, UPT, UP0 ;  /* 0x0000003f0500728c */ /* 0x000fc6000bf05300 */
[----:B------:R-:W-:Y:S01]  /*cb80*/  ULDC UR5, c[0x0][0x2f0] ;  /* 0x0000bc0000057ab9 */ /* 0x000fe20000000800 */
[----:B------:R-:W-:-:S04]  /*cb90*/  USEL UR4, UR4, 0x1, UP0 ;  /* 0x0000000104047887 */ /* 0x000fc80008000000 */
[----:B------:R-:W-:-:S06]  /*cba0*/  UIMAD UR4, UR4, UR5, URZ ;  /* 0x00000005040472a4 */ /* 0x000fcc000f8e023f */
[----:B------:R-:W-:Y:S01]  /*cbb0*/  IMAD.U32 R37, RZ, RZ, UR4 ;  /* 0x00000004ff257e24 */ /* 0x000fe2000f8e00ff */
[----:B--2---:R1:W-:Y:S04]  /*cbc0*/  STL [R1+0x4], R6 ;  /* 0x0000040601007387 */ /* 0x0043e80000100800 */
[----:B---3--:R1:W-:Y:S01]  /*cbd0*/  @P0 STL [R1+0x18], R0 ;  /* 0x0000180001000387 */ /* 0x0083e20000100800 */
[----:B------:R-:W-:Y:S05]  /*cbe0*/  @P0 BRA `(.L_x_242) ;  /* 0x0000000000200947 */ /* 0x000fea0003800000 */
[----:B------:R-:W-:Y:S02]  /*cbf0*/  ULDC UR4, c[0x0][0x288] ;  /* 0x0000a20000047ab9 */ /* 0x000fe40000000800 */
[----:B-1----:R-:W-:-:S05]  /*cc00*/  IMAD.U32 R0, RZ, RZ, UR4 ;  /* 0x00000004ff007e24 */ /* 0x002fca000f8e00ff */
[----:B------:R0:W-:Y:S01]  /*cc10*/  STL [R1+0x18], R0 ;  /* 0x0000180001007387 */ /* 0x0001e20000100800 */
[----:B------:R-:W-:Y:S05]  /*cc20*/  @!P2 BRA `(.L_x_242) ;  /* 0x000000000010a947 */ /* 0x000fea0003800000 */
[----:B------:R-:W2:Y:S04]  /*cc30*/  LDG.E R5, desc[UR36][R2.64] ;  /* 0x0000002402057981 */ /* 0x000ea8000c1e1900 */
[----:B0-----:R-:W2:Y:S02]  /*cc40*/  LDG.E R0, desc[UR36][R2.64+0x4] ;  /* 0x0000042402007981 */ /* 0x001ea4000c1e1900 */
[----:B--2---:R-:W-:-:S05]  /*cc50*/  IMAD.IADD R0, R0, 0x1, -R5 ;  /* 0x0000000100007824 */ /* 0x004fca00078e0a05 */
[----:B------:R2:W-:Y:S02]  /*cc60*/  STL [R1+0x18], R0 ;  /* 0x0000180001007387 */ /* 0x0005e40000100800 */
.L_x_242:
[----:B------:R-:W-:Y:S01]  /*cc70*/  ULDC.64 UR4, c[0x0][0xa20] ;  /* 0x0002880000047ab9 */ /* 0x000fe20000000a00 */
[----:B------:R-:W-:Y:S01]  /*cc80*/  IMAD.MOV.U32 R30, RZ, RZ, R29 ;  /* 0x000000ffff1e7224 */ /* 0x000fe200078e001d */
[----:B------:R-:W-:-:S04]  /*cc90*/  ISETP.NE.U32.AND P0, PT, RZ, UR4, PT ;  /* 0x00000004ff007c0c */ /* 0x000fc8000bf05070 */
[----:B------:R-:W-:-:S13]  /*cca0*/  ISETP.NE.AND.EX P0, PT, RZ, UR5, PT, P0 ;  /* 0x00000005ff007c0c */ /* 0x000fda000bf05300 */
[----:B------:R-:W-:Y:S05]  /*ccb0*/  @!P0 BRA `(.L_x_243) ;  /* 0x0000000000108947 */ /* 0x000fea0003800000 */
[----:B-1----:R-:W-:-:S04]  /*ccc0*/  IADD3 R2, P0, R24, UR4, RZ ;  /* 0x0000000418027c10 */ /* 0x002fc8000ff1e0ff */
[----:B------:R-:W-:-:S05]  /*ccd0*/  IADD3.X R3, R25, UR5, RZ, P0, !PT ;  /* 0x0000000519037c10 */ /* 0x000fca00087fe4ff */
[----:B------:R1:W5:Y:S01]  /*cce0*/  LDG.E R37, desc[UR36][R2.64] ;  /* 0x0000002402257981 */ /* 0x000362000c1e1900 */
[----:B------:R-:W-:Y:S05]  /*ccf0*/  BRA `(.L_x_244) ;  /* 0x0000000000247947 */ /* 0x000fea0003800000 */
.L_x_243:
[----:B------:R-:W-:Y:S02]  /*cd00*/  ULDC.64 UR4, c[0x0][0xa08] ;  /* 0x0002820000047ab9 */ /* 0x000fe40000000a00 */
[----:B------:R-:W-:-:S04]  /*cd10*/  ISETP.NE.U32.AND P0, PT, RZ, UR4, PT ;  /* 0x00000004ff007c0c */ /* 0x000fc8000bf05070 */
[----:B------:R-:W-:-:S13]  /*cd20*/  ISETP.NE.AND.EX P0, PT, RZ, UR5, PT, P0 ;  /* 0x00000005ff007c0c */ /* 0x000fda000bf05300 */
[----:B------:R-:W-:Y:S05]  /*cd30*/  @!P0 BRA `(.L_x_244) ;  /* 0x0000000000148947 */ /* 0x000fea0003800000 */
[----:B-1----:R-:W1:Y:S02]  /*cd40*/  LDC.64 R2, c[0x0][0xa08] ;  /* 0x00028200ff027b82 */ /* 0x002e640000000a00 */
[----:B-1----:R-:W-:-:S05]  /*cd50*/  IMAD.WIDE R2, R30, 0x4, R2 ;  /* 0x000000041e027825 */ /* 0x002fca00078e0202 */
[----:B------:R-:W3:Y:S04]  /*cd60*/  LDG.E R37, desc[UR36][R2.64] ;  /* 0x0000002402257981 */ /* 0x000ee8000c1e1900 */
[----:B0-2---:R-:W3:Y:S02]  /*cd70*/  LDG.E R0, desc[UR36][R2.64+0x4] ;  /* 0x0000042402007981 */ /* 0x005ee4000c1e1900 */
[----:B---3--:R-:W-:-:S07]  /*cd80*/  IMAD.IADD R37, R0, 0x1, -R37 ;  /* 0x0000000100257824 */ /* 0x008fce00078e0a25 */
.L_x_244:
[----:B-----5:R-:W-:Y:S01]  /*cd90*/  IMAD.IADD R37, R37, 0x1, -R6 ;  /* 0x0000000125257824 */ /* 0x020fe200078e0a06 */
[----:B012---:R-:W-:Y:S01]  /*cda0*/  LOP3.LUT R0, R18, 0xff000000, RZ, 0xc0, !PT ;  /* 0xff00000012007812 */ /* 0x007fe200078ec0ff */
[----:B------:R-:W-:Y:S03]  /*cdb0*/  BSSY B0, `(.L_x_245) ;  /* 0x0000029000007945 */ /* 0x000fe60003800000 */
[C---:B------:R-:W-:Y:S02]  /*cdc0*/  IADD3 R2, R37.reuse, 0x5f, RZ ;  /* 0x0000005f25027810 */ /* 0x040fe40007ffe0ff */
[----:B------:R-:W-:Y:S02]  /*cdd0*/  ISETP.GE.AND P0, PT, R37, 0x1, PT ;  /* 0x000000012500780c */ /* 0x000fe40003f06270 */
[----:B------:R-:W-:Y:S01]  /*cde0*/  SHF.R.U32.HI R3, RZ, 0x8, R0 ;  /* 0x00000008ff037819 */ /* 0x000fe20000011600 */
[----:B------:R-:W-:Y:S01]  /*cdf0*/  IMAD.HI R2, R2, 0x2aaaaaab, RZ ;  /* 0x2aaaaaab02027827 */ /* 0x000fe200078e02ff */
[----:B------:R-:W-:-:S04]  /*ce00*/  LOP3.LUT R0, R18, 0xff0000, RZ, 0xc0, !PT ;  /* 0x00ff000012007812 */ /* 0x000fc800078ec0ff */
[----:B------:R-:W-:Y:S02]  /*ce10*/  LEA.HI R5, R0, R3, RZ, 0x10 ;  /* 0x0000000300057211 */ /* 0x000fe400078f80ff */
[----:B------:R-:W-:Y:S02]  /*ce20*/  SHF.R.U32.HI R3, RZ, 0x1f, R2 ;  /* 0x0000001fff037819 */ /* 0x000fe40000011602 */
[----:B------:R-:W-:Y:S02]  /*ce30*/  LOP3.LUT R4, R5, 0xff, RZ, 0xc0, !PT ;  /* 0x000000ff05047812 */ /* 0x000fe400078ec0ff */
[----:B------:R-:W-:Y:S01]  /*ce40*/  LEA.HI.SX32 R0, R2, R3, 0x1c ;  /* 0x0000000302007211 */ /* 0x000fe200078fe2ff */
[----:B------:R-:W-:Y:S01]  /*ce50*/  IMAD.MOV.U32 R3, RZ, RZ, RZ ;  /* 0x000000ffff037224 */ /* 0x000fe200078e00ff */
[----:B------:R-:W-:Y:S06]  /*ce60*/  @!P0 BRA `(.L_x_246) ;  /* 0x0000000000748947 */ /* 0x000fec0003800000 */
[----:B------:R-:W-:-:S04]  /*ce70*/  SHF.R.U32.HI R5, RZ, 0x10, R5 ;  /* 0x00000010ff057819 */ /* 0x000fc80000011605 */
[----:B------:R-:W-:-:S13]  /*ce80*/  ISETP.NE.AND P0, PT, R5, RZ, PT ;  /* 0x000000ff0500720c */ /* 0x000fda0003f05270 */
[----:B------:R-:W0:Y:S02]  /*ce90*/  @!P0 LDC R5, c[0x0][0x9f0] ;  /* 0x00027c00ff058b82 */ /* 0x000e240000000800 */
[-C--:B0-----:R-:W-:Y:S02]  /*cea0*/  IABS R6, R5.reuse ;  /* 0x0000000500067213 */ /* 0x081fe40000000000 */
[----:B------:R-:W-:Y:S02]  /*ceb0*/  IADD3 R8, R5, -0x1, R0 ;  /* 0xffffffff05087810 */ /* 0x000fe40007ffe000 */
[----:B------:R-:W0:Y:S02]  /*cec0*/  I2F.RP R7, R6 ;  /* 0x0000000600077306 */ /* 0x000e240000209400 */
[----:B------:R-:W-:-:S04]  /*ced0*/  LOP3.LUT R2, R8, R5, RZ, 0x3c, !PT ;  /* 0x0000000508027212 */ /* 0x000fc800078e3cff */
[----:B------:R-:W-:Y:S01]  /*cee0*/  ISETP.GE.AND P2, PT, R2, RZ, PT ;  /* 0x000000ff0200720c */ /* 0x000fe20003f46270 */
[----:B------:R-:W-:Y:S01]  /*cef0*/  IMAD.MOV.U32 R2, RZ, RZ, RZ ;  /* 0x000000ffff027224 */ /* 0x000fe200078e00ff */
[----:B0-----:R-:W0:Y:S02]  /*cf00*/  MUFU.RCP R7, R7 ;  /* 0x0000000700077308 */ /* 0x001e240000001000 */
[----:B0-----:R-:W-:Y:S01]  /*cf10*/  VIADD R3, R7, 0xffffffe ;  /* 0x0ffffffe07037836 */ /* 0x001fe20000000000 */
[----:B------:R-:W-:-:S05]  /*cf20*/  IABS R7, R5 ;  /* 0x0000000500077213 */ /* 0x000fca0000000000 */
[----:B------:R-:W0:Y:S01]  /*cf30*/  F2I.FTZ.U32.TRUNC.NTZ R3, R3 ;  /* 0x0000000300037305 */ /* 0x000e22000021f000 */
[----:B------:R-:W-:Y:S02]  /*cf40*/  IMAD.MOV R7, RZ, RZ, -R7 ;  /* 0x000000ffff077224 */ /* 0x000fe400078e0a07 */
[----:B0-----:R-:W-:-:S04]  /*cf50*/  IMAD.MOV R9, RZ, RZ, -R3 ;  /* 0x000000ffff097224 */ /* 0x001fc800078e0a03 */
[----:B------:R-:W-:-:S04]  /*cf60*/  IMAD R9, R9, R6, RZ ;  /* 0x0000000609097224 */ /* 0x000fc800078e02ff */
[----:B------:R-:W-:Y:S01]  /*cf70*/  IMAD.HI.U32 R2, R3, R9, R2 ;  /* 0x0000000903027227 */ /* 0x000fe200078e0002 */
[----:B------:R-:W-:-:S05]  /*cf80*/  IABS R3, R8 ;  /* 0x0000000800037213 */ /* 0x000fca0000000000 */
[----:B------:R-:W-:-:S04]  /*cf90*/  IMAD.HI.U32 R2, R2, R3, RZ ;  /* 0x0000000302027227 */ /* 0x000fc800078e00ff */
[----:B------:R-:W-:-:S05]  /*cfa0*/  IMAD R3, R2, R7, R3 ;  /* 0x0000000702037224 */ /* 0x000fca00078e0203 */
[----:B------:R-:W-:-:S13]  /*cfb0*/  ISETP.GT.U32.AND P1, PT, R6, R3, PT ;  /* 0x000000030600720c */ /* 0x000fda0003f24070 */
[----:B------:R-:W-:Y:S02]  /*cfc0*/  @!P1 IMAD.IADD R3, R3, 0x1, -R6 ;  /* 0x0000000103039824 */ /* 0x000fe400078e0a06 */
[----:B------:R-:W-:Y:S01]  /*cfd0*/  @!P1 VIADD R2, R2, 0x1 ;  /* 0x0000000102029836 */ /* 0x000fe20000000000 */
[----:B------:R-:W-:Y:S02]  /*cfe0*/  ISETP.NE.AND P1, PT, R5, RZ, PT ;  /* 0x000000ff0500720c */ /* 0x000fe40003f25270 */
[----:B------:R-:W-:-:S13]  /*cff0*/  ISETP.GE.U32.AND P0, PT, R3, R6, PT ;  /* 0x000000060300720c */ /* 0x000fda0003f06070 */
[----:B------:R-:W-:-:S05]  /*d000*/  @P0 VIADD R2, R2, 0x1 ;  /* 0x0000000102020836 */ /* 0x000fca0000000000 */
[----:B------:R-:W-:Y:S02]  /*d010*/  @!P2 IADD3 R2, -R2, RZ, RZ ;  /* 0x000000ff0202a210 */ /* 0x000fe40007ffe1ff */
[----:B------:R-:W-:-:S05]  /*d020*/  @!P1 LOP3.LUT R2, RZ, R5, RZ, 0x33, !PT ;  /* 0x00000005ff029212 */ /* 0x000fca00078e33ff */
[----:B------:R-:W-:-:S07]  /*d030*/  IMAD.MOV.U32 R3, RZ, RZ, R2 ;  /* 0x000000ffff037224 */ /* 0x000fce00078e0002 */
.L_x_246:
[----:B------:R-:W-:Y:S05]  /*d040*/  BSYNC B0 ;  /* 0x0000000000007941 */ /* 0x000fea0003800000 */
.L_x_245:
[-C--:B------:R-:W-:Y:S01]  /*d050*/  IMAD R2, R4, R3.reuse, RZ ;  /* 0x0000000304027224 */ /* 0x080fe200078e02ff */
[----:B------:R-:W-:Y:S04]  /*d060*/  BSSY B7, `(.L_x_247) ;  /* 0x0000365000077945 */ /* 0x000fe80003800000 */
[----:B------:R-:W-:Y:S01]  /*d070*/  VIADDMNMX R0, R2, R3, R0, PT ;  /* 0x0000000302007246 */ /* 0x000fe20003800100 */
[----:B------:R0:W-:Y:S03]  /*d080*/  STL [R1], R2 ;  /* 0x0000000201007387 */ /* 0x0001e60000100800 */
[----:B------:R-:W-:Y:S01]  /*d090*/  ISETP.GT.AND P0, PT, R0, R2, PT ;  /* 0x000000020000720c */ /* 0x000fe20003f04270 */
[----:B------:R0:W-:-:S12]  /*d0a0*/  STL [R1+0x1c], R0 ;  /* 0x00001c0001007387 */ /* 0x0001d80000100800 */
[----:B0-----:R-:W-:Y:S05]  /*d0b0*/  @P0 BRA `(.L_x_248) ;  /* 0x0000000000440947 */ /* 0x001fea0003800000 */
[----:B------:R-:W0:Y:S02]  /*d0c0*/  S2R R2, SR_TID.X ;  /* 0x0000000000027919 */ /* 0x000e240000002100 */
[----:B0-----:R-:W-:-:S04]  /*d0d0*/  LOP3.LUT R2, R2, 0x7f, RZ, 0xc0, !PT ;  /* 0x0000007f02027812 */ /* 0x001fc800078ec0ff */
[----:B------:R-:W-:-:S13]  /*d0e0*/  ISETP.NE.AND P0, PT, R2, RZ, PT ;  /* 0x000000ff0200720c */ /* 0x000fda0003f05270 */
[----:B------:R-:W-:Y:S05]  /*d0f0*/  @P0 BRA `(.L_x_249) ;  /* 0x00000034006c0947 */ /* 0x000fea0003800000 */
[----:B------:R-:W0:Y:S01]  /*d100*/  S2R R7, SR_LANEID ;  /* 0x0000000000077919 */ /* 0x000e220000000000 */
[----:B------:R-:W-:Y:S01]  /*d110*/  VOTEU.ANY UR4, UPT, PT ;  /* 0x0000000000047886 */ /* 0x000fe200038e0100 */
[----:B------:R-:W1:Y:S01]  /*d120*/  LDC.64 R2, c[0x0][0xc60] ;  /* 0x00031800ff027b82 */ /* 0x000e620000000a00 */
[----:B------:R-:W0:Y:S08]  /*d130*/  FLO.U32 R0, UR4 ;  /* 0x0000000400007d00 */ /* 0x000e3000080e0000 */
[----:B------:R-:W1:Y:S01]  /*d140*/  POPC R5, UR4 ;  /* 0x0000000400057d09 */ /* 0x000e620008000000 */
[----:B0-----:R-:W-:-:S13]  /*d150*/  ISETP.EQ.U32.AND P0, PT, R0, R7, PT ;  /* 0x000000070000720c */ /* 0x001fda0003f02070 */
[----:B-1----:R-:W2:Y:S01]  /*d160*/  @P0 ATOMG.E.ADD.STRONG.GPU PT, R3, desc[UR36][R2.64], R5 ;  /* 0x00000005020309a8 */ /* 0x002ea200081ee1e4 */
[----:B------:R-:W0:Y:S02]  /*d170*/  S2R R4, SR_LTMASK ;  /* 0x0000000000047919 */ /* 0x000e240000003900 */
[----:B0-----:R-:W-:-:S04]  /*d180*/  LOP3.LUT R4, R4, UR4, RZ, 0xc0, !PT ;  /* 0x0000000404047c12 */ /* 0x001fc8000f8ec0ff */
[----:B------:R-:W0:Y:S01]  /*d190*/  POPC R7, R4 ;  /* 0x0000000400077309 */ /* 0x000e220000000000 */
[----:B--2---:R-:W0:Y:S02]  /*d1a0*/  SHFL.IDX PT, R0, R3, R0, 0x1f ;  /* 0x00001f0003007589 */ /* 0x004e2400000e0000 */
[----:B0-----:R-:W-:Y:S01]  /*d1b0*/  IADD3 R16, R0, UR39, R7 ;  /* 0x0000002700107c10 */ /* 0x001fe2000fffe007 */
[----:B------:R-:W-:Y:S06]  /*d1c0*/  BRA `(.L_x_249) ;  /* 0x0000003400387947 */ /* 0x000fec0003800000 */
.L_x_248:
[----:B------:R-:W-:Y:S01]  /*d1d0*/  VIADD R0, R22, 0x1e400 ;  /* 0x0001e40016007836 */ /* 0x000fe20000000000 */
[----:B------:R-:W-:Y:S04]  /*d1e0*/  BSSY B6, `(.L_x_250) ;  /* 0x0000013000067945 */ /* 0x000fe80003800000 */
[----:B------:R-:W-:-:S13]  /*d1f0*/  LOP3.LUT P0, RZ, R0, 0x3ff, RZ, 0xc0, !PT ;  /* 0x000003ff00ff7812 */ /* 0x000fda000780c0ff */
[----:B------:R-:W-:Y:S05]  /*d200*/  @!P0 BRA `(.L_x_251) ;  /* 0x0000000000408947 */ /* 0x000fea0003800000 */
[----:B------:R-:W-:Y:S01]  /*d210*/  MOV R2, 0x0 ;  /* 0x0000000000027802 */ /* 0x000fe20000000f00 */
[----:B------:R-:W-:Y:S01]  /*d220*/  ULDC.64 UR6, c[0x4][0x88] ;  /* 0x0100220000067ab9 */ /* 0x000fe20000000a00 */
[----:B------:R-:W-:Y:S01]  /*d230*/  ULDC.64 UR8, c[0x4][0x90] ;  /* 0x0100240000087ab9 */ /* 0x000fe20000000a00 */
[----:B------:R-:W-:Y:S01]  /*d240*/  ULDC.64 UR4, c[0x4][0x8] ;  /* 0x0100020000047ab9 */ /* 0x000fe20000000a00 */
[----:B------:R-:W-:Y:S01]  /*d250*/  IMAD.U32 R4, RZ, RZ, UR6 ;  /* 0x00000006ff047e24 */ /* 0x000fe2000f8e00ff */
[----:B------:R-:W-:Y:S01]  /*d260*/  MOV R8, 0x70 ;  /* 0x0000007000087802 */ /* 0x000fe20000000f00 */
[----:B------:R-:W0:Y:S01]  /*d270*/  LDC.64 R2, c[0x4][R2] ;  /* 0x0100000002027b82 */ /* 0x000e220000000a00 */
[----:B------:R-:W-:Y:S02]  /*d280*/  IMAD.U32 R5, RZ, RZ, UR7 ;  /* 0x00000007ff057e24 */ /* 0x000fe4000f8e00ff */
[----:B------:R-:W-:Y:S02]  /*d290*/  IMAD.U32 R6, RZ, RZ, UR8 ;  /* 0x00000008ff067e24 */ /* 0x000fe4000f8e00ff */
[----:B------:R-:W-:-:S02]  /*d2a0*/  IMAD.U32 R7, RZ, RZ, UR9 ;  /* 0x00000009ff077e24 */ /* 0x000fc4000f8e00ff */
[----:B------:R-:W-:Y:S02]  /*d2b0*/  IMAD.U32 R10, RZ, RZ, UR4 ;  /* 0x00000004ff0a7e24 */ /* 0x000fe4000f8e00ff */
[----:B------:R-:W-:Y:S02]  /*d2c0*/  IMAD.U32 R11, RZ, RZ, UR5 ;  /* 0x00000005ff0b7e24 */ /* 0x000fe4000f8e00ff */
[----:B------:R-:W-:Y:S02]  /*d2d0*/  IMAD.MOV.U32 R12, RZ, RZ, 0x1 ;  /* 0x00000001ff0c7424 */ /* 0x000fe400078e00ff */
[----:B------:R-:W-:-:S07]  /*d2e0*/  IMAD.MOV.U32 R13, RZ, RZ, RZ ;  /* 0x000000ffff0d7224 */ /* 0x000fce00078e00ff */
[----:B------:R-:W-:-:S07]  /*d2f0*/  LEPC R20, `(.L_x_251) ;  /* 0x000000001014794e */ /* 0x000fce0000000000 */
[----:B0-----:R-:W-:Y:S05]  /*d300*/  CALL.ABS.NOINC R2 ;  /* 0x0000000002007343 */ /* 0x001fea0003c00000 */
.L_x_251:
[----:B------:R-:W-:Y:S05]  /*d310*/  BSYNC B6 ;  /* 0x0000000000067941 */ /* 0x000fea0003800000 */
.L_x_250:
        /* <DEDUP_REMOVED lines=8> */
[----:B------:R0:W1:Y:S01]  /*d3a0*/  LDC.64 R2, c[0x4][R26] ;  /* 0x010000001a027b82 */ /* 0x0000620000000a00 */
[----:B------:R-:W-:Y:S01]  /*d3b0*/  IMAD.U32 R4, RZ, RZ, UR6 ;  /* 0x00000006ff047e24 */ /* 0x000fe2000f8e00ff */
[----:B------:R-:W-:Y:S01]  /*d3c0*/  MOV R11, UR5 ;  /* 0x00000005000b7c02 */ /* 0x000fe20008000f00 */
[----:B------:R-:W-:Y:S02]  /*d3d0*/  IMAD.U32 R5, RZ, RZ, UR7 ;  /* 0x00000007ff057e24 */ /* 0x000fe4000f8e00ff */
        /* <DEDUP_REMOVED lines=8> */
.L_x_254:
[----:B------:R0:W1:Y:S01]  /*d460*/  LDC.64 R2, c[0x4][R26] ;  /* 0x010000001a027b82 */ /* 0x0000620000000a00 */
[----:B------:R-:W-:Y:S01]  /*d470*/  ULDC.64 UR6, c[0x4][0x88] ;  /* 0x0100220000067ab9 */ /* 0x000fe20000000a00 */
[----:B------:R-:W-:Y:S01]  /*d480*/  ULDC.64 UR8, c[0x4][0x90] ;  /* 0x0100240000087ab9 */ /* 0x000fe20000000a00 */
[----:B------:R-:W-:Y:S01]  /*d490*/  ULDC.64 UR4, c[0x4][0x18] ;  /* 0x0100060000047ab9 */ /* 0x000fe20000000a00 */
        /* <DEDUP_REMOVED lines=11> */
.L_x_253:
[----:B------:R-:W-:Y:S05]  /*d550*/  BSYNC B6 ;  /* 0x0000000000067941 */ /* 0x000fea0003800000 */
.L_x_252:
[----:B------:R-:W2:Y:S01]  /*d560*/  LDL R21, [R1+0x1c] ;  /* 0x00001c0001157983 */ /* 0x000ea20000100800 */
[----:B------:R-:W-:Y:S01]  /*d570*/  ULDC.64 UR4, c[0x0][0x9f8] ;  /* 0x00027e0000047ab9 */ /* 0x000fe20000000a00 */
[----:B------:R-:W0:Y:S02]  /*d580*/  LDC R6, c[0x0][0x430] ;  /* 0x00010c00ff067b82 */ /* 0x000e240000000800 */
[----:B------:R-:W3:Y:S01]  /*d590*/  LDL R2, [R1+0x4] ;  /* 0x0000040001027983 */ /* 0x000ee20000100800 */
[----:B------:R-:W-:-:S04]  /*d5a0*/  ISETP.NE.U32.AND P0, PT, RZ, UR4, PT ;  /* 0x00000004ff007c0c */ /* 0x000fc8000bf05070 */
[----:B------:R-:W-:-:S13]  /*d5b0*/  ISETP.NE.AND.EX P0, PT, RZ, UR5, PT, P0 ;  /* 0x00000005ff007c0c */ /* 0x000fda000bf05300 */
[----:B------:R-:W-:Y:S01]  /*d5c0*/  @P0 IADD3 R24, P1, R24, UR4, RZ ;  /* 0x0000000418180c10 */ /* 0x000fe2000ff3e0ff */
[----:B------:R-:W1:Y:S01]  /*d5d0*/  S2R R20, SR_TID.X ;  /* 0x0000000000147919 */ /* 0x000e620000002100 */
[----:B------:R-:W-:Y:S01]  /*d5e0*/  LOP3.LUT R23, R23, 0xffffffdf, RZ, 0xc0, !PT ;  /* 0xffffffdf17177812 */ /* 0x000fe200078ec0ff */
[----:B------:R-:W-:Y:S01]  /*d5f0*/  ULDC UR4, c[0x0][0x2f4] ;  /* 0x0000bd0000047ab9 */ /* 0x000fe20000000800 */
[----:B------:R-:W-:-:S05]  /*d600*/  @P0 IADD3.X R25, R25, UR5, RZ, P1, !PT ;  /* 0x0000000519190c10 */ /* 0x000fca0008ffe4ff */
[----:B------:R2:W4:Y:S01]  /*d610*/  @P0 LDG.E R30, desc[UR36][R24.64] ;  /* 0x00000024181e0981 */ /* 0x000522000c1e1900 */
[----:B0-----:R-:W-:-:S13]  /*d620*/  ISETP.NE.AND P2, PT, R6, 0x1, PT ;  /* 0x000000010600780c */ /* 0x001fda0003f45270 */
[----:B------:R-:W0:Y:S01]  /*d630*/  @P2 LDC R3, c[0x0][0x434] ;  /* 0x00010d00ff032b82 */ /* 0x000e220000000800 */
[----:B------:R-:W-:-:S07]  /*d640*/  @P2 LOP3.LUT R23, R23, 0x20, RZ, 0xfc, !PT ;  /* 0x0000002017172812 */ /* 0x000fce00078efcff */
[----:B------:R-:W0:Y:S01]  /*d650*/  @P2 LDC R5, c[0x0][0x438] ;  /* 0x00010e00ff052b82 */ /* 0x000e220000000800 */
[----:B-1----:R-:W-:-:S04]  /*d660*/  LOP3.LUT R20, R20, 0x7f, RZ, 0xc0, !PT ;  /* 0x0000007f14147812 */ /* 0x002fc800078ec0ff */
[----:B------:R-:W-:Y:S02]  /*d670*/  SHF.R.U32.HI R26, RZ, 0x3, R20 ;  /* 0x00000003ff1a7819 */ /* 0x000fe40000011614 */
[----:B------:R-:W1:Y:S02]  /*d680*/  S2R R20, SR_TID.X ;  /* 0x0000000000147919 */ /* 0x000e640000002100 */
[----:B-1----:R-:W-:-:S05]  /*d690*/  IMAD.SHL.U32 R20, R20, 0x10, RZ ;  /* 0x0000001014147824 */ /* 0x002fca00078e00ff */
[----:B------:R-:W-:Y:S02]  /*d6a0*/  LOP3.LUT R20, R26, 0x70, R20, 0xf8, !PT ;  /* 0x000000701a147812 */ /* 0x000fe400078ef814 */
[----:B------:R-:W-:Y:S02]  /*d6b0*/  ISETP.GE.AND P3, PT, R31, UR4, PT ;  /* 0x000000041f007c0c */ /* 0x000fe4000bf66270 */
[----:B------:R-:W-:Y:S01]  /*d6c0*/  LOP3.LUT R23, R23, 0xffffffef, RZ, 0xc0, !PT ;  /* 0xffffffef17177812 */ /* 0x000fe200078ec0ff */
[----:B------:R-:W-:Y:S01]  /*d6d0*/  UMOV UR5, 0xffffffff ;  /* 0xffffffff00057882 */ /* 0x000fe20000000000 */
[----:B------:R-:W-:Y:S01]  /*d6e0*/  LOP3.LUT R26, R18, 0xffff, RZ, 0xc0, !PT ;  /* 0x0000ffff121a7812 */ /* 0x000fe200078ec0ff */
[----:B--2---:R-:W-:-:S04]  /*d6f0*/  VIADD R25, R21, 0xffffffff ;  /* 0xffffffff15197836 */ /* 0x004fc80000000000 */
[----:B------:R-:W-:-:S05]  /*d700*/  IMAD R0, R25, 0x60, R20 ;  /* 0x0000006019007824 */ /* 0x000fca00078e0214 */
[C---:B------:R-:W-:Y:S01]  /*d710*/  ISETP.GE.AND P0, PT, R0.reuse, R37, PT ;  /* 0x000000250000720c */ /* 0x040fe20003f06270 */
[----:B---3--:R-:W-:-:S03]  /*d720*/  IMAD.IADD R0, R0, 0x1, R2 ;  /* 0x0000000100007824 */ /* 0x008fc600078e0202 */
[----:B------:R-:W-:Y:S01]  /*d730*/  ISETP.GT.U32.OR P0, PT, R20, 0x5f, P0 ;  /* 0x0000005f1400780c */ /* 0x000fe20000704470 */
[----:B0-----:R-:W-:-:S04]  /*d740*/  @P2 IMAD.HI.U32 R2, R0, R3, RZ ;  /* 0x0000000300022227 */ /* 0x001fc800078e00ff */
[----:B------:R-:W-:Y:S01]  /*d750*/  IMAD.MOV.U32 R4, RZ, RZ, R0 ;  /* 0x000000ffff047224 */ /* 0x000fe200078e0000 */
[----:B------:R-:W-:-:S05]  /*d760*/  @P2 SHF.R.U32.HI R4, RZ, R5, R2 ;  /* 0x00000005ff042219 */ /* 0x000fca0000011602 */
[----:B------:R-:W-:Y:S02]  /*d770*/  IMAD.MOV R5, RZ, RZ, -R4 ;  /* 0x000000ffff057224 */ /* 0x000fe400078e0a04 */
[----:B------:R-:W0:Y:S02]  /*d780*/  @!P0 LDC.64 R2, c[0x0][0x428] ;  /* 0x00010a00ff028b82 */ /* 0x000e240000000a00 */
[----:B------:R-:W-:Y:S01]  /*d790*/  IMAD R0, R6, R5, R0 ;  /* 0x0000000506007224 */ /* 0x000fe200078e0200 */
[----:B------:R-:W-:Y:S02]  /*d7a0*/  @!P0 SHF.R.S32.HI R5, RZ, 0x1f, R4 ;  /* 0x0000001fff058819 */ /* 0x000fe40000011404 */
[----:B----4-:R-:W-:-:S05]  /*d7b0*/  SHF.R.S32.HI R6, RZ, 0x1f, R30 ;  /* 0x0000001fff067819 */ /* 0x010fca000001141e */
[----:B------:R0:W-:Y:S02]  /*d7c0*/  STL [R1+0x8], R6 ;  /* 0x0000080601007387 */ /* 0x0001e40000100800 */
[-C--:B0-----:R-:W-:Y:S02]  /*d7d0*/  @!P0 IMAD R6, R6, R2.reuse, RZ ;  /* 0x0000000206068224 */ /* 0x081fe400078e02ff */
[----:B------:R-:W-:-:S04]  /*d7e0*/  @!P0 IMAD.WIDE.U32 R4, R30, R2, R4 ;  /* 0x000000021e048225 */ /* 0x000fc800078e0004 */
[----:B------:R-:W-:Y:S02]  /*d7f0*/  @!P0 IMAD R6, R30, R3, R6 ;  /* 0x000000031e068224 */ /* 0x000fe400078e0206 */
[----:B------:R-:W0:Y:S03]  /*d800*/  @!P0 LDC.64 R2, c[0x0][0x418] ;  /* 0x00010600ff028b82 */ /* 0x000e260000000a00 */
[----:B------:R-:W-:Y:S01]  /*d810*/  @!P0 IADD3 R6, R5, R6, RZ ;  /* 0x0000000605068210 */ /* 0x000fe20007ffe0ff */
[----:B------:R-:W-:-:S05]  /*d820*/  IMAD.U32 R5, RZ, RZ, UR38 ;  /* 0x00000026ff057e24 */ /* 0x000fca000f8e00ff */
[----:B------:R-:W-:-:S13]  /*d830*/  ISETP.NE.AND P2, PT, R5, 0x3, PT ;  /* 0x000000030500780c */ /* 0x000fda0003f45270 */
[----:B------:R-:W-:Y:S02]  /*d840*/  @P2 LOP3.LUT R23, R23, 0x10, RZ, 0xfc, !PT ;  /* 0x0000001017172812 */ /* 0x000fe400078efcff */
[C---:B0-----:R-:W-:Y:S02]  /*d850*/  @!P0 LEA R2, P1, R4.reuse, R2, 0x2 ;  /* 0x0000000204028211 */ /* 0x041fe400078210ff */
[----:B------:R-:W-:Y:S02]  /*d860*/  LOP3.LUT R23, R23, 0xfffffffb, RZ, 0xc0, !PT ;  /* 0xfffffffb17177812 */ /* 0x000fe400078ec0ff */
[----:B------:R-:W-:Y:S01]  /*d870*/  @!P0 LEA.HI.X R3, R4, R3, R6, 0x2, P1 ;  /* 0x0000000304038211 */ /* 0x000fe200008f1406 */
[----:B------:R-:W-:Y:S01]  /*d880*/  IMAD.MOV.U32 R4, RZ, RZ, RZ ;  /* 0x000000ffff047224 */ /* 0x000fe200078e00ff */
[----:B------:R-:W-:Y:S02]  /*d890*/  ISETP.GE.AND P1, PT, R33, UR4, PT ;  /* 0x0000000421007c0c */ /* 0x000fe4000bf26270 */
[----:B------:R-:W-:-:S03]  /*d8a0*/  @P3 LOP3.LUT R23, R23, 0x4, RZ, 0xfc, !PT ;  /* 0x0000000417173812 */ /* 0x000fc600078efcff */
[----:B------:R0:W5:Y:S01]  /*d8b0*/  @!P0 LDG.E R4, desc[UR36][R2.64] ;  /* 0x0000002402048981 */ /* 0x000162000c1e1900 */
[----:B------:R-:W-:Y:S02]  /*d8c0*/  ISETP.GE.AND P0, PT, R32, UR4, PT ;  /* 0x0000000420007c0c */ /* 0x000fe4000bf06270 */
[----:B------:R-:W-:-:S04]  /*d8d0*/  LOP3.LUT R23, R23, 0xfffffffe, RZ, 0xc0, !PT ;  /* 0xfffffffe17177812 */ /* 0x000fc800078ec0ff */
[----:B------:R-:W-:-:S04]  /*d8e0*/  LOP3.LUT R23, R23, 0xfffffffd, RZ, 0xc0, !PT ;  /* 0xfffffffd17177812 */ /* 0x000fc800078ec0ff */
[----:B------:R-:W-:-:S04]  /*d8f0*/  @P1 LOP3.LUT R23, R23, 0x2, RZ, 0xfc, !PT ;  /* 0x0000000217171812 */ /* 0x000fc800078efcff */
[----:B------:R-:W-:Y:S01]  /*d900*/  @P0 LOP3.LUT R23, R23, 0x1, RZ, 0xfc, !PT ;  /* 0x0000000117170812 */ /* 0x000fe200078efcff */
[----:B0-----:R-:W-:Y:S06]  /*d910*/  BRA.DIV UR5, `(.L_x_255) ;  /* 0x0000003e05d07947 */ /* 0x001fec000b800000 */
.L_x_321:
[----:B------:R-:W-:Y:S02]  /*d920*/  ISETP.GT.U32.AND P0, PT, R20, 0x5f, PT ;  /* 0x0000005f1400780c */ /* 0x000fe40003f04070 */
[----:B------:R-:W-:-:S11]  /*d930*/  LOP3.LUT R23, R23, 0xfffffff7, RZ, 0xc0, !PT ;  /* 0xfffffff717177812 */ /* 0x000fd600078ec0ff */
[----:B------:R-:W-:Y:S01]  /*d940*/  @P0 LOP3.LUT R23, R23, 0x8, RZ, 0xfc, !PT ;  /* 0x0000000817170812 */ /* 0x000fe200078efcff */
[----:B------:R-:W-:Y:S06]  /*d950*/  @!P2 BRA `(.L_x_256) ;  /* 0x000000000004a947 */ /* 0x000fec0003800000 */
[----:B------:R-:W-:Y:S01]  /*d960*/  BPT.TRAP 0x1 ;  /* 0x000000040000795c */ /* 0x000fe20000300000 */
.L_x_256:
[----:B------:R-:W-:Y:S01]  /*d970*/  SHF.R.S32.HI R5, RZ, 0x1f, R0 ;  /* 0x0000001fff057819 */ /* 0x000fe20000011400 */
[----:B------:R-:W-:Y:S01]  /*d980*/  ULDC.64 UR4, c[0x0][0x328] ;  /* 0x0000ca0000047ab9 */ /* 0x000fe20000000a00 */
[----:B------:R-:W-:Y:S01]  /*d990*/  ULDC.64 UR6, c[0x0][0x318] ;  /* 0x0000c60000067ab9 */ /* 0x000fe20000000a00 */
[----:B------:R-:W-:Y:S02]  /*d9a0*/  BSSY B0, `(.L_x_257) ;  /* 0x0000014000007945 */ /* 0x000fe40003800000 */
[----:B------:R-:W-:-:S04]  /*d9b0*/  IMAD R3, R5, UR4, RZ ;  /* 0x0000000405037c24 */ /* 0x000fc8000f8e02ff */
[C---:B------:R-:W-:Y:S02]  /*d9c0*/  IMAD R6, R0.reuse, UR5, R3 ;  /* 0x0000000500067c24 */ /* 0x040fe4000f8e0203 */
[----:B------:R-:W-:Y:S01]  /*d9d0*/  IMAD.WIDE.U32 R2, R0, UR4, RZ ;  /* 0x0000000400027c25 */ /* 0x000fe2000f8e00ff */
[----:B------:R-:W-:-:S03]  /*d9e0*/  ULDC.64 UR4, c[0x0][0x338] ;  /* 0x0000ce0000047ab9 */ /* 0x000fc60000000a00 */
[----:B------:R-:W-:Y:S01]  /*d9f0*/  IMAD.IADD R3, R3, 0x1, R6 ;  /* 0x0000000103037824 */ /* 0x000fe200078e0206 */
[----:B-----5:R-:W-:Y:S01]  /*da00*/  SHF.R.S32.HI R6, RZ, 0x1f, R4 ;  /* 0x0000001fff067819 */ /* 0x020fe20000011404 */
[----:B------:R-:W-:-:S04]  /*da10*/  IMAD.WIDE.U32 R2, R4, UR4, R2 ;  /* 0x0000000404027c25 */ /* 0x000fc8000f8e0002 */
[----:B------:R-:W-:-:S04]  /*da20*/  IMAD R7, R6, UR4, RZ ;  /* 0x0000000406077c24 */ /* 0x000fc8000f8e02ff */
[----:B------:R-:W-:Y:S01]  /*da30*/  IMAD R7, R4, UR5, R7 ;  /* 0x0000000504077c24 */ /* 0x000fe2000f8e0207 */
[----:B------:R-:W-:-:S03]  /*da40*/  ULDC.64 UR4, c[0x0][0x330] ;  /* 0x0000cc0000047ab9 */ /* 0x000fc60000000a00 */
[----:B------:R-:W-:Y:S02]  /*da50*/  IMAD.IADD R3, R3, 0x1, R7 ;  /* 0x0000000103037824 */ /* 0x000fe400078e0207 */
[----:B------:R-:W-:Y:S02]  /*da60*/  IMAD R7, R27, 0x8, R22 ;  /* 0x000000081b077824 */ /* 0x000fe400078e0216 */
[----:B------:R-:W-:-:S04]  /*da70*/  IMAD.WIDE.U32 R2, R26, UR4, R2 ;  /* 0x000000041a027c25 */ /* 0x000fc8000f8e0002 */
[----:B------:R-:W-:Y:S01]  /*da80*/  IMAD R24, R26, UR5, R3 ;  /* 0x000000051a187c24 */ /* 0x000fe2000f8e0203 */
[----:B------:R-:W-:-:S04]  /*da90*/  LEA R18, P0, R2, UR6, 0x1 ;  /* 0x0000000602127c11 */ /* 0x000fc8000f8008ff */
[----:B------:R-:W-:Y:S02]  /*daa0*/  LEA.HI.X R24, R2, UR7, R24, 0x1, P0 ;  /* 0x0000000702187c11 */ /* 0x000fe400080f0c18 */
[----:B------:R-:W-:-:S06]  /*dab0*/  SHF.L.U32 R2, R28, 0x1f, RZ ;  /* 0x0000001f1c027819 */ /* 0x000fcc00000006ff */
[----:B------:R-:W0:Y:S02]  /*dac0*/  SYNCS.PHASECHK.TRANS64.TRYWAIT P0, [R7+URZ+0x30840], R2 ;  /* 0x03084002070075a7 */ /* 0x000e24000800017f */
[----:B0-----:R-:W-:Y:S05]  /*dad0*/  @!P0 BRA `(.L_x_258) ;  /* 0x0000003c00948947 */ /* 0x001fea0003800000 */
.L_x_322:
[----:B------:R-:W-:Y:S05]  /*dae0*/  BSYNC B0 ;  /* 0x0000000000007941 */ /* 0x000fea0003800000 */
.L_x_257:
[----:B------:R-:W1:Y:S01]  /*daf0*/  S2R R8, SR_TID.X ;  /* 0x0000000000087919 */ /* 0x000e620000002100 */
[----:B------:R-:W-:Y:S01]  /*db00*/  ULDC.64 UR4, c[0x0][0x300] ;  /* 0x0000c00000047ab9 */ /* 0x000fe20000000a00 */
[----:B------:R-:W-:Y:S01]  /*db10*/  ULDC.64 UR6, c[0x0][0x2e8] ;  /* 0x0000ba0000067ab9 */ /* 0x000fe20000000a00 */
[----:B------:R-:W-:Y:S01]  /*db20*/  IMAD R5, R5, UR4, RZ ;  /* 0x0000000405057c24 */ /* 0x000fe2000f8e02ff */
[C---:B------:R-:W-:Y:S01]  /*db30*/  LOP3.LUT P4, RZ, R23.reuse, 0x4, RZ, 0xc0, !PT ;  /* 0x0000000417ff7812 */ /* 0x040fe2000788c0ff */
[C---:B0-----:R-:W-:Y:S01]  /*db40*/  IMAD.WIDE.U32 R2, R0.reuse, UR4, RZ ;  /* 0x0000000400027c25 */ /* 0x041fe2000f8e00ff */
[C---:B------:R-:W-:Y:S02]  /*db50*/  LOP3.LUT P3, RZ, R23.reuse, 0x2, RZ, 0xc0, !PT ;  /* 0x0000000217ff7812 */ /* 0x040fe4000786c0ff */
[----:B------:R-:W-:Y:S01]  /*db60*/  LOP3.LUT P2, RZ, R23, 0x1, RZ, 0xc0, !PT ;  /* 0x0000000117ff7812 */ /* 0x000fe2000784c0ff */
[----:B------:R-:W-:Y:S01]  /*db70*/  IMAD R5, R0, UR5, R5 ;  /* 0x0000000500057c24 */ /* 0x000fe2000f8e0205 */
[----:B------:R-:W-:-:S02]  /*db80*/  ULDC.64 UR4, c[0x0][0x310] ;  /* 0x0000c40000047ab9 */ /* 0x000fc40000000a00 */
[----:B------:R-:W-:Y:S02]  /*db90*/  IMAD R6, R6, UR4, RZ ;  /* 0x0000000406067c24 */ /* 0x000fe4000f8e02ff */
[----:B------:R-:W-:Y:S02]  /*dba0*/  IMAD.IADD R3, R3, 0x1, R5 ;  /* 0x0000000103037824 */ /* 0x000fe400078e0205 */
[C---:B------:R-:W-:Y:S02]  /*dbb0*/  IMAD R6, R4.reuse, UR5, R6 ;  /* 0x0000000504067c24 */ /* 0x040fe4000f8e0206 */
[----:B------:R-:W-:Y:S01]  /*dbc0*/  IMAD.WIDE.U32 R2, R4, UR4, R2 ;  /* 0x0000000404027c25 */ /* 0x000fe2000f8e0002 */
[----:B------:R-:W-:-:S03]  /*dbd0*/  ULDC.64 UR4, c[0x0][0x308] ;  /* 0x0000c20000047ab9 */ /* 0x000fc60000000a00 */
[----:B------:R-:W-:Y:S02]  /*dbe0*/  IMAD.IADD R3, R3, 0x1, R6 ;  /* 0x0000000103037824 */ /* 0x000fe400078e0206 */
[----:B------:R-:W-:Y:S02]  /*dbf0*/  IMAD R6, R25, -0x60, R37 ;  /* 0xffffffa019067824 */ /* 0x000fe400078e0225 */
[----:B------:R-:W-:Y:S01]  /*dc00*/  IMAD.WIDE.U32 R2, R26, UR4, R2 ;  /* 0x000000041a027c25 */ /* 0x000fe2000f8e0002 */
[----:B------:R-:W-:-:S03]  /*dc10*/  UMOV UR4, 0xffffffff ;  /* 0xffffffff00047882 */ /* 0x000fc60000000000 */
[----:B------:R-:W-:Y:S01]  /*dc20*/  IMAD R0, R26, UR5, R3 ;  /* 0x000000051a007c24 */ /* 0x000fe2000f8e0203 */
[----:B------:R-:W-:Y:S01]  /*dc30*/  LEA R4, P0, R2, UR6, 0x1 ;  /* 0x0000000602047c11 */ /* 0x000fe2000f8008ff */
[----:B------:R-:W-:Y:S01]  /*dc40*/  IMAD R5, R27, 0x4800, R34 ;  /* 0x000048001b057824 */ /* 0x000fe200078e0222 */
[----:B-1----:R-:W-:Y:S02]  /*dc50*/  LOP3.LUT R8, R8, 0x7f, RZ, 0xc0, !PT ;  /* 0x0000007f08087812 */ /* 0x002fe400078ec0ff */
[----:B------:R-:W-:Y:S02]  /*dc60*/  LEA.HI.X R0, R2, UR7, R0, 0x1, P0 ;  /* 0x0000000702007c11 */ /* 0x000fe400080f0c00 */
[----:B------:R-:W-:-:S05]  /*dc70*/  SHF.R.U32.HI R8, RZ, 0x3, R8 ;  /* 0x00000003ff087819 */ /* 0x000fca0000011608 */
[----:B------:R-:W-:-:S05]  /*dc80*/  IMAD.IADD R6, R6, 0x1, -R8 ;  /* 0x0000000106067824 */ /* 0x000fca00078e0a08 */
[----:B------:R-:W-:Y:S01]  /*dc90*/  ISETP.GE.AND P0, PT, R6, 0x1, PT ;  /* 0x000000010600780c */ /* 0x000fe20003f06270 */
[----:B------:R-:W-:-:S12]  /*dca0*/  BRA.DIV UR4, `(.L_x_259) ;  /* 0x0000003e04347947 */ /* 0x000fd8000b800000 */
[----:B------:R-:W0:Y:S01]  /*dcb0*/  SHFL.IDX PT, R3, R4, RZ, 0x181f ;  /* 0x00181fff04037589 */ /* 0x000e2200000e0000 */
[----:B------:R-:W-:-:S03]  /*dcc0*/  @P0 IMAD R8, R5, 0x2, R22 ;  /* 0x0000000205080824 */ /* 0x000fc600078e0216 */
[----:B------:R-:W1:Y:S01]  /*dcd0*/  SHFL.IDX PT, R2, R0, RZ, 0x181f ;  /* 0x00181fff00027589 */ /* 0x000e6200000e0000 */
[----:B0-----:R-:W-:-:S04]  /*dce0*/  @P0 LEA R3, P1, R31, R3, 0x1 ;  /* 0x000000031f030211 */ /* 0x001fc800078208ff */
[----:B-1----:R-:W-:Y:S02]  /*dcf0*/  @P0 IADD3.X R2, RZ, R2, RZ, P1, !PT ;  /* 0x00000002ff020210 */ /* 0x002fe40000ffe4ff */
[----:B------:R-:W-:Y:S02]  /*dd00*/  ISETP.GE.AND P1, PT, R6, 0x11, PT ;  /* 0x000000110600780c */ /* 0x000fe40003f26270 */
[----:B------:R-:W-:-:S04]  /*dd10*/  @P0 LOP3.LUT R3, R3, R2, RZ, 0x3c, !PT ;  /* 0x0000000203030212 */ /* 0x000fc800078e3cff */
[----:B------:R-:W-:-:S04]  /*dd20*/  @P0 LOP3.LUT R2, R3, R2, RZ, 0x3c, !PT ;  /* 0x0000000203020212 */ /* 0x000fc800078e3cff */
[----:B------:R-:W-:-:S05]  /*dd30*/  @P0 LOP3.LUT R3, R3, R2, RZ, 0x3c, !PT ;  /* 0x0000000203030212 */ /* 0x000fca00078e3cff */
[----:B------:R-:W-:Y:S01]  /*dd40*/  @!PT LDS RZ, [RZ] ;  /* 0x00000000fffff984 */ /* 0x000fe20000000800 */
[----:B------:R-:W-:Y:S04]  /*dd50*/  @P0 LDGSTS.E.BYPASS.LTC128B.128 [R8+0x1e400], desc[UR36][R2.64], !P4 ;  /* 0x1e40000002080fae */ /* 0x000fe8000e101d64 */
[----:B------:R-:W-:Y:S04]  /*dd60*/  @P0 LDGSTS.E.BYPASS.LTC128B.128 [R8+0x21400], desc[UR36][R2.64+0x80], !P3 ;  /* 0x2140008002080fae */ /* 0x000fe8000d901d64 */
[----:B------:R0:W-:Y:S04]  /*dd70*/  @P0 LDGSTS.E.BYPASS.LTC128B.128 [R8+0x24400], desc[UR36][R2.64+0x100], !P2 ;  /* 0x2440010002080fae */ /* 0x0001e8000d101d64 */
[----:B0-----:R-:W0:Y:S01]  /*dd80*/  SHFL.IDX PT, R3, R4, 0x1, 0x181f ;  /* 0x00381f0004037f89 */ /* 0x001e2200000e0000 */
[----:B------:R-:W-:-:S03]  /*dd90*/  @P1 IMAD R8, R5, 0x2, R22 ;  /* 0x0000000205081824 */ /* 0x000fc600078e0216 */
[----:B------:R-:W1:Y:S01]  /*dda0*/  SHFL.IDX PT, R2, R0, 0x1, 0x181f ;  /* 0x00381f0000027f89 */ /* 0x000e6200000e0000 */
[----:B0-----:R-:W-:-:S05]  /*ddb0*/  @P1 LEA R3, P0, R31, R3, 0x1 ;  /* 0x000000031f031211 */ /* 0x001fca00078008ff */
[----:B-1----:R-:W-:-:S05]  /*ddc0*/  @P1 IMAD.X R2, RZ, RZ, R2, P0 ;  /* 0x000000ffff021224 */ /* 0x002fca00000e0602 */
[----:B------:R-:W-:-:S04]  /*ddd0*/  @P1 LOP3.LUT R3, R3, R2, RZ, 0x3c, !PT ;  /* 0x0000000203031212 */ /* 0x000fc800078e3cff */
[----:B------:R-:W-:-:S04]  /*dde0*/  @P1 LOP3.LUT R2, R3, R2, RZ, 0x3c, !PT ;  /* 0x0000000203021212 */ /* 0x000fc800078e3cff */
[----:B------:R-:W-:-:S05]  /*ddf0*/  @P1 LOP3.LUT R3, R3, R2, RZ, 0x3c, !PT ;  /* 0x0000000203031212 */ /* 0x000fca00078e3cff */
[----:B------:R-:W-:Y:S04]  /*de00*/  @P1 LDGSTS.E.BYPASS.LTC128B.128 [R8+0x1ec00], desc[UR36][R2.64], !P4 ;  /* 0x1ec0000002081fae */ /* 0x000fe8000e101d64 */
[----:B------:R-:W-:Y:S04]  /*de10*/  @P1 LDGSTS.E.BYPASS.LTC128B.128 [R8+0x21c00], desc[UR36][R2.64+0x80], !P3 ;  /* 0x21c0008002081fae */ /* 0x000fe8000d901d64 */
[----:B------:R0:W-:Y:S01]  /*de20*/  @P1 LDGSTS.E.BYPASS.LTC128B.128 [R8+0x24c00], desc[UR36][R2.64+0x100], !P2 ;  /* 0x24c0010002081fae */ /* 0x0001e2000d101d64 */
[----:B------:R-:W-:-:S03]  /*de30*/  ISETP.GE.AND P1, PT, R6, 0x21, PT ;  /* 0x000000210600780c */ /* 0x000fc60003f26270 */
[----:B0-----:R-:W0:Y:S10]  /*de40*/  SHFL.IDX PT, R3, R4, 0x2, 0x181f ;  /* 0x00581f0004037f89 */ /* 0x001e3400000e0000 */
[----:B------:R-:W-:Y:S01]  /*de50*/  @P1 IMAD R8, R5, 0x2, R22 ;  /* 0x0000000205081824 */ /* 0x000fe200078e0216 */
        /* <DEDUP_REMOVED lines=23> */
[----:B------:R-:W-:Y:S01]  /*dfd0*/  @P1 LEA R8, R5, R22, 0x1 ;  /* 0x0000001605081211 */ /* 0x000fe200078e08ff */
[----:B------:R-:W1:Y:S04]  /*dfe0*/  SHFL.IDX PT, R2, R0, 0x4, 0x181f ;  /* 0x00981f0000027f89 */ /* 0x000e6800000e0000 */
[----:B------:R-:W2:Y:S01]  /*dff0*/  SHFL.IDX PT, R0, R0, 0x5, 0x181f ;  /* 0x00b81f0000007f89 */ /* 0x000ea200000e0000 */
[----:B0-----:R-:W-:-:S05]  /*e000*/  @P1 LEA R3, P0, R31, R3, 0x1 ;  /* 0x000000031f031211 */ /* 0x001fca00078008ff */
[----:B-1----:R-:W-:-:S05]  /*e010*/  @P1 IMAD.X R2, RZ, RZ, R2, P0 ;  /* 0x000000ffff021224 */ /* 0x002fca00000e0602 */
[----:B------:R-:W-:-:S04]  /*e020*/  @P1 LOP3.LUT R3, R3, R2, RZ, 0x3c, !PT ;  /* 0x0000000203031212 */ /* 0x000fc800078e3cff */
[----:B------:R-:W-:-:S04]  /*e030*/  @P1 LOP3.LUT R2, R3, R2, RZ, 0x3c, !PT ;  /* 0x0000000203021212 */ /* 0x000fc800078e3cff */
[----:B------:R-:W-:-:S05]  /*e040*/  @P1 LOP3.LUT R3, R3, R2, RZ, 0x3c, !PT ;  /* 0x0000000203031212 */ /* 0x000fca00078e3cff */
[----:B------:R-:W-:Y:S04]  /*e050*/  @P1 LDGSTS.E.BYPASS.LTC128B.128 [R8+0x20400], desc[UR36][R2.64], !P4 ;  /* 0x2040000002081fae */ /* 0x000fe8000e101d64 */
[----:B------:R-:W-:Y:S04]  /*e060*/  @P1 LDGSTS.E.BYPASS.LTC128B.128 [R8+0x23400], desc[UR36][R2.64+0x80], !P3 ;  /* 0x2340008002081fae */ /* 0x000fe8000d901d64 */
[----:B------:R0:W-:Y:S04]  /*e070*/  @P1 LDGSTS.E.BYPASS.LTC128B.128 [R8+0x26400], desc[UR36][R2.64+0x100], !P2 ;  /* 0x2640010002081fae */ /* 0x0001e8000d101d64 */
[----:B0-2---:R0:W1:Y:S02]  /*e080*/  SHFL.IDX PT, R2, R4, 0x5, 0x181f ;  /* 0x00b81f0004027f89 */ /* 0x00506400000e0000 */
.L_x_336:
[----:B------:R-:W-:-:S13]  /*e090*/  ISETP.GE.AND P0, PT, R6, 0x51, PT ;  /* 0x000000510600780c */ /* 0x000fda0003f06270 */
[----:B-1----:R-:W-:Y:S01]  /*e0a0*/  @P0 LEA R2, P1, R31, R2, 0x1 ;  /* 0x000000021f020211 */ /* 0x002fe200078208ff */
[----:B------:R-:W-:-:S04]  /*e0b0*/  @P0 IMAD R5, R5, 0x2, R22 ;  /* 0x0000000205050824 */ /* 0x000fc800078e0216 */
[----:B------:R-:W-:-:S05]  /*e0c0*/  @P0 IMAD.X R3, RZ, RZ, R0, P1 ;  /* 0x000000ffff030224 */ /* 0x000fca00008e0600 */
[----:B------:R-:W-:Y:S01]  /*e0d0*/  @!PT LDS RZ, [RZ] ;  /* 0x00000000fffff984 */ /* 0x000fe20000000800 */
[----:B------:R-:W-:Y:S01]  /*e0e0*/  @!PT LDS RZ, [RZ] ;  /* 0x00000000fffff984 */ /* 0x000fe20000000800 */
[----:B------:R-:W-:Y:S01]  /*e0f0*/  @!PT LDS RZ, [RZ] ;  /* 0x00000000fffff984 */ /* 0x000fe20000000800 */
[----:B------:R1:W-:Y:S04]  /*e100*/  @P0 LDGSTS.E.BYPASS.LTC128B.128 [R5+0x20c00], desc[UR36][R2.64], !P4 ;  /* 0x20c0000002050fae */ /* 0x0003e8000e101d64 */
[----:B------:R1:W-:Y:S04]  /*e110*/  @P0 LDGSTS.E.BYPASS.LTC128B.128 [R5+0x23c00], desc[UR36][R2.64+0x80], !P3 ;  /* 0x23c0008002050fae */ /* 0x0003e8000d901d64 */
[----:B------:R1:W-:Y:S01]  /*e120*/  @P0 LDGSTS.E.BYPASS.LTC128B.128 [R5+0x26c00], desc[UR36][R2.64+0x100], !P2 ;  /* 0x26c0010002050fae */ /* 0x0003e2000d101d64 */
[----:B------:R-:W-:Y:S01]  /*e130*/  PLOP3.LUT P0, PT, PT, PT, PT, 0x80, 0x0 ;  /* 0x000000000000781c */ /* 0x000fe20003f0f070 */
[----:B------:R-:W-:-:S12]  /*e140*/  NOP ;  /* 0x0000000000007918 */ /* 0x000fd80000000000 */
.L_x_260:
        /* <DEDUP_REMOVED lines=10> */
.L_x_261:
[----:B------:R2:W5:Y:S01]  /*e1f0*/  LDL.LU R0, [R1+0x10] ;  /* 0x0000100001007983 */ /* 0x0005620000300800 */
[----:B------:R-:W-:Y:S01]  /*e200*/  LOP3.LUT P0, RZ, R23, 0x40, RZ, 0xc0, !PT ;  /* 0x0000004017ff7812 */ /* 0x000fe2000780c0ff */
[----:B------:R2:W-:-:S12]  /*e210*/  SYNCS.ARRIVE.TRANS64.A1T0 RZ, [R7+URZ+0x30830], RZ ;  /* 0x030830ff07ff79a7 */ /* 0x0005d8000810003f */
[----:B------:R-:W-:Y:S05]  /*e220*/  WARPSYNC.ALL ;  /* 0x0000000000007948 */ /* 0x000fea0003800000 */
[----:B------:R-:W-:Y:S01]  /*e230*/  ULDC.64 UR4, c[0x0][0x298] ;  /* 0x0000a60000047ab9 */ /* 0x000fe20000000a00 */
[----:B------:R-:W-:Y:S01]  /*e240*/  SEL R29, R29, RZ, !P0 ;  /* 0x000000ff1d1d7207 */ /* 0x000fe20004000000 */
[----:B01----:R-:W-:Y:S01]  /*e250*/  IMAD.WIDE.U32 R4, R35, UR4, RZ ;  /* 0x0000000423047c25 */ /* 0x003fe2000f8e00ff */
[----:B------:R-:W-:Y:S01]  /*e260*/  BSSY B6, `(.L_x_262) ;  /* 0x000001c000067945 */ /* 0x000fe20003800000 */
[----:B------:R-:W-:Y:S01]  /*e270*/  BAR.SYNC.DEFER_BLOCKING 0x8, 0x180 ;  /* 0x0206000000007b1d */ /* 0x000fe20000010000 */
[----:B-----5:R-:W-:-:S02]  /*e280*/  SEL R2, R0, RZ, !P0 ;  /* 0x000000ff00027207 */ /* 0x020fc40004000000 */
[----:B------:R-:W-:-:S03]  /*e290*/  SHF.R.S32.HI R0, RZ, 0x1f, R35 ;  /* 0x0000001fff007819 */ /* 0x000fc60000011423 */
[----:B------:R0:W-:Y:S02]  /*e2a0*/  STL [R1+0x24], R2 ;  /* 0x0000240201007387 */ /* 0x0001e40000100800 */
[----:B------:R-:W-:Y:S02]  /*e2b0*/  IMAD R0, R0, UR4, RZ ;  /* 0x0000000400007c24 */ /* 0x000fe4000f8e02ff */
[----:B------:R1:W-:Y:S02]  /*e2c0*/  STL.64 [R1+0x10], R4 ;  /* 0x0000100401007387 */ /* 0x0003e40000100a00 */
[----:B------:R-:W-:Y:S02]  /*e2d0*/  IMAD R0, R35, UR5, R0 ;  /* 0x0000000523007c24 */ /* 0x000fe4000f8e0200 */
[----:B0-----:R-:W-:Y:S02]  /*e2e0*/  VIADD R2, R22, 0x12400 ;  /* 0x0001240016027836 */ /* 0x001fe40000000000 */
[----:B------:R-:W-:-:S03]  /*e2f0*/  IMAD.IADD R35, R5, 0x1, R0 ;  /* 0x0000000105237824 */ /* 0x000fc600078e0200 */
[----:B------:R-:W-:-:S13]  /*e300*/  LOP3.LUT P0, RZ, R2, 0x3ff, RZ, 0xc0, !PT ;  /* 0x000003ff02ff7812 */ /* 0x000fda000780c0ff */
[----:B-1----:R-:W-:Y:S05]  /*e310*/  @!P0 BRA `(.L_x_263) ;  /* 0x0000000000408947 */ /* 0x002fea0003800000 */
[----:B------:R-:W-:Y:S01]  /*e320*/  MOV R2, 0x0 ;  /* 0x0000000000027802 */ /* 0x000fe20000000f00 */
[----:B------:R-:W-:Y:S01]  /*e330*/  ULDC.64 UR6, c[0x4][0x88] ;  /* 0x0100220000067ab9 */ /* 0x000fe20000000a00 */
[----:B------:R-:W-:Y:S01]  /*e340*/  ULDC.64 UR8, c[0x4][0x90] ;  /* 0x0100240000087ab9 */ /* 0x000fe20000000a00 */
[----:B------:R-:W-:Y:S01]  /*e350*/  ULDC.64 UR4, c[0x4][0x20] ;  /* 0x0100080000047ab9 */ /* 0x000fe20000000a00 */
[----:B------:R-:W-:Y:S01]  /*e360*/  IMAD.U32 R4, RZ, RZ, UR6 ;  /* 0x00000006ff047e24 */ /* 0x000fe2000f8e00ff */
[----:B------:R-:W-:Y:S01]  /*e370*/  MOV R10, UR4 ;  /* 0x00000004000a7c02 */ /* 0x000fe20008000f00 */
[----:B------:R-:W0:Y:S01]  /*e380*/  LDC.64 R2, c[0x4][R2] ;  /* 0x0100000002027b82 */ /* 0x000e220000000a00 */
[----:B------:R-:W-:Y:S02]  /*e390*/  IMAD.U32 R5, RZ, RZ, UR7 ;  /* 0x00000007ff057e24 */ /* 0x000fe4000f8e00ff */
[----:B------:R-:W-:Y:S02]  /*e3a0*/  IMAD.U32 R6, RZ, RZ, UR8 ;  /* 0x00000008ff067e24 */ /* 0x000fe4000f8e00ff */
[----:B--2---:R-:W-:-:S02]  /*e3b0*/  IMAD.U32 R7, RZ, RZ, UR9 ;  /* 0x00000009ff077e24 */ /* 0x004fc4000f8e00ff */
[----:B------:R-:W-:Y:S02]  /*e3c0*/  IMAD.U32 R11, RZ, RZ, UR5 ;  /* 0x00000005ff0b7e24 */ /* 0x000fe4000f8e00ff */
[----:B------:R-:W-:Y:S02]  /*e3d0*/  IMAD.MOV.U32 R8, RZ, RZ, 0x70 ;  /* 0x00000070ff087424 */ /* 0x000fe400078e00ff */
[----:B------:R-:W-:Y:S02]  /*e3e0*/  IMAD.MOV.U32 R12, RZ, RZ, 0x1 ;  /* 0x00000001ff0c7424 */ /* 0x000fe400078e00ff */
[----:B------:R-:W-:-:S07]  /*e3f0*/  IMAD.MOV.U32 R13, RZ, RZ, RZ ;  /* 0x000000ffff0d7224 */ /* 0x000fce00078e00ff */
[----:B------:R-:W-:-:S07]  /*e400*/  LEPC R20, `(.L_x_263) ;  /* 0x000000001014794e */ /* 0x000fce0000000000 */
[----:B0-----:R-:W-:Y:S05]  /*e410*/  CALL.ABS.NOINC R2 ;  /* 0x0000000002007343 */ /* 0x001fea0003c00000 */
.L_x_263:
[----:B------:R-:W-:Y:S05]  /*e420*/  BSYNC B6 ;  /* 0x0000000000067941 */ /* 0x000fea0003800000 */
.L_x_262:
[----:B------:R-:W3:Y:S01]  /*e430*/  LDL.LU.64 R2, [R1+0x10] ;  /* 0x0000100001027983 */ /* 0x000ee20000300a00 */
[----:B------:R-:W-:Y:S01]  /*e440*/  ULDC.64 UR6, c[0x0][0x2e0] ;  /* 0x0000b80000067ab9 */ /* 0x000fe20000000a00 */
[----:B------:R-:W0:Y:S01]  /*e450*/  LDC R6, c[0x0][0x448] ;  /* 0x00011200ff067b82 */ /* 0x000e220000000800 */
[----:B------:R-:W-:Y:S01]  /*e460*/  ULDC.64 UR4, c[0x0][0x2d8] ;  /* 0x0000b60000047ab9 */ /* 0x000fe20000000a00 */
[----:B------:R-:W4:Y:S01]  /*e470*/  LDL.LU R20, [R1+0x24] ;  /* 0x0000240001147983 */ /* 0x000f220000300800 */
[----:B------:R-:W-:-:S03]  /*e480*/  IMAD.SHL.U32 R4, R17, 0x80, RZ ;  /* 0x0000008011047824 */ /* 0x000fc600078e00ff */
[----:B------:R1:W5:Y:S01]  /*e490*/  LDL R17, [R1+0x18] ;  /* 0x0000180001117983 */ /* 0x0003620000100800 */
[----:B0-----:R-:W-:-:S13]  /*e4a0*/  ISETP.NE.AND P0, PT, R6, 0x1, PT ;  /* 0x000000010600780c */ /* 0x001fda0003f05270 */
[----:B------:R-:W0:Y:S08]  /*e4b0*/  @P0 LDC R0, c[0x0][0x44c] ;  /* 0x00011300ff000b82 */ /* 0x000e300000000800 */
[----:B------:R-:W1:Y:S01]  /*e4c0*/  @P0 LDC R8, c[0x0][0x450] ;  /* 0x00011400ff080b82 */ /* 0x000e620000000800 */
[----:B---3--:R-:W-:Y:S02]  /*e4d0*/  IMAD.MOV.U32 R3, RZ, RZ, R35 ;  /* 0x000000ffff037224 */ /* 0x008fe400078e0023 */
[----:B----4-:R-:W-:-:S02]  /*e4e0*/  IMAD R5, R20, UR6, RZ ;  /* 0x0000000614057c24 */ /* 0x010fc4000f8e02ff */
[----:B------:R-:W3:Y:S01]  /*e4f0*/  S2R R20, SR_TID.X ;  /* 0x0000000000147919 */ /* 0x000ee20000002100 */
[----:B------:R-:W-:-:S04]  /*e500*/  IMAD.WIDE.U32 R2, R26, UR4, R2 ;  /* 0x000000041a027c25 */ /* 0x000fc8000f8e0002 */
[----:B------:R-:W-:Y:S01]  /*e510*/  IMAD R3, R26, UR5, R3 ;  /* 0x000000051a037c24 */ /* 0x000fe2000f8e0203 */
[----:B------:R-:W-:Y:S01]  /*e520*/  ULDC.64 UR4, c[0x0][0x2d0] ;  /* 0x0000b40000047ab9 */ /* 0x000fe20000000a00 */
[C---:B------:R-:W-:Y:S02]  /*e530*/  IMAD R5, R29.reuse, UR7, R5 ;  /* 0x000000071d057c24 */ /* 0x040fe4000f8e0205 */
[----:B------:R-:W-:Y:S01]  /*e540*/  IMAD.WIDE.U32 R2, R29, UR6, R2 ;  /* 0x000000061d027c25 */ /* 0x000fe2000f8e0002 */
[----:B---3--:R-:W-:-:S04]  /*e550*/  LOP3.LUT R20, R20, 0x7f, RZ, 0xc0, !PT ;  /* 0x0000007f14147812 */ /* 0x008fc800078ec0ff */
[----:B------:R-:W-:Y:S02]  /*e560*/  SHF.R.U32.HI R21, RZ, 0x3, R20 ;  /* 0x00000003ff157819 */ /* 0x000fe40000011614 */
[----:B------:R-:W3:Y:S01]  /*e570*/  S2R R20, SR_TID.X ;  /* 0x0000000000147919 */ /* 0x000ee20000002100 */
[----:B------:R-:W-:Y:S01]  /*e580*/  IADD3 R3, R3, R5, RZ ;  /* 0x0000000503037210 */ /* 0x000fe20007ffe0ff */
[----:B---3--:R-:W-:-:S05]  /*e590*/  IMAD.SHL.U32 R20, R20, 0x10, RZ ;  /* 0x0000001014147824 */ /* 0x008fca00078e00ff */
[----:B------:R-:W-:-:S04]  /*e5a0*/  LOP3.LUT R20, R21, 0x70, R20, 0xf8, !PT ;  /* 0x0000007015147812 */ /* 0x000fc800078ef814 */
[----:B--2---:R-:W-:-:S05]  /*e5b0*/  LOP3.LUT R7, R20, R4, RZ, 0xfc, !PT ;  /* 0x0000000414077212 */ /* 0x004fca00078efcff */
[----:B0-----:R-:W-:-:S04]  /*e5c0*/  @P0 IMAD.HI.U32 R9, R7, R0, RZ ;  /* 0x0000000007090227 */ /* 0x001fc800078e00ff */
[----:B------:R-:W-:Y:S01]  /*e5d0*/  IMAD.MOV.U32 R0, RZ, RZ, R7 ;  /* 0x000000ffff007224 */ /* 0x000fe200078e0007 */
[----:B-1----:R-:W-:Y:S01]  /*e5e0*/  @P0 SHF.R.U32.HI R0, RZ, R8, R9 ;  /* 0x00000008ff000219 */ /* 0x002fe20000011609 */
[----:B------:R-:W0:Y:S04]  /*e5f0*/  S2R R20, SR_TID.X ;  /* 0x0000000000147919 */ /* 0x000e280000002100 */
[----:B------:R-:W-:-:S04]  /*e600*/  IMAD.MOV R5, RZ, RZ, -R0 ;  /* 0x000000ffff057224 */ /* 0x000fc800078e0a00 */
[----:B------:R-:W-:Y:S01]  /*e610*/  IMAD R5, R6, R5, R7 ;  /* 0x0000000506057224 */ /* 0x000fe200078e0207 */
[----:B------:R-:W-:Y:S01]  /*e620*/  SHF.R.S32.HI R7, RZ, 0x1f, R0 ;  /* 0x0000001fff077819 */ /* 0x000fe20000011400 */
[----:B------:R-:W-:-:S04]  /*e630*/  IMAD.WIDE.U32 R2, R0, UR4, R2 ;  /* 0x0000000400027c25 */ /* 0x000fc8000f8e0002 */
[----:B------:R-:W-:-:S04]  /*e640*/  IMAD R7, R7, UR4, RZ ;  /* 0x0000000407077c24 */ /* 0x000fc8000f8e02ff */
[----:B------:R-:W-:Y:S01]  /*e650*/  IMAD R7, R0, UR5, R7 ;  /* 0x0000000500077c24 */ /* 0x000fe2000f8e0207 */
[----:B------:R-:W-:Y:S01]  /*e660*/  SHF.R.S32.HI R0, RZ, 0x1f, R5 ;  /* 0x0000001fff007819 */ /* 0x000fe20000011405 */
[----:B------:R-:W-:Y:S02]  /*e670*/  ULDC.64 UR4, c[0x0][0x2c8] ;  /* 0x0000b20000047ab9 */ /* 0x000fe40000000a00 */
[----:B------:R-:W-:Y:S02]  /*e680*/  IMAD.IADD R3, R3, 0x1, R7 ;  /* 0x0000000103037824 */ /* 0x000fe400078e0207 */
[----:B------:R-:W-:Y:S02]  /*e690*/  IMAD R0, R0, UR4, RZ ;  /* 0x0000000400007c24 */ /* 0x000fe4000f8e02ff */
[----:B------:R-:W-:-:S04]  /*e6a0*/  IMAD.WIDE.U32 R2, R5, UR4, R2 ;  /* 0x0000000405027c25 */ /* 0x000fc8000f8e0002 */
[----:B------:R-:W-:Y:S01]  /*e6b0*/  IMAD R0, R5, UR5, R0 ;  /* 0x0000000505007c24 */ /* 0x000fe2000f8e0200 */
[----:B------:R-:W-:-:S03]  /*e6c0*/  ULDC.64 UR4, c[0x0][0x280] ;  /* 0x0000a00000047ab9 */ /* 0x000fc60000000a00 */
[----:B------:R-:W-:Y:S01]  /*e6d0*/  IMAD.IADD R5, R3, 0x1, R0 ;  /* 0x0000000103057824 */ /* 0x000fe200078e0200 */
[----:B------:R-:W-:Y:S01]  /*e6e0*/  LEA R0, P0, R2, UR4, 0x1 ;  /* 0x0000000402007c11 */ /* 0x000fe2000f8008ff */
[----:B------:R-:W-:Y:S01]  /*e6f0*/  ULDC UR4, c[0x0][0x2b8] ;  /* 0x0000ae0000047ab9 */ /* 0x000fe20000000800 */
[----:B0-----:R-:W-:Y:S02]  /*e700*/  LOP3.LUT R20, R20, 0x7f, RZ, 0xc0, !PT ;  /* 0x0000007f14147812 */ /* 0x001fe400078ec0ff */
[----:B------:R-:W-:Y:S01]  /*e710*/  LEA.HI.X R5, R2, UR5, R5, 0x1, P0 ;  /* 0x0000000502057c11 */ /* 0x000fe200080f0c05 */
[----:B------:R-:W-:Y:S01]  /*e720*/  UMOV UR5, 0xffffffff ;  /* 0xffffffff00057882 */ /* 0x000fe20000000000 */
[----:B------:R-:W-:Y:S02]  /*e730*/  ISETP.GE.AND P3, PT, R31, UR4, PT ;  /* 0x000000041f007c0c */ /* 0x000fe4000bf66270 */
[----:B------:R-:W-:Y:S02]  /*e740*/  ISETP.GE.AND P2, PT, R33, UR4, PT ;  /* 0x0000000421007c0c */ /* 0x000fe4000bf46270 */
[----:B------:R-:W-:-:S02]  /*e750*/  ISETP.GE.AND P0, PT, R32, UR4, PT ;  /* 0x0000000420007c0c */ /* 0x000fc4000bf06270 */
[----:B------:R-:W-:Y:S01]  /*e760*/  SHF.R.U32.HI R10, RZ, 0x3, R20 ;  /* 0x00000003ff0a7819 */ /* 0x000fe20000011614 */
[----:B------:R-:W-:Y:S10]  /*e770*/  BRA.DIV UR5, `(.L_x_264) ;  /* 0x0000003a05a87947 */ /* 0x000ff4000b800000 */
[----:B------:R-:W0:Y:S01]  /*e780*/  SHFL.IDX PT, R14, R0, RZ, 0x181f ;  /* 0x00181fff000e7589 */ /* 0x000e2200000e0000 */
[----:B-----5:R-:W-:Y:S02]  /*e790*/  IMAD R6, R17, R6, RZ ;  /* 0x0000000611067224 */ /* 0x020fe400078e02ff */
[----:B------:R-:W-:Y:S01]  /*e7a0*/  IMAD.IADD R4, R10, 0x1, R4 ;  /* 0x000000010a047824 */ /* 0x000fe200078e0204 */
[----:B------:R-:W1:Y:S03]  /*e7b0*/  SHFL.IDX PT, R2, R5, RZ, 0x181f ;  /* 0x00181fff05027589 */ /* 0x000e6600000e0000 */
[C---:B------:R-:W-:Y:S01]  /*e7c0*/  VIADD R7, R4.reuse, 0x10 ;  /* 0x0000001004077836 */ /* 0x040fe20000000000 */
[----:B------:R-:W-:-:S13]  /*e7d0*/  ISETP.GE.AND P1, PT, R4, R6, PT ;  /* 0x000000060400720c */ /* 0x000fda0003f26270 */
[----:B0-----:R-:W-:-:S05]  /*e7e0*/  @!P1 LEA R14, P4, R31, R14, 0x1 ;  /* 0x0000000e1f0e9211 */ /* 0x001fca00078808ff */
[----:B-1----:R-:W-:Y:S02]  /*e7f0*/  @!P1 IMAD.X R3, RZ, RZ, R2, P4 ;  /* 0x000000ffff039224 */ /* 0x002fe400020e0602 */
[----:B------:R-:W-:Y:S02]  /*e800*/  @!P1 IMAD.MOV.U32 R2, RZ, RZ, R14 ;  /* 0x000000ffff029224 */ /* 0x000fe400078e000e */
[----:B------:R-:W0:Y:S04]  /*e810*/  SHFL.IDX PT, R14, R0, 0x1, 0x181f ;  /* 0x00381f00000e7f89 */ /* 0x000e2800000e0000 */
[----:B------:R-:W-:Y:S04]  /*e820*/  @!P1 LDGSTS.E.BYPASS.LTC128B.128 [R36+0x12400], desc[UR36][R2.64], !P3 ;  /* 0x1240000002249fae */ /* 0x000fe8000d901d64 */
[----:B------:R-:W-:Y:S04]  /*e830*/  @!P1 LDGSTS.E.BYPASS.LTC128B.128 [R36+0x16400], desc[UR36][R2.64+0x80], !P2 ;  /* 0x1640008002249fae */ /* 0x000fe8000d101d64 */
[----:B------:R1:W-:Y:S01]  /*e840*/  @!P1 LDGSTS.E.BYPASS.LTC128B.128 [R36+0x1a400], desc[UR36][R2.64+0x100], !P0 ;  /* 0x1a40010002249fae */ /* 0x0003e2000c101d64 */
[----:B------:R-:W-:-:S03]  /*e850*/  ISETP.GE.AND P1, PT, R7, R6, PT ;  /* 0x000000060700720c */ /* 0x000fc60003f26270 */
[----:B-1----:R-:W1:Y:S10]  /*e860*/  SHFL.IDX PT, R2, R5, 0x1, 0x181f ;  /* 0x00381f0005027f89 */ /* 0x002e7400000e0000 */
[----:B0-----:R-:W-:-:S05]  /*e870*/  @!P1 LEA R14, P4, R31, R14, 0x1 ;  /* 0x0000000e1f0e9211 */ /* 0x001fca00078808ff */
[----:B-1----:R-:W-:Y:S01]  /*e880*/  @!P1 IMAD.X R7, RZ, RZ, R2, P4 ;  /* 0x000000ffff079224 */ /* 0x002fe200020e0602 */
[----:B------:R-:W-:Y:S02]  /*e890*/  @!P1 MOV R2, R14 ;  /* 0x0000000e00029202 */ /* 0x000fe40000000f00 */
[----:B------:R-:W0:Y:S01]  /*e8a0*/  SHFL.IDX PT, R14, R0, 0x2, 0x181f ;  /* 0x00581f00000e7f89 */ /* 0x000e2200000e0000 */
[----:B------:R-:W-:Y:S02]  /*e8b0*/  @!P1 IMAD.MOV.U32 R3, RZ, RZ, R7 ;  /* 0x000000ffff039224 */ /* 0x000fe400078e0007 */
[----:B------:R-:W-:-:S03]  /*e8c0*/  VIADD R7, R4, 0x20 ;  /* 0x0000002004077836 */ /* 0x000fc60000000000 */
[----:B------:R-:W-:Y:S04]  /*e8d0*/  @!P1 LDGSTS.E.BYPASS.LTC128B.128 [R36+0x12c00], desc[UR36][R2.64], !P3 ;  /* 0x12c0000002249fae */ /* 0x000fe8000d901d64 */
[----:B------:R-:W-:Y:S04]  /*e8e0*/  @!P1 LDGSTS.E.BYPASS.LTC128B.128 [R36+0x16c00], desc[UR36][R2.64+0x80], !P2 ;  /* 0x16c0008002249fae */ /* 0x000fe8000d101d64 */
[----:B------:R1:W-:Y:S01]  /*e8f0*/  @!P1 LDGSTS.E.BYPASS.LTC128B.128 [R36+0x1ac00], desc[UR36][R2.64+0x100], !P0 ;  /* 0x1ac0010002249fae */ /* 0x0003e2000c101d64 */
[----:B------:R-:W-:-:S03]  /*e900*/  ISETP.GE.AND P1, PT, R7, R6, PT ;  /* 0x000000060700720c */ /* 0x000fc60003f26270 */
[----:B-1----:R-:W1:Y:S10]  /*e910*/  SHFL.IDX PT, R2, R5, 0x2, 0x181f ;  /* 0x00581f0005027f89 */ /* 0x002e7400000e0000 */
[----:B0-----:R-:W-:-:S05]  /*e920*/  @!P1 LEA R14, P4, R31, R14, 0x1 ;  /* 0x0000000e1f0e9211 */ /* 0x001fca00078808ff */
[----:B-1----:R-:W-:Y:S02]  /*e930*/  @!P1 IMAD.X R7, RZ, RZ, R2, P4 ;  /* 0x000000ffff079224 */ /* 0x002fe400020e0602 */
[----:B------:R-:W-:Y:S02]  /*e940*/  @!P1 IMAD.MOV.U32 R2, RZ, RZ, R14 ;  /* 0x000000ffff029224 */ /* 0x000fe400078e000e */
[----:B------:R-:W-:Y:S01]  /*e950*/  @!P1 IMAD.MOV.U32 R3, RZ, RZ, R7 ;  /* 0x000000ffff039224 */ /* 0x000fe200078e0007 */
[----:B------:R-:W0:Y:S01]  /*e960*/  SHFL.IDX PT, R14, R0, 0x3, 0x181f ;  /* 0x00781f00000e7f89 */ /* 0x000e2200000e0000 */
        /* <DEDUP_REMOVED lines=9> */
[----:B------:R-:W0:Y:S01]  /*ea00*/  SHFL.IDX PT, R14, R0, 0x4, 0x181f ;  /* 0x00981f00000e7f89 */ /* 0x000e2200000e0000 */
[----:B------:R-:W-:Y:S01]  /*ea10*/  @!P1 MOV R3, R7 ;  /* 0x0000000700039202 */ /* 0x000fe20000000f00 */
[----:B------:R-:W-:-:S04]  /*ea20*/  VIADD R7, R4, 0x40 ;  /* 0x0000004004077836 */ /* 0x000fc80000000000 */
        /* <DEDUP_REMOVED lines=21> */
[----:B------:R-:W-:-:S03]  /*eb80*/  IADD3 R7, R4, 0x60, RZ ;  /* 0x0000006004077810 */ /* 0x000fc60007ffe0ff */
[----:B------:R-:W-:Y:S04]  /*eb90*/  @!P1 LDGSTS.E.BYPASS.LTC128B.128 [R36+0x14c00], desc[UR36][R2.64], !P3 ;  /* 0x14c0000002249fae */ /* 0x000fe8000d901d64 */
[----:B------:R-:W-:Y:S04]  /*eba0*/  @!P1 LDGSTS.E.BYPASS.LTC128B.128 [R36+0x18c00], desc[UR36][R2.64+0x80], !P2 ;  /* 0x18c0008002249fae */ /* 0x000fe8000d101d64 */
[----:B------:R1:W-:Y:S01]  /*ebb0*/  @!P1 LDGSTS.E.BYPASS.LTC128B.128 [R36+0x1cc00], desc[UR36][R2.64+0x100], !P0 ;  /* 0x1cc0010002249fae */ /* 0x0003e2000c101d64 */
[----:B------:R-:W-:-:S03]  /*ebc0*/  ISETP.GE.AND P1, PT, R7, R6, PT ;  /* 0x000000060700720c */ /* 0x000fc60003f26270 */
[----:B-1----:R-:W1:Y:S10]  /*ebd0*/  SHFL.IDX PT, R2, R5, 0x6, 0x181f ;  /* 0x00d81f0005027f89 */ /* 0x002e7400000e0000 */
[----:B0-----:R-:W-:Y:S01]  /*ebe0*/  @!P1 LEA R14, P4, R31, R14, 0x1 ;  /* 0x0000000e1f0e9211 */ /* 0x001fe200078808ff */
[----:B------:R-:W0:Y:S04]  /*ebf0*/  SHFL.IDX PT, R5, R5, 0x7, 0x181f ;  /* 0x00f81f0005057f89 */ /* 0x000e2800000e0000 */
[----:B-1----:R-:W-:-:S02]  /*ec00*/  @!P1 IMAD.X R7, RZ, RZ, R2, P4 ;  /* 0x000000ffff079224 */ /* 0x002fc400020e0602 */
[----:B------:R-:W-:Y:S02]  /*ec10*/  @!P1 IMAD.MOV.U32 R2, RZ, RZ, R14 ;  /* 0x000000ffff029224 */ /* 0x000fe400078e000e */
[----:B------:R-:W-:Y:S01]  /*ec20*/  @!P1 IMAD.MOV.U32 R3, RZ, RZ, R7 ;  /* 0x000000ffff039224 */ /* 0x000fe200078e0007 */
[----:B------:R1:W2:Y:S04]  /*ec30*/  SHFL.IDX PT, R14, R0, 0x7, 0x181f ;  /* 0x00f81f00000e7f89 */ /* 0x0002a800000e0000 */
[----:B------:R1:W-:Y:S04]  /*ec40*/  @!P1 LDGSTS.E.BYPASS.LTC128B.128 [R36+0x15400], desc[UR36][R2.64], !P3 ;  /* 0x1540000002249fae */ /* 0x0003e8000d901d64 */
[----:B------:R1:W-:Y:S04]  /*ec50*/  @!P1 LDGSTS.E.BYPASS.LTC128B.128 [R36+0x19400], desc[UR36][R2.64+0x80], !P2 ;  /* 0x1940008002249fae */ /* 0x0003e8000d101d64 */
[----:B0-----:R1:W-:Y:S02]  /*ec60*/  @!P1 LDGSTS.E.BYPASS.LTC128B.128 [R36+0x1d400], desc[UR36][R2.64+0x100], !P0 ;  /* 0x1d40010002249fae */ /* 0x0013e4000c101d64 */
.L_x_353:
[----:B-1----:R-:W-:Y:S01]  /*ec70*/  VIADD R3, R4, 0x70 ;  /* 0x0000007004037836 */ /* 0x002fe20000000000 */
[----:B------:R-:W-:Y:S04]  /*ec80*/  BSSY B0, `(.L_x_265) ;  /* 0x000000b000007945 */ /* 0x000fe80003800000 */
[----:B------:R-:W-:-:S13]  /*ec90*/  ISETP.GE.AND P1, PT, R3, R6, PT ;  /* 0x000000060300720c */ /* 0x000fda0003f26270 */
[----:B------:R-:W-:Y:S05]  /*eca0*/  @P1 BRA `(.L_x_266) ;  /* 0x0000000000201947 */ /* 0x000fea0003800000 */
[----:B--2---:R-:W-:-:S05]  /*ecb0*/  LEA R2, P1, R31, R14, 0x1 ;  /* 0x0000000e1f027211 */ /* 0x004fca00078208ff */
[----:B------:R-:W-:-:S05]  /*ecc0*/  IMAD.X R3, RZ, RZ, R5, P1 ;  /* 0x000000ffff037224 */ /* 0x000fca00008e0605 */
[----:B------:R-:W-:Y:S01]  /*ecd0*/  @!PT LDS RZ, [RZ] ;  /* 0x00000000fffff984 */ /* 0x000fe20000000800 */
[----:B------:R-:W-:Y:S01]  /*ece0*/  @!PT LDS RZ, [RZ] ;  /* 0x00000000fffff984 */ /* 0x000fe20000000800 */
[----:B------:R-:W-:Y:S01]  /*ecf0*/  @!PT LDS RZ, [RZ] ;  /* 0x00000000fffff984 */ /* 0x000fe20000000800 */
[----:B------:R0:W-:Y:S04]  /*ed00*/  LDGSTS.E.BYPASS.LTC128B.128 [R36+0x15c00], desc[UR36][R2.64], !P3 ;  /* 0x15c0000002247fae */ /* 0x0001e8000d901d64 */
[----:B------:R0:W-:Y:S04]  /*ed10*/  LDGSTS.E.BYPASS.LTC128B.128 [R36+0x19c00], desc[UR36][R2.64+0x80], !P2 ;  /* 0x19c0008002247fae */ /* 0x0001e8000d101d64 */
[----:B------:R0:W-:Y:S02]  /*ed20*/  LDGSTS.E.BYPASS.LTC128B.128 [R36+0x1dc00], desc[UR36][R2.64+0x100], !P0 ;  /* 0x1dc0010002247fae */ /* 0x0001e4000c101d64 */
.L_x_266:
[----:B------:R-:W-:Y:S05]  /*ed30*/  BSYNC B0 ;  /* 0x0000000000007941 */ /* 0x000fea0003800000 */
.L_x_265:
[----:B------:R-:W-:Y:S01]  /*ed40*/  NOP ;  /* 0x0000000000007918 */ /* 0x000fe20000000000 */
[----:B------:R-:W-:-:S13]  /*ed50*/  PLOP3.LUT P0, PT, PT, PT, PT, 0x80, 0x0 ;  /* 0x000000000000781c */ /* 0x000fda0003f0f070 */
.L_x_267:
[----:B------:R-:W-:Y:S02]  /*ed60*/  PLOP3.LUT P1, PT, P1, P0, PT, 0xa2, 0x0 ;  /* 0x000000000000781c */ /* 0x000fe40000f21472 */
[----:B------:R-:W-:-:S08]  /*ed70*/  @P0 R2UR P1, UR4, R22 ;  /* 0x00000000160402ca */ /* 0x000fd00000020000 */
[----:B------:R-:W-:-:S05]  /*ed80*/  @P0 PLOP3.LUT P0, PT, P1, PT, PT, 0x80, 0x0 ;  /* 0x000000000000081c */ /* 0x000fca0000f0f070 */
[----:B------:R-:W-:Y:S01]  /*ed90*/  @!P1 SYNCS.ARRIVE.TRANS64.RED.A0T1 RZ, [UR4+0x30800], RZ ;  /* 0x030800ffffff99a7 */ /* 0x000fe20008200404 */
[----:B------:R-:W-:Y:S07]  /*eda0*/  @!P1 ARRIVES.LDGSTSBAR.64.TRANSCNT [UR4+0x30800] ;  /* 0x03080000ff0099b0 */ /* 0x000fee0008000a84 */
[----:B------:R-:W-:Y:S05]  /*edb0*/  @P0 BRA.U.ANY `(.L_x_267) ;  /* 0xfffffffd00e80947 */ /* 0x000fea000393ffff */
[----:B0-----:R-:W3:Y:S04]  /*edc0*/  LDL.LU R3, [R1+0x20] ;  /* 0x0000200001037983 */ /* 0x001ee80000300800 */
[----:B------:R-:W4:Y:S01]  /*edd0*/  LDL.LU R2, [R1+0x1c] ;  /* 0x00001c0001027983 */ /* 0x000f220000300800 */
[----:B---3--:R-:W-:Y:S02]  /*ede0*/  VIADD R3, R3, 0x1 ;  /* 0x0000000103037836 */ /* 0x008fe40000000000 */
[----:B----4-:R-:W-:-:S03]  /*edf0*/  VIADD R8, R2, 0xfffffffe ;  /* 0xfffffffe02087836 */ /* 0x010fc60000000000 */
[----:B------:R-:W-:Y:S01]  /*ee00*/  LEA.HI R0, R3, R3, RZ, 0x1 ;  /* 0x0000000303007211 */ /* 0x000fe200078f08ff */
[----:B------:R0:W-:Y:S03]  /*ee10*/  STL [R1+0x20], R3 ;  /* 0x0000200301007387 */ /* 0x0001e60000100800 */
[----:B------:R-:W-:-:S05]  /*ee20*/  LOP3.LUT R0, R0, 0xfffffffe, RZ, 0xc0, !PT ;  /* 0xfffffffe00007812 */ /* 0x000fca00078ec0ff */
[----:B------:R-:W-:-:S05]  /*ee30*/  IMAD.IADD R0, R3, 0x1, -R0 ;  /* 0x0000000103007824 */ /* 0x000fca00078e0a00 */
[----:B0-----:R-:W-:Y:S01]  /*ee40*/  SHF.L.U32 R3, R0, 0x1f, RZ ;  /* 0x0000001f00037819 */ /* 0x001fe200000006ff */
[----:B------:R-:W-:Y:S01]  /*ee50*/  NOP ;  /* 0x0000000000007918 */ /* 0x000fe20000000000 */
[----:B------:R0:W-:Y:S01]  /*ee60*/  SYNCS.ARRIVE.TRANS64.A1T0 RZ, [R22+URZ+0x30800], RZ ;  /* 0x030800ff16ff79a7 */ /* 0x0001e2000810003f */
[----:B------:R-:W-:Y:S01]  /*ee70*/  BSSY B0, `(.L_x_268) ;  /* 0x0000003000007945 */ /* 0x000fe20003800000 */
[----:B------:R-:W1:Y:S03]  /*ee80*/  SYNCS.PHASECHK.TRANS64.TRYWAIT P0, [R22+URZ+0x30820], R3 ;  /* 0x03082003160075a7 */ /* 0x000e66000800017f */
[----:B01----:R-:W-:Y:S05]  /*ee90*/  @!P0 BRA `(.L_x_269) ;  /* 0x0000003c007c8947 */ /* 0x003fea0003800000 */
.L_x_354:
[----:B------:R-:W-:Y:S05]  /*eea0*/  BSYNC B0 ;  /* 0x0000000000007941 */ /* 0x000fea0003800000 */
.L_x_268:
[----:B------:R-:W3:Y:S01]  /*eeb0*/  LDL R0, [R1] ;  /* 0x0000000001007983 */ /* 0x000ee20000100800 */
[----:B------:R-:W-:Y:S01]  /*eec0*/  BSSY B0, `(.L_x_270) ;  /* 0x0000104000007945 */ /* 0x000fe20003800000 */
[----:B---3--:R-:W-:-:S13]  /*eed0*/  ISETP.GE.AND P0, PT, R8, R0, PT ;  /* 0x000000000800720c */ /* 0x008fda0003f06270 */
[----:B------:R-:W-:Y:S05]  /*eee0*/  @!P0 BRA `(.L_x_271) ;  /* 0x0000001000048947 */ /* 0x000fea0003800000 */
[----:B------:R-:W-:Y:S01]  /*eef0*/  ULDC UR4, c[0x0][0x2f4] ;  /* 0x0000bd0000047ab9 */ /* 0x000fe20000000800 */
[----:B------:R-:W-:Y:S01]  /*ef00*/  MOV R17, R28 ;  /* 0x0000001c00117202 */ /* 0x000fe20000000f00 */
[----:B------:R-:W-:Y:S01]  /*ef10*/  IMAD.MOV.U32 R10, RZ, RZ, R27 ;  /* 0x000000ffff0a7224 */ /* 0x000fe200078e001b */
[----:B------:R-:W-:Y:S01]  /*ef20*/  ISETP.GE.AND P3, PT, R31, UR4, PT ;  /* 0x000000041f007c0c */ /* 0x000fe2000bf66270 */
[----:B------:R-:W-:Y:S01]  /*ef30*/  IMAD.MOV.U32 R29, RZ, RZ, R25 ;  /* 0x000000ffff1d7224 */ /* 0x000fe200078e0019 */
[----:B------:R-:W-:Y:S02]  /*ef40*/  ISETP.GE.AND P2, PT, R33, UR4, PT ;  /* 0x0000000421007c0c */ /* 0x000fe4000bf46270 */
[----:B------:R-:W-:-:S13]  /*ef50*/  ISETP.GE.AND P1, PT, R32, UR4, PT ;  /* 0x0000000420007c0c */ /* 0x000fda000bf26270 */
.L_x_284:
[----:B------:R-:W3:Y:S04]  /*ef60*/  LDL R5, [R1+0x4] ;  /* 0x0000040001057983 */ /* 0x000ee80000100800 */
[----:B------:R-:W4:Y:S01]  /*ef70*/  LDL R12, [R1+0x8] ;  /* 0x00000800010c7983 */ /* 0x000f220000100800 */
[----:B------:R-:W1:Y:S01]  /*ef80*/  S2R R0, SR_TID.X ;  /* 0x0000000000007919 */ /* 0x000e620000002100 */
[----:B------:R-:W2:Y:S01]  /*ef90*/  S2R R4, SR_TID.X ;  /* 0x0000000000047919 */ /* 0x000ea20000002100 */
[----:B-1----:R-:W-:-:S04]  /*efa0*/  LOP3.LUT R0, R0, 0x7f, RZ, 0xc0, !PT ;  /* 0x0000007f00007812 */ /* 0x002fc800078ec0ff */
[----:B0-----:R-:W-:Y:S02]  /*efb0*/  SHF.R.U32.HI R3, RZ, 0x3, R0 ;  /* 0x00000003ff037819 */ /* 0x001fe40000011600 */
[----:B------:R-:W0:Y:S01]  /*efc0*/  LDC R0, c[0x0][0x430] ;  /* 0x00010c00ff007b82 */ /* 0x000e220000000800 */
[----:B--2---:R-:W-:-:S05]  /*efd0*/  IMAD.SHL.U32 R4, R4, 0x10, RZ ;  /* 0x0000001004047824 */ /* 0x004fca00078e00ff */
[----:B------:R-:W-:-:S04]  /*efe0*/  LOP3.LUT R4, R3, 0x70, R4, 0xf8, !PT ;  /* 0x0000007003047812 */ /* 0x000fc800078ef804 */
[----:B------:R-:W-:-:S13]  /*eff0*/  ISETP.GT.U32.AND P5, PT, R4, 0x5f, PT ;  /* 0x0000005f0400780c */ /* 0x000fda0003fa4070 */
[----:B------:R-:W4:Y:S01]  /*f000*/  @!P5 LDC.64 R6, c[0x0][0x428] ;  /* 0x00010a00ff06db82 */ /* 0x000f220000000a00 */
[----:B0-----:R-:W-:-:S13]  /*f010*/  ISETP.NE.AND P0, PT, R0, 0x1, PT ;  /* 0x000000010000780c */ /* 0x001fda0003f05270 */
[----:B------:R-:W0:Y:S08]  /*f020*/  @P0 LDC R0, c[0x0][0x434] ;  /* 0x00010d00ff000b82 */ /* 0x000e300000000800 */
[----:B------:R-:W1:Y:S01]  /*f030*/  @P0 LDC R3, c[0x0][0x438] ;  /* 0x00010e00ff030b82 */ /* 0x000e620000000800 */
[----:B---3--:R-:W-:-:S04]  /*f040*/  IMAD R9, R8, 0x60, R5 ;  /* 0x0000006008097824 */ /* 0x008fc800078e0205 */
[----:B------:R-:W-:-:S03]  /*f050*/  IMAD.IADD R9, R4, 0x1, R9 ;  /* 0x0000000104097824 */ /* 0x000fc600078e0209 */
[----:B------:R-:W2:Y:S01]  /*f060*/  @!P5 LDC.64 R4, c[0x0][0x418] ;  /* 0x00010600ff04db82 */ /* 0x000ea20000000a00 */
[----:B0-----:R-:W-:-:S04]  /*f070*/  @P0 IMAD.HI.U32 R0, R9, R0, RZ ;  /* 0x0000000009000227 */ /* 0x001fc800078e00ff */
[----:B------:R-:W-:Y:S01]  /*f080*/  IMAD.MOV.U32 R11, RZ, RZ, R9 ;  /* 0x000000ffff0b7224 */ /* 0x000fe200078e0009 */
[----:B-1----:R-:W-:Y:S01]  /*f090*/  @P0 SHF.R.U32.HI R11, RZ, R3, R0 ;  /* 0x00000003ff0b0219 */ /* 0x002fe20000011600 */
[----:B----4-:R-:W-:-:S03]  /*f0a0*/  @!P5 IMAD R0, R12, R6, RZ ;  /* 0x000000060c00d224 */ /* 0x010fc600078e02ff */
[--C-:B------:R-:W-:Y:S01]  /*f0b0*/  @!P5 SHF.R.S32.HI R3, RZ, 0x1f, R11.reuse ;  /* 0x0000001fff03d819 */ /* 0x100fe2000001140b */
[----:B------:R-:W-:Y:S02]  /*f0c0*/  @!P5 IMAD.MOV.U32 R2, RZ, RZ, R11 ;  /* 0x000000ffff02d224 */ /* 0x000fe400078e000b */
[C---:B------:R-:W-:Y:S02]  /*f0d0*/  @!P5 IMAD R7, R30.reuse, R7, R0 ;  /* 0x000000071e07d224 */ /* 0x040fe400078e0200 */
[----:B------:R-:W-:-:S04]  /*f0e0*/  @!P5 IMAD.WIDE.U32 R2, R30, R6, R2 ;  /* 0x000000061e02d225 */ /* 0x000fc800078e0002 */
[----:B------:R-:W-:Y:S01]  /*f0f0*/  @!P5 IMAD.IADD R7, R7, 0x1, R3 ;  /* 0x000000010707d824 */ /* 0x000fe200078e0203 */
[----:B------:R-:W-:Y:S02]  /*f100*/  MOV R0, RZ ;  /* 0x000000ff00007202 */ /* 0x000fe40000000f00 */
[----:B--2---:R-:W-:-:S04]  /*f110*/  @!P5 LEA R4, P0, R2, R4, 0x2 ;  /* 0x000000040204d211 */ /* 0x004fc800078010ff */
[----:B------:R-:W-:-:S05]  /*f120*/  @!P5 LEA.HI.X R5, R2, R5, R7, 0x2, P0 ;  /* 0x000000050205d211 */ /* 0x000fca00000f1407 */
[----:B------:R0:W5:Y:S01]  /*f130*/  @!P5 LDG.E R0, desc[UR36][R4.64] ;  /* 0x000000240400d981 */ /* 0x000162000c1e1900 */
[----:B------:R-:W-:Y:S01]  /*f140*/  LOP3.LUT P4, RZ, R23, 0x10, RZ, 0xc0, !PT ;  /* 0x0000001017ff7812 */ /* 0x000fe2000788c0ff */
[----:B------:R-:W-:Y:S01]  /*f150*/  VIADD R27, R10, 0x1 ;  /* 0x000000010a1b7836 */ /* 0x000fe20000000000 */
[----:B------:R-:W-:Y:S05]  /*f160*/  YIELD ;  /* 0x0000000000007946 */ /* 0x000fea0003800000 */
[----:B------:R-:W-:Y:S01]  /*f170*/  ISETP.NE.AND P0, PT, R27, 0x2, PT ;  /* 0x000000021b00780c */ /* 0x000fe20003f05270 */
[----:B------:R-:W-:Y:S01]  /*f180*/  IMAD.MOV R2, RZ, RZ, -R11 ;  /* 0x000000ffff027224 */ /* 0x000fe200078e0a0b */
[----:B------:R-:W-:-:S02]  /*f190*/  ULDC UR4, c[0x0][0x430] ;  /* 0x00010c0000047ab9 */ /* 0x000fc40000000800 */
[----:B------:R-:W-:Y:S01]  /*f1a0*/  SEL R28, RZ, 0x1, P0 ;  /* 0x00000001ff1c7807 */ /* 0x000fe20000000000 */
[----:B------:R-:W-:Y:S01]  /*f1b0*/  IMAD R9, R2, UR4, R9 ;  /* 0x0000000402097c24 */ /* 0x000fe2000f8e0209 */
[----:B------:R-:W-:Y:S01]  /*f1c0*/  SEL R27, R27, RZ, P0 ;  /* 0x000000ff1b1b7207 */ /* 0x000fe20000000000 */
[----:B------:R-:W-:Y:S01]  /*f1d0*/  IMAD.MOV.U32 R25, RZ, RZ, R8 ;  /* 0x000000ffff197224 */ /* 0x000fe200078e0008 */
[----:B------:R-:W-:Y:S01]  /*f1e0*/  LOP3.LUT R28, R17, R28, RZ, 0x3c, !PT ;  /* 0x0000001c111c7212 */ /* 0x000fe200078e3cff */
[----:B0-----:R-:W-:Y:S06]  /*f1f0*/  @!P4 BRA `(.L_x_272) ;  /* 0x000000000004c947 */ /* 0x001fec0003800000 */
[----:B------:R-:W-:Y:S01]  /*f200*/  BPT.TRAP 0x1 ;  /* 0x000000040000795c */ /* 0x000fe20000300000 */
.L_x_272:
[----:B------:R-:W-:Y:S01]  /*f210*/  IMAD R6, R27, 0x8, R22 ;  /* 0x000000081b067824 */ /* 0x000fe200078e0216 */
[----:B------:R-:W-:Y:S01]  /*f220*/  SHF.L.U32 R3, R28, 0x1f, RZ ;  /* 0x0000001f1c037819 */ /* 0x000fe200000006ff */
[----:B------:R-:W-:Y:S03]  /*f230*/  BSSY B1, `(.L_x_273) ;  /* 0x0000003000017945 */ /* 0x000fe60003800000 */
[----:B------:R-:W0:Y:S02]  /*f240*/  SYNCS.PHASECHK.TRANS64.TRYWAIT P0, [R6+URZ+0x30840], R3 ;  /* 0x03084003060075a7 */ /* 0x000e24000800017f */
[----:B0-----:R-:W-:Y:S05]  /*f250*/  @!P0 BRA `(.L_x_274) ;  /* 0x0000003800a08947 */ /* 0x001fea0003800000 */
.L_x_355:
[----:B------:R-:W-:Y:S05]  /*f260*/  BSYNC B1 ;  /* 0x0000000000017941 */ /* 0x000fea0003800000 */
.L_x_273:
[----:B------:R-:W-:Y:S01]  /*f270*/  SHF.R.S32.HI R20, RZ, 0x1f, R9 ;  /* 0x0000001fff147819 */ /* 0x000fe20000011409 */
[----:B------:R-:W-:Y:S01]  /*f280*/  ULDC.64 UR4, c[0x0][0x300] ;  /* 0x0000c00000047ab9 */ /* 0x000fe20000000a00 */
[----:B-----5:R-:W-:Y:S01]  /*f290*/  SHF.R.S32.HI R21, RZ, 0x1f, R0 ;  /* 0x0000001fff157819 */ /* 0x020fe20000011400 */
[----:B0-----:R-:W-:Y:S01]  /*f2a0*/  IMAD.WIDE.U32 R2, R9, UR4, RZ ;  /* 0x0000000409027c25 */ /* 0x001fe2000f8e00ff */
[----:B------:R-:W-:Y:S01]  /*f2b0*/  ULDC.64 UR6, c[0x0][0x2e8] ;  /* 0x0000ba0000067ab9 */ /* 0x000fe20000000a00 */
[C---:B------:R-:W-:Y:S02]  /*f2c0*/  LOP3.LUT P5, RZ, R23.reuse, 0x2, RZ, 0xc0, !PT ;  /* 0x0000000217ff7812 */ /* 0x040fe400078ac0ff */
[----:B------:R-:W-:Y:S01]  /*f2d0*/  IMAD R4, R20, UR4, RZ ;  /* 0x0000000414047c24 */ /* 0x000fe2000f8e02ff */
[----:B------:R-:W-:Y:S01]  /*f2e0*/  LOP3.LUT P4, RZ, R23, 0x1, RZ, 0xc0, !PT ;  /* 0x0000000117ff7812 */ /* 0x000fe2000788c0ff */
[----:B------:R-:W-:Y:S02]  /*f2f0*/  IMAD R5, R27, 0x4800, R34 ;  /* 0x000048001b057824 */ /* 0x000fe400078e0222 */
[----:B------:R-:W-:Y:S01]  /*f300*/  IMAD R4, R9, UR5, R4 ;  /* 0x0000000509047c24 */ /* 0x000fe2000f8e0204 */
[----:B------:R-:W-:-:S03]  /*f310*/  ULDC.64 UR4, c[0x0][0x310] ;  /* 0x0000c40000047ab9 */ /* 0x000fc60000000a00 */
[----:B------:R-:W-:Y:S02]  /*f320*/  IMAD.IADD R3, R3, 0x1, R4 ;  /* 0x0000000103037824 */ /* 0x000fe400078e0204 */
[----:B------:R-:W-:Y:S02]  /*f330*/  IMAD R4, R21, UR4, RZ ;  /* 0x0000000415047c24 */ /* 0x000fe4000f8e02ff */
[----:B------:R-:W-:-:S04]  /*f340*/  IMAD.WIDE.U32 R2, R0, UR4, R2 ;  /* 0x0000000400027c25 */ /* 0x000fc8000f8e0002 */
[----:B------:R-:W-:Y:S01]  /*f350*/  IMAD R4, R0, UR5, R4 ;  /* 0x0000000500047c24 */ /* 0x000fe2000f8e0204 */
[----:B------:R-:W-:-:S03]  /*f360*/  ULDC.64 UR4, c[0x0][0x308] ;  /* 0x0000c20000047ab9 */ /* 0x000fc60000000a00 */
[----:B------:R-:W-:Y:S02]  /*f370*/  IMAD.IADD R3, R3, 0x1, R4 ;  /* 0x0000000103037824 */ /* 0x000fe400078e0204 */
[----:B------:R-:W-:Y:S01]  /*f380*/  IMAD.WIDE.U32 R2, R26, UR4, R2 ;  /* 0x000000041a027c25 */ /* 0x000fe2000f8e0002 */
[----:B------:R-:W-:-:S03]  /*f390*/  UMOV UR4, 0xffffffff ;  /* 0xffffffff00047882 */ /* 0x000fc60000000000 */
[----:B------:R-:W-:Y:S01]  /*f3a0*/  IMAD R8, R26, UR5, R3 ;  /* 0x000000051a087c24 */ /* 0x000fe2000f8e0203 */
[----:B------:R-:W-:-:S04]  /*f3b0*/  LEA R7, P0, R2, UR6, 0x1 ;  /* 0x0000000602077c11 */ /* 0x000fc8000f8008ff */
[----:B------:R-:W-:Y:S01]  /*f3c0*/  LEA.HI.X R8, R2, UR7, R8, 0x1, P0 ;  /* 0x0000000702087c11 */ /* 0x000fe200080f0c08 */
[----:B------:R-:W-:Y:S08]  /*f3d0*/  BRA.DIV UR4, `(.L_x_275) ;  /* 0x0000003a04547947 */ /* 0x000ff0000b800000 */
[----:B------:R-:W0:Y:S01]  /*f3e0*/  SHFL.IDX PT, R2, R7, RZ, 0x181f ;  /* 0x00181fff07027589 */ /* 0x000e2200000e0000 */
[----:B------:R-:W-:Y:S01]  /*f3f0*/  IMAD.SHL.U32 R4, R31, 0x2, RZ ;  /* 0x000000021f047824 */ /* 0x000fe200078e00ff */
[----:B------:R-:W-:Y:S01]  /*f400*/  LOP3.LUT P6, RZ, R23, 0x4, RZ, 0xc0, !PT ;  /* 0x0000000417ff7812 */ /* 0x000fe200078cc0ff */
[----:B------:R-:W-:Y:S01]  /*f410*/  IMAD R5, R5, 0x2, R22 ;  /* 0x0000000205057824 */ /* 0x000fe200078e0216 */
[----:B------:R-:W1:Y:S04]  /*f420*/  SHFL.IDX PT, R3, R8, RZ, 0x181f ;  /* 0x00181fff08037589 */ /* 0x000e6800000e0000 */
[----:B------:R-:W-:Y:S01]  /*f430*/  SHFL.IDX PT, R35, R8, 0x2, 0x181f ;  /* 0x00581f0008237f89 */ /* 0x000fe200000e0000 */
[----:B0-----:R-:W-:-:S05]  /*f440*/  IADD3 R2, P0, R2, R4, RZ ;  /* 0x0000000402027210 */ /* 0x001fca0007f1e0ff */
[----:B-1----:R-:W-:-:S05]  /*f450*/  IMAD.X R3, RZ, RZ, R3, P0 ;  /* 0x000000ffff037224 */ /* 0x002fca00000e0603 */
[----:B------:R-:W-:Y:S04]  /*f460*/  LDGSTS.E.BYPASS.LTC128B.128 [R5+0x1e400], desc[UR36][R2.64], !P6 ;  /* 0x1e40000002057fae */ /* 0x000fe8000f101d64 */
[----:B------:R-:W-:Y:S04]  /*f470*/  LDGSTS.E.BYPASS.LTC128B.128 [R5+0x21400], desc[UR36][R2.64+0x80], !P5 ;  /* 0x2140008002057fae */ /* 0x000fe8000e901d64 */
[----:B------:R0:W-:Y:S04]  /*f480*/  LDGSTS.E.BYPASS.LTC128B.128 [R5+0x24400], desc[UR36][R2.64+0x100], !P4 ;  /* 0x2440010002057fae */ /* 0x0001e8000e101d64 */
[----:B0-----:R-:W0:Y:S04]  /*f490*/  SHFL.IDX PT, R2, R7, 0x1, 0x181f ;  /* 0x00381f0007027f89 */ /* 0x001e2800000e0000 */
[----:B------:R-:W1:Y:S01]  /*f4a0*/  SHFL.IDX PT, R3, R8, 0x1, 0x181f ;  /* 0x00381f0008037f89 */ /* 0x000e6200000e0000 */
[----:B0-----:R-:W-:-:S04]  /*f4b0*/  IADD3 R2, P0, R2, R4, RZ ;  /* 0x0000000402027210 */ /* 0x001fc80007f1e0ff */
[----:B-1----:R-:W-:-:S05]  /*f4c0*/  IADD3.X R3, RZ, R3, RZ, P0, !PT ;  /* 0x00000003ff037210 */ /* 0x002fca00007fe4ff */
[----:B------:R-:W-:Y:S04]  /*f4d0*/  LDGSTS.E.BYPASS.LTC128B.128 [R5+0x1ec00], desc[UR36][R2.64], !P6 ;  /* 0x1ec0000002057fae */ /* 0x000fe8000f101d64 */
[----:B------:R-:W-:Y:S04]  /*f4e0*/  LDGSTS.E.BYPASS.LTC128B.128 [R5+0x21c00], desc[UR36][R2.64+0x80], !P5 ;  /* 0x21c0008002057fae */ /* 0x000fe8000e901d64 */
[----:B------:R0:W-:Y:S04]  /*f4f0*/  LDGSTS.E.BYPASS.LTC128B.128 [R5+0x24c00], desc[UR36][R2.64+0x100], !P4 ;  /* 0x24c0010002057fae */ /* 0x0001e8000e101d64 */
[----:B0-----:R-:W0:Y:S02]  /*f500*/  SHFL.IDX PT, R2, R7, 0x2, 0x181f ;  /* 0x00581f0007027f89 */ /* 0x001e2400000e0000 */
[----:B0-----:R-:W-:-:S05]  /*f510*/  IADD3 R2, P0, R2, R4, RZ ;  /* 0x0000000402027210 */ /* 0x001fca0007f1e0ff */
[----:B------:R-:W-:Y:S02]  /*f520*/  IMAD.X R3, RZ, RZ, R35, P0 ;  /* 0x000000ffff037224 */ /* 0x000fe400000e0623 */
[----:B------:R-:W-:Y:S04]  /*f530*/  SHFL.IDX PT, R35, R8, 0x3, 0x181f ;  /* 0x00781f0008237f89 */ /* 0x000fe800000e0000 */
        /* <DEDUP_REMOVED lines=13> */
[----:B------:R0:W1:Y:S04]  /*f610*/  SHFL.IDX PT, R35, R8, 0x5, 0x181f ;  /* 0x00b81f0008237f89 */ /* 0x00006800000e0000 */
[----:B------:R-:W-:Y:S04]  /*f620*/  LDGSTS.E.BYPASS.LTC128B.128 [R5+0x20400], desc[UR36][R2.64], !P6 ;  /* 0x2040000002057fae */ /* 0x000fe8000f101d64 */
[----:B------:R-:W-:Y:S04]  /*f630*/  LDGSTS.E.BYPASS.LTC128B.128 [R5+0x23400], desc[UR36][R2.64+0x80], !P5 ;  /* 0x2340008002057fae */ /* 0x000fe8000e901d64 */
[----:B------:R2:W-:Y:S04]  /*f640*/  LDGSTS.E.BYPASS.LTC128B.128 [R5+0x26400], desc[UR36][R2.64+0x100], !P4 ;  /* 0x2640010002057fae */ /* 0x0005e8000e101d64 */
[----:B-12---:R0:W2:Y:S02]  /*f650*/  SHFL.IDX PT, R2, R7, 0x5, 0x181f ;  /* 0x00b81f0007027f89 */ /* 0x0060a400000e0000 */
.L_x_369:
[----:B------:R-:W-:Y:S02]  /*f660*/  LOP3.LUT P6, RZ, R23, 0x4, RZ, 0xc0, !PT ;  /* 0x0000000417ff7812 */ /* 0x000fe400078cc0ff */
[----:B--2---:R-:W-:-:S05]  /*f670*/  IADD3 R2, P0, R2, R4, RZ ;  /* 0x0000000402027210 */ /* 0x004fca0007f1e0ff */
[----:B------:R-:W-:Y:S01]  /*f680*/  IMAD.X R3, RZ, RZ, R35, P0 ;  /* 0x000000ffff037224 */ /* 0x000fe200000e0623 */
[----:B------:R-:W-:-:S05]  /*f690*/  PLOP3.LUT P0, PT, PT, PT, PT, 0x80, 0x0 ;  /* 0x000000000000781c */ /* 0x000fca0003f0f070 */
[----:B------:R-:W-:Y:S01]  /*f6a0*/  @!PT LDS RZ, [RZ] ;  /* 0x00000000fffff984 */ /* 0x000fe20000000800 */
[----:B------:R-:W-:Y:S01]  /*f6b0*/  @!PT LDS RZ, [RZ] ;  /* 0x00000000fffff984 */ /* 0x000fe20000000800 */
[----:B------:R-:W-:Y:S01]  /*f6c0*/  @!PT LDS RZ, [RZ] ;  /* 0x00000000fffff984 */ /* 0x000fe20000000800 */
[----:B------:R1:W-:Y:S04]  /*f6d0*/  LDGSTS.E.BYPASS.LTC128B.128 [R5+0x20c00], desc[UR36][R2.64], !P6 ;  /* 0x20c0000002057fae */ /* 0x0003e8000f101d64 */
[----:B------:R1:W-:Y:S04]  /*f6e0*/  LDGSTS.E.BYPASS.LTC128B.128 [R5+0x23c00], desc[UR36][R2.64+0x80], !P5 ;  /* 0x23c0008002057fae */ /* 0x0003e8000e901d64 */
[----:B------:R1:W-:Y:S01]  /*f6f0*/  LDGSTS.E.BYPASS.LTC128B.128 [R5+0x26c00], desc[UR36][R2.64+0x100], !P4 ;  /* 0x26c0010002057fae */ /* 0x0003e2000e101d64 */
[----:B------:R-:W-:Y:S01]  /*f700*/  NOP ;  /* 0x0000000000007918 */ /* 0x000fe20000000000 */
.L_x_276:
        /* <DEDUP_REMOVED lines=10> */
.L_x_277:
[----:B------:R2:W-:Y:S01]  /*f7b0*/  SYNCS.ARRIVE.TRANS64.A1T0 RZ, [R6+URZ+0x30830], RZ ;  /* 0x030830ff06ff79a7 */ /* 0x0005e2000810003f */
[----:B------:R-:W-:Y:S05]  /*f7c0*/  @!P5 BRA `(.L_x_278) ;  /* 0x000000000004d947 */ /* 0x000fea0003800000 */
[----:B------:R-:W-:Y:S01]  /*f7d0*/  BPT.TRAP 0x1 ;  /* 0x000000040000795c */ /* 0x000fe20000300000 */
.L_x_278:
[----:B-1----:R-:W-:Y:S01]  /*f7e0*/  SHF.L.U32 R2, R17, 0x1f, RZ ;  /* 0x0000001f11027819 */ /* 0x002fe200000006ff */
[----:B--2---:R-:W-:Y:S01]  /*f7f0*/  IMAD R6, R10, 0x8, R22 ;  /* 0x000000080a067824 */ /* 0x004fe200078e0216 */
[----:B------:R-:W-:Y:S01]  /*f800*/  BSSY B1, `(.L_x_279) ;  /* 0x0000004000017945 */ /* 0x000fe20003800000 */
[----:B0-----:R-:W-:Y:S02]  /*f810*/  IMAD R7, R29, -0x60, R37 ;  /* 0xffffffa01d077824 */ /* 0x001fe400078e0225 */
[----:B------:R-:W0:Y:S02]  /*f820*/  SYNCS.PHASECHK.TRANS64.TRYWAIT P0, [R6+URZ+0x30860], R2 ;  /* 0x03086002060075a7 */ /* 0x000e24000800017f */
[----:B0-----:R-:W-:Y:S05]  /*f830*/  @!P0 BRA `(.L_x_280) ;  /* 0x0000003c001c8947 */ /* 0x001fea0003800000 */
.L_x_370:
[----:B------:R-:W-:Y:S05]  /*f840*/  BSYNC B1 ;  /* 0x0000000000017941 */ /* 0x000fea0003800000 */
.L_x_279:
[----:B------:R-:W1:Y:S01]  /*f850*/  S2R R3, SR_TID.X ;  /* 0x0000000000037919 */ /* 0x000e620000002100 */
[----:B------:R-:W-:Y:S01]  /*f860*/  UMOV UR4, 0xffffffff ;  /* 0xffffffff00047882 */ /* 0x000fe20000000000 */
[----:B------:R-:W-:Y:S01]  /*f870*/  IMAD R5, R10, 0x4800, R34 ;  /* 0x000048000a057824 */ /* 0x000fe200078e0222 */
[----:B-1----:R-:W-:-:S04]  /*f880*/  LOP3.LUT R3, R3, 0x7f, RZ, 0xc0, !PT ;  /* 0x0000007f03037812 */ /* 0x002fc800078ec0ff */
[----:B------:R-:W-:-:S05]  /*f890*/  SHF.R.U32.HI R3, RZ, 0x3, R3 ;  /* 0x00000003ff037819 */ /* 0x000fca0000011603 */
[----:B------:R-:W-:Y:S01]  /*f8a0*/  IMAD.IADD R7, R7, 0x1, -R3 ;  /* 0x0000000107077824 */ /* 0x000fe200078e0a03 */
[----:B------:R-:W-:Y:S06]  /*f8b0*/  BRA.DIV UR4, `(.L_x_281) ;  /* 0x0000003e04107947 */ /* 0x000fec000b800000 */
[----:B0-----:R-:W0:Y:S01]  /*f8c0*/  SHFL.IDX PT, R2, R18, RZ, 0x181f ;  /* 0x00181fff12027589 */ /* 0x001e2200000e0000 */
[----:B------:R-:W-:-:S03]  /*f8d0*/  IMAD R5, R5, 0x2, R22 ;  /* 0x0000000205057824 */ /* 0x000fc600078e0216 */
[----:B------:R-:W1:Y:S04]  /*f8e0*/  SHFL.IDX PT, R3, R24, RZ, 0x181f ;  /* 0x00181fff18037589 */ /* 0x000e6800000e0000 */
[----:B------:R-:W-:Y:S01]  /*f8f0*/  SHFL.IDX PT, R14, R18, 0x5, 0x181f ;  /* 0x00b81f00120e7f89 */ /* 0x000fe200000e0000 */
[----:B0-----:R-:W-:-:S05]  /*f900*/  IADD3 R2, P0, R2, R4, RZ ;  /* 0x0000000402027210 */ /* 0x001fca0007f1e0ff */
[----:B-1----:R-:W-:Y:S01]  /*f910*/  IMAD.X R3, RZ, RZ, R3, P0 ;  /* 0x000000ffff037224 */ /* 0x002fe200000e0603 */
[----:B------:R-:W-:-:S13]  /*f920*/  ISETP.LT.OR P0, PT, R7, 0x1, P3 ;  /* 0x000000010700780c */ /* 0x000fda0001f01670 */
[----:B------:R-:W-:Y:S01]  /*f930*/  LDGSTS.E.BYPASS.LTC128B.128 [R5+0x400], desc[UR36][R2.64], !P0 ;  /* 0x0040000002057fae */ /* 0x000fe2000c101d64 */
[----:B------:R-:W-:-:S13]  /*f940*/  ISETP.LT.OR P0, PT, R7, 0x1, P2 ;  /* 0x000000010700780c */ /* 0x000fda0001701670 */
[----:B------:R-:W-:Y:S01]  /*f950*/  LDGSTS.E.BYPASS.LTC128B.128 [R5+0x3400], desc[UR36][R2.64+0x80], !P0 ;  /* 0x0340008002057fae */ /* 0x000fe2000c101d64 */
[----:B------:R-:W-:-:S13]  /*f960*/  ISETP.LT.OR P0, PT, R7, 0x1, P1 ;  /* 0x000000010700780c */ /* 0x000fda0000f01670 */
[----:B------:R0:W-:Y:S04]  /*f970*/  LDGSTS.E.BYPASS.LTC128B.128 [R5+0x6400], desc[UR36][R2.64+0x100], !P0 ;  /* 0x0640010002057fae */ /* 0x0001e8000c101d64 */
[----:B0-----:R-:W0:Y:S04]  /*f980*/  SHFL.IDX PT, R2, R18, 0x1, 0x181f ;  /* 0x00381f0012027f89 */ /* 0x001e2800000e0000 */
[----:B------:R-:W1:Y:S01]  /*f990*/  SHFL.IDX PT, R3, R24, 0x1, 0x181f ;  /* 0x00381f0018037f89 */ /* 0x000e6200000e0000 */
[----:B0-----:R-:W-:-:S04]  /*f9a0*/  IADD3 R2, P0, R2, R4, RZ ;  /* 0x0000000402027210 */ /* 0x001fc80007f1e0ff */
[----:B-1----:R-:W-:Y:S02]  /*f9b0*/  IADD3.X R3, RZ, R3, RZ, P0, !PT ;  /* 0x00000003ff037210 */ /* 0x002fe400007fe4ff */
        /* <DEDUP_REMOVED lines=27> */
[----:B------:R-:W1:Y:S04]  /*fb70*/  SHFL.IDX PT, R3, R24, 0x4, 0x181f ;  /* 0x00981f0018037f89 */ /* 0x000e6800000e0000 */
[----:B------:R-:W2:Y:S01]  /*fb80*/  SHFL.IDX PT, R24, R24, 0x5, 0x181f ;  /* 0x00b81f0018187f89 */ /* 0x000ea200000e0000 */
[----:B0-----:R-:W-:-:S05]  /*fb90*/  IADD3 R2, P0, R2, R4, RZ ;  /* 0x0000000402027210 */ /* 0x001fca0007f1e0ff */
[----:B-1----:R-:W-:Y:S01]  /*fba0*/  IMAD.X R3, RZ, RZ, R3, P0 ;  /* 0x000000ffff037224 */ /* 0x002fe200000e0603 */
[----:B------:R-:W-:-:S13]  /*fbb0*/  ISETP.LT.OR P0, PT, R7, 0x41, P3 ;  /* 0x000000410700780c */ /* 0x000fda0001f01670 */
[----:B------:R1:W-:Y:S01]  /*fbc0*/  LDGSTS.E.BYPASS.LTC128B.128 [R5+0x2400], desc[UR36][R2.64], !P0 ;  /* 0x0240000002057fae */ /* 0x0003e2000c101d64 */
[----:B------:R-:W-:-:S13]  /*fbd0*/  ISETP.LT.OR P0, PT, R7, 0x41, P2 ;  /* 0x000000410700780c */ /* 0x000fda0001701670 */
[----:B------:R1:W-:Y:S01]  /*fbe0*/  LDGSTS.E.BYPASS.LTC128B.128 [R5+0x5400], desc[UR36][R2.64+0x80], !P0 ;  /* 0x0540008002057fae */ /* 0x0003e2000c101d64 */
[----:B------:R-:W-:-:S13]  /*fbf0*/  ISETP.LT.OR P0, PT, R7, 0x41, P1 ;  /* 0x000000410700780c */ /* 0x000fda0000f01670 */
[----:B--2---:R1:W-:Y:S02]  /*fc00*/  LDGSTS.E.BYPASS.LTC128B.128 [R5+0x8400], desc[UR36][R2.64+0x100], !P0 ;  /* 0x0840010002057fae */ /* 0x0043e4000c101d64 */
.L_x_384:
[----:B01----:R-:W-:Y:S01]  /*fc10*/  IADD3 R2, P0, R14, R4, RZ ;  /* 0x000000040e027210 */ /* 0x003fe20007f1e0ff */
[----:B------:R-:W-:Y:S01]  /*fc20*/  ULDC.64 UR4, c[0x0][0x328] ;  /* 0x0000ca0000047ab9 */ /* 0x000fe20000000a00 */
[----:B------:R-:W-:Y:S01]  /*fc30*/  ULDC.64 UR6, c[0x0][0x318] ;  /* 0x0000c60000067ab9 */ /* 0x000fe20000000a00 */
[----:B------:R-:W-:Y:S02]  /*fc40*/  IMAD R20, R20, UR4, RZ ;  /* 0x0000000414147c24 */ /* 0x000fe4000f8e02ff */
[----:B------:R-:W-:Y:S01]  /*fc50*/  IMAD.X R3, RZ, RZ, R24, P0 ;  /* 0x000000ffff037224 */ /* 0x000fe200000e0618 */
[----:B------:R-:W-:-:S13]  /*fc60*/  ISETP.LT.OR P0, PT, R7, 0x51, P3 ;  /* 0x000000510700780c */ /* 0x000fda0001f01670 */
[----:B------:R-:W-:Y:S01]  /*fc70*/  @!PT LDS RZ, [RZ] ;  /* 0x00000000fffff984 */ /* 0x000fe20000000800 */
[----:B------:R-:W-:Y:S01]  /*fc80*/  @!PT LDS RZ, [RZ] ;  /* 0x00000000fffff984 */ /* 0x000fe20000000800 */
[----:B------:R-:W-:Y:S01]  /*fc90*/  @!PT LDS RZ, [RZ] ;  /* 0x00000000fffff984 */ /* 0x000fe20000000800 */
[----:B------:R-:W-:Y:S01]  /*fca0*/  LDGSTS.E.BYPASS.LTC128B.128 [R5+0x2c00], desc[UR36][R2.64], !P0 ;  /* 0x02c0000002057fae */ /* 0x000fe2000c101d64 */
[----:B------:R-:W-:-:S13]  /*fcb0*/  ISETP.LT.OR P0, PT, R7, 0x51, P2 ;  /* 0x000000510700780c */ /* 0x000fda0001701670 */
[----:B------:R-:W-:Y:S01]  /*fcc0*/  LDGSTS.E.BYPASS.LTC128B.128 [R5+0x5c00], desc[UR36][R2.64+0x80], !P0 ;  /* 0x05c0008002057fae */ /* 0x000fe2000c101d64 */
[----:B------:R-:W-:Y:S01]  /*fcd0*/  ISETP.LT.OR P0, PT, R7, 0x51, P1 ;  /* 0x000000510700780c */ /* 0x000fe20000f01670 */
[----:B------:R-:W-:-:S12]  /*fce0*/  IMAD R7, R9, UR5, R20 ;  /* 0x0000000509077c24 */ /* 0x000fd8000f8e0214 */
[----:B------:R0:W-:Y:S02]  /*fcf0*/  LDGSTS.E.BYPASS.LTC128B.128 [R5+0x8c00], desc[UR36][R2.64+0x100], !P0 ;  /* 0x08c0010002057fae */ /* 0x0001e4000c101d64 */
[----:B0-----:R-:W-:Y:S01]  /*fd00*/  IMAD.WIDE.U32 R2, R9, UR4, RZ ;  /* 0x0000000409027c25 */ /* 0x001fe2000f8e00ff */
[----:B------:R-:W-:-:S03]  /*fd10*/  ULDC.64 UR4, c[0x0][0x338] ;  /* 0x0000ce0000047ab9 */ /* 0x000fc60000000a00 */
[----:B------:R-:W-:Y:S02]  /*fd20*/  IMAD.IADD R3, R3, 0x1, R7 ;  /* 0x0000000103037824 */ /* 0x000fe400078e0207 */
[----:B------:R-:W-:Y:S02]  /*fd30*/  IMAD R21, R21, UR4, RZ ;  /* 0x0000000415157c24 */ /* 0x000fe4000f8e02ff */
[----:B------:R-:W-:-:S04]  /*fd40*/  IMAD.WIDE.U32 R2, R0, UR4, R2 ;  /* 0x0000000400027c25 */ /* 0x000fc8000f8e0002 */
[----:B------:R-:W-:Y:S01]  /*fd50*/  IMAD R21, R0, UR5, R21 ;  /* 0x0000000500157c24 */ /* 0x000fe2000f8e0215 */
[----:B------:R-:W-:Y:S01]  /*fd60*/  ULDC.64 UR4, c[0x0][0x330] ;  /* 0x0000cc0000047ab9 */ /* 0x000fe20000000a00 */
[----:B------:R-:W-:Y:S02]  /*fd70*/  NOP ;  /* 0x0000000000007918 */ /* 0x000fe40000000000 */
[----:B------:R-:W-:Y:S02]  /*fd80*/  IMAD.IADD R3, R3, 0x1, R21 ;  /* 0x0000000103037824 */ /* 0x000fe400078e0215 */
[----:B------:R-:W-:-:S04]  /*fd90*/  IMAD.WIDE.U32 R2, R26, UR4, R2 ;  /* 0x000000041a027c25 */ /* 0x000fc8000f8e0002 */
[----:B------:R-:W-:Y:S01]  /*fda0*/  IMAD R3, R26, UR5, R3 ;  /* 0x000000051a037c24 */ /* 0x000fe2000f8e0203 */
[----:B------:R-:W-:-:S04]  /*fdb0*/  LEA R18, P0, R2, UR6, 0x1 ;  /* 0x0000000602127c11 */ /* 0x000fc8000f8008ff */
[----:B------:R-:W-:Y:S02]  /*fdc0*/  LEA.HI.X R24, R2, UR7, R3, 0x1, P0 ;  /* 0x0000000702187c11 */ /* 0x000fe400080f0c03 */
[----:B------:R-:W-:-:S13]  /*fdd0*/  PLOP3.LUT P0, PT, PT, PT, PT, 0x80, 0x0 ;  /* 0x000000000000781c */ /* 0x000fda0003f0f070 */
.L_x_282:
        /* <DEDUP_REMOVED lines=10> */
.L_x_283:
[----:B------:R-:W2:Y:S01]  /*fe80*/  LDL R0, [R1] ;  /* 0x0000000001007983 */ /* 0x000ea20000100800 */
[----:B------:R1:W-:Y:S01]  /*fe90*/  SYNCS.ARRIVE.TRANS64.A1T0 RZ, [R6+URZ+0x30850], RZ ;  /* 0x030850ff06ff79a7 */ /* 0x0003e2000810003f */
[C---:B------:R-:W-:Y:S01]  /*fea0*/  VIADD R8, R25.reuse, 0xffffffff ;  /* 0xffffffff19087836 */ /* 0x040fe20000000000 */
[----:B------:R-:W-:Y:S01]  /*feb0*/  MOV R10, R27 ;  /* 0x0000001b000a7202 */ /* 0x000fe20000000f00 */
[----:B------:R-:W-:Y:S02]  /*fec0*/  IMAD.MOV.U32 R17, RZ, RZ, R28 ;  /* 0x000000ffff117224 */ /* 0x000fe400078e001c */
[----:B------:R-:W-:Y:S01]  /*fed0*/  IMAD.MOV.U32 R29, RZ, RZ, R25 ;  /* 0x000000ffff1d7224 */ /* 0x000fe200078e0019 */
[----:B--2---:R-:W-:-:S13]  /*fee0*/  ISETP.GT.AND P0, PT, R25, R0, PT ;  /* 0x000000001900720c */ /* 0x004fda0003f04270 */
[----:B-1----:R-:W-:Y:S05]  /*fef0*/  @P0 BRA `(.L_x_284) ;  /* 0xfffffff000180947 */ /* 0x002fea000383ffff */
.L_x_271:
[----:B------:R-:W-:Y:S05]  /*ff00*/  BSYNC B0 ;  /* 0x0000000000007941 */ /* 0x000fea0003800000 */
.L_x_270:
[----:B------:R-:W1:Y:S01]  /*ff10*/  S2R R0, SR_TID.X ;  /* 0x0000000000007919 */ /* 0x000e620000002100 */
[----:B------:R-:W-:Y:S01]  /*ff20*/  BSSY B0, `(.L_x_285) ;  /* 0x0000010000007945 */ /* 0x000fe20003800000 */
[----:B-1----:R-:W-:-:S04]  /*ff30*/  LOP3.LUT R0, R0, 0x7f, RZ, 0xc0, !PT ;  /* 0x0000007f00007812 */ /* 0x002fc800078ec0ff */
[----:B------:R-:W-:-:S13]  /*ff40*/  ISETP.NE.AND P0, PT, R0, RZ, PT ;  /* 0x000000ff0000720c */ /* 0x000fda0003f05270 */
[----:B------:R-:W-:Y:S05]  /*ff50*/  @P0 BRA `(.L_x_286) ;  /* 0x0000000000300947 */ /* 0x000fea0003800000 */
[----:B------:R-:W1:Y:S01]  /*ff60*/  S2R R5, SR_LANEID ;  /* 0x0000000000057919 */ /* 0x000e620000000000 */
[----:B------:R-:W-:Y:S01]  /*ff70*/  VOTEU.ANY UR4, UPT, PT ;  /* 0x0000000000047886 */ /* 0x000fe200038e0100 */
[----:B0-----:R-:W0:Y:S01]  /*ff80*/  LDC.64 R2, c[0x0][0xc60] ;  /* 0x00031800ff027b82 */ /* 0x001e220000000a00 */
[----:B------:R-:W1:Y:S02]  /*ff90*/  FLO.U32 R0, UR4 ;  /* 0x0000000400007d00 */ /* 0x000e6400080e0000 */
[----:B-1----:R-:W-:-:S06]  /*ffa0*/  ISETP.EQ.U32.AND P0, PT, R0, R5, PT ;  /* 0x000000050000720c */ /* 0x002fcc0003f02070 */
[----:B------:R-:W0:Y:S07]  /*ffb0*/  POPC R5, UR4 ;  /* 0x0000000400057d09 */ /* 0x000e2e0008000000 */
[----:B0-----:R-:W3:Y:S01]  /*ffc0*/  @P0 ATOMG.E.ADD.STRONG.GPU PT, R3, desc[UR36][R2.64], R5 ;  /* 0x00000005020309a8 */ /* 0x001ee200081ee1e4 */
[----:B------:R-:W0:Y:S02]  /*ffd0*/  S2R R4, SR_LTMASK ;  /* 0x0000000000047919 */ /* 0x000e240000003900 */
[----:B0-----:R-:W-:-:S04]  /*ffe0*/  LOP3.LUT R4, R4, UR4, RZ, 0xc0, !PT ;  /* 0x0000000404047c12 */ /* 0x001fc8000f8ec0ff */
[----:B------:R-:W0:Y:S01]  /*fff0*/  POPC R7, R4 ;  /* 0x0000000400077309 */ /* 0x000e220000000000 */
[----:B---3--:R-:W0:Y:S02]  /*10000*/  SHFL.IDX PT, R0, R3, R0, 0x1f ;  /* 0x00001f0003007589 */ /* 0x008e2400000e0000 */
[----:B0-----:R-:W-:-:S07]  /*10010*/  IADD3 R16, R0, UR39, R7 ;  /* 0x0000002700107c10 */ /* 0x001fce000fffe007 */
.L_x_286:
[----:B------:R-:W-:Y:S05]  /*10020*/  BSYNC B0 ;  /* 0x0000000000007941 */ /* 0x000fea0003800000 */
.L_x_285:
[----:B------:R-:W-:-:S13]  /*10030*/  LOP3.LUT P0, RZ, R23, 0x10, RZ, 0xc0, !PT ;  /* 0x0000001017ff7812 */ /* 0x000fda000780c0ff */
[----:B------:R-:W-:Y:S05]  /*10040*/  @!P0 BRA `(.L_x_287) ;  /* 0x0000000000048947 */ /* 0x000fea0003800000 */
[----:B------:R-:W-:Y:S01]  /*10050*/  BPT.TRAP 0x1 ;  /* 0x000000040000795c */ /* 0x000fe20000300000 */
.L_x_287:
[----:B------:R-:W-:Y:S01]  /*10060*/  IMAD R0, R27, 0x8, R22 ;  /* 0x000000081b007824 */ /* 0x000fe200078e0216 */
[----:B0-----:R-:W-:Y:S01]  /*10070*/  SHF.L.U32 R3, R28, 0x1f, RZ ;  /* 0x0000001f1c037819 */ /* 0x001fe200000006ff */
[----:B------:R-:W-:Y:S01]  /*10080*/  BSSY B0, `(.L_x_288) ;  /* 0x0000004000007945 */ /* 0x000fe20003800000 */
[----:B------:R-:W-:Y:S02]  /*10090*/  IMAD R6, R25, -0x60, R37 ;  /* 0xffffffa019067824 */ /* 0x000fe400078e0225 */
[----:B------:R-:W0:Y:S02]  /*100a0*/  SYNCS.PHASECHK.TRANS64.TRYWAIT P0, [R0+URZ+0x30860], R3 ;  /* 0x03086003000075a7 */ /* 0x000e24000800017f */
[----:B0-----:R-:W-:Y:S05]  /*100b0*/  @!P0 BRA `(.L_x_289) ;  /* 0x0000003c00208947 */ /* 0x001fea0003800000 */
.L_x_385:
[----:B------:R-:W-:Y:S05]  /*100c0*/  BSYNC B0 ;  /* 0x0000000000007941 */ /* 0x000fea0003800000 */
.L_x_288:
[----:B------:R-:W1:Y:S01]  /*100d0*/  S2R R2, SR_TID.X ;  /* 0x0000000000027919 */ /* 0x000e620000002100 */
[----:B------:R-:W-:Y:S01]  /*100e0*/  UMOV UR4, 0xffffffff ;  /* 0xffffffff00047882 */ /* 0x000fe20000000000 */
[----:B------:R-:W-:Y:S01]  /*100f0*/  IMAD R7, R27, 0x4800, R34 ;  /* 0x000048001b077824 */ /* 0x000fe200078e0222 */
[----:B-1----:R-:W-:-:S04]  /*10100*/  LOP3.LUT R2, R2, 0x7f, RZ, 0xc0, !PT ;  /* 0x0000007f02027812 */ /* 0x002fc800078ec0ff */
[----:B------:R-:W-:-:S05]  /*10110*/  SHF.R.U32.HI R2, RZ, 0x3, R2 ;  /* 0x00000003ff027819 */ /* 0x000fca0000011602 */
[----:B------:R-:W-:Y:S01]  /*10120*/  IMAD.IADD R6, R6, 0x1, -R2 ;  /* 0x0000000106067824 */ /* 0x000fe200078e0a02 */
[----:B------:R-:W-:Y:S06]  /*10130*/  BRA.DIV UR4, `(.L_x_290) ;  /* 0x0000003e04147947 */ /* 0x000fec000b800000 */
[----:B--2---:R-:W1:Y:S01]  /*10140*/  SHFL.IDX PT, R14, R18, RZ, 0x181f ;  /* 0x00181fff120e7589 */ /* 0x004e6200000e0000 */
[----:B------:R-:W-:Y:S01]  /*10150*/  ULDC UR4, c[0x0][0x2f4] ;  /* 0x0000bd0000047ab9 */ /* 0x000fe20000000800 */
[C---:B------:R-:W-:Y:S01]  /*10160*/  IMAD.SHL.U32 R5, R31.reuse, 0x2, RZ ;  /* 0x000000021f057824 */ /* 0x040fe200078e00ff */
[----:B------:R-:W-:Y:S01]  /*10170*/  ISETP.GE.AND P2, PT, R31, UR4, PT ;  /* 0x000000041f007c0c */ /* 0x000fe2000bf46270 */
[----:B0-----:R-:W0:Y:S01]  /*10180*/  SHFL.IDX PT, R3, R24, RZ, 0x181f ;  /* 0x00181fff18037589 */ /* 0x001e2200000e0000 */
[----:B------:R-:W-:Y:S01]  /*10190*/  IMAD R4, R7, 0x2, R22 ;  /* 0x0000000207047824 */ /* 0x000fe200078e0216 */
[----:B------:R-:W-:Y:S02]  /*101a0*/  ISETP.GE.AND P1, PT, R33, UR4, PT ;  /* 0x0000000421007c0c */ /* 0x000fe4000bf26270 */
[C---:B------:R-:W-:Y:S01]  /*101b0*/  ISETP.LT.OR P4, PT, R6.reuse, 0x1, P2 ;  /* 0x000000010600780c */ /* 0x040fe20001781670 */
[----:B------:R-:W-:Y:S01]  /*101c0*/  SHFL.IDX PT, R7, R24, 0x1, 0x181f ;  /* 0x00381f0018077f89 */ /* 0x000fe200000e0000 */
[----:B------:R-:W-:-:S02]  /*101d0*/  ISETP.LT.OR P3, PT, R6, 0x1, P1 ;  /* 0x000000010600780c */ /* 0x000fc40000f61670 */
[----:B-1----:R-:W-:Y:S02]  /*101e0*/  IADD3 R2, P0, R14, R5, RZ ;  /* 0x000000050e027210 */ /* 0x002fe40007f1e0ff */
[----:B------:R-:W1:Y:S03]  /*101f0*/  SHFL.IDX PT, R14, R18, 0x1, 0x181f ;  /* 0x00381f00120e7f89 */ /* 0x000e6600000e0000 */
[----:B0-----:R-:W-:Y:S01]  /*10200*/  IMAD.X R3, RZ, RZ, R3, P0 ;  /* 0x000000ffff037224 */ /* 0x001fe200000e0603 */
[----:B------:R-:W-:-:S04]  /*10210*/  ISETP.GE.AND P0, PT, R32, UR4, PT ;  /* 0x0000000420007c0c */ /* 0x000fc8000bf06270 */
[----:B------:R-:W-:Y:S01]  /*10220*/  LDGSTS.E.BYPASS.LTC128B.128 [R4+0x400], desc[UR36][R2.64], !P4 ;  /* 0x0040000002047fae */ /* 0x000fe2000e101d64 */
[----:B------:R-:W-:-:S03]  /*10230*/  ISETP.LT.OR P4, PT, R6, 0x1, P0 ;  /* 0x000000010600780c */ /* 0x000fc60000781670 */
[----:B------:R-:W-:Y:S10]  /*10240*/  LDGSTS.E.BYPASS.LTC128B.128 [R4+0x3400], desc[UR36][R2.64+0x80], !P3 ;  /* 0x0340008002047fae */ /* 0x000ff4000d901d64 */
[----:B------:R1:W-:Y:S01]  /*10250*/  LDGSTS.E.BYPASS.LTC128B.128 [R4+0x6400], desc[UR36][R2.64+0x100], !P4 ;  /* 0x0640010002047fae */ /* 0x0003e2000e101d64 */
[----:B------:R-:W-:-:S02]  /*10260*/  ISETP.LT.OR P4, PT, R6, 0x11, P2 ;  /* 0x000000110600780c */ /* 0x000fc40001781670 */
[----:B-1----:R-:W-:Y:S02]  /*10270*/  IADD3 R2, P3, R14, R5, RZ ;  /* 0x000000050e027210 */ /* 0x002fe40007f7e0ff */
[----:B------:R-:W0:Y:S03]  /*10280*/  SHFL.IDX PT, R14, R18, 0x2, 0x181f ;  /* 0x00581f00120e7f89 */ /* 0x000e2600000e0000 */
[----:B------:R-:W-:Y:S01]  /*10290*/  IMAD.X R3, RZ, RZ, R7, P3 ;  /* 0x000000ffff037224 */ /* 0x000fe200018e0607 */
[C---:B------:R-:W-:Y:S01]  /*102a0*/  ISETP.LT.OR P3, PT, R6.reuse, 0x11, P1 ;  /* 0x000000110600780c */ /* 0x040fe20000f61670 */
[----:B------:R-:W1:Y:S04]  /*102b0*/  SHFL.IDX PT, R7, R24, 0x2, 0x181f ;  /* 0x00581f0018077f89 */ /* 0x000e6800000e0000 */
[----:B------:R-:W-:Y:S01]  /*102c0*/  LDGSTS.E.BYPASS.LTC128B.128 [R4+0xc00], desc[UR36][R2.64], !P4 ;  /* 0x00c0000002047fae */ /* 0x000fe2000e101d64 */
[----:B------:R-:W-:-:S07]  /*102d0*/  ISETP.LT.OR P4, PT, R6, 0x11, P0 ;  /* 0x000000110600780c */ /* 0x000fce0000781670 */
[----:B------:R-:W-:Y:S06]  /*102e0*/  LDGSTS.E.BYPASS.LTC128B.128 [R4+0x3c00], desc[UR36][R2.64+0x80], !P3 ;  /* 0x03c0008002047fae */ /* 0x000fec000d901d64 */
[----:B------:R0:W-:Y:S01]  /*102f0*/  LDGSTS.E.BYPASS.LTC128B.128 [R4+0x6c00], desc[UR36][R2.64+0x100], !P4 ;  /* 0x06c0010002047fae */ /* 0x0001e2000e101d64 */
[----:B------:R-:W-:Y:S02]  /*10300*/  ISETP.LT.OR P4, PT, R6, 0x21, P2 ;  /* 0x000000210600780c */ /* 0x000fe40001781670 */
[----:B0-----:R-:W-:Y:S02]  /*10310*/  IADD3 R2, P3, R14, R5, RZ ;  /* 0x000000050e027210 */ /* 0x001fe40007f7e0ff */
[----:B------:R-:W0:Y:S03]  /*10320*/  SHFL.IDX PT, R14, R18, 0x3, 0x181f ;  /* 0x00781f00120e7f89 */ /* 0x000e2600000e0000 */
[----:B-1----:R-:W-:Y:S01]  /*10330*/  IMAD.X R3, RZ, RZ, R7, P3 ;  /* 0x000000ffff037224 */ /* 0x002fe200018e0607 */
        /* <DEDUP_REMOVED lines=8> */
[----:B------:R-:W0:Y:S02]  /*103c0*/  SHFL.IDX PT, R14, R18, 0x4, 0x181f ;  /* 0x00981f00120e7f89 */ /* 0x000e2400000e0000 */
[----:B-1----:R-:W-:-:S02]  /*103d0*/  IADD3.X R3, RZ, R7, RZ, P3, !PT ;  /* 0x00000007ff037210 */ /* 0x002fc40001ffe4ff */
[----:B------:R-:W1:Y:S01]  /*103e0*/  SHFL.IDX PT, R7, R24, 0x4, 0x181f ;  /* 0x00981f0018077f89 */ /* 0x000e6200000e0000 */
[----:B------:R-:W-:-:S04]  /*103f0*/  ISETP.LT.OR P3, PT, R6, 0x31, P1 ;  /* 0x000000310600780c */ /* 0x000fc80000f61670 */
[----:B------:R-:W-:Y:S01]  /*10400*/  LDGSTS.E.BYPASS.LTC128B.128 [R4+0x1c00], desc[UR36][R2.64], !P4 ;  /* 0x01c0000002047fae */ /* 0x000fe2000e101d64 */
[----:B------:R-:W-:-:S03]  /*10410*/  ISETP.LT.OR P4, PT, R6, 0x31, P0 ;  /* 0x000000310600780c */ /* 0x000fc60000781670 */
[----:B------:R-:W2:Y:S05]  /*10420*/  SHFL.IDX PT, R24, R24, 0x5, 0x181f ;  /* 0x00b81f0018187f89 */ /* 0x000eaa00000e0000 */
[----:B------:R-:W-:Y:S05]  /*10430*/  LDGSTS.E.BYPASS.LTC128B.128 [R4+0x4c00], desc[UR36][R2.64+0x80], !P3 ;  /* 0x04c0008002047fae */ /* 0x000fea000d901d64 */
[----:B------:R0:W-:Y:S01]  /*10440*/  LDGSTS.E.BYPASS.LTC128B.128 [R4+0x7c00], desc[UR36][R2.64+0x100], !P4 ;  /* 0x07c0010002047fae */ /* 0x0001e2000e101d64 */
[----:B------:R-:W-:-:S02]  /*10450*/  ISETP.LT.OR P4, PT, R6, 0x41, P2 ;  /* 0x000000410600780c */ /* 0x000fc40001781670 */
[----:B0-----:R-:W-:Y:S02]  /*10460*/  IADD3 R2, P3, R14, R5, RZ ;  /* 0x000000050e027210 */ /* 0x001fe40007f7e0ff */
[----:B------:R0:W3:Y:S03]  /*10470*/  SHFL.IDX PT, R14, R18, 0x5, 0x181f ;  /* 0x00b81f00120e7f89 */ /* 0x0000e600000e0000 */
[----:B-1----:R-:W-:Y:S01]  /*10480*/  IMAD.X R3, RZ, RZ, R7, P3 ;  /* 0x000000ffff037224 */ /* 0x002fe200018e0607 */
[----:B------:R-:W-:-:S05]  /*10490*/  ISETP.LT.OR P3, PT, R6, 0x41, P1 ;  /* 0x000000410600780c */ /* 0x000fca0000f61670 */
[----:B------:R0:W-:Y:S01]  /*104a0*/  LDGSTS.E.BYPASS.LTC128B.128 [R4+0x2400], desc[UR36][R2.64], !P4 ;  /* 0x0240000002047fae */ /* 0x0001e2000e101d64 */
[----:B------:R-:W-:-:S07]  /*104b0*/  ISETP.LT.OR P4, PT, R6, 0x41, P0 ;  /* 0x000000410600780c */ /* 0x000fce0000781670 */
[----:B------:R0:W-:Y:S06]  /*104c0*/  LDGSTS.E.BYPASS.LTC128B.128 [R4+0x5400], desc[UR36][R2.64+0x80], !P3 ;  /* 0x0540008002047fae */ /* 0x0001ec000d901d64 */
[----:B--2---:R0:W-:Y:S02]  /*104d0*/  LDGSTS.E.BYPASS.LTC128B.128 [R4+0x8400], desc[UR36][R2.64+0x100], !P4 ;  /* 0x0840010002047fae */ /* 0x0041e4000e101d64 */
.L_x_399:
[C---:B------:R-:W-:Y:S02]  /*104e0*/  ISETP.LT.OR P2, PT, R6.reuse, 0x51, P2 ;  /* 0x000000510600780c */ /* 0x040fe40001741670 */
[C---:B------:R-:W-:Y:S02]  /*104f0*/  ISETP.LT.OR P1, PT, R6.reuse, 0x51, P1 ;  /* 0x000000510600780c */ /* 0x040fe40000f21670 */
[----:B------:R-:W-:Y:S02]  /*10500*/  ISETP.LT.OR P0, PT, R6, 0x51, P0 ;  /* 0x000000510600780c */ /* 0x000fe40000701670 */
[----:B0--3--:R-:W-:-:S05]  /*10510*/  IADD3 R2, P3, R14, R5, RZ ;  /* 0x000000050e027210 */ /* 0x009fca0007f7e0ff */
[----:B------:R-:W-:-:S05]  /*10520*/  IMAD.X R3, RZ, RZ, R24, P3 ;  /* 0x000000ffff037224 */ /* 0x000fca00018e0618 */
        /* <DEDUP_REMOVED lines=8> */
.L_x_291:
        /* <DEDUP_REMOVED lines=10> */
.L_x_292:
[----:B------:R1:W-:Y:S01]  /*10650*/  SYNCS.ARRIVE.TRANS64.A1T0 RZ, [R0+URZ+0x30850], RZ ;  /* 0x030850ff00ff79a7 */ /* 0x0003e2000810003f */
[----:B------:R-:W-:-:S05]  /*10660*/  VIADD R27, R27, 0x1 ;  /* 0x000000011b1b7836 */ /* 0x000fca0000000000 */
[----:B------:R-:W-:-:S04]  /*10670*/  ISETP.NE.AND P0, PT, R27, 0x2, PT ;  /* 0x000000021b00780c */ /* 0x000fc80003f05270 */
[----:B0-----:R-:W-:Y:S02]  /*10680*/  SEL R3, RZ, 0x1, P0 ;  /* 0x00000001ff037807 */ /* 0x001fe40000000000 */
[----:B------:R-:W-:Y:S02]  /*10690*/  SEL R27, R27, RZ, P0 ;  /* 0x000000ff1b1b7207 */ /* 0x000fe40000000000 */
[----:B-1----:R-:W-:-:S07]  /*106a0*/  LOP3.LUT R28, R28, R3, RZ, 0x3c, !PT ;  /* 0x000000031c1c7212 */ /* 0x002fce00078e3cff */
.L_x_249:
[----:B------:R-:W-:Y:S05]  /*106b0*/  BSYNC B7 ;  /* 0x0000000000077941 */ /* 0x000fea0003800000 */
.L_x_247:
[----:B------:R-:W-:-:S13]  /*106c0*/  LOP3.LUT P0, RZ, R23, 0x80, RZ, 0xc0, !PT ;  /* 0x0000008017ff7812 */ /* 0x000fda000780c0ff */
[----:B------:R-:W-:Y:S05]  /*106d0*/  @!P0 BRA `(.L_x_293) ;  /* 0x0000000000248947 */ /* 0x000fea0003800000 */
[----:B------:R-:W-:Y:S05]  /*106e0*/  WARPSYNC.ALL ;  /* 0x0000000000007948 */ /* 0x000fea0003800000 */
[----:B------:R-:W0:Y:S08]  /*106f0*/  S2UR UR5, SR_CgaCtaId ;  /* 0x00000000000579c3 */ /* 0x000e300000008800 */
[----:B------:R-:W-:Y:S06]  /*10700*/  BAR.SYNC.DEFER_BLOCKING 0x5, 0x180 ;  /* 0x0146000000007b1d */ /* 0x000fec0000010000 */
[----:B------:R-:W-:-:S02]  /*10710*/  UMOV UR4, 0x400 ;  /* 0x0000040000047882 */ /* 0x000fc40000000000 */
[----:B0-----:R-:W-:-:S06]  /*10720*/  ULEA UR4, UR5, UR4, 0x18 ;  /* 0x0000000405047291 */ /* 0x001fcc000f8ec03f */
[----:B------:R-:W-:-:S05]  /*10730*/  IMAD.U32 R22, RZ, RZ, UR4 ;  /* 0x00000004ff167e24 */ /* 0x000fca000f8e00ff */
[----:B------:R0:W1:Y:S01]  /*10740*/  LDS.128 R16, [R22+0x308d0] ;  /* 0x0308d00016107984 */ /* 0x0000620000000c00 */
[----:B------:R-:W-:Y:S06]  /*10750*/  BAR.ARV 0x4, 0x180 ;  /* 0x0106000000007b1d */ /* 0x000fec0000002000 */
[----:B------:R-:W-:Y:S05]  /*10760*/  BRA `(.L_x_294) ;  /* 0x0000000800d07947 */ /* 0x000fea0003800000 */
.L_x_293:
[----:B------:R-:W0:Y:S01]  /*10770*/  S2R R9, SR_TID.X ;  /* 0x0000000000097919 */ /* 0x000e220000002100 */
[----:B------:R-:W-:Y:S01]  /*10780*/  UMOV UR4, 0xffffffff ;  /* 0xffffffff00047882 */ /* 0x000fe20000000000 */
[----:B0-----:R-:W-:-:S04]  /*10790*/  LOP3.LUT R9, R9, 0x1f, RZ, 0xc0, !PT ;  /* 0x0000001f09097812 */ /* 0x001fc800078ec0ff */
[----:B------:R-:W-:Y:S01]  /*107a0*/  ISETP.NE.AND P0, PT, R9, 0x1f, PT ;  /* 0x0000001f0900780c */ /* 0x000fe20003f05270 */
[----:B------:R-:W-:-:S12]  /*107b0*/  BRA.DIV UR4, `(.L_x_295) ;  /* 0x0000003e04787947 */ /* 0x000fd8000b800000 */
[----:B------:R-:W-:Y:S01]  /*107c0*/  IMAD.IADD R7, R19, 0x1, R9 ;  /* 0x0000000113077824 */ /* 0x000fe200078e0209 */
[----:B------:R-:W-:-:S04]  /*107d0*/  ULDC UR4, c[0x0][0xc3c] ;  /* 0x00030f0000047ab9 */ /* 0x000fc80000000800 */
[----:B------:R-:W-:-:S13]  /*107e0*/  ISETP.GE.OR P1, PT, R7, UR4, !P0 ;  /* 0x0000000407007c0c */ /* 0x000fda000c726670 */
[----:B------:R-:W0:Y:S08]  /*107f0*/  @!P1 LDC.64 R2, c[0x0][0xc78] ;  /* 0x00031e00ff029b82 */ /* 0x000e300000000a00 */
[----:B------:R-:W1:Y:S01]  /*10800*/  @!P1 LDC.64 R4, c[0x0][0xc80] ;  /* 0x00032000ff049b82 */ /* 0x000e620000000a00 */
[----:B0-----:R-:W-:-:S06]  /*10810*/  @!P1 IMAD.WIDE R2, R7, 0x4, R2 ;  /* 0x0000000407029825 */ /* 0x001fcc00078e0202 */
[----:B------:R-:W2:Y:S01]  /*10820*/  @!P1 LDG.E R2, desc[UR36][R2.64] ;  /* 0x0000002402029981 */ /* 0x000ea2000c1e1900 */
[----:B-1----:R-:W-:-:S06]  /*10830*/  @!P1 IMAD.WIDE R4, R7, 0x4, R4 ;  /* 0x0000000407049825 */ /* 0x002fcc00078e0204 */
[----:B------:R-:W3:Y:S01]  /*10840*/  @!P1 LDG.E R4, desc[UR36][R4.64] ;  /* 0x0000002404049981 */ /* 0x000ee2000c1e1900 */
[----:B------:R-:W-:Y:S02]  /*10850*/  IMAD.MOV.U32 R10, RZ, RZ, RZ ;  /* 0x000000ffff0a7224 */ /* 0x000fe400078e00ff */
[----:B------:R-:W-:Y:S01]  /*10860*/  IMAD.MOV.U32 R7, RZ, RZ, RZ ;  /* 0x000000ffff077224 */ /* 0x000fe200078e00ff */
[C---:B------:R-:W-:Y:S02]  /*10870*/  ISETP.GE.U32.AND P2, PT, R9.reuse, 0x2, PT ;  /* 0x000000020900780c */ /* 0x040fe40003f46070 */
[C---:B------:R-:W-:Y:S02]  /*10880*/  ISETP.GE.U32.AND P3, PT, R9.reuse, 0x4, PT ;  /* 0x000000040900780c */ /* 0x040fe40003f66070 */
[C---:B------:R-:W-:Y:S02]  /*10890*/  ISETP.GE.U32.AND P4, PT, R9.reuse, 0x8, PT ;  /* 0x000000080900780c */ /* 0x040fe40003f86070 */
[----:B------:R-:W-:Y:S01]  /*108a0*/  ISETP.GE.U32.AND P5, PT, R9, 0x10, PT ;  /* 0x000000100900780c */ /* 0x000fe20003fa6070 */
[----:B------:R-:W-:Y:S04]  /*108b0*/  SHFL.IDX PT, R0, R16, RZ, 0x1f ;  /* 0x00001fff10007589 */ /* 0x000fe800000e0000 */
[----:B------:R-:W-:Y:S01]  /*108c0*/  SHFL.IDX PT, R8, R16, 0x1, 0x1f ;  /* 0x00201f0010087f89 */ /* 0x000fe200000e0000 */
[----:B--2---:R-:W-:Y:S01]  /*108d0*/  @!P1 MOV R10, R2 ;  /* 0x00000002000a9202 */ /* 0x004fe20000000f00 */
[----:B---3--:R-:W-:-:S04]  /*108e0*/  @!P1 IMAD.MOV.U32 R7, RZ, RZ, R4 ;  /* 0x000000ffff079224 */ /* 0x008fc800078e0004 */
[----:B------:R-:W-:-:S05]  /*108f0*/  IMAD R13, R10, R7, RZ ;  /* 0x000000070a0d7224 */ /* 0x000fca00078e02ff */
[----:B------:R-:W0:Y:S01]  /*10900*/  SHFL.UP PT, R14, R13, 0x1, RZ ;  /* 0x042000000d0e7989 */ /* 0x000e2200000e00ff */
[----:B------:R-:W-:-:S04]  /*10910*/  ISETP.NE.AND P1, PT, R9, RZ, PT ;  /* 0x000000ff0900720c */ /* 0x000fc80003f25270 */
        /* <DEDUP_REMOVED lines=14> */
[----:B------:R0:W1:Y:S01]  /*10a00*/  SHFL.IDX PT, R14, R2, 0x1f, 0x1f ;  /* 0x03e01f00020e7f89 */ /* 0x00006200000e0000 */
[----:B------:R-:W-:-:S07]  /*10a10*/  IMAD.MOV.U32 R6, RZ, RZ, RZ ;  /* 0x000000ffff067224 */ /* 0x000fce00078e00ff */
.L_x_409:
[----:B------:R-:W-:Y:S02]  /*10a20*/  ULDC UR4, c[0x0][0xc38] ;  /* 0x00030e0000047ab9 */ /* 0x000fe40000000800 */
[----:B------:R-:W-:-:S04]  /*10a30*/  IMAD.U32 R5, RZ, RZ, UR4 ;  /* 0x00000004ff057e24 */ /* 0x000fc8000f8e00ff */
[----:B-1----:R-:W-:-:S04]  /*10a40*/  IMAD R14, R14, R5, RZ ;  /* 0x000000050e0e7224 */ /* 0x002fc800078e02ff */
[----:B------:R-:W-:-:S05]  /*10a50*/  IMAD.IADD R9, R8, 0x1, R14 ;  /* 0x0000000108097824 */ /* 0x000fca00078e020e */
[----:B------:R-:W-:-:S13]  /*10a60*/  ISETP.GT.AND P6, PT, R9, R0, PT ;  /* 0x000000000900720c */ /* 0x000fda0003fc4270 */
[----:B------:R-:W-:Y:S05]  /*10a70*/  @P6 BRA `(.L_x_296) ;  /* 0x0000000000a46947 */ /* 0x000fea0003800000 */
.L_x_299:
[----:B0-----:R-:W0:Y:S01]  /*10a80*/  LDC R2, c[0x0][0xc3c] ;  /* 0x00030f00ff027b82 */ /* 0x001e220000000800 */
[----:B------:R-:W-:-:S04]  /*10a90*/  IADD3 R19, R19, 0x1f, RZ ;  /* 0x0000001f13137810 */ /* 0x000fc80007ffe0ff */
[----:B0-----:R-:W-:-:S13]  /*10aa0*/  ISETP.GE.AND P6, PT, R19, R2, PT ;  /* 0x000000021300720c */ /* 0x001fda0003fc6270 */
[----:B------:R-:W-:Y:S05]  /*10ab0*/  @P6 BRA `(.L_x_297) ;  /* 0x0000000400b86947 */ /* 0x000fea0003800000 */
[----:B------:R-:W0:Y:S01]  /*10ac0*/  S2R R3, SR_TID.X ;  /* 0x0000000000037919 */ /* 0x000e220000002100 */
[----:B------:R-:W-:Y:S01]  /*10ad0*/  IMAD.MOV.U32 R7, RZ, RZ, RZ ;  /* 0x000000ffff077224 */ /* 0x000fe200078e00ff */
[----:B0-----:R-:W-:-:S05]  /*10ae0*/  LOP3.LUT R3, R3, 0x1f, RZ, 0xc0, !PT ;  /* 0x0000001f03037812 */ /* 0x001fca00078ec0ff */
[----:B------:R-:W-:-:S05]  /*10af0*/  IMAD.IADD R11, R19, 0x1, R3 ;  /* 0x00000001130b7824 */ /* 0x000fca00078e0203 */
[----:B------:R-:W-:-:S13]  /*10b00*/  ISETP.GE.OR P6, PT, R11, R2, !P0 ;  /* 0x000000020b00720c */ /* 0x000fda00047c6670 */
[----:B------:R-:W0:Y:S08]  /*10b10*/  @!P6 LDC.64 R2, c[0x0][0xc80] ;  /* 0x00032000ff02eb82 */ /* 0x000e300000000a00 */
[----:B------:R-:W1:Y:S01]  /*10b20*/  @!P6 LDC.64 R4, c[0x0][0xc78] ;  /* 0x00031e00ff04eb82 */ /* 0x000e620000000a00 */
[----:B------:R-:W-:Y:S02]  /*10b30*/  IMAD.MOV.U32 R10, RZ, RZ, RZ ;  /* 0x000000ffff0a7224 */ /* 0x000fe400078e00ff */
[----:B0-----:R-:W-:-:S05]  /*10b40*/  @!P6 IMAD.WIDE R2, R11, 0x4, R2 ;  /* 0x000000040b02e825 */ /* 0x001fca00078e0202 */
[----:B------:R1:W2:Y:S02]  /*10b50*/  @!P6 LDG.E R7, desc[UR36][R2.64] ;  /* 0x000000240207e981 */ /* 0x0002a4000c1e1900 */
[----:B-1----:R-:W-:-:S05]  /*10b60*/  @!P6 IMAD.WIDE R2, R11, 0x4, R4 ;  /* 0x000000040b02e825 */ /* 0x002fca00078e0204 */
[----:B------:R-:W2:Y:S01]  /*10b70*/  @!P6 LDG.E R10, desc[UR36][R2.64] ;  /* 0x00000024020ae981 */ /* 0x000ea2000c1e1900 */
[----:B------:R-:W-:Y:S01]  /*10b80*/  UMOV UR4, 0xffffffff ;  /* 0xffffffff00047882 */ /* 0x000fe20000000000 */
[----:B--2---:R-:W-:Y:S02]  /*10b90*/  IMAD R13, R10, R7, RZ ;  /* 0x000000070a0d7224 */ /* 0x004fe400078e02ff */
[----:B------:R-:W-:Y:S05]  /*10ba0*/  BRA.DIV UR4, `(.L_x_298) ;  /* 0x0000003e04b47947 */ /* 0x000fea000b800000 */
        /* <DEDUP_REMOVED lines=15> */
[----:B------:R0:W1:Y:S02]  /*10ca0*/  SHFL.IDX PT, R14, R2, 0x1f, 0x1f ;  /* 0x03e01f00020e7f89 */ /* 0x00006400000e0000 */
.L_x_417:
[----:B------:R-:W-:Y:S02]  /*10cb0*/  ULDC UR4, c[0x0][0xc38] ;  /* 0x00030e0000047ab9 */ /* 0x000fe40000000800 */
[----:B------:R-:W-:-:S05]  /*10cc0*/  MOV R5, UR4 ;  /* 0x0000000400057c02 */ /* 0x000fca0008000f00 */
[----:B-1----:R-:W-:-:S04]  /*10cd0*/  IMAD R14, R14, R5, RZ ;  /* 0x000000050e0e7224 */ /* 0x002fc800078e02ff */
[----:B------:R-:W-:-:S05]  /*10ce0*/  IMAD.IADD R9, R14, 0x1, R9 ;  /* 0x000000010e097824 */ /* 0x000fca00078e0209 */
[----:B------:R-:W-:-:S13]  /*10cf0*/  ISETP.GT.AND P6, PT, R9, R0, PT ;  /* 0x000000000900720c */ /* 0x000fda0003fc4270 */
[----:B------:R-:W-:Y:S05]  /*10d00*/  @!P6 BRA `(.L_x_299) ;  /* 0xfffffffc005ce947 */ /* 0x000fea000383ffff */
.L_x_296:
[----:B------:R-:W-:Y:S01]  /*10d10*/  IMAD.IADD R9, R9, 0x1, -R14 ;  /* 0x0000000109097824 */ /* 0x000fe200078e0a0e */
[----:B------:R-:W-:-:S03]  /*10d20*/  UMOV UR4, 0xffffffff ;  /* 0xffffffff00047882 */ /* 0x000fc60000000000 */
[----:B------:R-:W-:-:S05]  /*10d30*/  IMAD R3, R2, R5, R9 ;  /* 0x0000000502037224 */ /* 0x000fca00078e0209 */
[----:B------:R-:W-:Y:S01]  /*10d40*/  ISETP.GT.AND P6, PT, R3, R0, PT ;  /* 0x000000000300720c */ /* 0x000fe20003fc4270 */
[----:B------:R-:W-:-:S12]  /*10d50*/  BRA.DIV UR4, `(.L_x_300) ;  /* 0x0000004204007947 */ /* 0x000fd8000b800000 */
[----:B------:R-:W-:-:S04]  /*10d60*/  VOTE.ANY R3, PT, !P6 ;  /* 0x0000000000037806 */ /* 0x000fc800070e0100 */
[----:B------:R-:W1:Y:S02]  /*10d70*/  POPC R4, R3 ;  /* 0x0000000300047309 */ /* 0x000e640000000000 */
[----:B-1----:R1:W2:Y:S04]  /*10d80*/  SHFL.IDX PT, R7, R7, R4, 0x1f ;  /* 0x00001f0407077589 */ /* 0x0022a800000e0000 */
[----:B------:R1:W3:Y:S02]  /*10d90*/  SHFL.IDX PT, R10, R10, R4, 0x1f ;  /* 0x00001f040a0a7589 */ /* 0x0002e400000e0000 */
.L_x_422:
[----:B------:R-:W-:-:S13]  /*10da0*/  ISETP.NE.AND P0, PT, R3, RZ, PT ;  /* 0x000000ff0300720c */ /* 0x000fda0003f05270 */
[----:B------:R-:W-:Y:S05]  /*10db0*/  @!P0 BRA `(.L_x_301) ;  /* 0x0000000000108947 */ /* 0x000fea0003800000 */
[----:B------:R-:W-:Y:S01]  /*10dc0*/  UMOV UR4, 0xffffffff ;  /* 0xffffffff00047882 */ /* 0x000fe20000000000 */
[----:B------:R-:W-:Y:S02]  /*10dd0*/  VIADD R12, R4, 0xffffffff ;  /* 0xffffffff040c7836 */ /* 0x000fe40000000000 */
[----:B------:R-:W-:Y:S05]  /*10de0*/  BRA.DIV UR4, `(.L_x_302) ;  /* 0x0000004204387947 */ /* 0x000fea000b800000 */
[----:B------:R4:W0:Y:S02]  /*10df0*/  SHFL.IDX PT, R6, R2, R12, 0x1f ;  /* 0x00001f0c02067589 */ /* 0x00082400000e0000 */
.L_x_301:
[----:B--2---:R-:W-:Y:S01]  /*10e00*/  IABS R8, R7 ;  /* 0x0000000700087213 */ /* 0x004fe20000000000 */
[----:B0-----:R-:W-:Y:S01]  /*10e10*/  IMAD R16, R6, R5, R9 ;  /* 0x0000000506107224 */ /* 0x001fe200078e0209 */
[----:B---3--:R-:W-:Y:S01]  /*10e20*/  IABS R5, R10 ;  /* 0x0000000a00057213 */ /* 0x008fe20000000000 */
[----:B------:R-:W-:Y:S01]  /*10e30*/  IMAD.IADD R19, R4, 0x1, R19 ;  /* 0x0000000104137824 */ /* 0x000fe200078e0213 */
[----:B------:R-:W0:Y:S01]  /*10e40*/  I2F.RP R11, R8 ;  /* 0x00000008000b7306 */ /* 0x000e220000209400 */
[----:B------:R-:W-:-:S07]  /*10e50*/  IMAD.IADD R0, R0, 0x1, -R16 ;  /* 0x0000000100007824 */ /* 0x000fce00078e0a10 */
[----:B----4-:R-:W2:Y:S08]  /*10e60*/  I2F.RP R12, R5 ;  /* 0x00000005000c7306 */ /* 0x010eb00000209400 */
[----:B0-----:R-:W0:Y:S08]  /*10e70*/  MUFU.RCP R11, R11 ;  /* 0x0000000b000b7308 */ /* 0x001e300000001000 */
[----:B--2---:R-:W-:Y:S01]  /*10e80*/  MUFU.RCP R12, R12 ;  /* 0x0000000c000c7308 */ /* 0x004fe20000001000 */
[----:B0-----:R-:W-:-:S07]  /*10e90*/  VIADD R2, R11, 0xffffffe ;  /* 0x0ffffffe0b027836 */ /* 0x001fce0000000000 */
[----:B------:R0:W2:Y:S02]  /*10ea0*/  F2I.FTZ.U32.TRUNC.NTZ R3, R2 ;  /* 0x0000000200037305 */ /* 0x0000a4000021f000 */
[----:B0-----:R-:W-:Y:S02]  /*10eb0*/  IMAD.MOV.U32 R2, RZ, RZ, RZ ;  /* 0x000000ffff027224 */ /* 0x001fe400078e00ff */
[----:B--2---:R-:W-:-:S04]  /*10ec0*/  IMAD.MOV R9, RZ, RZ, -R3 ;  /* 0x000000ffff097224 */ /* 0x004fc800078e0a03 */
[----:B------:R-:W-:-:S04]  /*10ed0*/  IMAD R9, R9, R8, RZ ;  /* 0x0000000809097224 */ /* 0x000fc800078e02ff */
[----:B------:R-:W-:Y:S01]  /*10ee0*/  IMAD.HI.U32 R3, R3, R9, R2 ;  /* 0x0000000903037227 */ /* 0x000fe200078e0002 */
[----:B------:R-:W-:Y:S02]  /*10ef0*/  IABS R2, R7 ;  /* 0x0000000700027213 */ /* 0x000fe40000000000 */
[----:B------:R-:W-:-:S03]  /*10f00*/  IABS R9, R0 ;  /* 0x0000000000097213 */ /* 0x000fc60000000000 */
[----:B------:R-:W-:Y:S02]  /*10f10*/  IMAD.MOV R2, RZ, RZ, -R2 ;  /* 0x000000ffff027224 */ /* 0x000fe400078e0a02 */
[----:B------:R-:W-:Y:S01]  /*10f20*/  IMAD.HI.U32 R6, R3, R9, RZ ;  /* 0x0000000903067227 */ /* 0x000fe200078e00ff */
[----:B------:R-:W-:-:S03]  /*10f30*/  IADD3 R3, R12, 0xffffffe, RZ ;  /* 0x0ffffffe0c037810 */ /* 0x000fc60007ffe0ff */
[----:B------:R-:W-:-:S03]  /*10f40*/  IMAD R9, R6, R2, R9 ;  /* 0x0000000206097224 */ /* 0x000fc600078e0209 */
[----:B------:R-:W0:Y:S02]  /*10f50*/  F2I.FTZ.U32.TRUNC.NTZ R3, R3 ;  /* 0x0000000300037305 */ /* 0x000e24000021f000 */
[----:B------:R-:W-:-:S13]  /*10f60*/  ISETP.GT.U32.AND P1, PT, R8, R9, PT ;  /* 0x000000090800720c */ /* 0x000fda0003f24070 */
[----:B------:R-:W-:Y:S02]  /*10f70*/  @!P1 IMAD.IADD R9, R9, 0x1, -R8 ;  /* 0x0000000109099824 */ /* 0x000fe400078e0a08 */
[----:B0-----:R-:W-:Y:S02]  /*10f80*/  IMAD.MOV R2, RZ, RZ, -R3 ;  /* 0x000000ffff027224 */ /* 0x001fe400078e0a03 */
[----:B------:R-:W-:Y:S01]  /*10f90*/  @!P1 VIADD R6, R6, 0x1 ;  /* 0x0000000106069836 */ /* 0x000fe20000000000 */
[----:B------:R-:W-:Y:S01]  /*10fa0*/  ISETP.GE.U32.AND P0, PT, R9, R8, PT ;  /* 0x000000080900720c */ /* 0x000fe20003f06070 */
[----:B------:R-:W-:Y:S01]  /*10fb0*/  IMAD R9, R2, R5, RZ ;  /* 0x0000000502097224 */ /* 0x000fe200078e02ff */
[----:B------:R-:W-:Y:S01]  /*10fc0*/  ISETP.NE.AND P1, PT, R7, RZ, PT ;  /* 0x000000ff0700720c */ /* 0x000fe20003f25270 */
[----:B------:R-:W-:-:S04]  /*10fd0*/  IMAD.MOV.U32 R2, RZ, RZ, RZ ;  /* 0x000000ffff027224 */ /* 0x000fc800078e00ff */
[----:B------:R-:W-:Y:S01]  /*10fe0*/  IMAD.HI.U32 R8, R3, R9, R2 ;  /* 0x0000000903087227 */ /* 0x000fe200078e0002 */
[----:B------:R-:W-:-:S04]  /*10ff0*/  LOP3.LUT R2, R0, R7, RZ, 0x3c, !PT ;  /* 0x0000000700027212 */ /* 0x000fc800078e3cff */
[----:B------:R-:W-:Y:S01]  /*11000*/  ISETP.GE.AND P2, PT, R2, RZ, PT ;  /* 0x000000ff0200720c */ /* 0x000fe20003f46270 */
[----:B------:R-:W-:Y:S01]  /*11010*/  @P0 VIADD R6, R6, 0x1 ;  /* 0x0000000106060836 */ /* 0x000fe20000000000 */
[----:B------:R-:W-:-:S05]  /*11020*/  IABS R2, R10 ;  /* 0x0000000a00027213 */ /* 0x000fca0000000000 */
[----:B------:R-:W-:-:S06]  /*11030*/  IMAD.MOV R2, RZ, RZ, -R2 ;  /* 0x000000ffff027224 */ /* 0x000fcc00078e0a02 */
[----:B------:R-:W-:Y:S01]  /*11040*/  @!P2 IMAD.MOV R6, RZ, RZ, -R6 ;  /* 0x000000ffff06a224 */ /* 0x000fe200078e0a06 */
[----:B------:R-:W-:-:S04]  /*11050*/  @!P1 LOP3.LUT R6, RZ, R7, RZ, 0x33, !PT ;  /* 0x00000007ff069212 */ /* 0x000fc800078e33ff */
[-C--:B------:R-:W-:Y:S01]  /*11060*/  IABS R3, R6.reuse ;  /* 0x0000000600037213 */ /* 0x080fe20000000000 */
[----:B------:R-:W-:-:S04]  /*11070*/  IMAD R7, R7, R6, RZ ;  /* 0x0000000607077224 */ /* 0x000fc800078e02ff */
[----:B------:R-:W-:-:S04]  /*11080*/  IMAD.HI.U32 R8, R8, R3, RZ ;  /* 0x0000000308087227 */ /* 0x000fc800078e00ff */
[----:B------:R-:W-:Y:S02]  /*11090*/  IMAD R2, R8, R2, R3 ;  /* 0x0000000208027224 */ /* 0x000fe400078e0203 */
[----:B------:R-:W-:-:S03]  /*110a0*/  IMAD.IADD R17, R0, 0x1, -R7 ;  /* 0x0000000100117824 */ /* 0x000fc600078e0a07 */
[----:B------:R-:W-:-:S13]  /*110b0*/  ISETP.GT.U32.AND P1, PT, R5, R2, PT ;  /* 0x000000020500720c */ /* 0x000fda0003f24070 */
[----:B------:R-:W-:Y:S01]  /*110c0*/  @!P1 IMAD.IADD R2, R2, 0x1, -R5 ;  /* 0x0000000102029824 */ /* 0x000fe200078e0a05 */
[----:B------:R-:W-:Y:S02]  /*110d0*/  @!P1 IADD3 R8, R8, 0x1, RZ ;  /* 0x0000000108089810 */ /* 0x000fe40007ffe0ff */
[----:B------:R-:W-:Y:S02]  /*110e0*/  ISETP.NE.AND P1, PT, R10, RZ, PT ;  /* 0x000000ff0a00720c */ /* 0x000fe40003f25270 */
[----:B------:R-:W-:Y:S02]  /*110f0*/  ISETP.GE.U32.AND P0, PT, R2, R5, PT ;  /* 0x000000050200720c */ /* 0x000fe40003f06070 */
[----:B------:R-:W-:-:S04]  /*11100*/  LOP3.LUT R2, R6, R10, RZ, 0x3c, !PT ;  /* 0x0000000a06027212 */ /* 0x000fc800078e3cff */
[----:B------:R-:W-:-:S07]  /*11110*/  ISETP.GE.AND P2, PT, R2, RZ, PT ;  /* 0x000000ff0200720c */ /* 0x000fce0003f46270 */
[----:B------:R-:W-:-:S06]  /*11120*/  @P0 VIADD R8, R8, 0x1 ;  /* 0x0000000108080836 */ /* 0x000fcc0000000000 */
[----:B------:R-:W-:Y:S01]  /*11130*/  @!P2 IMAD.MOV R8, RZ, RZ, -R8 ;  /* 0x000000ffff08a224 */ /* 0x000fe200078e0a08 */
[----:B------:R-:W-:-:S05]  /*11140*/  @!P1 LOP3.LUT R8, RZ, R10, RZ, 0x33, !PT ;  /* 0x0000000aff089212 */ /* 0x000fca00078e33ff */
[----:B------:R-:W-:-:S04]  /*11150*/  IMAD.MOV R3, RZ, RZ, -R8 ;  /* 0x000000ffff037224 */ /* 0x000fc800078e0a08 */
[C---:B------:R-:W-:Y:S02]  /*11160*/  IMAD R18, R10.reuse, R3, R6 ;  /* 0x000000030a127224 */ /* 0x040fe400078e0206 */
[----:B------:R-:W-:-:S04]  /*11170*/  IMAD R3, R10, 0x1000000, R8 ;  /* 0x010000000a037824 */ /* 0x000fc800078e0208 */
[----:B------:R-:W-:Y:S01]  /*11180*/  IMAD R18, R18, 0x10000, R3 ;  /* 0x0001000012127824 */ /* 0x000fe200078e0203 */
[----:B------:R-:W-:Y:S06]  /*11190*/  BRA `(.L_x_303) ;  /* 0x00000000001c7947 */ /* 0x000fec0003800000 */
.L_x_297:
[----:B------:R-:W-:Y:S01]  /*111a0*/  UMOV UR4, URZ ;  /* 0x0000003f00047c82 */ /* 0x000fe20008000000 */
[----:B------:R-:W-:Y:S01]  /*111b0*/  UMOV UR5, URZ ;  /* 0x0000003f00057c82 */ /* 0x000fe20008000000 */
[----:B------:R-:W-:Y:S01]  /*111c0*/  ULDC UR6, c[0x0][0xc3c] ;  /* 0x00030f0000067ab9 */ /* 0x000fe20000000800 */
[----:B------:R-:W-:Y:S01]  /*111d0*/  IMAD.MOV.U32 R16, RZ, RZ, R0 ;  /* 0x000000ffff107224 */ /* 0x000fe200078e0000 */
[----:B------:R-:W-:Y:S01]  /*111e0*/  MOV R17, UR4 ;  /* 0x0000000400117c02 */ /* 0x000fe20008000f00 */
[----:B------:R-:W-:Y:S02]  /*111f0*/  IMAD.U32 R18, RZ, RZ, UR5 ;  /* 0x00000005ff127e24 */ /* 0x000fe4000f8e00ff */
[----:B------:R-:W-:-:S07]  /*11200*/  IMAD.U32 R19, RZ, RZ, UR6 ;  /* 0x00000006ff137e24 */ /* 0x000fce000f8e00ff */
.L_x_303:
[----:B------:R-:W0:Y:S01]  /*11210*/  S2R R0, SR_TID.X ;  /* 0x0000000000007919 */ /* 0x000e220000002100 */
[----:B------:R-:W-:Y:S05]  /*11220*/  WARPSYNC.ALL ;  /* 0x0000000000007948 */ /* 0x000fea0003800000 */
[----:B------:R-:W-:Y:S01]  /*11230*/  BAR.SYNC.DEFER_BLOCKING 0x4, 0x180 ;  /* 0x0106000000007b1d */ /* 0x000fe20000010000 */
[----:B0-----:R-:W-:-:S04]  /*11240*/  LOP3.LUT R0, R0, 0x1f, RZ, 0xc0, !PT ;  /* 0x0000001f00007812 */ /* 0x001fc800078ec0ff */
[----:B------:R-:W-:-:S13]  /*11250*/  ISETP.NE.AND P0, PT, R0, RZ, PT ;  /* 0x000000ff0000720c */ /* 0x000fda0003f05270 */
[----:B------:R-:W0:Y:S01]  /*11260*/  @!P0 S2R R3, SR_CgaCtaId ;  /* 0x0000000000038919 */ /* 0x000e220000008800 */
[----:B------:R-:W-:-:S04]  /*11270*/  @!P0 MOV R0, 0x400 ;  /* 0x0000040000008802 */ /* 0x000fc80000000f00 */
[----:B0-----:R-:W-:-:S05]  /*11280*/  @!P0 LEA R22, R3, R0, 0x18 ;  /* 0x0000000003168211 */ /* 0x001fca00078ec0ff */
[----:B------:R2:W-:Y:S01]  /*11290*/  @!P0 STS.128 [R22+0x308d0], R16 ;  /* 0x0308d01016008388 */ /* 0x0005e20000000c00 */
[----:B------:R-:W-:Y:S06]  /*112a0*/  BAR.ARV 0x5, 0x180 ;  /* 0x0146000000007b1d */ /* 0x000fec0000002000 */
.L_x_294:
[----:B------:R-:W-:Y:S02]  /*112b0*/  ULDC UR4, c[0x0][0xc3c] ;  /* 0x00030f0000047ab9 */ /* 0x000fe40000000800 */
[----:B-1----:R-:W-:-:S13]  /*112c0*/  ISETP.GE.AND P0, PT, R19, UR4, PT ;  /* 0x0000000413007c0c */ /* 0x002fda000bf06270 */
[----:B------:R-:W-:Y:S05]  /*112d0*/  @!P0 BRA `(.L_x_304) ;  /* 0xffffffb400a08947 */ /* 0x000fea000383ffff */
[----:B------:R-:W-:Y:S05]  /*112e0*/  BSYNC B8 ;  /* 0x0000000000087941 */ /* 0x000fea0003800000 */
.L_x_241:
[----:B------:R-:W3:Y:S01]  /*112f0*/  LDL.LU R0, [R1+0x20] ;  /* 0x0000200001007983 */ /* 0x000ee20000300800 */
[----:B------:R-:W-:Y:S01]  /*11300*/  BSSY B0, `(.L_x_305) ;  /* 0x000000b000007945 */ /* 0x000fe20003800000 */
[----:B------:R-:W4:Y:S01]  /*11310*/  S2R R5, SR_CgaCtaId ;  /* 0x0000000000057919 */ /* 0x000f220000008800 */
[----:B---3--:R-:W-:-:S05]  /*11320*/  VIADD R0, R0, 0x1 ;  /* 0x0000000100007836 */ /* 0x008fca0000000000 */
[----:B-1----:R-:W-:-:S04]  /*11330*/  LEA.HI R2, R0, R0, RZ, 0x1 ;  /* 0x0000000000027211 */ /* 0x002fc800078f08ff */
[----:B------:R-:W-:Y:S02]  /*11340*/  LOP3.LUT R3, R2, 0xfffffffe, RZ, 0xc0, !PT ;  /* 0xfffffffe02037812 */ /* 0x000fe400078ec0ff */
[----:B------:R-:W-:-:S03]  /*11350*/  MOV R2, 0x400 ;  /* 0x0000040000027802 */ /* 0x000fc60000000f00 */
[----:B------:R-:W-:Y:S01]  /*11360*/  IMAD.IADD R0, R0, 0x1, -R3 ;  /* 0x0000000100007824 */ /* 0x000fe200078e0a03 */
[----:B----4-:R-:W-:-:S04]  /*11370*/  LEA R4, R5, R2, 0x18 ;  /* 0x0000000205047211 */ /* 0x010fc800078ec0ff */
[----:B------:R-:W-:-:S04]  /*11380*/  SHF.L.U32 R0, R0, 0x1f, RZ ;  /* 0x0000001f00007819 */ /* 0x000fc800000006ff */
[----:B------:R-:W1:Y:S02]  /*11390*/  SYNCS.PHASECHK.TRANS64.TRYWAIT P0, [R4+URZ+0x30820], R0 ;  /* 0x03082000040075a7 */ /* 0x000e64000800017f */
[----:B-1----:R-:W-:Y:S05]  /*113a0*/  @!P0 BRA `(.L_x_306) ;  /* 0x0000003800f08947 */ /* 0x002fea0003800000 */
.L_x_425:
[----:B------:R-:W-:Y:S05]  /*113b0*/  BSYNC B0 ;  /* 0x0000000000007941 */ /* 0x000fea0003800000 */
.L_x_305:
[----:B------:R-:W-:-:S03]  /*113c0*/  UMOV UR4, 0xffffffff ;  /* 0xffffffff00047882 */ /* 0x000fc60000000000 */
[----:B------:R-:W-:Y:S05]  /*113d0*/  BRA.DIV UR4, `(.L_x_307) ;  /* 0x0000003a04f87947 */ /* 0x000fea000b800000 */
[----:B-1----:R-:W1:Y:S02]  /*113e0*/  S2R R0, SR_TID.X ;  /* 0x0000000000007919 */ /* 0x002e640000002100 */
[----:B-1----:R-:W-:-:S04]  /*113f0*/  SHF.R.U32.HI R0, RZ, 0x5, R0 ;  /* 0x00000005ff007819 */ /* 0x002fc80000011600 */
[----:B------:R-:W-:-:S05]  /*11400*/  LOP3.LUT R0, R0, 0x3, RZ, 0xc0, !PT ;  /* 0x0000000300007812 */ /* 0x000fca00078ec0ff */
[----:B------:R1:W3:Y:S02]  /*11410*/  SHFL.IDX PT, R14, R0, RZ, 0x1f ;  /* 0x00001fff000e7589 */ /* 0x0002e400000e0000 */
.L_x_428:
[----:B---3--:R-:W-:Y:S01]  /*11420*/  ISETP.NE.AND P0, PT, R14, RZ, PT ;  /* 0x000000ff0e00720c */ /* 0x008fe20003f05270 */
[----:B------:R-:W-:-:S12]  /*11430*/  BSSY B0, `(.L_x_308) ;  /* 0x0000026000007945 */ /* 0x000fd80003800000 */
[----:B------:R-:W-:Y:S05]  /*11440*/  @P0 BRA `(.L_x_309) ;  /* 0x0000000000900947 */ /* 0x000fea0003800000 */
[----:B------:R-:W-:-:S03]  /*11450*/  UMOV UR4, 0xffffffff ;  /* 0xffffffff00047882 */ /* 0x000fc60000000000 */
[----:B------:R-:W-:Y:S05]  /*11460*/  BRA.DIV UR4, `(.L_x_310) ;  /* 0x0000003e04087947 */ /* 0x000fea000b800000 */
[----:B------:R-:W-:-:S13]  /*11470*/  ELECT P6, URZ, PT ;  /* 0x00000000003f782f */ /* 0x000fda00038c0000 */
.L_x_431:
[----:B------:R-:W-:Y:S05]  /*11480*/  @!P6 BRA `(.L_x_309) ;  /* 0x000000000080e947 */ /* 0x000fea0003800000 */
[----:B-1----:R-:W3:Y:S02]  /*11490*/  LDL R0, [R1+0x2c] ;  /* 0x00002c0001007983 */ /* 0x002ee40000100800 */
[----:B---3--:R-:W-:-:S13]  /*114a0*/  R2UR UR4, R0 ;  /* 0x00000000000472ca */ /* 0x008fda00000e0000 */
[----:B------:R-:W-:-:S06]  /*114b0*/  ULOP3.LUT UR4, UR4, 0x2, URZ, 0xfc, !UPT ;  /* 0x0000000204047892 */ /* 0x000fcc000f8efc3f */
[----:B------:R-:W-:-:S05]  /*114c0*/  IMAD.U32 R0, RZ, RZ, UR4 ;  /* 0x00000004ff007e24 */ /* 0x000fca000f8e00ff */
[----:B------:R-:W-:-:S13]  /*114d0*/  ISETP.NE.AND P0, PT, R0, 0x3, PT ;  /* 0x000000030000780c */ /* 0x000fda0003f05270 */
[----:B------:R-:W-:Y:S05]  /*114e0*/  @!P0 BRA `(.L_x_311) ;  /* 0x0000000000048947 */ /* 0x000fea0003800000 */
[----:B------:R-:W-:Y:S01]  /*114f0*/  BPT.TRAP 0x1 ;  /* 0x000000040000795c */ /* 0x000fe20000300000 */
.L_x_311:
[C---:B------:R-:W-:Y:S01]  /*11500*/  IMAD R5, R27.reuse, 0x8, R4 ;  /* 0x000000081b057824 */ /* 0x040fe200078e0204 */
[----:B------:R-:W-:Y:S01]  /*11510*/  SHF.L.U32 R0, R28, 0x1f, RZ ;  /* 0x0000001f1c007819 */ /* 0x000fe200000006ff */
[----:B------:R-:W-:-:S03]  /*11520*/  VIADD R27, R27, 0x1 ;  /* 0x000000011b1b7836 */ /* 0x000fc60000000000 */
[----:B------:R-:W1:Y:S02]  /*11530*/  SYNCS.PHASECHK.TRANS64.TRYWAIT P1, [R5+URZ+0x30840], R0 ;  /* 0x03084000050075a7 */ /* 0x000e64000802017f */
[----:B------:R-:W-:-:S04]  /*11540*/  ISETP.NE.AND P2, PT, R27, 0x2, PT ;  /* 0x000000021b00780c */ /* 0x000fc80003f45270 */
[----:B------:R-:W-:Y:S01]  /*11550*/  SEL R3, RZ, 0x1, P2 ;  /* 0x00000001ff037807 */ /* 0x000fe20001000000 */
[----:B-1----:R-:W-:Y:S08]  /*11560*/  @!P1 BRA `(.L_x_312) ;  /* 0x0000003800e89947 */ /* 0x002ff00003800000 */
.L_x_432:
[----:B------:R-:W-:Y:S02]  /*11570*/  SEL R27, R27, RZ, P2 ;  /* 0x000000ff1b1b7207 */ /* 0x000fe40001000000 */
[----:B------:R-:W-:Y:S01]  /*11580*/  LOP3.LUT R2, R28, R3, RZ, 0x3c, !PT ;  /* 0x000000031c027212 */ /* 0x000fe200078e3cff */
[----:B------:R-:W-:Y:S06]  /*11590*/  @!P0 BRA `(.L_x_313) ;  /* 0x0000000000048947 */ /* 0x000fec0003800000 */
[----:B------:R-:W-:Y:S01]  /*115a0*/  BPT.TRAP 0x1 ;  /* 0x000000040000795c */ /* 0x000fe20000300000 */
.L_x_313:
[----:B------:R-:W-:Y:S01]  /*115b0*/  IMAD R27, R27, 0x8, R4 ;  /* 0x000000081b1b7824 */ /* 0x000fe200078e0204 */
[----:B------:R-:W-:-:S04]  /*115c0*/  SHF.L.U32 R2, R2, 0x1f, RZ ;  /* 0x0000001f02027819 */ /* 0x000fc800000006ff */
[----:B------:R-:W3:Y:S02]  /*115d0*/  SYNCS.PHASECHK.TRANS64.TRYWAIT P1, [R27+URZ+0x30840], R2 ;  /* 0x030840021b0075a7 */ /* 0x000ee4000802017f */
[----:B---3--:R-:W-:Y:S05]  /*115e0*/  @!P1 BRA `(.L_x_314) ;  /* 0x0000003800dc9947 */ /* 0x008fea0003800000 */
.L_x_433:
[----:B------:R-:W-:Y:S05]  /*115f0*/  @!P0 BRA `(.L_x_315) ;  /* 0x0000000000048947 */ /* 0x000fea0003800000 */
[----:B------:R-:W-:Y:S01]  /*11600*/  BPT.TRAP 0x1 ;  /* 0x000000040000795c */ /* 0x000fe20000300000 */
.L_x_315:
[----:B------:R-:W4:Y:S02]  /*11610*/  SYNCS.PHASECHK.TRANS64.TRYWAIT P1, [R5+URZ+0x30860], R0 ;  /* 0x03086000050075a7 */ /* 0x000f24000802017f */
[----:B----4-:R-:W-:Y:S05]  /*11620*/  @!P1 BRA `(.L_x_316) ;  /* 0x0000003800e09947 */ /* 0x010fea0003800000 */
.L_x_434:
[----:B------:R-:W-:Y:S05]  /*11630*/  @!P0 BRA `(.L_x_317) ;  /* 0x0000000000048947 */ /* 0x000fea0003800000 */
[----:B------:R-:W-:Y:S01]  /*11640*/  BPT.TRAP 0x1 ;  /* 0x000000040000795c */ /* 0x000fe20000300000 */
.L_x_317:
[----:B------:R0:W0:Y:S02]  /*11650*/  SYNCS.PHASECHK.TRANS64.TRYWAIT P0, [R27+URZ+0x30860], R2 ;  /* 0x030860021b0075a7 */ /* 0x000024000800017f */
[----:B0-----:R-:W-:Y:S05]  /*11660*/  @!P0 NANOSLEEP.SYNCS 0x989680 ;  /* 0x009896800000895d */ /* 0x001fea0003900000 */
[----:B------:R-:W0:Y:S02]  /*11670*/  @!P0 SYNCS.PHASECHK.TRANS64 P0, [R27+URZ+0x30860], R2 ;  /* 0x030860021b0085a7 */ /* 0x000e24000800007f */
[----:B0-----:R-:W-:Y:S05]  /*11680*/  @!P0 BRA `(.L_x_317) ;  /* 0xfffffffc00f08947 */ /* 0x001fea000383ffff */
.L_x_309:
[----:B------:R-:W-:Y:S05]  /*11690*/  BSYNC B0 ;  /* 0x0000000000007941 */ /* 0x000fea0003800000 */
.L_x_308:
[----:B------:R-:W-:Y:S05]  /*116a0*/  EXIT ;  /* 0x000000000000794d */ /* 0x000fea0003800000 */
.L_x_188:
[----:B0-----:R0:W1:Y:S02]  /*116b0*/  SYNCS.PHASECHK.TRANS64.TRYWAIT P1, [R2+URZ+0x30800], R5 ;  /* 0x03080005020075a7 */ /* 0x001064000802017f */
[----:B-1----:R-:W-:Y:S05]  /*116c0*/  @!P1 NANOSLEEP.SYNCS 0x989680 ;  /* 0x009896800000995d */ /* 0x002fea0003900000 */
[----:B------:R-:W1:Y:S02]  /*116d0*/  @!P1 SYNCS.PHASECHK.TRANS64 P1, [R2+URZ+0x30800], R5 ;  /* 0x03080005020095a7 */ /* 0x000e64000802007f */
[----:B-1----:R-:W-:Y:S05]  /*116e0*/  @!P1 BRA `(.L_x_188) ;  /* 0xfffffffc00f09947 */ /* 0x002fea000383ffff */
[----:B------:R-:W-:Y:S05]  /*116f0*/  BRA `(.L_x_318) ;  /* 0xffffff0400b07947 */ /* 0x000fea000383ffff */
.L_x_192:
[----:B-1----:R1:W2:Y:S02]  /*11700*/  SYNCS.PHASECHK.TRANS64.TRYWAIT P1, [R0+URZ+0x30830], R5 ;  /* 0x03083005000075a7 */ /* 0x0022a4000802017f */
[----:B--2---:R-:W-:Y:S05]  /*11710*/  @!P1 NANOSLEEP.SYNCS 0x989680 ;  /* 0x009896800000995d */ /* 0x004fea0003900000 */
[----:B------:R-:W2:Y:S02]  /*11720*/  @!P1 SYNCS.PHASECHK.TRANS64 P1, [R0+URZ+0x30830], R5 ;  /* 0x03083005000095a7 */ /* 0x000ea4000802007f */
[----:B--2---:R-:W-:Y:S05]  /*11730*/  @!P1 BRA `(.L_x_192) ;  /* 0xfffffffc00f09947 */ /* 0x004fea000383ffff */
[----:B------:R-:W-:Y:S05]  /*11740*/  BRA `(.L_x_191) ;  /* 0xffffff0400d07947 */ /* 0x000fea000383ffff */
.L_x_198:
[----:B-1----:R-:W-:-:S04]  /*11750*/  MOV R11, UR9 ;  /* 0x00000009000b7c02 */ /* 0x002fc80008000f00 */
[----:B------:R1:W2:Y:S03]  /*11760*/  SYNCS.PHASECHK.TRANS64.TRYWAIT P1, [R11+URZ+0x30830], R4 ;  /* 0x030830040b0075a7 */ /* 0x0002a6000802017f */
[----:B--2---:R-:W-:Y:S05]  /*11770*/  @!P1 NANOSLEEP.SYNCS 0x989680 ;  /* 0x009896800000995d */ /* 0x004fea0003900000 */
[----:B------:R-:W2:Y:S02]  /*11780*/  @!P1 SYNCS.PHASECHK.TRANS64 P1, [R11+URZ+0x30830], R4 ;  /* 0x030830040b0095a7 */ /* 0x000ea4000802007f */
[----:B--2---:R-:W-:Y:S05]  /*11790*/  @!P1 BRA `(.L_x_198) ;  /* 0xfffffffc00ec9947 */ /* 0x004fea000383ffff */
[----:B------:R-:W-:Y:S05]  /*117a0*/  BRA `(.L_x_197) ;  /* 0xffffff30006c7947 */ /* 0x000fea000383ffff */
.L_x_202:
[----:B01----:R-:W-:-:S04]  /*117b0*/  IMAD.U32 R4, RZ, RZ, UR10 ;  /* 0x0000000aff047e24 */ /* 0x003fc8000f8e00ff */
[----:B------:R0:W1:Y:S03]  /*117c0*/  SYNCS.PHASECHK.TRANS64.TRYWAIT P1, [R4+URZ+0x30850], R0 ;  /* 0x03085000040075a7 */ /* 0x000066000802017f */
[----:B-1----:R-:W-:Y:S05]  /*117d0*/  @!P1 NANOSLEEP.SYNCS 0x989680 ;  /* 0x009896800000995d */ /* 0x002fea0003900000 */
[----:B------:R-:W1:Y:S02]  /*117e0*/  @!P1 SYNCS.PHASECHK.TRANS64 P1, [R4+URZ+0x30850], R0 ;  /* 0x03085000040095a7 */ /* 0x000e64000802007f */
[----:B-1----:R-:W-:Y:S05]  /*117f0*/  @!P1 BRA `(.L_x_202) ;  /* 0xfffffffc00ec9947 */ /* 0x002fea000383ffff */
[----:B------:R-:W-:Y:S05]  /*11800*/  BRA `(.L_x_201) ;  /* 0xffffff3c00307947 */ /* 0x000fea000383ffff */
.L_x_209:
[----:B-1----:R1:W2:Y:S02]  /*11810*/  SYNCS.PHASECHK.TRANS64.TRYWAIT P1, [R13+URZ+0x30850], R0 ;  /* 0x030850000d0075a7 */ /* 0x0022a4000802017f */
[----:B--2---:R-:W-:Y:S05]  /*11820*/  @!P1 NANOSLEEP.SYNCS 0x989680 ;  /* 0x009896800000995d */ /* 0x004fea0003900000 */
[----:B------:R-:W2:Y:S02]  /*11830*/  @!P1 SYNCS.PHASECHK.TRANS64 P1, [R13+URZ+0x30850], R0 ;  /* 0x030850000d0095a7 */ /* 0x000ea4000802007f */
[----:B--2---:R-:W-:Y:S05]  /*11840*/  @!P1 BRA `(.L_x_209) ;  /* 0xfffffffc00f09947 */ /* 0x004fea000383ffff */
[----:B------:R-:W-:Y:S05]  /*11850*/  BRA `(.L_x_208) ;  /* 0xffffff5800e47947 */ /* 0x000fea000383ffff */
.L_x_255:
[----:B------:R-:W0:Y:S01]  /*11860*/  S2R R7, SR_TID.X ;  /* 0x0000000000077919 */ /* 0x000e220000002100 */
[----:B------:R-:W-:Y:S01]  /*11870*/  BSSY B0, `(.L_x_319) ;  /* 0x000000a000007945 */ /* 0x000fe20003800000 */
[----:B------:R-:W-:Y:S02]  /*11880*/  IMAD.MOV.U32 R12, RZ, RZ, RZ ;  /* 0x000000ffff0c7224 */ /* 0x000fe400078e00ff */
[----:B------:R-:W-:Y:S02]  /*11890*/  IMAD.MOV.U32 R11, RZ, RZ, 0x1f ;  /* 0x0000001fff0b7424 */ /* 0x000fe400078e00ff */
[----:B------:R-:W-:Y:S01]  /*118a0*/  IMAD.MOV.U32 R15, RZ, RZ, -0x1 ;  /* 0xffffffffff0f7424 */ /* 0x000fe200078e00ff */
[----:B0-----:R-:W-:-:S04]  /*118b0*/  SHF.R.U32.HI R7, RZ, 0x5, R7 ;  /* 0x00000005ff077819 */ /* 0x001fc80000011607 */
[----:B------:R-:W-:-:S05]  /*118c0*/  LOP3.LUT R7, R7, 0x3, RZ, 0xc0, !PT ;  /* 0x0000000307077812 */ /* 0x000fca00078ec0ff */
[----:B------:R-:W-:-:S07]  /*118d0*/  IMAD.MOV.U32 R13, RZ, RZ, R7 ;  /* 0x000000ffff0d7224 */ /* 0x000fce00078e0007 */
[----:B-----5:R-:W-:Y:S05]  /*118e0*/  WARPSYNC.COLLECTIVE R15, `(.L_x_320) ;  /* 0x000000000f087348 */ /* 0x020fea0003c00000 */
[----:B------:R0:W1:Y:S02]  /*118f0*/  SHFL.IDX P6, R14, R13, R12, R11 ;  /* 0x0000000c0d0e7389 */ /* 0x00006400000c000b */
[----:B01---5:R-:W-:Y:S01]  /*11900*/  ENDCOLLECTIVE ;  /* 0x000000000000791b */ /* 0x023fe20003800000 */
.L_x_320:
[----:B------:R-:W-:Y:S05]  /*11910*/  BSYNC B0 ;  /* 0x0000000000007941 */ /* 0x000fea0003800000 */
.L_x_319:
[----:B------:R-:W-:Y:S05]  /*11920*/  BRA `(.L_x_321) ;  /* 0xffffffbc00fc7947 */ /* 0x000fea000383ffff */
.L_x_258:
[----:B0-----:R0:W1:Y:S02]  /*11930*/  SYNCS.PHASECHK.TRANS64.TRYWAIT P0, [R7+URZ+0x30840], R2 ;  /* 0x03084002070075a7 */ /* 0x001064000800017f */
[----:B-1----:R-:W-:Y:S05]  /*11940*/  @!P0 NANOSLEEP.SYNCS 0x989680 ;  /* 0x009896800000895d */ /* 0x002fea0003900000 */
[----:B------:R-:W1:Y:S02]  /*11950*/  @!P0 SYNCS.PHASECHK.TRANS64 P0, [R7+URZ+0x30840], R2 ;  /* 0x03084002070085a7 */ /* 0x000e64000800007f */
[----:B-1----:R-:W-:Y:S05]  /*11960*/  @!P0 BRA `(.L_x_258) ;  /* 0xfffffffc00f08947 */ /* 0x002fea000383ffff */
[----:B------:R-:W-:Y:S05]  /*11970*/  BRA `(.L_x_322) ;  /* 0xffffffc000587947 */ /* 0x000fea000383ffff */
.L_x_259:
[----:B------:R-:W-:Y:S01]  /*11980*/  BSSY B0, `(.L_x_323) ;  /* 0x0000008000007945 */ /* 0x000fe20003800000 */
[----:B------:R-:W-:Y:S01]  /*11990*/  IMAD.MOV.U32 R13, RZ, RZ, R0 ;  /* 0x000000ffff0d7224 */ /* 0x000fe200078e0000 */
[----:B------:R-:W-:Y:S01]  /*119a0*/  MOV R15, 0xffffffff ;  /* 0xffffffff000f7802 */ /* 0x000fe20000000f00 */
[----:B------:R-:W-:Y:S02]  /*119b0*/  IMAD.MOV.U32 R12, RZ, RZ, RZ ;  /* 0x000000ffff0c7224 */ /* 0x000fe400078e00ff */
[----:B------:R-:W-:-:S07]  /*119c0*/  IMAD.MOV.U32 R11, RZ, RZ, 0x181f ;  /* 0x0000181fff0b7424 */ /* 0x000fce00078e00ff */
[----:B------:R-:W-:Y:S05]  /*119d0*/  WARPSYNC.COLLECTIVE R15, `(.L_x_324) ;  /* 0x000000000f087348 */ /* 0x000fea0003c00000 */
[----:B------:R0:W1:Y:S02]  /*119e0*/  SHFL.IDX P6, R14, R13, R12, R11 ;  /* 0x0000000c0d0e7389 */ /* 0x00006400000c000b */
[----:B01----:R-:W-:Y:S01]  /*119f0*/  ENDCOLLECTIVE ;  /* 0x000000000000791b */ /* 0x003fe20003800000 */
.L_x_324:
[----:B------:R-:W-:Y:S05]  /*11a00*/  BSYNC B0 ;  /* 0x0000000000007941 */ /* 0x000fea0003800000 */
.L_x_323:
[----:B------:R-:W-:Y:S02]  /*11a10*/  IMAD.MOV.U32 R13, RZ, RZ, R4 ;  /* 0x000000ffff0d7224 */ /* 0x000fe400078e0004 */
[----:B------:R-:W-:Y:S02]  /*11a20*/  IMAD.MOV.U32 R12, RZ, RZ, RZ ;  /* 0x000000ffff0c7224 */ /* 0x000fe400078e00ff */
[----:B------:R-:W-:Y:S02]  /*11a30*/  IMAD.MOV.U32 R11, RZ, RZ, 0x181f ;  /* 0x0000181fff0b7424 */ /* 0x000fe400078e00ff */
[----:B------:R-:W-:Y:S02]  /*11a40*/  IMAD.MOV.U32 R15, RZ, RZ, -0x1 ;  /* 0xffffffffff0f7424 */ /* 0x000fe400078e00ff */
[----:B------:R-:W-:Y:S02]  /*11a50*/  IMAD.MOV.U32 R2, RZ, RZ, R14 ;  /* 0x000000ffff027224 */ /* 0x000fe400078e000e */
[----:B------:R-:W-:-:S07]  /*11a60*/  @P0 IMAD R8, R5, 0x2, R22 ;  /* 0x0000000205080824 */ /* 0x000fce00078e0216 */
[----:B------:R-:W-:Y:S05]  /*11a70*/  WARPSYNC.COLLECTIVE R15, `(.L_x_325) ;  /* 0x000000000f087348 */ /* 0x000fea0003c00000 */
[----:B------:R0:W1:Y:S02]  /*11a80*/  SHFL.IDX P6, R14, R13, R12, R11 ;  /* 0x0000000c0d0e7389 */ /* 0x00006400000c000b */
[----:B01----:R-:W-:Y:S01]  /*11a90*/  ENDCOLLECTIVE ;  /* 0x000000000000791b */ /* 0x003fe20003800000 */
.L_x_325:
[----:B------:R-:W-:Y:S01]  /*11aa0*/  MOV R13, R0 ;  /* 0x00000000000d7202 */ /* 0x000fe20000000f00 */
[----:B------:R-:W-:Y:S02]  /*11ab0*/  IMAD.MOV.U32 R12, RZ, RZ, 0x1 ;  /* 0x00000001ff0c7424 */ /* 0x000fe400078e00ff */
[----:B------:R-:W-:-:S07]  /*11ac0*/  IMAD.MOV.U32 R3, RZ, RZ, R14 ;  /* 0x000000ffff037224 */ /* 0x000fce00078e000e */
[----:B------:R-:W-:Y:S05]  /*11ad0*/  WARPSYNC.COLLECTIVE R15, `(.L_x_326) ;  /* 0x000000000f087348 */ /* 0x000fea0003c00000 */
[----:B------:R0:W1:Y:S02]  /*11ae0*/  SHFL.IDX P6, R14, R13, R12, R11 ;  /* 0x0000000c0d0e7389 */ /* 0x00006400000c000b */
[----:B01----:R-:W-:Y:S01]  /*11af0*/  ENDCOLLECTIVE ;  /* 0x000000000000791b */ /* 0x003fe20003800000 */
.L_x_326:
[----:B------:R-:W-:-:S05]  /*11b00*/  @P0 LEA R3, P1, R31, R3, 0x1 ;  /* 0x000000031f030211 */ /* 0x000fca00078208ff */
[----:B------:R-:W-:Y:S01]  /*11b10*/  @P0 IMAD.X R2, RZ, RZ, R2, P1 ;  /* 0x000000ffff020224 */ /* 0x000fe200008e0602 */
[----:B------:R-:W-:-:S04]  /*11b20*/  ISETP.GE.AND P1, PT, R6, 0x11, PT ;  /* 0x000000110600780c */ /* 0x000fc80003f26270 */
[----:B------:R-:W-:Y:S01]  /*11b30*/  @P0 LOP3.LUT R3, R3, R2, RZ, 0x3c, !PT ;  /* 0x0000000203030212 */ /* 0x000fe200078e3cff */
[----:B------:R-:W-:-:S03]  /*11b40*/  IMAD.MOV.U32 R13, RZ, RZ, R4 ;  /* 0x000000ffff0d7224 */ /* 0x000fc600078e0004 */
[----:B------:R-:W-:-:S04]  /*11b50*/  @P0 LOP3.LUT R2, R3, R2, RZ, 0x3c, !PT ;  /* 0x0000000203020212 */ /* 0x000fc800078e3cff */
[----:B------:R-:W-:-:S05]  /*11b60*/  @P0 LOP3.LUT R3, R3, R2, RZ, 0x3c, !PT ;  /* 0x0000000203030212 */ /* 0x000fca00078e3cff */
[----:B------:R-:W-:Y:S01]  /*11b70*/  @!PT LDS RZ, [RZ] ;  /* 0x00000000fffff984 */ /* 0x000fe20000000800 */
[----:B------:R-:W-:Y:S01]  /*11b80*/  @!PT LDS RZ, [RZ] ;  /* 0x00000000fffff984 */ /* 0x000fe20000000800 */
[----:B------:R-:W-:Y:S01]  /*11b90*/  @!PT LDS RZ, [RZ] ;  /* 0x00000000fffff984 */ /* 0x000fe20000000800 */
[----:B------:R-:W-:Y:S04]  /*11ba0*/  @P0 LDGSTS.E.BYPASS.LTC128B.128 [R8+0x1e400], desc[UR36][R2.64], !P4 ;  /* 0x1e40000002080fae */ /* 0x000fe8000e101d64 */
[----:B------:R-:W-:Y:S04]  /*11bb0*/  @P0 LDGSTS.E.BYPASS.LTC128B.128 [R8+0x21400], desc[UR36][R2.64+0x80], !P3 ;  /* 0x2140008002080fae */ /* 0x000fe8000d901d64 */
[----:B------:R0:W-:Y:S02]  /*11bc0*/  @P0 LDGSTS.E.BYPASS.LTC128B.128 [R8+0x24400], desc[UR36][R2.64+0x100], !P2 ;  /* 0x2440010002080fae */ /* 0x0001e4000d101d64 */
[----:B0-----:R-:W-:-:S07]  /*11bd0*/  IMAD.MOV.U32 R2, RZ, RZ, R14 ;  /* 0x000000ffff027224 */ /* 0x001fce00078e000e */
[----:B------:R-:W-:Y:S05]  /*11be0*/  WARPSYNC.COLLECTIVE R15, `(.L_x_327) ;  /* 0x000000000f087348 */ /* 0x000fea0003c00000 */
[----:B------:R0:W1:Y:S02]  /*11bf0*/  SHFL.IDX P6, R14, R13, R12, R11 ;  /* 0x0000000c0d0e7389 */ /* 0x00006400000c000b */
[----:B01----:R-:W-:Y:S01]  /*11c00*/  ENDCOLLECTIVE ;  /* 0x000000000000791b */ /* 0x003fe20003800000 */
.L_x_327:
[----:B------:R-:W-:Y:S02]  /*11c10*/  @P1 IMAD R8, R5, 0x2, R22 ;  /* 0x0000000205081824 */ /* 0x000fe400078e0216 */
[----:B------:R-:W-:Y:S02]  /*11c20*/  IMAD.MOV.U32 R13, RZ, RZ, R0 ;  /* 0x000000ffff0d7224 */ /* 0x000fe400078e0000 */
[----:B------:R-:W-:Y:S02]  /*11c30*/  IMAD.MOV.U32 R12, RZ, RZ, 0x2 ;  /* 0x00000002ff0c7424 */ /* 0x000fe400078e00ff */
[----:B------:R-:W-:-:S07]  /*11c40*/  IMAD.MOV.U32 R3, RZ, RZ, R14 ;  /* 0x000000ffff037224 */ /* 0x000fce00078e000e */
[----:B------:R-:W-:Y:S05]  /*11c50*/  WARPSYNC.COLLECTIVE R15, `(.L_x_328) ;  /* 0x000000000f087348 */ /* 0x000fea0003c00000 */
[----:B------:R0:W1:Y:S02]  /*11c60*/  SHFL.IDX P6, R14, R13, R12, R11 ;  /* 0x0000000c0d0e7389 */ /* 0x00006400000c000b */
[----:B01----:R-:W-:Y:S01]  /*11c70*/  ENDCOLLECTIVE ;  /* 0x000000000000791b */ /* 0x003fe20003800000 */
.L_x_328:
[----:B------:R-:W-:-:S05]  /*11c80*/  @P1 LEA R3, P0, R31, R3, 0x1 ;  /* 0x000000031f031211 */ /* 0x000fca00078008ff */
[----:B------:R-:W-:-:S05]  /*11c90*/  @P1 IMAD.X R2, RZ, RZ, R2, P0 ;  /* 0x000000ffff021224 */ /* 0x000fca00000e0602 */
        /* <DEDUP_REMOVED lines=9> */
[----:B------:R0:W-:Y:S01]  /*11d30*/  @P1 LDGSTS.E.BYPASS.LTC128B.128 [R8+0x24c00], desc[UR36][R2.64+0x100], !P2 ;  /* 0x24c0010002081fae */ /* 0x0001e2000d101d64 */
[----:B------:R-:W-:Y:S02]  /*11d40*/  ISETP.GE.AND P1, PT, R6, 0x21, PT ;  /* 0x000000210600780c */ /* 0x000fe40003f26270 */
[----:B0-----:R-:W-:-:S11]  /*11d50*/  MOV R2, R14 ;  /* 0x0000000e00027202 */ /* 0x001fd60000000f00 */
[----:B------:R-:W-:Y:S05]  /*11d60*/  WARPSYNC.COLLECTIVE R15, `(.L_x_329) ;  /* 0x000000000f087348 */ /* 0x000fea0003c00000 */
[----:B------:R0:W1:Y:S02]  /*11d70*/  SHFL.IDX P6, R14, R13, R12, R11 ;  /* 0x0000000c0d0e7389 */ /* 0x00006400000c000b */
[----:B01----:R-:W-:Y:S01]  /*11d80*/  ENDCOLLECTIVE ;  /* 0x000000000000791b */ /* 0x003fe20003800000 */
.L_x_329:
[----:B------:R-:W-:Y:S02]  /*11d90*/  @P1 IMAD R8, R5, 0x2, R22 ;  /* 0x0000000205081824 */ /* 0x000fe400078e0216 */
[----:B------:R-:W-:Y:S02]  /*11da0*/  IMAD.MOV.U32 R13, RZ, RZ, R0 ;  /* 0x000000ffff0d7224 */ /* 0x000fe400078e0000 */
[----:B------:R-:W-:Y:S02]  /*11db0*/  IMAD.MOV.U32 R12, RZ, RZ, 0x3 ;  /* 0x00000003ff0c7424 */ /* 0x000fe400078e00ff */
[----:B------:R-:W-:-:S07]  /*11dc0*/  IMAD.MOV.U32 R3, RZ, RZ, R14 ;  /* 0x000000ffff037224 */ /* 0x000fce00078e000e */
[----:B------:R-:W-:Y:S05]  /*11dd0*/  WARPSYNC.COLLECTIVE R15, `(.L_x_330) ;  /* 0x000000000f087348 */ /* 0x000fea0003c00000 */
[----:B------:R0:W1:Y:S02]  /*11de0*/  SHFL.IDX P6, R14, R13, R12, R11 ;  /* 0x0000000c0d0e7389 */ /* 0x00006400000c000b */
[----:B01----:R-:W-:Y:S01]  /*11df0*/  ENDCOLLECTIVE ;  /* 0x000000000000791b */ /* 0x003fe20003800000 */
.L_x_330:
        /* <DEDUP_REMOVED lines=12> */
[----:B------:R-:W-:Y:S01]  /*11ec0*/  ISETP.GE.AND P1, PT, R6, 0x31, PT ;  /* 0x000000310600780c */ /* 0x000fe20003f26270 */
[----:B0-----:R-:W-:-:S12]  /*11ed0*/  IMAD.MOV.U32 R2, RZ, RZ, R14 ;  /* 0x000000ffff027224 */ /* 0x001fd800078e000e */
[----:B------:R-:W-:Y:S05]  /*11ee0*/  WARPSYNC.COLLECTIVE R15, `(.L_x_331) ;  /* 0x000000000f087348 */ /* 0x000fea0003c00000 */
[----:B------:R0:W1:Y:S02]  /*11ef0*/  SHFL.IDX P6, R14, R13, R12, R11 ;  /* 0x0000000c0d0e7389 */ /* 0x00006400000c000b */
[----:B01----:R-:W-:Y:S01]  /*11f00*/  ENDCOLLECTIVE ;  /* 0x000000000000791b */ /* 0x003fe20003800000 */
.L_x_331:
[----:B------:R-:W-:Y:S02]  /*11f10*/  @P1 IMAD R8, R5, 0x2, R22 ;  /* 0x0000000205081824 */ /* 0x000fe400078e0216 */
[----:B------:R-:W-:Y:S02]  /*11f20*/  IMAD.MOV.U32 R13, RZ, RZ, R0 ;  /* 0x000000ffff0d7224 */ /* 0x000fe400078e0000 */
[----:B------:R-:W-:Y:S01]  /*11f30*/  IMAD.MOV.U32 R12, RZ, RZ, 0x4 ;  /* 0x00000004ff0c7424 */ /* 0x000fe200078e00ff */
[----:B------:R-:W-:-:S07]  /*11f40*/  MOV R3, R14 ;  /* 0x0000000e00037202 */ /* 0x000fce0000000f00 */
[----:B------:R-:W-:Y:S05]  /*11f50*/  WARPSYNC.COLLECTIVE R15, `(.L_x_332) ;  /* 0x000000000f087348 */ /* 0x000fea0003c00000 */
[----:B------:R0:W1:Y:S02]  /*11f60*/  SHFL.IDX P6, R14, R13, R12, R11 ;  /* 0x0000000c0d0e7389 */ /* 0x00006400000c000b */
[----:B01----:R-:W-:Y:S01]  /*11f70*/  ENDCOLLECTIVE ;  /* 0x000000000000791b */ /* 0x003fe20003800000 */
.L_x_332:
        /* <DEDUP_REMOVED lines=17> */
.L_x_333:
[----:B------:R-:W-:Y:S01]  /*12090*/  @P1 LEA R8, R5, R22, 0x1 ;  /* 0x0000001605081211 */ /* 0x000fe200078e08ff */
[----:B------:R-:W-:Y:S02]  /*120a0*/  IMAD.MOV.U32 R13, RZ, RZ, R0 ;  /* 0x000000ffff0d7224 */ /* 0x000fe400078e0000 */
[----:B------:R-:W-:Y:S02]  /*120b0*/  IMAD.MOV.U32 R12, RZ, RZ, 0x5 ;  /* 0x00000005ff0c7424 */ /* 0x000fe400078e00ff */
[----:B------:R-:W-:-:S07]  /*120c0*/  IMAD.MOV.U32 R3, RZ, RZ, R14 ;  /* 0x000000ffff037224 */ /* 0x000fce00078e000e */
[----:B------:R-:W-:Y:S05]  /*120d0*/  WARPSYNC.COLLECTIVE R15, `(.L_x_334) ;  /* 0x000000000f087348 */ /* 0x000fea0003c00000 */
[----:B------:R0:W1:Y:S02]  /*120e0*/  SHFL.IDX P6, R14, R13, R12, R11 ;  /* 0x0000000c0d0e7389 */ /* 0x00006400000c000b */
[----:B01----:R-:W-:Y:S01]  /*120f0*/  ENDCOLLECTIVE ;  /* 0x000000000000791b */ /* 0x003fe20003800000 */
.L_x_334:
[----:B------:R-:W-:-:S05]  /*12100*/  @P1 LEA R3, P0, R31, R3, 0x1 ;  /* 0x000000031f031211 */ /* 0x000fca00078008ff */
[----:B------:R-:W-:-:S05]  /*12110*/  @P1 IMAD.X R2, RZ, RZ, R2, P0 ;  /* 0x000000ffff021224 */ /* 0x000fca00000e0602 */
[----:B------:R-:W-:Y:S01]  /*12120*/  @P1 LOP3.LUT R3, R3, R2, RZ, 0x3c, !PT ;  /* 0x0000000203031212 */ /* 0x000fe200078e3cff */
[----:B------:R-:W-:-:S03]  /*12130*/  IMAD.MOV.U32 R13, RZ, RZ, R4 ;  /* 0x000000ffff0d7224 */ /* 0x000fc600078e0004 */
[----:B------:R-:W-:-:S04]  /*12140*/  @P1 LOP3.LUT R2, R3, R2, RZ, 0x3c, !PT ;  /* 0x0000000203021212 */ /* 0x000fc800078e3cff */
[----:B------:R-:W-:Y:S01]  /*12150*/  @P1 LOP3.LUT R3, R3, R2, RZ, 0x3c, !PT ;  /* 0x0000000203031212 */ /* 0x000fe200078e3cff */
[----:B------:R-:W-:-:S07]  /*12160*/  IMAD.MOV.U32 R0, RZ, RZ, R14 ;  /* 0x000000ffff007224 */ /* 0x000fce00078e000e */
[----:B------:R-:W-:Y:S05]  /*12170*/  WARPSYNC.COLLECTIVE R15, `(.L_x_335) ;  /* 0x000000000f087348 */ /* 0x000fea0003c00000 */
[----:B------:R0:W1:Y:S02]  /*12180*/  SHFL.IDX P6, R14, R13, R12, R11 ;  /* 0x0000000c0d0e7389 */ /* 0x00006400000c000b */
[----:B01----:R-:W-:Y:S01]  /*12190*/  ENDCOLLECTIVE ;  /* 0x000000000000791b */ /* 0x003fe20003800000 */
.L_x_335:
[----:B------:R-:W-:Y:S01]  /*121a0*/  @!PT LDS RZ, [RZ] ;  /* 0x00000000fffff984 */ /* 0x000fe20000000800 */
[----:B------:R-:W-:Y:S01]  /*121b0*/  @!PT LDS RZ, [RZ] ;  /* 0x00000000fffff984 */ /* 0x000fe20000000800 */
[----:B------:R-:W-:Y:S01]  /*121c0*/  @!PT LDS RZ, [RZ] ;  /* 0x00000000fffff984 */ /* 0x000fe20000000800 */
[----:B------:R-:W-:Y:S04]  /*121d0*/  @P1 LDGSTS.E.BYPASS.LTC128B.128 [R8+0x20400], desc[UR36][R2.64], !P4 ;  /* 0x2040000002081fae */ /* 0x000fe8000e101d64 */
[----:B------:R-:W-:Y:S04]  /*121e0*/  @P1 LDGSTS.E.BYPASS.LTC128B.128 [R8+0x23400], desc[UR36][R2.64+0x80], !P3 ;  /* 0x2340008002081fae */ /* 0x000fe8000d901d64 */
[----:B------:R0:W-:Y:S02]  /*121f0*/  @P1 LDGSTS.E.BYPASS.LTC128B.128 [R8+0x26400], desc[UR36][R2.64+0x100], !P2 ;  /* 0x2640010002081fae */ /* 0x0001e4000d101d64 */
[----:B0-----:R-:W-:Y:S01]  /*12200*/  IMAD.MOV.U32 R2, RZ, RZ, R14 ;  /* 0x000000ffff027224 */ /* 0x001fe200078e000e */
[----:B------:R-:W-:Y:S06]  /*12210*/  BRA `(.L_x_336) ;  /* 0xffffffbc009c7947 */ /* 0x000fec000383ffff */
.L_x_264:
[----:B------:R-:W-:Y:S01]  /*12220*/  IMAD.MOV.U32 R13, RZ, RZ, R5 ;  /* 0x000000ffff0d7224 */ /* 0x000fe200078e0005 */
[----:B------:R-:W-:Y:S01]  /*12230*/  MOV R15, 0xffffffff ;  /* 0xffffffff000f7802 */ /* 0x000fe20000000f00 */
[----:B------:R-:W-:Y:S02]  /*12240*/  IMAD.MOV.U32 R12, RZ, RZ, RZ ;  /* 0x000000ffff0c7224 */ /* 0x000fe400078e00ff */
[----:B------:R-:W-:Y:S02]  /*12250*/  IMAD.MOV.U32 R11, RZ, RZ, 0x181f ;  /* 0x0000181fff0b7424 */ /* 0x000fe400078e00ff */
[----:B-----5:R-:W-:Y:S02]  /*12260*/  IMAD R6, R17, R6, RZ ;  /* 0x0000000611067224 */ /* 0x020fe400078e02ff */
[----:B------:R-:W-:-:S07]  /*12270*/  IMAD.IADD R4, R10, 0x1, R4 ;  /* 0x000000010a047824 */ /* 0x000fce00078e0204 */
[----:B------:R-:W-:Y:S05]  /*12280*/  WARPSYNC.COLLECTIVE R15, `(.L_x_337) ;  /* 0x000000000f087348 */ /* 0x000fea0003c00000 */
[----:B------:R0:W1:Y:S02]  /*12290*/  SHFL.IDX P6, R14, R13, R12, R11 ;  /* 0x0000000c0d0e7389 */ /* 0x00006400000c000b */
[----:B01----:R-:W-:Y:S01]  /*122a0*/  ENDCOLLECTIVE ;  /* 0x000000000000791b */ /* 0x003fe20003800000 */
.L_x_337:
[C---:B------:R-:W-:Y:S01]  /*122b0*/  VIADD R7, R4.reuse, 0x10 ;  /* 0x0000001004077836 */ /* 0x040fe20000000000 */
[----:B------:R-:W-:Y:S01]  /*122c0*/  ISETP.GE.AND P1, PT, R4, R6, PT ;  /* 0x000000060400720c */ /* 0x000fe20003f26270 */
[----:B------:R-:W-:Y:S02]  /*122d0*/  IMAD.MOV.U32 R13, RZ, RZ, R0 ;  /* 0x000000ffff0d7224 */ /* 0x000fe400078e0000 */
[----:B------:R-:W-:-:S10]  /*122e0*/  IMAD.MOV.U32 R2, RZ, RZ, R14 ;  /* 0x000000ffff027224 */ /* 0x000fd400078e000e */
[----:B------:R-:W-:Y:S05]  /*122f0*/  WARPSYNC.COLLECTIVE R15, `(.L_x_338) ;  /* 0x000000000f087348 */ /* 0x000fea0003c00000 */
[----:B------:R0:W1:Y:S02]  /*12300*/  SHFL.IDX P6, R14, R13, R12, R11 ;  /* 0x0000000c0d0e7389 */ /* 0x00006400000c000b */
[----:B01----:R-:W-:Y:S01]  /*12310*/  ENDCOLLECTIVE ;  /* 0x000000000000791b */ /* 0x003fe20003800000 */
.L_x_338:
[----:B------:R-:W-:Y:S02]  /*12320*/  IMAD.MOV.U32 R13, RZ, RZ, R5 ;  /* 0x000000ffff0d7224 */ /* 0x000fe400078e0005 */
[----:B------:R-:W-:Y:S01]  /*12330*/  IMAD.MOV.U32 R12, RZ, RZ, 0x1 ;  /* 0x00000001ff0c7424 */ /* 0x000fe200078e00ff */
[----:B------:R-:W-:-:S05]  /*12340*/  @!P1 LEA R14, P4, R31, R14, 0x1 ;  /* 0x0000000e1f0e9211 */ /* 0x000fca00078808ff */
[----:B------:R-:W-:Y:S02]  /*12350*/  @!P1 IMAD.X R3, RZ, RZ, R2, P4 ;  /* 0x000000ffff039224 */ /* 0x000fe400020e0602 */
[----:B------:R-:W-:-:S07]  /*12360*/  @!P1 IMAD.MOV.U32 R2, RZ, RZ, R14 ;  /* 0x000000ffff029224 */ /* 0x000fce00078e000e */
[----:B------:R-:W-:Y:S05]  /*12370*/  WARPSYNC.COLLECTIVE R15, `(.L_x_339) ;  /* 0x000000000f087348 */ /* 0x000fea0003c00000 */
[----:B------:R0:W1:Y:S02]  /*12380*/  SHFL.IDX P6, R14, R13, R12, R11 ;  /* 0x0000000c0d0e7389 */ /* 0x00006400000c000b */
[----:B01----:R-:W-:Y:S01]  /*12390*/  ENDCOLLECTIVE ;  /* 0x000000000000791b */ /* 0x003fe20003800000 */
.L_x_339:
[----:B------:R-:W-:Y:S01]  /*123a0*/  @!PT LDS RZ, [RZ] ;  /* 0x00000000fffff984 */ /* 0x000fe20000000800 */
[----:B------:R-:W-:Y:S01]  /*123b0*/  @!PT LDS RZ, [RZ] ;  /* 0x00000000fffff984 */ /* 0x000fe20000000800 */
[----:B------:R-:W-:Y:S01]  /*123c0*/  @!PT LDS RZ, [RZ] ;  /* 0x00000000fffff984 */ /* 0x000fe20000000800 */
[----:B------:R-:W-:Y:S04]  /*123d0*/  @!P1 LDGSTS.E.BYPASS.LTC128B.128 [R36+0x12400], desc[UR36][R2.64], !P3 ;  /* 0x1240000002249fae */ /* 0x000fe8000d901d64 */
[----:B------:R-:W-:Y:S04]  /*123e0*/  @!P1 LDGSTS.E.BYPASS.LTC128B.128 [R36+0x16400], desc[UR36][R2.64+0x80], !P2 ;  /* 0x1640008002249fae */ /* 0x000fe8000d101d64 */
[----:B------:R0:W-:Y:S01]  /*123f0*/  @!P1 LDGSTS.E.BYPASS.LTC128B.128 [R36+0x1a400], desc[UR36][R2.64+0x100], !P0 ;  /* 0x1a40010002249fae */ /* 0x0001e2000c101d64 */
[----:B------:R-:W-:Y:S01]  /*12400*/  ISETP.GE.AND P1, PT, R7, R6, PT ;  /* 0x000000060700720c */ /* 0x000fe20003f26270 */
[----:B------:R-:W-:Y:S01]  /*12410*/  IMAD.MOV.U32 R13, RZ, RZ, R0 ;  /* 0x000000ffff0d7224 */ /* 0x000fe200078e0000 */
[----:B0-----:R-:W-:-:S11]  /*12420*/  MOV R2, R14 ;  /* 0x0000000e00027202 */ /* 0x001fd60000000f00 */
[----:B------:R-:W-:Y:S05]  /*12430*/  WARPSYNC.COLLECTIVE R15, `(.L_x_340) ;  /* 0x000000000f087348 */ /* 0x000fea0003c00000 */
[----:B------:R0:W1:Y:S02]  /*12440*/  SHFL.IDX P6, R14, R13, R12, R11 ;  /* 0x0000000c0d0e7389 */ /* 0x00006400000c000b */
[----:B01----:R-:W-:Y:S01]  /*12450*/  ENDCOLLECTIVE ;  /* 0x000000000000791b */ /* 0x003fe20003800000 */
.L_x_340:
        /* <DEDUP_REMOVED lines=8> */
.L_x_341:
[----:B------:R-:W-:Y:S02]  /*124e0*/  @!P1 IMAD.MOV.U32 R3, RZ, RZ, R7 ;  /* 0x000000ffff039224 */ /* 0x000fe400078e0007 */
[----:B------:R-:W-:-:S03]  /*124f0*/  VIADD R7, R4, 0x20 ;  /* 0x0000002004077836 */ /* 0x000fc60000000000 */
[----:B------:R-:W-:Y:S01]  /*12500*/  @!PT LDS RZ, [RZ] ;  /* 0x00000000fffff984 */ /* 0x000fe20000000800 */
[----:B------:R-:W-:Y:S01]  /*12510*/  @!PT LDS RZ, [RZ] ;  /* 0x00000000fffff984 */ /* 0x000fe20000000800 */
[----:B------:R-:W-:Y:S01]  /*12520*/  @!PT LDS RZ, [RZ] ;  /* 0x00000000fffff984 */ /* 0x000fe20000000800 */
[----:B------:R-:W-:Y:S04]  /*12530*/  @!P1 LDGSTS.E.BYPASS.LTC128B.128 [R36+0x12c00], desc[UR36][R2.64], !P3 ;  /* 0x12c0000002249fae */ /* 0x000fe8000d901d64 */
[----:B------:R-:W-:Y:S01]  /*12540*/  @!P1 LDGSTS.E.BYPASS.LTC128B.128 [R36+0x16c00], desc[UR36][R2.64+0x80], !P2 ;  /* 0x16c0008002249fae */ /* 0x000fe2000d101d64 */
[----:B------:R-:W-:-:S03]  /*12550*/  MOV R13, R0 ;  /* 0x00000000000d7202 */ /* 0x000fc60000000f00 */
[----:B------:R0:W-:Y:S01]  /*12560*/  @!P1 LDGSTS.E.BYPASS.LTC128B.128 [R36+0x1ac00], desc[UR36][R2.64+0x100], !P0 ;  /* 0x1ac0010002249fae */ /* 0x0001e2000c101d64 */
[----:B------:R-:W-:Y:S01]  /*12570*/  ISETP.GE.AND P1, PT, R7, R6, PT ;  /* 0x000000060700720c */ /* 0x000fe20003f26270 */
[----:B0-----:R-:W-:-:S12]  /*12580*/  IMAD.MOV.U32 R2, RZ, RZ, R14 ;  /* 0x000000ffff027224 */ /* 0x001fd800078e000e */
[----:B------:R-:W-:Y:S05]  /*12590*/  WARPSYNC.COLLECTIVE R15, `(.L_x_342) ;  /* 0x000000000f087348 */ /* 0x000fea0003c00000 */
[----:B------:R0:W1:Y:S02]  /*125a0*/  SHFL.IDX P6, R14, R13, R12, R11 ;  /* 0x0000000c0d0e7389 */ /* 0x00006400000c000b */
[----:B01----:R-:W-:Y:S01]  /*125b0*/  ENDCOLLECTIVE ;  /* 0x000000000000791b */ /* 0x003fe20003800000 */
.L_x_342:
        /* <DEDUP_REMOVED lines=8> */
.L_x_343:
[----:B------:R-:W-:Y:S02]  /*12640*/  @!P1 IMAD.MOV.U32 R3, RZ, RZ, R7 ;  /* 0x000000ffff039224 */ /* 0x000fe400078e0007 */
[----:B------:R-:W-:-:S03]  /*12650*/  VIADD R7, R4, 0x30 ;  /* 0x0000003004077836 */ /* 0x000fc60000000000 */
[----:B------:R-:W-:Y:S01]  /*12660*/  @!PT LDS RZ, [RZ] ;  /* 0x00000000fffff984 */ /* 0x000fe20000000800 */
[----:B------:R-:W-:Y:S01]  /*12670*/  @!PT LDS RZ, [RZ] ;  /* 0x00000000fffff984 */ /* 0x000fe20000000800 */
[----:B------:R-:W-:Y:S01]  /*12680*/  @!PT LDS RZ, [RZ] ;  /* 0x00000000fffff984 */ /* 0x000fe20000000800 */
[----:B------:R-:W-:Y:S04]  /*12690*/  @!P1 LDGSTS.E.BYPASS.LTC128B.128 [R36+0x13400], desc[UR36][R2.64], !P3 ;  /* 0x1340000002249fae */ /* 0x000fe8000d901d64 */
[----:B------:R-:W-:Y:S01]  /*126a0*/  @!P1 LDGSTS.E.BYPASS.LTC128B.128 [R36+0x17400], desc[UR36][R2.64+0x80], !P2 ;  /* 0x1740008002249fae */ /* 0x000fe2000d101d64 */
[----:B------:R-:W-:-:S03]  /*126b0*/  IMAD.MOV.U32 R13, RZ, RZ, R0 ;  /* 0x000000ffff0d7224 */ /* 0x000fc600078e0000 */
[----:B------:R0:W-:Y:S01]  /*126c0*/  @!P1 LDGSTS.E.BYPASS.LTC128B.128 [R36+0x1b400], desc[UR36][R2.64+0x100], !P0 ;  /* 0x1b40010002249fae */ /* 0x0001e2000c101d64 */
[----:B------:R-:W-:Y:S01]  /*126d0*/  ISETP.GE.AND P1, PT, R7, R6, PT ;  /* 0x000000060700720c */ /* 0x000fe20003f26270 */
[----:B0-----:R-:W-:-:S12]  /*126e0*/  IMAD.MOV.U32 R2, RZ, RZ, R14 ;  /* 0x000000ffff027224 */ /* 0x001fd800078e000e */
[----:B------:R-:W-:Y:S05]  /*126f0*/  WARPSYNC.COLLECTIVE R15, `(.L_x_344) ;  /* 0x000000000f087348 */ /* 0x000fea0003c00000 */
[----:B------:R0:W1:Y:S02]  /*12700*/  SHFL.IDX P6, R14, R13, R12, R11 ;  /* 0x0000000c0d0e7389 */ /* 0x00006400000c000b */
[----:B01----:R-:W-:Y:S01]  /*12710*/  ENDCOLLECTIVE ;  /* 0x000000000000791b */ /* 0x003fe20003800000 */
.L_x_344:
[----:B------:R-:W-:Y:S02]  /*12720*/  IMAD.MOV.U32 R13, RZ, RZ, R5 ;  /* 0x000000ffff0d7224 */ /* 0x000fe400078e0005 */
[----:B------:R-:W-:Y:S01]  /*12730*/  IMAD.MOV.U32 R12, RZ, RZ, 0x4 ;  /* 0x00000004ff0c7424 */ /* 0x000fe200078e00ff */
[----:B------:R-:W-:-:S04]  /*12740*/  @!P1 LEA R14, P4, R31, R14, 0x1 ;  /* 0x0000000e1f0e9211 */ /* 0x000fc800078808ff */
[----:B------:R-:W-:Y:S01]  /*12750*/  @!P1 IADD3.X R7, RZ, R2, RZ, P4, !PT ;  /* 0x00000002ff079210 */ /* 0x000fe200027fe4ff */
[----:B------:R-:W-:-:S08]  /*12760*/  @!P1 IMAD.MOV.U32 R2, RZ, RZ, R14 ;  /* 0x000000ffff029224 */ /* 0x000fd000078e000e */
[----:B------:R-:W-:Y:S05]  /*12770*/  WARPSYNC.COLLECTIVE R15, `(.L_x_345) ;  /* 0x000000000f087348 */ /* 0x000fea0003c00000 */
[----:B------:R0:W1:Y:S02]  /*12780*/  SHFL.IDX P6, R14, R13, R12, R11 ;  /* 0x0000000c0d0e7389 */ /* 0x00006400000c000b */
[----:B01----:R-:W-:Y:S01]  /*12790*/  ENDCOLLECTIVE ;  /* 0x000000000000791b */ /* 0x003fe20003800000 */
.L_x_345:
        /* <DEDUP_REMOVED lines=14> */
.L_x_346:
[----:B------:R-:W-:Y:S02]  /*12880*/  IMAD.MOV.U32 R13, RZ, RZ, R5 ;  /* 0x000000ffff0d7224 */ /* 0x000fe400078e0005 */
[----:B------:R-:W-:Y:S01]  /*12890*/  IMAD.MOV.U32 R12, RZ, RZ, 0x5 ;  /* 0x00000005ff0c7424 */ /* 0x000fe200078e00ff */
[----:B------:R-:W-:-:S05]  /*128a0*/  @!P1 LEA R14, P4, R31, R14, 0x1 ;  /* 0x0000000e1f0e9211 */ /* 0x000fca00078808ff */
[----:B------:R-:W-:Y:S01]  /*128b0*/  @!P1 IMAD.X R7, RZ, RZ, R2, P4 ;  /* 0x000000ffff079224 */ /* 0x000fe200020e0602 */
[----:B------:R-:W-:-:S07]  /*128c0*/  @!P1 MOV R2, R14 ;  /* 0x0000000e00029202 */ /* 0x000fce0000000f00 */
[----:B------:R-:W-:Y:S05]  /*128d0*/  WARPSYNC.COLLECTIVE R15, `(.L_x_347) ;  /* 0x000000000f087348 */ /* 0x000fea0003c00000 */
[----:B------:R0:W1:Y:S02]  /*128e0*/  SHFL.IDX P6, R14, R13, R12, R11 ;  /* 0x0000000c0d0e7389 */ /* 0x00006400000c000b */
[----:B01----:R-:W-:Y:S01]  /*128f0*/  ENDCOLLECTIVE ;  /* 0x000000000000791b */ /* 0x003fe20003800000 */
.L_x_347:
        /* <DEDUP_REMOVED lines=14> */
.L_x_348:
        /* <DEDUP_REMOVED lines=8> */
.L_x_349:
[----:B------:R-:W-:Y:S01]  /*12a60*/  @!P1 MOV R3, R7 ;  /* 0x0000000700039202 */ /* 0x000fe20000000f00 */
[----:B------:R-:W-:-:S04]  /*12a70*/  VIADD R7, R4, 0x60 ;  /* 0x0000006004077836 */ /* 0x000fc80000000000 */
        /* <DEDUP_REMOVED lines=12> */
.L_x_350:
[----:B------:R-:W-:Y:S01]  /*12b40*/  MOV R13, R5 ;  /* 0x00000005000d7202 */ /* 0x000fe20000000f00 */
[----:B------:R-:W-:Y:S01]  /*12b50*/  IMAD.MOV.U32 R12, RZ, RZ, 0x7 ;  /* 0x00000007ff0c7424 */ /* 0x000fe200078e00ff */
[----:B------:R-:W-:-:S05]  /*12b60*/  @!P1 LEA R14, P4, R31, R14, 0x1 ;  /* 0x0000000e1f0e9211 */ /* 0x000fca00078808ff */
[----:B------:R-:W-:Y:S02]  /*12b70*/  @!P1 IMAD.X R7, RZ, RZ, R2, P4 ;  /* 0x000000ffff079224 */ /* 0x000fe400020e0602 */
[----:B------:R-:W-:-:S07]  /*12b80*/  @!P1 IMAD.MOV.U32 R2, RZ, RZ, R14 ;  /* 0x000000ffff029224 */ /* 0x000fce00078e000e */
[----:B------:R-:W-:Y:S05]  /*12b90*/  WARPSYNC.COLLECTIVE R15, `(.L_x_351) ;  /* 0x000000000f087348 */ /* 0x000fea0003c00000 */
[----:B------:R0:W1:Y:S02]  /*12ba0*/  SHFL.IDX P6, R14, R13, R12, R11 ;  /* 0x0000000c0d0e7389 */ /* 0x00006400000c000b */
[----:B01----:R-:W-:Y:S01]  /*12bb0*/  ENDCOLLECTIVE ;  /* 0x000000000000791b */ /* 0x003fe20003800000 */
.L_x_351:
[----:B------:R-:W-:-:S05]  /*12bc0*/  @!P1 IMAD.MOV.U32 R3, RZ, RZ, R7 ;  /* 0x000000ffff039224 */ /* 0x000fca00078e0007 */
[----:B------:R-:W-:Y:S01]  /*12bd0*/  @!PT LDS RZ, [RZ] ;  /* 0x00000000fffff984 */ /* 0x000fe20000000800 */
[----:B------:R-:W-:Y:S01]  /*12be0*/  @!PT LDS RZ, [RZ] ;  /* 0x00000000fffff984 */ /* 0x000fe20000000800 */
[----:B------:R-:W-:Y:S01]  /*12bf0*/  @!PT LDS RZ, [RZ] ;  /* 0x00000000fffff984 */ /* 0x000fe20000000800 */
[----:B------:R0:W-:Y:S04]  /*12c00*/  @!P1 LDGSTS.E.BYPASS.LTC128B.128 [R36+0x15400], desc[UR36][R2.64], !P3 ;  /* 0x1540000002249fae */ /* 0x0001e8000d901d64 */
[----:B------:R0:W-:Y:S01]  /*12c10*/  @!P1 LDGSTS.E.BYPASS.LTC128B.128 [R36+0x19400], desc[UR36][R2.64+0x80], !P2 ;  /* 0x1940008002249fae */ /* 0x0001e2000d101d64 */
[----:B------:R-:W-:-:S03]  /*12c20*/  IMAD.MOV.U32 R13, RZ, RZ, R0 ;  /* 0x000000ffff0d7224 */ /* 0x000fc600078e0000 */
[----:B------:R0:W-:Y:S01]  /*12c30*/  @!P1 LDGSTS.E.BYPASS.LTC128B.128 [R36+0x1d400], desc[UR36][R2.64+0x100], !P0 ;  /* 0x1d40010002249fae */ /* 0x0001e2000c101d64 */
[----:B------:R-:W-:-:S07]  /*12c40*/  IMAD.MOV.U32 R5, RZ, RZ, R14 ;  /* 0x000000ffff057224 */ /* 0x000fce00078e000e */
[----:B0-----:R-:W-:Y:S05]  /*12c50*/  WARPSYNC.COLLECTIVE R15, `(.L_x_352) ;  /* 0x000000000f087348 */ /* 0x001fea0003c00000 */
[----:B------:R1:W2:Y:S02]  /*12c60*/  SHFL.IDX P6, R14, R13, R12, R11 ;  /* 0x0000000c0d0e7389 */ /* 0x0002a400000c000b */
[----:B012---:R-:W-:Y:S01]  /*12c70*/  ENDCOLLECTIVE ;  /* 0x000000000000791b */ /* 0x007fe20003800000 */
.L_x_352:
[----:B------:R-:W-:Y:S05]  /*12c80*/  BRA `(.L_x_353) ;  /* 0xffffffbc00f87947 */ /* 0x000fea000383ffff */
.L_x_269:
[----:B0-----:R0:W1:Y:S02]  /*12c90*/  SYNCS.PHASECHK.TRANS64.TRYWAIT P0, [R22+URZ+0x30820], R3 ;  /* 0x03082003160075a7 */ /* 0x001064000800017f */
[----:B-1----:R-:W-:Y:S05]  /*12ca0*/  @!P0 NANOSLEEP.SYNCS 0x989680 ;  /* 0x009896800000895d */ /* 0x002fea0003900000 */
[----:B------:R-:W1:Y:S02]  /*12cb0*/  @!P0 SYNCS.PHASECHK.TRANS64 P0, [R22+URZ+0x30820], R3 ;  /* 0x03082003160085a7 */ /* 0x000e64000800007f */
[----:B-1----:R-:W-:Y:S05]  /*12cc0*/  @!P0 BRA `(.L_x_269) ;  /* 0xfffffffc00f08947 */ /* 0x002fea000383ffff */
[----:B------:R-:W-:Y:S05]  /*12cd0*/  BRA `(.L_x_354) ;  /* 0xffffffc000707947 */ /* 0x000fea000383ffff */
.L_x_274:
[----:B0-----:R0:W1:Y:S02]  /*12ce0*/  SYNCS.PHASECHK.TRANS64.TRYWAIT P0, [R6+URZ+0x30840], R3 ;  /* 0x03084003060075a7 */ /* 0x001064000800017f */
[----:B-1----:R-:W-:Y:S05]  /*12cf0*/  @!P0 NANOSLEEP.SYNCS 0x989680 ;  /* 0x009896800000895d */ /* 0x002fea0003900000 */
[----:B------:R-:W1:Y:S02]  /*12d00*/  @!P0 SYNCS.PHASECHK.TRANS64 P0, [R6+URZ+0x30840], R3 ;  /* 0x03084003060085a7 */ /* 0x000e64000800007f */
[----:B-1----:R-:W-:Y:S05]  /*12d10*/  @!P0 BRA `(.L_x_274) ;  /* 0xfffffffc00f08947 */ /* 0x002fea000383ffff */
[----:B------:R-:W-:Y:S05]  /*12d20*/  BRA `(.L_x_355) ;  /* 0xffffffc4004c7947 */ /* 0x000fea000383ffff */
.L_x_275:
[----:B------:R-:W-:Y:S01]  /*12d30*/  BSSY B1, `(.L_x_356) ;  /* 0x0000008000017945 */ /* 0x000fe20003800000 */
[----:B------:R-:W-:Y:S02]  /*12d40*/  IMAD.MOV.U32 R13, RZ, RZ, R8 ;  /* 0x000000ffff0d7224 */ /* 0x000fe400078e0008 */
[----:B------:R-:W-:Y:S02]  /*12d50*/  IMAD.MOV.U32 R12, RZ, RZ, RZ ;  /* 0x000000ffff0c7224 */ /* 0x000fe400078e00ff */
[----:B------:R-:W-:Y:S02]  /*12d60*/  IMAD.MOV.U32 R11, RZ, RZ, 0x181f ;  /* 0x0000181fff0b7424 */ /* 0x000fe400078e00ff */
[----:B------:R-:W-:-:S07]  /*12d70*/  IMAD.MOV.U32 R15, RZ, RZ, -0x1 ;  /* 0xffffffffff0f7424 */ /* 0x000fce00078e00ff */
[----:B------:R-:W-:Y:S05]  /*12d80*/  WARPSYNC.COLLECTIVE R15, `(.L_x_357) ;  /* 0x000000000f087348 */ /* 0x000fea0003c00000 */
[----:B------:R0:W1:Y:S02]  /*12d90*/  SHFL.IDX P6, R14, R13, R12, R11 ;  /* 0x0000000c0d0e7389 */ /* 0x00006400000c000b */
[----:B01----:R-:W-:Y:S01]  /*12da0*/  ENDCOLLECTIVE ;  /* 0x000000000000791b */ /* 0x003fe20003800000 */
.L_x_357:
[----:B------:R-:W-:Y:S05]  /*12db0*/  BSYNC B1 ;  /* 0x0000000000017941 */ /* 0x000fea0003800000 */
.L_x_356:
[----:B------:R-:W-:Y:S01]  /*12dc0*/  MOV R13, R7 ;  /* 0x00000007000d7202 */ /* 0x000fe20000000f00 */
[----:B------:R-:W-:Y:S01]  /*12dd0*/  IMAD.MOV.U32 R12, RZ, RZ, RZ ;  /* 0x000000ffff0c7224 */ /* 0x000fe200078e00ff */
[----:B------:R-:W-:Y:S01]  /*12de0*/  LOP3.LUT R23, R23, 0xfffffeff, RZ, 0xc0, !PT ;  /* 0xfffffeff17177812 */ /* 0x000fe200078ec0ff */
[----:B------:R-:W-:Y:S02]  /*12df0*/  IMAD.MOV.U32 R11, RZ, RZ, 0x181f ;  /* 0x0000181fff0b7424 */ /* 0x000fe400078e00ff */
[----:B------:R-:W-:Y:S01]  /*12e00*/  IMAD.MOV.U32 R15, RZ, RZ, -0x1 ;  /* 0xffffffffff0f7424 */ /* 0x000fe200078e00ff */
[----:B------:R-:W-:Y:S01]  /*12e10*/  @P1 LOP3.LUT R23, R23, 0x100, RZ, 0xfc, !PT ;  /* 0x0000010017171812 */ /* 0x000fe200078efcff */
[----:B------:R-:W-:Y:S02]  /*12e20*/  IMAD.MOV.U32 R3, RZ, RZ, R14 ;  /* 0x000000ffff037224 */ /* 0x000fe400078e000e */
[----:B------:R-:W-:-:S07]  /*12e30*/  IMAD.SHL.U32 R4, R31, 0x2, RZ ;  /* 0x000000021f047824 */ /* 0x000fce00078e00ff */
[----:B------:R-:W-:Y:S05]  /*12e40*/  WARPSYNC.COLLECTIVE R15, `(.L_x_358) ;  /* 0x000000000f087348 */ /* 0x000fea0003c00000 */
[----:B------:R0:W1:Y:S02]  /*12e50*/  SHFL.IDX P6, R14, R13, R12, R11 ;  /* 0x0000000c0d0e7389 */ /* 0x00006400000c000b */
[----:B01----:R-:W-:Y:S01]  /*12e60*/  ENDCOLLECTIVE ;  /* 0x000000000000791b */ /* 0x003fe20003800000 */
.L_x_358:
[----:B------:R-:W-:Y:S01]  /*12e70*/  LOP3.LUT P1, RZ, R23, 0x4, RZ, 0xc0, !PT ;  /* 0x0000000417ff7812 */ /* 0x000fe2000782c0ff */
[----:B------:R-:W-:Y:S02]  /*12e80*/  IMAD R5, R5, 0x2, R22 ;  /* 0x0000000205057824 */ /* 0x000fe400078e0216 */
[----:B------:R-:W-:Y:S01]  /*12e90*/  IMAD.MOV.U32 R13, RZ, RZ, R8 ;  /* 0x000000ffff0d7224 */ /* 0x000fe200078e0008 */
[----:B------:R-:W-:Y:S01]  /*12ea0*/  MOV R12, 0x1 ;  /* 0x00000001000c7802 */ /* 0x000fe20000000f00 */
[----:B------:R-:W-:-:S08]  /*12eb0*/  IMAD.MOV.U32 R2, RZ, RZ, R14 ;  /* 0x000000ffff027224 */ /* 0x000fd000078e000e */
[----:B------:R-:W-:Y:S05]  /*12ec0*/  WARPSYNC.COLLECTIVE R15, `(.L_x_359) ;  /* 0x000000000f087348 */ /* 0x000fea0003c00000 */
[----:B------:R0:W1:Y:S02]  /*12ed0*/  SHFL.IDX P6, R14, R13, R12, R11 ;  /* 0x0000000c0d0e7389 */ /* 0x00006400000c000b */
[----:B01----:R-:W-:Y:S01]  /*12ee0*/  ENDCOLLECTIVE ;  /* 0x000000000000791b */ /* 0x003fe20003800000 */
.L_x_359:
[----:B------:R-:W-:-:S05]  /*12ef0*/  IADD3 R2, P0, R2, R4, RZ ;  /* 0x0000000402027210 */ /* 0x000fca0007f1e0ff */
[----:B------:R-:W-:-:S05]  /*12f00*/  IMAD.X R3, RZ, RZ, R3, P0 ;  /* 0x000000ffff037224 */ /* 0x000fca00000e0603 */
[----:B------:R-:W-:Y:S01]  /*12f10*/  @!PT LDS RZ, [RZ] ;  /* 0x00000000fffff984 */ /* 0x000fe20000000800 */
[----:B------:R-:W-:Y:S01]  /*12f20*/  @!PT LDS RZ, [RZ] ;  /* 0x00000000fffff984 */ /* 0x000fe20000000800 */
[----:B------:R-:W-:Y:S01]  /*12f30*/  @!PT LDS RZ, [RZ] ;  /* 0x00000000fffff984 */ /* 0x000fe20000000800 */
[----:B------:R-:W-:Y:S01]  /*12f40*/  LDGSTS.E.BYPASS.LTC128B.128 [R5+0x1e400], desc[UR36][R2.64], !P1 ;  /* 0x1e40000002057fae */ /* 0x000fe2000c901d64 */
[----:B------:R-:W-:-:S03]  /*12f50*/  IMAD.MOV.U32 R13, RZ, RZ, R7 ;  /* 0x000000ffff0d7224 */ /* 0x000fc600078e0007 */
[----:B------:R-:W-:Y:S04]  /*12f60*/  LDGSTS.E.BYPASS.LTC128B.128 [R5+0x21400], desc[UR36][R2.64+0x80], !P5 ;  /* 0x2140008002057fae */ /* 0x000fe8000e901d64 */
[----:B------:R0:W-:Y:S02]  /*12f70*/  LDGSTS.E.BYPASS.LTC128B.128 [R5+0x24400], desc[UR36][R2.64+0x100], !P4 ;  /* 0x2440010002057fae */ /* 0x0001e4000e101d64 */
[----:B0-----:R-:W-:-:S07]  /*12f80*/  IMAD.MOV.U32 R3, RZ, RZ, R14 ;  /* 0x000000ffff037224 */ /* 0x001fce00078e000e */
[----:B------:R-:W-:Y:S05]  /*12f90*/  WARPSYNC.COLLECTIVE R15, `(.L_x_360) ;  /* 0x000000000f087348 */ /* 0x000fea0003c00000 */
[----:B------:R0:W1:Y:S02]  /*12fa0*/  SHFL.IDX P6, R14, R13, R12, R11 ;  /* 0x0000000c0d0e7389 */ /* 0x00006400000c000b */
[----:B01----:R-:W-:Y:S01]  /*12fb0*/  ENDCOLLECTIVE ;  /* 0x000000000000791b */ /* 0x003fe20003800000 */
.L_x_360:
[----:B------:R-:W-:Y:S02]  /*12fc0*/  IMAD.MOV.U32 R13, RZ, RZ, R8 ;  /* 0x000000ffff0d7224 */ /* 0x000fe400078e0008 */
[----:B------:R-:W-:Y:S02]  /*12fd0*/  IMAD.MOV.U32 R12, RZ, RZ, 0x2 ;  /* 0x00000002ff0c7424 */ /* 0x000fe400078e00ff */
[----:B------:R-:W-:-:S07]  /*12fe0*/  IMAD.MOV.U32 R2, RZ, RZ, R14 ;  /* 0x000000ffff027224 */ /* 0x000fce00078e000e */
[----:B------:R-:W-:Y:S05]  /*12ff0*/  WARPSYNC.COLLECTIVE R15, `(.L_x_361) ;  /* 0x000000000f087348 */ /* 0x000fea0003c00000 */
[----:B------:R0:W1:Y:S02]  /*13000*/  SHFL.IDX P6, R14, R13, R12, R11 ;  /* 0x0000000c0d0e7389 */ /* 0x00006400000c000b */
[----:B01----:R-:W-:Y:S01]  /*13010*/  ENDCOLLECTIVE ;  /* 0x000000000000791b */ /* 0x003fe20003800000 */
.L_x_361:
[----:B------:R-:W-:-:S05]  /*13020*/  IADD3 R2, P0, R2, R4, RZ ;  /* 0x0000000402027210 */ /* 0x000fca0007f1e0ff */
[----:B------:R-:W-:-:S05]  /*13030*/  IMAD.X R3, RZ, RZ, R3, P0 ;  /* 0x000000ffff037224 */ /* 0x000fca00000e0603 */
[----:B------:R-:W-:Y:S01]  /*13040*/  @!PT LDS RZ, [RZ] ;  /* 0x00000000fffff984 */ /* 0x000fe20000000800 */
[----:B------:R-:W-:Y:S01]  /*13050*/  @!PT LDS RZ, [RZ] ;  /* 0x00000000fffff984 */ /* 0x000fe20000000800 */
[----:B------:R-:W-:Y:S01]  /*13060*/  @!PT LDS RZ, [RZ] ;  /* 0x00000000fffff984 */ /* 0x000fe20000000800 */
[----:B------:R0:W-:Y:S01]  /*13070*/  LDGSTS.E.BYPASS.LTC128B.128 [R5+0x1ec00], desc[UR36][R2.64], !P1 ;  /* 0x1ec0000002057fae */ /* 0x0001e2000c901d64 */
[----:B------:R-:W-:-:S03]  /*13080*/  IMAD.MOV.U32 R13, RZ, RZ, R7 ;  /* 0x000000ffff0d7224 */ /* 0x000fc600078e0007 */
[----:B------:R0:W-:Y:S04]  /*13090*/  LDGSTS.E.BYPASS.LTC128B.128 [R5+0x21c00], desc[UR36][R2.64+0x80], !P5 ;  /* 0x21c0008002057fae */ /* 0x0001e8000e901d64 */
[----:B------:R0:W-:Y:S01]  /*130a0*/  LDGSTS.E.BYPASS.LTC128B.128 [R5+0x24c00], desc[UR36][R2.64+0x100], !P4 ;  /* 0x24c0010002057fae */ /* 0x0001e2000e101d64 */
[----:B------:R-:W-:-:S07]  /*130b0*/  IMAD.MOV.U32 R35, RZ, RZ, R14 ;  /* 0x000000ffff237224 */ /* 0x000fce00078e000e */
[----:B0-----:R-:W-:Y:S05]  /*130c0*/  WARPSYNC.COLLECTIVE R15, `(.L_x_362) ;  /* 0x000000000f087348 */ /* 0x001fea0003c00000 */
[----:B------:R1:W2:Y:S02]  /*130d0*/  SHFL.IDX P6, R14, R13, R12, R11 ;  /* 0x0000000c0d0e7389 */ /* 0x0002a400000c000b */
[----:B012---:R-:W-:Y:S01]  /*130e0*/  ENDCOLLECTIVE ;  /* 0x000000000000791b */ /* 0x007fe20003800000 */
.L_x_362:
[----:B------:R-:W-:Y:S02]  /*130f0*/  IMAD.MOV.U32 R13, RZ, RZ, R8 ;  /* 0x000000ffff0d7224 */ /* 0x000fe400078e0008 */
[----:B------:R-:W-:Y:S01]  /*13100*/  IMAD.MOV.U32 R12, RZ, RZ, 0x3 ;  /* 0x00000003ff0c7424 */ /* 0x000fe200078e00ff */
[----:B------:R-:W-:-:S07]  /*13110*/  MOV R2, R14 ;  /* 0x0000000e00027202 */ /* 0x000fce0000000f00 */
[----:B------:R-:W-:Y:S05]  /*13120*/  WARPSYNC.COLLECTIVE R15, `(.L_x_363) ;  /* 0x000000000f087348 */ /* 0x000fea0003c00000 */
[----:B------:R0:W1:Y:S02]  /*13130*/  SHFL.IDX P6, R14, R13, R12, R11 ;  /* 0x0000000c0d0e7389 */ /* 0x00006400000c000b */
[----:B01----:R-:W-:Y:S01]  /*13140*/  ENDCOLLECTIVE ;  /* 0x000000000000791b */ /* 0x003fe20003800000 */
.L_x_363:
        /* <DEDUP_REMOVED lines=13> */
.L_x_364:
[----:B------:R-:W-:Y:S01]  /*13220*/  IMAD.MOV.U32 R13, RZ, RZ, R8 ;  /* 0x000000ffff0d7224 */ /* 0x000fe200078e0008 */
[----:B------:R-:W-:Y:S01]  /*13230*/  MOV R12, 0x4 ;  /* 0x00000004000c7802 */ /* 0x000fe20000000f00 */
[----:B------:R-:W-:-:S07]  /*13240*/  IMAD.MOV.U32 R2, RZ, RZ, R14 ;  /* 0x000000ffff027224 */ /* 0x000fce00078e000e */
[----:B------:R-:W-:Y:S05]  /*13250*/  WARPSYNC.COLLECTIVE R15, `(.L_x_365) ;  /* 0x000000000f087348 */ /* 0x000fea0003c00000 */
[----:B------:R0:W1:Y:S02]  /*13260*/  SHFL.IDX P6, R14, R13, R12, R11 ;  /* 0x0000000c0d0e7389 */ /* 0x00006400000c000b */
[----:B01----:R-:W-:Y:S01]  /*13270*/  ENDCOLLECTIVE ;  /* 0x000000000000791b */ /* 0x003fe20003800000 */
.L_x_365:
        /* <DEDUP_REMOVED lines=13> */
.L_x_366:
[----:B------:R-:W-:Y:S02]  /*13350*/  IMAD.MOV.U32 R13, RZ, RZ, R8 ;  /* 0x000000ffff0d7224 */ /* 0x000fe400078e0008 */
[----:B------:R-:W-:Y:S02]  /*13360*/  IMAD.MOV.U32 R12, RZ, RZ, 0x5 ;  /* 0x00000005ff0c7424 */ /* 0x000fe400078e00ff */
[----:B------:R-:W-:-:S07]  /*13370*/  IMAD.MOV.U32 R2, RZ, RZ, R14 ;  /* 0x000000ffff027224 */ /* 0x000fce00078e000e */
[----:B------:R-:W-:Y:S05]  /*13380*/  WARPSYNC.COLLECTIVE R15, `(.L_x_367) ;  /* 0x000000000f087348 */ /* 0x000fea0003c00000 */
[----:B------:R0:W1:Y:S02]  /*13390*/  SHFL.IDX P6, R14, R13, R12, R11 ;  /* 0x0000000c0d0e7389 */ /* 0x00006400000c000b */
[----:B01----:R-:W-:Y:S01]  /*133a0*/  ENDCOLLECTIVE ;  /* 0x000000000000791b */ /* 0x003fe20003800000 */
.L_x_367:
[----:B------:R-:W-:-:S05]  /*133b0*/  IADD3 R2, P0, R2, R4, RZ ;  /* 0x0000000402027210 */ /* 0x000fca0007f1e0ff */
[----:B------:R-:W-:-:S05]  /*133c0*/  IMAD.X R3, RZ, RZ, R35, P0 ;  /* 0x000000ffff037224 */ /* 0x000fca00000e0623 */
[----:B------:R-:W-:Y:S01]  /*133d0*/  @!PT LDS RZ, [RZ] ;  /* 0x00000000fffff984 */ /* 0x000fe20000000800 */
[----:B------:R-:W-:Y:S01]  /*133e0*/  @!PT LDS RZ, [RZ] ;  /* 0x00000000fffff984 */ /* 0x000fe20000000800 */
[----:B------:R-:W-:Y:S01]  /*133f0*/  @!PT LDS RZ, [RZ] ;  /* 0x00000000fffff984 */ /* 0x000fe20000000800 */
[----:B------:R0:W-:Y:S01]  /*13400*/  LDGSTS.E.BYPASS.LTC128B.128 [R5+0x20400], desc[UR36][R2.64], !P1 ;  /* 0x2040000002057fae */ /* 0x0001e2000c901d64 */
[----:B------:R-:W-:Y:S01]  /*13410*/  IMAD.MOV.U32 R13, RZ, RZ, R7 ;  /* 0x000000ffff0d7224 */ /* 0x000fe200078e0007 */
[----:B------:R-:W-:Y:S02]  /*13420*/  LOP3.LUT P1, RZ, R23, 0x100, RZ, 0xc0, !PT ;  /* 0x0000010017ff7812 */ /* 0x000fe4000782c0ff */
[----:B------:R0:W-:Y:S04]  /*13430*/  LDGSTS.E.BYPASS.LTC128B.128 [R5+0x23400], desc[UR36][R2.64+0x80], !P5 ;  /* 0x2340008002057fae */ /* 0x0001e8000e901d64 */
[----:B------:R0:W-:Y:S01]  /*13440*/  LDGSTS.E.BYPASS.LTC128B.128 [R5+0x26400], desc[UR36][R2.64+0x100], !P4 ;  /* 0x2640010002057fae */ /* 0x0001e2000e101d64 */
[----:B------:R-:W-:-:S07]  /*13450*/  IMAD.MOV.U32 R35, RZ, RZ, R14 ;  /* 0x000000ffff237224 */ /* 0x000fce00078e000e */
[----:B0-----:R-:W-:Y:S05]  /*13460*/  WARPSYNC.COLLECTIVE R15, `(.L_x_368) ;  /* 0x000000000f087348 */ /* 0x001fea0003c00000 */
[----:B------:R1:W2:Y:S02]  /*13470*/  SHFL.IDX P6, R14, R13, R12, R11 ;  /* 0x0000000c0d0e7389 */ /* 0x0002a400000c000b */
[----:B012---:R-:W-:Y:S01]  /*13480*/  ENDCOLLECTIVE ;  /* 0x000000000000791b */ /* 0x007fe20003800000 */
.L_x_368:
[----:B------:R-:W-:Y:S01]  /*13490*/  MOV R2, R14 ;  /* 0x0000000e00027202 */ /* 0x000fe20000000f00 */
[----:B------:R-:W-:Y:S06]  /*134a0*/  BRA `(.L_x_369) ;  /* 0xffffffc0006c7947 */ /* 0x000fec000383ffff */
.L_x_280:
[----:B0-----:R0:W1:Y:S02]  /*134b0*/  SYNCS.PHASECHK.TRANS64.TRYWAIT P0, [R6+URZ+0x30860], R2 ;  /* 0x03086002060075a7 */ /* 0x001064000800017f */
[----:B-1----:R-:W-:Y:S05]  /*134c0*/  @!P0 NANOSLEEP.SYNCS 0x989680 ;  /* 0x009896800000895d */ /* 0x002fea0003900000 */
[----:B------:R-:W1:Y:S02]  /*134d0*/  @!P0 SYNCS.PHASECHK.TRANS64 P0, [R6+URZ+0x30860], R2 ;  /* 0x03086002060085a7 */ /* 0x000e64000800007f */
[----:B-1----:R-:W-:Y:S05]  /*134e0*/  @!P0 BRA `(.L_x_280) ;  /* 0xfffffffc00f08947 */ /* 0x002fea000383ffff */
[----:B------:R-:W-:Y:S05]  /*134f0*/  BRA `(.L_x_370) ;  /* 0xffffffc000d07947 */ /* 0x000fea000383ffff */
.L_x_281:
[----:B------:R-:W-:Y:S01]  /*13500*/  BSSY B1, `(.L_x_371) ;  /* 0x0000008000017945 */ /* 0x000fe20003800000 */
[----:B------:R-:W-:Y:S02]  /*13510*/  IMAD.MOV.U32 R13, RZ, RZ, R24 ;  /* 0x000000ffff0d7224 */ /* 0x000fe400078e0018 */
[----:B------:R-:W-:Y:S02]  /*13520*/  IMAD.MOV.U32 R12, RZ, RZ, RZ ;  /* 0x000000ffff0c7224 */ /* 0x000fe400078e00ff */
[----:B------:R-:W-:Y:S02]  /*13530*/  IMAD.MOV.U32 R11, RZ, RZ, 0x181f ;  /* 0x0000181fff0b7424 */ /* 0x000fe400078e00ff */
[----:B------:R-:W-:-:S07]  /*13540*/  IMAD.MOV.U32 R15, RZ, RZ, -0x1 ;  /* 0xffffffffff0f7424 */ /* 0x000fce00078e00ff */
[----:B0-----:R-:W-:Y:S05]  /*13550*/  WARPSYNC.COLLECTIVE R15, `(.L_x_372) ;  /* 0x000000000f087348 */ /* 0x001fea0003c00000 */
[----:B------:R1:W2:Y:S02]  /*13560*/  SHFL.IDX P6, R14, R13, R12, R11 ;  /* 0x0000000c0d0e7389 */ /* 0x0002a400000c000b */
[----:B012---:R-:W-:Y:S01]  /*13570*/  ENDCOLLECTIVE ;  /* 0x000000000000791b */ /* 0x007fe20003800000 */
.L_x_372:
[----:B------:R-:W-:Y:S05]  /*13580*/  BSYNC B1 ;  /* 0x0000000000017941 */ /* 0x000fea0003800000 */
.L_x_371:
[----:B------:R-:W-:Y:S01]  /*13590*/  IMAD.MOV.U32 R13, RZ, RZ, R18 ;  /* 0x000000ffff0d7224 */ /* 0x000fe200078e0012 */
[----:B------:R-:W-:Y:S01]  /*135a0*/  MOV R15, 0xffffffff ;  /* 0xffffffff000f7802 */ /* 0x000fe20000000f00 */
[----:B------:R-:W-:Y:S02]  /*135b0*/  IMAD.MOV.U32 R12, RZ, RZ, RZ ;  /* 0x000000ffff0c7224 */ /* 0x000fe400078e00ff */
[----:B------:R-:W-:Y:S02]  /*135c0*/  IMAD.MOV.U32 R11, RZ, RZ, 0x181f ;  /* 0x0000181fff0b7424 */ /* 0x000fe400078e00ff */
[----:B------:R-:W-:Y:S02]  /*135d0*/  IMAD.MOV.U32 R3, RZ, RZ, R14 ;  /* 0x000000ffff037224 */ /* 0x000fe400078e000e */
[----:B------:R-:W-:-:S07]  /*135e0*/  IMAD R5, R5, 0x2, R22 ;  /* 0x0000000205057824 */ /* 0x000fce00078e0216 */
[----:B------:R-:W-:Y:S05]  /*135f0*/  WARPSYNC.COLLECTIVE R15, `(.L_x_373) ;  /* 0x000000000f087348 */ /* 0x000fea0003c00000 */
[----:B------:R0:W1:Y:S02]  /*13600*/  SHFL.IDX P6, R14, R13, R12, R11 ;  /* 0x0000000c0d0e7389 */ /* 0x00006400000c000b */
[----:B01----:R-:W-:Y:S01]  /*13610*/  ENDCOLLECTIVE ;  /* 0x000000000000791b */ /* 0x003fe20003800000 */
.L_x_373:
[----:B------:R-:W-:Y:S02]  /*13620*/  IMAD.MOV.U32 R13, RZ, RZ, R24 ;  /* 0x000000ffff0d7224 */ /* 0x000fe400078e0018 */
[----:B------:R-:W-:Y:S02]  /*13630*/  IMAD.MOV.U32 R12, RZ, RZ, 0x1 ;  /* 0x00000001ff0c7424 */ /* 0x000fe400078e00ff */
[----:B------:R-:W-:-:S07]  /*13640*/  IMAD.MOV.U32 R2, RZ, RZ, R14 ;  /* 0x000000ffff027224 */ /* 0x000fce00078e000e */
[----:B------:R-:W-:Y:S05]  /*13650*/  WARPSYNC.COLLECTIVE R15, `(.L_x_374) ;  /* 0x000000000f087348 */ /* 0x000fea0003c00000 */
[----:B------:R0:W1:Y:S02]  /*13660*/  SHFL.IDX P6, R14, R13, R12, R11 ;  /* 0x0000000c0d0e7389 */ /* 0x00006400000c000b */
[----:B01----:R-:W-:Y:S01]  /*13670*/  ENDCOLLECTIVE ;  /* 0x000000000000791b */ /* 0x003fe20003800000 */
.L_x_374:
[----:B------:R-:W-:-:S05]  /*13680*/  IADD3 R2, P0, R2, R4, RZ ;  /* 0x0000000402027210 */ /* 0x000fca0007f1e0ff */
[----:B------:R-:W-:Y:S01]  /*13690*/  IMAD.X R3, RZ, RZ, R3, P0 ;  /* 0x000000ffff037224 */ /* 0x000fe200000e0603 */
[----:B------:R-:W-:Y:S01]  /*136a0*/  ISETP.LT.OR P0, PT, R7, 0x1, P3 ;  /* 0x000000010700780c */ /* 0x000fe20001f01670 */
[----:B------:R-:W-:-:S12]  /*136b0*/  IMAD.MOV.U32 R13, RZ, RZ, R18 ;  /* 0x000000ffff0d7224 */ /* 0x000fd800078e0012 */
[----:B------:R-:W-:Y:S01]  /*136c0*/  @!PT LDS RZ, [RZ] ;  /* 0x00000000fffff984 */ /* 0x000fe20000000800 */
[----:B------:R-:W-:Y:S01]  /*136d0*/  @!PT LDS RZ, [RZ] ;  /* 0x00000000fffff984 */ /* 0x000fe20000000800 */
[----:B------:R-:W-:Y:S01]  /*136e0*/  @!PT LDS RZ, [RZ] ;  /* 0x00000000fffff984 */ /* 0x000fe20000000800 */
[----:B------:R-:W-:Y:S01]  /*136f0*/  LDGSTS.E.BYPASS.LTC128B.128 [R5+0x400], desc[UR36][R2.64], !P0 ;  /* 0x0040000002057fae */ /* 0x000fe2000c101d64 */
[----:B------:R-:W-:-:S13]  /*13700*/  ISETP.LT.OR P0, PT, R7, 0x1, P2 ;  /* 0x000000010700780c */ /* 0x000fda0001701670 */
[----:B------:R-:W-:Y:S01]  /*13710*/  LDGSTS.E.BYPASS.LTC128B.128 [R5+0x3400], desc[UR36][R2.64+0x80], !P0 ;  /* 0x0340008002057fae */ /* 0x000fe2000c101d64 */
[----:B------:R-:W-:-:S13]  /*13720*/  ISETP.LT.OR P0, PT, R7, 0x1, P1 ;  /* 0x000000010700780c */ /* 0x000fda0000f01670 */
[----:B------:R0:W-:Y:S02]  /*13730*/  LDGSTS.E.BYPASS.LTC128B.128 [R5+0x6400], desc[UR36][R2.64+0x100], !P0 ;  /* 0x0640010002057fae */ /* 0x0001e4000c101d64 */
[----:B0-----:R-:W-:-:S07]  /*13740*/  IMAD.MOV.U32 R3, RZ, RZ, R14 ;  /* 0x000000ffff037224 */ /* 0x001fce00078e000e */
[----:B------:R-:W-:Y:S05]  /*13750*/  WARPSYNC.COLLECTIVE R15, `(.L_x_375) ;  /* 0x000000000f087348 */ /* 0x000fea0003c00000 */
[----:B------:R0:W1:Y:S02]  /*13760*/  SHFL.IDX P6, R14, R13, R12, R11 ;  /* 0x0000000c0d0e7389 */ /* 0x00006400000c000b */
[----:B01----:R-:W-:Y:S01]  /*13770*/  ENDCOLLECTIVE ;  /* 0x000000000000791b */ /* 0x003fe20003800000 */
.L_x_375:
[----:B------:R-:W-:Y:S02]  /*13780*/  IMAD.MOV.U32 R13, RZ, RZ, R24 ;  /* 0x000000ffff0d7224 */ /* 0x000fe400078e0018 */
[----:B------:R-:W-:Y:S02]  /*13790*/  IMAD.MOV.U32 R12, RZ, RZ, 0x2 ;  /* 0x00000002ff0c7424 */ /* 0x000fe400078e00ff */
[----:B------:R-:W-:-:S07]  /*137a0*/  IMAD.MOV.U32 R2, RZ, RZ, R14 ;  /* 0x000000ffff027224 */ /* 0x000fce00078e000e */
[----:B------:R-:W-:Y:S05]  /*137b0*/  WARPSYNC.COLLECTIVE R15, `(.L_x_376) ;  /* 0x000000000f087348 */ /* 0x000fea0003c00000 */
[----:B------:R0:W1:Y:S02]  /*137c0*/  SHFL.IDX P6, R14, R13, R12, R11 ;  /* 0x0000000c0d0e7389 */ /* 0x00006400000c000b */
[----:B01----:R-:W-:Y:S01]  /*137d0*/  ENDCOLLECTIVE ;  /* 0x000000000000791b */ /* 0x003fe20003800000 */
.L_x_376:
[----:B------:R-:W-:-:S04]  /*137e0*/  IADD3 R2, P0, R2, R4, RZ ;  /* 0x0000000402027210 */ /* 0x000fc80007f1e0ff */
[----:B------:R-:W-:Y:S02]  /*137f0*/  IADD3.X R3, RZ, R3, RZ, P0, !PT ;  /* 0x00000003ff037210 */ /* 0x000fe400007fe4ff */
        /* <DEDUP_REMOVED lines=14> */
.L_x_377:
[----:B------:R-:W-:Y:S02]  /*138e0*/  IMAD.MOV.U32 R13, RZ, RZ, R24 ;  /* 0x000000ffff0d7224 */ /* 0x000fe400078e0018 */
[----:B------:R-:W-:Y:S02]  /*138f0*/  IMAD.MOV.U32 R12, RZ, RZ, 0x3 ;  /* 0x00000003ff0c7424 */ /* 0x000fe400078e00ff */
[----:B------:R-:W-:-:S07]  /*13900*/  IMAD.MOV.U32 R2, RZ, RZ, R14 ;  /* 0x000000ffff027224 */ /* 0x000fce00078e000e */
[----:B------:R-:W-:Y:S05]  /*13910*/  WARPSYNC.COLLECTIVE R15, `(.L_x_378) ;  /* 0x000000000f087348 */ /* 0x000fea0003c00000 */
[----:B------:R0:W1:Y:S02]  /*13920*/  SHFL.IDX P6, R14, R13, R12, R11 ;  /* 0x0000000c0d0e7389 */ /* 0x00006400000c000b */
[----:B01----:R-:W-:Y:S01]  /*13930*/  ENDCOLLECTIVE ;  /* 0x000000000000791b */ /* 0x003fe20003800000 */
.L_x_378:
        /* <DEDUP_REMOVED lines=12> */
[----:B0-----:R-:W-:-:S07]  /*13a00*/  MOV R3, R14 ;  /* 0x0000000e00037202 */ /* 0x001fce0000000f00 */
[----:B------:R-:W-:Y:S05]  /*13a10*/  WARPSYNC.COLLECTIVE R15, `(.L_x_379) ;  /* 0x000000000f087348 */ /* 0x000fea0003c00000 */
[----:B------:R0:W1:Y:S02]  /*13a20*/  SHFL.IDX P6, R14, R13, R12, R11 ;  /* 0x0000000c0d0e7389 */ /* 0x00006400000c000b */
[----:B01----:R-:W-:Y:S01]  /*13a30*/  ENDCOLLECTIVE ;  /* 0x000000000000791b */ /* 0x003fe20003800000 */
.L_x_379:
[----:B------:R-:W-:Y:S02]  /*13a40*/  IMAD.MOV.U32 R13, RZ, RZ, R24 ;  /* 0x000000ffff0d7224 */ /* 0x000fe400078e0018 */
[----:B------:R-:W-:Y:S02]  /*13a50*/  IMAD.MOV.U32 R12, RZ, RZ, 0x4 ;  /* 0x00000004ff0c7424 */ /* 0x000fe400078e00ff */
[----:B------:R-:W-:-:S07]  /*13a60*/  IMAD.MOV.U32 R2, RZ, RZ, R14 ;  /* 0x000000ffff027224 */ /* 0x000fce00078e000e */
[----:B------:R-:W-:Y:S05]  /*13a70*/  WARPSYNC.COLLECTIVE R15, `(.L_x_380) ;  /* 0x000000000f087348 */ /* 0x000fea0003c00000 */
[----:B------:R0:W1:Y:S02]  /*13a80*/  SHFL.IDX P6, R14, R13, R12, R11 ;  /* 0x0000000c0d0e7389 */ /* 0x00006400000c000b */
[----:B01----:R-:W-:Y:S01]  /*13a90*/  ENDCOLLECTIVE ;  /* 0x000000000000791b */ /* 0x003fe20003800000 */
.L_x_380:
        /* <DEDUP_REMOVED lines=16> */
.L_x_381:
[----:B------:R-:W-:Y:S02]  /*13ba0*/  IMAD.MOV.U32 R13, RZ, RZ, R24 ;  /* 0x000000ffff0d7224 */ /* 0x000fe400078e0018 */
[----:B------:R-:W-:Y:S01]  /*13bb0*/  IMAD.MOV.U32 R12, RZ, RZ, 0x5 ;  /* 0x00000005ff0c7424 */ /* 0x000fe200078e00ff */
[----:B------:R-:W-:-:S07]  /*13bc0*/  MOV R2, R14 ;  /* 0x0000000e00027202 */ /* 0x000fce0000000f00 */
[----:B------:R-:W-:Y:S05]  /*13bd0*/  WARPSYNC.COLLECTIVE R15, `(.L_x_382) ;  /* 0x000000000f087348 */ /* 0x000fea0003c00000 */
[----:B------:R0:W1:Y:S02]  /*13be0*/  SHFL.IDX P6, R14, R13, R12, R11 ;  /* 0x0000000c0d0e7389 */ /* 0x00006400000c000b */
[----:B01----:R-:W-:Y:S01]  /*13bf0*/  ENDCOLLECTIVE ;  /* 0x000000000000791b */ /* 0x003fe20003800000 */
.L_x_382:
[----:B------:R-:W-:-:S05]  /*13c00*/  IADD3 R2, P0, R2, R4, RZ ;  /* 0x0000000402027210 */ /* 0x000fca0007f1e0ff */
[----:B------:R-:W-:Y:S01]  /*13c10*/  IMAD.X R3, RZ, RZ, R3, P0 ;  /* 0x000000ffff037224 */ /* 0x000fe200000e0603 */
[----:B------:R-:W-:Y:S01]  /*13c20*/  ISETP.LT.OR P0, PT, R7, 0x41, P3 ;  /* 0x000000410700780c */ /* 0x000fe20001f01670 */
[----:B------:R-:W-:-:S12]  /*13c30*/  IMAD.MOV.U32 R13, RZ, RZ, R18 ;  /* 0x000000ffff0d7224 */ /* 0x000fd800078e0012 */
        /* <DEDUP_REMOVED lines=9> */
.L_x_383:
[----:B------:R-:W-:Y:S01]  /*13cd0*/  @!PT LDS RZ, [RZ] ;  /* 0x00000000fffff984 */ /* 0x000fe20000000800 */
[----:B------:R-:W-:Y:S01]  /*13ce0*/  @!PT LDS RZ, [RZ] ;  /* 0x00000000fffff984 */ /* 0x000fe20000000800 */
[----:B------:R-:W-:Y:S01]  /*13cf0*/  @!PT LDS RZ, [RZ] ;  /* 0x00000000fffff984 */ /* 0x000fe20000000800 */
[----:B------:R0:W-:Y:S01]  /*13d00*/  LDGSTS.E.BYPASS.LTC128B.128 [R5+0x5400], desc[UR36][R2.64+0x80], !P0 ;  /* 0x0540008002057fae */ /* 0x0001e2000c101d64 */
[----:B------:R-:W-:-:S13]  /*13d10*/  ISETP.LT.OR P0, PT, R7, 0x41, P1 ;  /* 0x000000410700780c */ /* 0x000fda0000f01670 */
[----:B------:R0:W-:Y:S01]  /*13d20*/  LDGSTS.E.BYPASS.LTC128B.128 [R5+0x8400], desc[UR36][R2.64+0x100], !P0 ;  /* 0x0840010002057fae */ /* 0x0001e2000c101d64 */
[----:B------:R-:W-:Y:S05]  /*13d30*/  BRA `(.L_x_384) ;  /* 0xffffffbc00b47947 */ /* 0x000fea000383ffff */
.L_x_289:
[----:B0-----:R0:W1:Y:S02]  /*13d40*/  SYNCS.PHASECHK.TRANS64.TRYWAIT P0, [R0+URZ+0x30860], R3 ;  /* 0x03086003000075a7 */ /* 0x001064000800017f */
[----:B-1----:R-:W-:Y:S05]  /*13d50*/  @!P0 NANOSLEEP.SYNCS 0x989680 ;  /* 0x009896800000895d */ /* 0x002fea0003900000 */
[----:B------:R-:W1:Y:S02]  /*13d60*/  @!P0 SYNCS.PHASECHK.TRANS64 P0, [R0+URZ+0x30860], R3 ;  /* 0x03086003000085a7 */ /* 0x000e64000800007f */
[----:B-1----:R-:W-:Y:S05]  /*13d70*/  @!P0 BRA `(.L_x_289) ;  /* 0xfffffffc00f08947 */ /* 0x002fea000383ffff */
[----:B------:R-:W-:Y:S05]  /*13d80*/  BRA `(.L_x_385) ;  /* 0xffffffc000cc7947 */ /* 0x000fea000383ffff */
.L_x_290:
[----:B------:R-:W-:Y:S01]  /*13d90*/  BSSY B0, `(.L_x_386) ;  /* 0x0000008000007945 */ /* 0x000fe20003800000 */
[----:B------:R-:W-:Y:S01]  /*13da0*/  IMAD.MOV.U32 R13, RZ, RZ, R24 ;  /* 0x000000ffff0d7224 */ /* 0x000fe200078e0018 */
[----:B------:R-:W-:Y:S01]  /*13db0*/  MOV R11, 0x181f ;  /* 0x0000181f000b7802 */ /* 0x000fe20000000f00 */
[----:B------:R-:W-:Y:S02]  /*13dc0*/  IMAD.MOV.U32 R12, RZ, RZ, RZ ;  /* 0x000000ffff0c7224 */ /* 0x000fe400078e00ff */
[----:B------:R-:W-:-:S07]  /*13dd0*/  IMAD.MOV.U32 R15, RZ, RZ, -0x1 ;  /* 0xffffffffff0f7424 */ /* 0x000fce00078e00ff */
[----:B0-2---:R-:W-:Y:S05]  /*13de0*/  WARPSYNC.COLLECTIVE R15, `(.L_x_387) ;  /* 0x000000000f087348 */ /* 0x005fea0003c00000 */
[----:B--2---:R1:W2:Y:S02]  /*13df0*/  SHFL.IDX P6, R14, R13, R12, R11 ;  /* 0x0000000c0d0e7389 */ /* 0x0042a400000c000b */
[----:B012---:R-:W-:Y:S01]  /*13e00*/  ENDCOLLECTIVE ;  /* 0x000000000000791b */ /* 0x007fe20003800000 */
.L_x_387:
[----:B------:R-:W-:Y:S05]  /*13e10*/  BSYNC B0 ;  /* 0x0000000000007941 */ /* 0x000fea0003800000 */
.L_x_386:
[----:B------:R-:W-:Y:S02]  /*13e20*/  IMAD.MOV.U32 R13, RZ, RZ, R18 ;  /* 0x000000ffff0d7224 */ /* 0x000fe400078e0012 */
[----:B------:R-:W-:Y:S02]  /*13e30*/  IMAD.MOV.U32 R12, RZ, RZ, RZ ;  /* 0x000000ffff0c7224 */ /* 0x000fe400078e00ff */
[----:B------:R-:W-:Y:S02]  /*13e40*/  IMAD.MOV.U32 R11, RZ, RZ, 0x181f ;  /* 0x0000181fff0b7424 */ /* 0x000fe400078e00ff */
[----:B------:R-:W-:Y:S02]  /*13e50*/  IMAD.MOV.U32 R15, RZ, RZ, -0x1 ;  /* 0xffffffffff0f7424 */ /* 0x000fe400078e00ff */
[----:B------:R-:W-:Y:S02]  /*13e60*/  IMAD.MOV.U32 R3, RZ, RZ, R14 ;  /* 0x000000ffff037224 */ /* 0x000fe400078e000e */
[----:B------:R-:W-:-:S07]  /*13e70*/  IMAD.SHL.U32 R5, R31, 0x2, RZ ;  /* 0x000000021f057824 */ /* 0x000fce00078e00ff */
[----:B------:R-:W-:Y:S05]  /*13e80*/  WARPSYNC.COLLECTIVE R15, `(.L_x_388) ;  /* 0x000000000f087348 */ /* 0x000fea0003c00000 */
[----:B------:R0:W1:Y:S02]  /*13e90*/  SHFL.IDX P6, R14, R13, R12, R11 ;  /* 0x0000000c0d0e7389 */ /* 0x00006400000c000b */
[----:B01----:R-:W-:Y:S01]  /*13ea0*/  ENDCOLLECTIVE ;  /* 0x000000000000791b */ /* 0x003fe20003800000 */
.L_x_388:
[----:B------:R-:W-:Y:S01]  /*13eb0*/  ULDC UR4, c[0x0][0x2f4] ;  /* 0x0000bd0000047ab9 */ /* 0x000fe20000000800 */
[----:B------:R-:W-:Y:S01]  /*13ec0*/  IMAD R4, R7, 0x2, R22 ;  /* 0x0000000207047824 */ /* 0x000fe200078e0216 */
[----:B------:R-:W-:Y:S02]  /*13ed0*/  ISETP.GE.AND P2, PT, R31, UR4, PT ;  /* 0x000000041f007c0c */ /* 0x000fe4000bf46270 */
[----:B------:R-:W-:Y:S02]  /*13ee0*/  ISETP.GE.AND P1, PT, R33, UR4, PT ;  /* 0x0000000421007c0c */ /* 0x000fe4000bf26270 */
[C---:B------:R-:W-:Y:S02]  /*13ef0*/  ISETP.LT.OR P3, PT, R6.reuse, 0x1, P2 ;  /* 0x000000010600780c */ /* 0x040fe40001761670 */
[----:B------:R-:W-:Y:S01]  /*13f00*/  ISETP.LT.OR P4, PT, R6, 0x1, P1 ;  /* 0x000000010600780c */ /* 0x000fe20000f81670 */
[----:B------:R-:W-:Y:S02]  /*13f10*/  IMAD.MOV.U32 R13, RZ, RZ, R24 ;  /* 0x000000ffff0d7224 */ /* 0x000fe400078e0018 */
[----:B------:R-:W-:Y:S01]  /*13f20*/  IMAD.MOV.U32 R12, RZ, RZ, 0x1 ;  /* 0x00000001ff0c7424 */ /* 0x000fe200078e00ff */
[----:B------:R-:W-:-:S04]  /*13f30*/  IADD3 R2, P0, R14, R5, RZ ;  /* 0x000000050e027210 */ /* 0x000fc80007f1e0ff */
[----:B------:R-:W-:Y:S02]  /*13f40*/  IADD3.X R3, RZ, R3, RZ, P0, !PT ;  /* 0x00000003ff037210 */ /* 0x000fe400007fe4ff */
[----:B------:R-:W-:-:S13]  /*13f50*/  ISETP.GE.AND P0, PT, R32, UR4, PT ;  /* 0x0000000420007c0c */ /* 0x000fda000bf06270 */
[----:B------:R-:W-:Y:S05]  /*13f60*/  WARPSYNC.COLLECTIVE R15, `(.L_x_389) ;  /* 0x000000000f087348 */ /* 0x000fea0003c00000 */
[----:B------:R0:W1:Y:S02]  /*13f70*/  SHFL.IDX P6, R14, R13, R12, R11 ;  /* 0x0000000c0d0e7389 */ /* 0x00006400000c000b */
[----:B01----:R-:W-:Y:S01]  /*13f80*/  ENDCOLLECTIVE ;  /* 0x000000000000791b */ /* 0x003fe20003800000 */
.L_x_389:
[----:B------:R-:W-:Y:S01]  /*13f90*/  @!PT LDS RZ, [RZ] ;  /* 0x00000000fffff984 */ /* 0x000fe20000000800 */
[----:B------:R-:W-:Y:S01]  /*13fa0*/  @!PT LDS RZ, [RZ] ;  /* 0x00000000fffff984 */ /* 0x000fe20000000800 */
[----:B------:R-:W-:Y:S01]  /*13fb0*/  @!PT LDS RZ, [RZ] ;  /* 0x00000000fffff984 */ /* 0x000fe20000000800 */
[----:B------:R0:W-:Y:S01]  /*13fc0*/  LDGSTS.E.BYPASS.LTC128B.128 [R4+0x400], desc[UR36][R2.64], !P3 ;  /* 0x0040000002047fae */ /* 0x0001e2000d901d64 */
[----:B------:R-:W-:-:S03]  /*13fd0*/  ISETP.LT.OR P3, PT, R6, 0x1, P0 ;  /* 0x000000010600780c */ /* 0x000fc60000761670 */
[----:B------:R0:W-:Y:S01]  /*13fe0*/  LDGSTS.E.BYPASS.LTC128B.128 [R4+0x3400], desc[UR36][R2.64+0x80], !P4 ;  /* 0x0340008002047fae */ /* 0x0001e2000e101d64 */
[----:B------:R-:W-:-:S09]  /*13ff0*/  IMAD.MOV.U32 R13, RZ, RZ, R18 ;  /* 0x000000ffff0d7224 */ /* 0x000fd200078e0012 */
[----:B------:R0:W-:Y:S01]  /*14000*/  LDGSTS.E.BYPASS.LTC128B.128 [R4+0x6400], desc[UR36][R2.64+0x100], !P3 ;  /* 0x0640010002047fae */ /* 0x0001e2000d901d64 */
[----:B------:R-:W-:Y:S01]  /*14010*/  ISETP.LT.OR P3, PT, R6, 0x11, P2 ;  /* 0x000000110600780c */ /* 0x000fe20001761670 */
[----:B------:R-:W-:-:S12]  /*14020*/  IMAD.MOV.U32 R7, RZ, RZ, R14 ;  /* 0x000000ffff077224 */ /* 0x000fd800078e000e */
[----:B0-----:R-:W-:Y:S05]  /*14030*/  WARPSYNC.COLLECTIVE R15, `(.L_x_390) ;  /* 0x000000000f087348 */ /* 0x001fea0003c00000 */
[----:B------:R1:W2:Y:S02]  /*14040*/  SHFL.IDX P6, R14, R13, R12, R11 ;  /* 0x0000000c0d0e7389 */ /* 0x0002a400000c000b */
[----:B012---:R-:W-:Y:S01]  /*14050*/  ENDCOLLECTIVE ;  /* 0x000000000000791b */ /* 0x007fe20003800000 */
.L_x_390:
[----:B------:R-:W-:Y:S01]  /*14060*/  IMAD.MOV.U32 R13, RZ, RZ, R24 ;  /* 0x000000ffff0d7224 */ /* 0x000fe200078e0018 */
[----:B------:R-:W-:Y:S02]  /*14070*/  MOV R12, 0x2 ;  /* 0x00000002000c7802 */ /* 0x000fe40000000f00 */
[----:B------:R-:W-:-:S13]  /*14080*/  IADD3 R2, P4, R14, R5, RZ ;  /* 0x000000050e027210 */ /* 0x000fda0007f9e0ff */
[----:B------:R-:W-:Y:S05]  /*14090*/  WARPSYNC.COLLECTIVE R15, `(.L_x_391) ;  /* 0x000000000f087348 */ /* 0x000fea0003c00000 */
[----:B------:R0:W1:Y:S02]  /*140a0*/  SHFL.IDX P6, R14, R13, R12, R11 ;  /* 0x0000000c0d0e7389 */ /* 0x00006400000c000b */
[----:B01----:R-:W-:Y:S01]  /*140b0*/  ENDCOLLECTIVE ;  /* 0x000000000000791b */ /* 0x003fe20003800000 */
.L_x_391:
[----:B------:R-:W-:Y:S01]  /*140c0*/  IMAD.X R3, RZ, RZ, R7, P4 ;  /* 0x000000ffff037224 */ /* 0x000fe200020e0607 */
[----:B------:R-:W-:-:S04]  /*140d0*/  ISETP.LT.OR P4, PT, R6, 0x11, P1 ;  /* 0x000000110600780c */ /* 0x000fc80000f81670 */
[----:B------:R-:W-:Y:S01]  /*140e0*/  @!PT LDS RZ, [RZ] ;  /* 0x00000000fffff984 */ /* 0x000fe20000000800 */
[----:B------:R-:W-:Y:S01]  /*140f0*/  @!PT LDS RZ, [RZ] ;  /* 0x00000000fffff984 */ /* 0x000fe20000000800 */
[----:B------:R-:W-:Y:S01]  /*14100*/  @!PT LDS RZ, [RZ] ;  /* 0x00000000fffff984 */ /* 0x000fe20000000800 */
[----:B------:R0:W-:Y:S01]  /*14110*/  LDGSTS.E.BYPASS.LTC128B.128 [R4+0xc00], desc[UR36][R2.64], !P3 ;  /* 0x00c0000002047fae */ /* 0x0001e2000d901d64 */
[----:B------:R-:W-:Y:S01]  /*14120*/  ISETP.LT.OR P3, PT, R6, 0x11, P0 ;  /* 0x000000110600780c */ /* 0x000fe20000761670 */
[----:B------:R-:W-:-:S07]  /*14130*/  IMAD.MOV.U32 R13, RZ, RZ, R18 ;  /* 0x000000ffff0d7224 */ /* 0x000fce00078e0012 */
[----:B------:R0:W-:Y:S05]  /*14140*/  LDGSTS.E.BYPASS.LTC128B.128 [R4+0x3c00], desc[UR36][R2.64+0x80], !P4 ;  /* 0x03c0008002047fae */ /* 0x0001ea000e101d64 */
[----:B------:R0:W-:Y:S01]  /*14150*/  LDGSTS.E.BYPASS.LTC128B.128 [R4+0x6c00], desc[UR36][R2.64+0x100], !P3 ;  /* 0x06c0010002047fae */ /* 0x0001e2000d901d64 */
[----:B------:R-:W-:Y:S01]  /*14160*/  ISETP.LT.OR P3, PT, R6, 0x21, P2 ;  /* 0x000000210600780c */ /* 0x000fe20001761670 */
[----:B------:R-:W-:-:S12]  /*14170*/  IMAD.MOV.U32 R7, RZ, RZ, R14 ;  /* 0x000000ffff077224 */ /* 0x000fd800078e000e */
[----:B0-----:R-:W-:Y:S05]  /*14180*/  WARPSYNC.COLLECTIVE R15, `(.L_x_392) ;  /* 0x000000000f087348 */ /* 0x001fea0003c00000 */
[----:B------:R1:W2:Y:S02]  /*14190*/  SHFL.IDX P6, R14, R13, R12, R11 ;  /* 0x0000000c0d0e7389 */ /* 0x0002a400000c000b */
[----:B012---:R-:W-:Y:S01]  /*141a0*/  ENDCOLLECTIVE ;  /* 0x000000000000791b */ /* 0x007fe20003800000 */
.L_x_392:
[----:B------:R-:W-:Y:S02]  /*141b0*/  IMAD.MOV.U32 R13, RZ, RZ, R24 ;  /* 0x000000ffff0d7224 */ /* 0x000fe400078e0018 */
[----:B------:R-:W-:Y:S01]  /*141c0*/  IMAD.MOV.U32 R12, RZ, RZ, 0x3 ;  /* 0x00000003ff0c7424 */ /* 0x000fe200078e00ff */
[----:B------:R-:W-:-:S13]  /*141d0*/  IADD3 R2, P4, R14, R5, RZ ;  /* 0x000000050e027210 */ /* 0x000fda0007f9e0ff */
[----:B------:R-:W-:Y:S05]  /*141e0*/  WARPSYNC.COLLECTIVE R15, `(.L_x_393) ;  /* 0x000000000f087348 */ /* 0x000fea0003c00000 */
[----:B------:R0:W1:Y:S02]  /*141f0*/  SHFL.IDX P6, R14, R13, R12, R11 ;  /* 0x0000000c0d0e7389 */ /* 0x00006400000c000b */
[----:B01----:R-:W-:Y:S01]  /*14200*/  ENDCOLLECTIVE ;  /* 0x000000000000791b */ /* 0x003fe20003800000 */
.L_x_393:
        /* <DEDUP_REMOVED lines=15> */
.L_x_394:
[----:B------:R-:W-:Y:S02]  /*14300*/  IMAD.MOV.U32 R13, RZ, RZ, R24 ;  /* 0x000000ffff0d7224 */ /* 0x000fe400078e0018 */
[----:B------:R-:W-:Y:S01]  /*14310*/  IMAD.MOV.U32 R12, RZ, RZ, 0x4 ;  /* 0x00000004ff0c7424 */ /* 0x000fe200078e00ff */
[----:B------:R-:W-:-:S13]  /*14320*/  IADD3 R2, P4, R14, R5, RZ ;  /* 0x000000050e027210 */ /* 0x000fda0007f9e0ff */
[----:B------:R-:W-:Y:S05]  /*14330*/  WARPSYNC.COLLECTIVE R15, `(.L_x_395) ;  /* 0x000000000f087348 */ /* 0x000fea0003c00000 */
[----:B------:R0:W1:Y:S02]  /*14340*/  SHFL.IDX P6, R14, R13, R12, R11 ;  /* 0x0000000c0d0e7389 */ /* 0x00006400000c000b */
[----:B01----:R-:W-:Y:S01]  /*14350*/  ENDCOLLECTIVE ;  /* 0x000000000000791b */ /* 0x003fe20003800000 */
.L_x_395:
[----:B------:R-:W-:Y:S02]  /*14360*/  IADD3.X R3, RZ, R7, RZ, P4, !PT ;  /* 0x00000007ff037210 */ /* 0x000fe400027fe4ff */
[----:B------:R-:W-:-:S03]  /*14370*/  ISETP.LT.OR P4, PT, R6, 0x31, P1 ;  /* 0x000000310600780c */ /* 0x000fc60000f81670 */
[----:B------:R-:W-:Y:S01]  /*14380*/  @!PT LDS RZ, [RZ] ;  /* 0x00000000fffff984 */ /* 0x000fe20000000800 */
[----:B------:R-:W-:Y:S01]  /*14390*/  @!PT LDS RZ, [RZ] ;  /* 0x00000000fffff984 */ /* 0x000fe20000000800 */
[----:B------:R-:W-:Y:S01]  /*143a0*/  @!PT LDS RZ, [RZ] ;  /* 0x00000000fffff984 */ /* 0x000fe20000000800 */
[----:B------:R0:W-:Y:S01]  /*143b0*/  LDGSTS.E.BYPASS.LTC128B.128 [R4+0x1c00], desc[UR36][R2.64], !P3 ;  /* 0x01c0000002047fae */ /* 0x0001e2000d901d64 */
[----:B------:R-:W-:Y:S01]  /*143c0*/  ISETP.LT.OR P3, PT, R6, 0x31, P0 ;  /* 0x000000310600780c */ /* 0x000fe20000761670 */
[----:B------:R-:W-:-:S08]  /*143d0*/  IMAD.MOV.U32 R13, RZ, RZ, R18 ;  /* 0x000000ffff0d7224 */ /* 0x000fd000078e0012 */
[----:B------:R0:W-:Y:S04]  /*143e0*/  LDGSTS.E.BYPASS.LTC128B.128 [R4+0x4c00], desc[UR36][R2.64+0x80], !P4 ;  /* 0x04c0008002047fae */ /* 0x0001e8000e101d64 */
[----:B------:R0:W-:Y:S01]  /*143f0*/  LDGSTS.E.BYPASS.LTC128B.128 [R4+0x7c00], desc[UR36][R2.64+0x100], !P3 ;  /* 0x07c0010002047fae */ /* 0x0001e2000d901d64 */
[----:B------:R-:W-:Y:S01]  /*14400*/  ISETP.LT.OR P3, PT, R6, 0x41, P2 ;  /* 0x000000410600780c */ /* 0x000fe20001761670 */
[----:B------:R-:W-:-:S12]  /*14410*/  IMAD.MOV.U32 R7, RZ, RZ, R14 ;  /* 0x000000ffff077224 */ /* 0x000fd800078e000e */
[----:B0-----:R-:W-:Y:S05]  /*14420*/  WARPSYNC.COLLECTIVE R15, `(.L_x_396) ;  /* 0x000000000f087348 */ /* 0x001fea0003c00000 */
[----:B------:R1:W2:Y:S02]  /*14430*/  SHFL.IDX P6, R14, R13, R12, R11 ;  /* 0x0000000c0d0e7389 */ /* 0x0002a400000c000b */
[----:B012---:R-:W-:Y:S01]  /*14440*/  ENDCOLLECTIVE ;  /* 0x000000000000791b */ /* 0x007fe20003800000 */
.L_x_396:
[----:B------:R-:W-:Y:S02]  /*14450*/  IMAD.MOV.U32 R13, RZ, RZ, R24 ;  /* 0x000000ffff0d7224 */ /* 0x000fe400078e0018 */
[----:B------:R-:W-:Y:S01]  /*14460*/  IMAD.MOV.U32 R12, RZ, RZ, 0x5 ;  /* 0x00000005ff0c7424 */ /* 0x000fe200078e00ff */
[----:B------:R-:W-:-:S13]  /*14470*/  IADD3 R2, P4, R14, R5, RZ ;  /* 0x000000050e027210 */ /* 0x000fda0007f9e0ff */
[----:B------:R-:W-:Y:S05]  /*14480*/  WARPSYNC.COLLECTIVE R15, `(.L_x_397) ;  /* 0x000000000f087348 */ /* 0x000fea0003c00000 */
[----:B------:R0:W1:Y:S02]  /*14490*/  SHFL.IDX P6, R14, R13, R12, R11 ;  /* 0x0000000c0d0e7389 */ /* 0x00006400000c000b */
[----:B01----:R-:W-:Y:S01]  /*144a0*/  ENDCOLLECTIVE ;  /* 0x000000000000791b */ /* 0x003fe20003800000 */
.L_x_397:
        /* <DEDUP_REMOVED lines=10> */
[----:B------:R-:W-:-:S07]  /*14550*/  MOV R24, R14 ;  /* 0x0000000e00187202 */ /* 0x000fce0000000f00 */
[----:B0-----:R-:W-:Y:S05]  /*14560*/  WARPSYNC.COLLECTIVE R15, `(.L_x_398) ;  /* 0x000000000f087348 */ /* 0x001fea0003c00000 */
[----:B------:R1:W2:Y:S02]  /*14570*/  SHFL.IDX P6, R14, R13, R12, R11 ;  /* 0x0000000c0d0e7389 */ /* 0x0002a400000c000b */
[----:B012---:R-:W-:Y:S01]  /*14580*/  ENDCOLLECTIVE ;  /* 0x000000000000791b */ /* 0x007fe20003800000 */
.L_x_398:
[----:B------:R-:W-:Y:S05]  /*14590*/  BRA `(.L_x_399) ;  /* 0xffffffbc00d07947 */ /* 0x000fea000383ffff */
.L_x_295:
        /* <DEDUP_REMOVED lines=8> */
.L_x_401:
[----:B------:R-:W-:Y:S05]  /*14620*/  BSYNC B0 ;  /* 0x0000000000007941 */ /* 0x000fea0003800000 */
.L_x_400:
[----:B------:R-:W-:Y:S01]  /*14630*/  IMAD.MOV.U32 R13, RZ, RZ, R16 ;  /* 0x000000ffff0d7224 */ /* 0x000fe200078e0010 */
[----:B------:R-:W-:Y:S01]  /*14640*/  MOV R12, 0x1 ;  /* 0x00000001000c7802 */ /* 0x000fe20000000f00 */
[----:B------:R-:W-:Y:S02]  /*14650*/  IMAD.MOV.U32 R11, RZ, RZ, 0x1f ;  /* 0x0000001fff0b7424 */ /* 0x000fe400078e00ff */
[----:B------:R-:W-:Y:S02]  /*14660*/  IMAD.MOV.U32 R15, RZ, RZ, -0x1 ;  /* 0xffffffffff0f7424 */ /* 0x000fe400078e00ff */
[----:B------:R-:W-:Y:S02]  /*14670*/  IMAD.IADD R7, R19, 0x1, R9 ;  /* 0x0000000113077824 */ /* 0x000fe400078e0209 */
[----:B------:R-:W-:-:S07]  /*14680*/  IMAD.MOV.U32 R0, RZ, RZ, R14 ;  /* 0x000000ffff007224 */ /* 0x000fce00078e000e */
[----:B------:R-:W-:Y:S05]  /*14690*/  WARPSYNC.COLLECTIVE R15, `(.L_x_402) ;  /* 0x000000000f087348 */ /* 0x000fea0003c00000 */
[----:B------:R0:W1:Y:S02]  /*146a0*/  SHFL.IDX P6, R14, R13, R12, R11 ;  /* 0x0000000c0d0e7389 */ /* 0x00006400000c000b */
[----:B01----:R-:W-:Y:S01]  /*146b0*/  ENDCOLLECTIVE ;  /* 0x000000000000791b */ /* 0x003fe20003800000 */
.L_x_402:
[----:B------:R-:W-:Y:S02]  /*146c0*/  ULDC UR4, c[0x0][0xc3c] ;  /* 0x00030f0000047ab9 */ /* 0x000fe40000000800 */
[----:B------:R-:W-:-:S13]  /*146d0*/  ISETP.GE.OR P1, PT, R7, UR4, !P0 ;  /* 0x0000000407007c0c */ /* 0x000fda000c726670 */
[----:B------:R-:W0:Y:S08]  /*146e0*/  @!P1 LDC.64 R4, c[0x0][0xc80] ;  /* 0x00032000ff049b82 */ /* 0x000e300000000a00 */
[----:B------:R-:W1:Y:S01]  /*146f0*/  @!P1 LDC.64 R2, c[0x0][0xc78] ;  /* 0x00031e00ff029b82 */ /* 0x000e620000000a00 */
[----:B------:R-:W-:Y:S01]  /*14700*/  CS2R R10, SRZ ;  /* 0x00000000000a7805 */ /* 0x000fe2000001ff00 */
[----:B------:R-:W-:-:S02]  /*14710*/  IMAD.MOV.U32 R8, RZ, RZ, R14 ;  /* 0x000000ffff087224 */ /* 0x000fc400078e000e */
[----:B0-----:R-:W-:-:S06]  /*14720*/  @!P1 IMAD.WIDE R4, R7, 0x4, R4 ;  /* 0x0000000407049825 */ /* 0x001fcc00078e0204 */
[----:B------:R-:W2:Y:S01]  /*14730*/  @!P1 LDG.E R4, desc[UR36][R4.64] ;  /* 0x0000002404049981 */ /* 0x000ea2000c1e1900 */
[----:B-1----:R-:W-:-:S06]  /*14740*/  @!P1 IMAD.WIDE R2, R7, 0x4, R2 ;  /* 0x0000000407029825 */ /* 0x002fcc00078e0202 */
[----:B------:R-:W3:Y:S01]  /*14750*/  @!P1 LDG.E R2, desc[UR36][R2.64] ;  /* 0x0000002402029981 */ /* 0x000ee2000c1e1900 */
[----:B------:R-:W-:Y:S01]  /*14760*/  IMAD.MOV.U32 R7, RZ, RZ, RZ ;  /* 0x000000ffff077224 */ /* 0x000fe200078e00ff */
[C---:B------:R-:W-:Y:S02]  /*14770*/  ISETP.GE.U32.AND P2, PT, R9.reuse, 0x2, PT ;  /* 0x000000020900780c */ /* 0x040fe40003f46070 */
[C---:B------:R-:W-:Y:S02]  /*14780*/  ISETP.GE.U32.AND P3, PT, R9.reuse, 0x4, PT ;  /* 0x000000040900780c */ /* 0x040fe40003f66070 */
[C---:B------:R-:W-:Y:S02]  /*14790*/  ISETP.GE.U32.AND P4, PT, R9.reuse, 0x8, PT ;  /* 0x000000080900780c */ /* 0x040fe40003f86070 */
[C---:B------:R-:W-:Y:S01]  /*147a0*/  ISETP.GE.U32.AND P5, PT, R9.reuse, 0x10, PT ;  /* 0x000000100900780c */ /* 0x040fe20003fa6070 */
[----:B--2---:R-:W-:Y:S02]  /*147b0*/  @!P1 IMAD.MOV.U32 R7, RZ, RZ, R4 ;  /* 0x000000ffff079224 */ /* 0x004fe400078e0004 */
[----:B---3--:R-:W-:Y:S01]  /*147c0*/  @!P1 IMAD.MOV.U32 R10, RZ, RZ, R2 ;  /* 0x000000ffff0a9224 */ /* 0x008fe200078e0002 */
[----:B------:R-:W-:-:S03]  /*147d0*/  ISETP.NE.AND P1, PT, R9, RZ, PT ;  /* 0x000000ff0900720c */ /* 0x000fc60003f25270 */
[----:B------:R-:W-:-:S10]  /*147e0*/  IMAD R13, R10, R7, RZ ;  /* 0x000000070a0d7224 */ /* 0x000fd400078e02ff */
[----:B------:R-:W-:Y:S05]  /*147f0*/  WARPSYNC.COLLECTIVE R15, `(.L_x_403) ;  /* 0x000000000f087348 */ /* 0x000fea0003c00000 */
[----:B------:R0:W1:Y:S02]  /*14800*/  SHFL.UP P6, R14, R13, R12, R11 ;  /* 0x0400000c0d0e7389 */ /* 0x00006400000c000b */
[----:B01----:R-:W-:Y:S01]  /*14810*/  ENDCOLLECTIVE ;  /* 0x000000000000791b */ /* 0x003fe20003800000 */
.L_x_403:
[----:B------:R-:W-:Y:S01]  /*14820*/  IMAD.MOV.U32 R12, RZ, RZ, 0x2 ;  /* 0x00000002ff0c7424 */ /* 0x000fe200078e00ff */
[----:B------:R-:W-:-:S04]  /*14830*/  SEL R6, R14, RZ, P1 ;  /* 0x000000ff0e067207 */ /* 0x000fc80000800000 */
[----:B------:R-:W-:-:S05]  /*14840*/  IADD3 R6, R13, R6, RZ ;  /* 0x000000060d067210 */ /* 0x000fca0007ffe0ff */
[----:B------:R-:W-:-:S07]  /*14850*/  IMAD.MOV.U32 R13, RZ, RZ, R6 ;  /* 0x000000ffff0d7224 */ /* 0x000fce00078e0006 */
[----:B------:R-:W-:Y:S05]  /*14860*/  WARPSYNC.COLLECTIVE R15, `(.L_x_404) ;  /* 0x000000000f087348 */ /* 0x000fea0003c00000 */
[----:B------:R0:W1:Y:S02]  /*14870*/  SHFL.UP P6, R14, R13, R12, R11 ;  /* 0x0400000c0d0e7389 */ /* 0x00006400000c000b */
[----:B01----:R-:W-:Y:S01]  /*14880*/  ENDCOLLECTIVE ;  /* 0x000000000000791b */ /* 0x003fe20003800000 */
.L_x_404:
[----:B------:R-:W-:Y:S01]  /*14890*/  IMAD.MOV.U32 R12, RZ, RZ, 0x4 ;  /* 0x00000004ff0c7424 */ /* 0x000fe200078e00ff */
[----:B------:R-:W-:-:S05]  /*148a0*/  SEL R3, R14, RZ, P2 ;  /* 0x000000ff0e037207 */ /* 0x000fca0001000000 */
[----:B------:R-:W-:Y:S01]  /*148b0*/  IMAD.IADD R2, R6, 0x1, R3 ;  /* 0x0000000106027824 */ /* 0x000fe200078e0203 */
[----:B------:R-:W-:-:S03]  /*148c0*/  MOV R6, RZ ;  /* 0x000000ff00067202 */ /* 0x000fc60000000f00 */
[----:B------:R-:W-:-:S07]  /*148d0*/  IMAD.MOV.U32 R13, RZ, RZ, R2 ;  /* 0x000000ffff0d7224 */ /* 0x000fce00078e0002 */
[----:B------:R-:W-:Y:S05]  /*148e0*/  WARPSYNC.COLLECTIVE R15, `(.L_x_405) ;  /* 0x000000000f087348 */ /* 0x000fea0003c00000 */
[----:B------:R0:W1:Y:S02]  /*148f0*/  SHFL.UP P6, R14, R13, R12, R11 ;  /* 0x0400000c0d0e7389 */ /* 0x00006400000c000b */
[----:B01----:R-:W-:Y:S01]  /*14900*/  ENDCOLLECTIVE ;  /* 0x000000000000791b */ /* 0x003fe20003800000 */
.L_x_405:
[----:B------:R-:W-:Y:S02]  /*14910*/  MOV R12, 0x8 ;  /* 0x00000008000c7802 */ /* 0x000fe40000000f00 */
[----:B------:R-:W-:-:S05]  /*14920*/  SEL R3, R14, RZ, P3 ;  /* 0x000000ff0e037207 */ /* 0x000fca0001800000 */
[----:B------:R-:W-:-:S04]  /*14930*/  IMAD.IADD R3, R2, 0x1, R3 ;  /* 0x0000000102037824 */ /* 0x000fc800078e0203 */
[----:B------:R-:W-:-:S07]  /*14940*/  IMAD.MOV.U32 R13, RZ, RZ, R3 ;  /* 0x000000ffff0d7224 */ /* 0x000fce00078e0003 */
[----:B------:R-:W-:Y:S05]  /*14950*/  WARPSYNC.COLLECTIVE R15, `(.L_x_406) ;  /* 0x000000000f087348 */ /* 0x000fea0003c00000 */
[----:B------:R0:W1:Y:S02]  /*14960*/  SHFL.UP P6, R14, R13, R12, R11 ;  /* 0x0400000c0d0e7389 */ /* 0x00006400000c000b */
[----:B01----:R-:W-:Y:S01]  /*14970*/  ENDCOLLECTIVE ;  /* 0x000000000000791b */ /* 0x003fe20003800000 */
.L_x_406:
[----:B------:R-:W-:Y:S01]  /*14980*/  IMAD.MOV.U32 R12, RZ, RZ, 0x10 ;  /* 0x00000010ff0c7424 */ /* 0x000fe200078e00ff */
[----:B------:R-:W-:-:S05]  /*14990*/  SEL R4, R14, RZ, P4 ;  /* 0x000000ff0e047207 */ /* 0x000fca0002000000 */
[----:B------:R-:W-:-:S04]  /*149a0*/  IMAD.IADD R4, R3, 0x1, R4 ;  /* 0x0000000103047824 */ /* 0x000fc800078e0204 */
[----:B------:R-:W-:-:S07]  /*149b0*/  IMAD.MOV.U32 R13, RZ, RZ, R4 ;  /* 0x000000ffff0d7224 */ /* 0x000fce00078e0004 */
[----:B------:R-:W-:Y:S05]  /*149c0*/  WARPSYNC.COLLECTIVE R15, `(.L_x_407) ;  /* 0x000000000f087348 */ /* 0x000fea0003c00000 */
[----:B------:R0:W1:Y:S02]  /*149d0*/  SHFL.UP P6, R14, R13, R12, R11 ;  /* 0x0400000c0d0e7389 */ /* 0x00006400000c000b */
[----:B01----:R-:W-:Y:S01]  /*149e0*/  ENDCOLLECTIVE ;  /* 0x000000000000791b */ /* 0x003fe20003800000 */
.L_x_407:
[----:B------:R-:W-:Y:S02]  /*149f0*/  IMAD.MOV.U32 R12, RZ, RZ, 0x1f ;  /* 0x0000001fff0c7424 */ /* 0x000fe400078e00ff */
[----:B------:R-:W-:Y:S01]  /*14a00*/  IMAD.MOV.U32 R11, RZ, RZ, 0x1f ;  /* 0x0000001fff0b7424 */ /* 0x000fe200078e00ff */
[----:B------:R-:W-:-:S05]  /*14a10*/  SEL R3, R14, RZ, P5 ;  /* 0x000000ff0e037207 */ /* 0x000fca0002800000 */
[----:B------:R-:W-:-:S04]  /*14a20*/  IMAD.IADD R2, R4, 0x1, R3 ;  /* 0x0000000104027824 */ /* 0x000fc800078e0203 */
[----:B------:R-:W-:-:S07]  /*14a30*/  IMAD.MOV.U32 R13, RZ, RZ, R2 ;  /* 0x000000ffff0d7224 */ /* 0x000fce00078e0002 */
[----:B------:R-:W-:Y:S05]  /*14a40*/  WARPSYNC.COLLECTIVE R15, `(.L_x_408) ;  /* 0x000000000f087348 */ /* 0x000fea0003c00000 */
[----:B------:R0:W1:Y:S02]  /*14a50*/  SHFL.IDX P6, R14, R13, R12, R11 ;  /* 0x0000000c0d0e7389 */ /* 0x00006400000c000b */
[----:B01----:R-:W-:Y:S01]  /*14a60*/  ENDCOLLECTIVE ;  /* 0x000000000000791b */ /* 0x003fe20003800000 */
.L_x_408:
[----:B------:R-:W-:Y:S05]  /*14a70*/  BRA `(.L_x_409) ;  /* 0xffffffbc00e87947 */ /* 0x000fea000383ffff */
.L_x_298:
[----:B------:R-:W-:Y:S01]  /*14a80*/  BSSY B0, `(.L_x_410) ;  /* 0x0000007000007945 */ /* 0x000fe20003800000 */
[----:B------:R-:W-:Y:S02]  /*14a90*/  IMAD.MOV.U32 R12, RZ, RZ, 0x1 ;  /* 0x00000001ff0c7424 */ /* 0x000fe400078e00ff */
[----:B------:R-:W-:Y:S02]  /*14aa0*/  IMAD.MOV.U32 R11, RZ, RZ, RZ ;  /* 0x000000ffff0b7224 */ /* 0x000fe400078e00ff */
[----:B------:R-:W-:-:S07]  /*14ab0*/  IMAD.MOV.U32 R15, RZ, RZ, -0x1 ;  /* 0xffffffffff0f7424 */ /* 0x000fce00078e00ff */
[----:B------:R-:W-:Y:S05]  /*14ac0*/  WARPSYNC.COLLECTIVE R15, `(.L_x_411) ;  /* 0x000000000f087348 */ /* 0x000fea0003c00000 */
[----:B------:R0:W1:Y:S02]  /*14ad0*/  SHFL.UP P6, R14, R13, R12, R11 ;  /* 0x0400000c0d0e7389 */ /* 0x00006400000c000b */
[----:B01----:R-:W-:Y:S01]  /*14ae0*/  ENDCOLLECTIVE ;  /* 0x000000000000791b */ /* 0x003fe20003800000 */
.L_x_411:
[----:B------:R-:W-:Y:S05]  /*14af0*/  BSYNC B0 ;  /* 0x0000000000007941 */ /* 0x000fea0003800000 */
.L_x_410:
[----:B------:R-:W-:Y:S01]  /*14b00*/  SEL R14, R14, RZ, P1 ;  /* 0x000000ff0e0e7207 */ /* 0x000fe20000800000 */
[----:B------:R-:W-:Y:S02]  /*14b10*/  IMAD.MOV.U32 R12, RZ, RZ, 0x2 ;  /* 0x00000002ff0c7424 */ /* 0x000fe400078e00ff */
[----:B------:R-:W-:Y:S02]  /*14b20*/  IMAD.MOV.U32 R11, RZ, RZ, RZ ;  /* 0x000000ffff0b7224 */ /* 0x000fe400078e00ff */
[----:B------:R-:W-:Y:S02]  /*14b30*/  IMAD.IADD R13, R13, 0x1, R14 ;  /* 0x000000010d0d7824 */ /* 0x000fe400078e020e */
[----:B------:R-:W-:-:S07]  /*14b40*/  IMAD.MOV.U32 R15, RZ, RZ, -0x1 ;  /* 0xffffffffff0f7424 */ /* 0x000fce00078e00ff */
[----:B------:R-:W-:Y:S05]  /*14b50*/  WARPSYNC.COLLECTIVE R15, `(.L_x_412) ;  /* 0x000000000f087348 */ /* 0x000fea0003c00000 */
[----:B------:R0:W1:Y:S02]  /*14b60*/  SHFL.UP P6, R14, R13, R12, R11 ;  /* 0x0400000c0d0e7389 */ /* 0x00006400000c000b */
[----:B01----:R-:W-:Y:S01]  /*14b70*/  ENDCOLLECTIVE ;  /* 0x000000000000791b */ /* 0x003fe20003800000 */
.L_x_412:
[----:B------:R-:W-:Y:S01]  /*14b80*/  IMAD.MOV.U32 R12, RZ, RZ, 0x4 ;  /* 0x00000004ff0c7424 */ /* 0x000fe200078e00ff */
[----:B------:R-:W-:-:S04]  /*14b90*/  SEL R2, R14, RZ, P2 ;  /* 0x000000ff0e027207 */ /* 0x000fc80001000000 */
[----:B------:R-:W-:-:S05]  /*14ba0*/  IADD3 R2, R13, R2, RZ ;  /* 0x000000020d027210 */ /* 0x000fca0007ffe0ff */
[----:B------:R-:W-:-:S07]  /*14bb0*/  IMAD.MOV.U32 R13, RZ, RZ, R2 ;  /* 0x000000ffff0d7224 */ /* 0x000fce00078e0002 */
[----:B------:R-:W-:Y:S05]  /*14bc0*/  WARPSYNC.COLLECTIVE R15, `(.L_x_413) ;  /* 0x000000000f087348 */ /* 0x000fea0003c00000 */
[----:B------:R0:W1:Y:S02]  /*14bd0*/  SHFL.UP P6, R14, R13, R12, R11 ;  /* 0x0400000c0d0e7389 */ /* 0x00006400000c000b */
[----:B01----:R-:W-:Y:S01]  /*14be0*/  ENDCOLLECTIVE ;  /* 0x000000000000791b */ /* 0x003fe20003800000 */
.L_x_413:
[----:B------:R-:W-:Y:S01]  /*14bf0*/  IMAD.MOV.U32 R12, RZ, RZ, 0x8 ;  /* 0x00000008ff0c7424 */ /* 0x000fe200078e00ff */
[----:B------:R-:W-:-:S05]  /*14c00*/  SEL R3, R14, RZ, P3 ;  /* 0x000000ff0e037207 */ /* 0x000fca0001800000 */
[----:B------:R-:W-:-:S04]  /*14c10*/  IMAD.IADD R3, R2, 0x1, R3 ;  /* 0x0000000102037824 */ /* 0x000fc800078e0203 */
[----:B------:R-:W-:-:S07]  /*14c20*/  IMAD.MOV.U32 R13, RZ, RZ, R3 ;  /* 0x000000ffff0d7224 */ /* 0x000fce00078e0003 */
[----:B------:R-:W-:Y:S05]  /*14c30*/  WARPSYNC.COLLECTIVE R15, `(.L_x_414) ;  /* 0x000000000f087348 */ /* 0x000fea0003c00000 */
[----:B------:R0:W1:Y:S02]  /*14c40*/  SHFL.UP P6, R14, R13, R12, R11 ;  /* 0x0400000c0d0e7389 */ /* 0x00006400000c000b */
[----:B01----:R-:W-:Y:S01]  /*14c50*/  ENDCOLLECTIVE ;  /* 0x000000000000791b */ /* 0x003fe20003800000 */
.L_x_414:
[----:B------:R-:W-:Y:S02]  /*14c60*/  MOV R12, 0x10 ;  /* 0x00000010000c7802 */ /* 0x000fe40000000f00 */
[----:B------:R-:W-:-:S05]  /*14c70*/  SEL R4, R14, RZ, P4 ;  /* 0x000000ff0e047207 */ /* 0x000fca0002000000 */
[----:B------:R-:W-:-:S04]  /*14c80*/  IMAD.IADD R4, R3, 0x1, R4 ;  /* 0x0000000103047824 */ /* 0x000fc800078e0204 */
[----:B------:R-:W-:-:S07]  /*14c90*/  IMAD.MOV.U32 R13, RZ, RZ, R4 ;  /* 0x000000ffff0d7224 */ /* 0x000fce00078e0004 */
[----:B------:R-:W-:Y:S05]  /*14ca0*/  WARPSYNC.COLLECTIVE R15, `(.L_x_415) ;  /* 0x000000000f087348 */ /* 0x000fea0003c00000 */
[----:B------:R0:W1:Y:S02]  /*14cb0*/  SHFL.UP P6, R14, R13, R12, R11 ;  /* 0x0400000c0d0e7389 */ /* 0x00006400000c000b */
[----:B01----:R-:W-:Y:S01]  /*14cc0*/  ENDCOLLECTIVE ;  /* 0x000000000000791b */ /* 0x003fe20003800000 */
.L_x_415:
        /* <DEDUP_REMOVED lines=8> */
.L_x_416:
[----:B------:R-:W-:Y:S05]  /*14d50*/  BRA `(.L_x_417) ;  /* 0xffffffbc00d47947 */ /* 0x000fea000383ffff */
.L_x_300:
[----:B------:R-:W-:Y:S01]  /*14d60*/  BSSY B0, `(.L_x_418) ;  /* 0x0000006000007945 */ /* 0x000fe20003800000 */
[----:B------:R-:W-:Y:S01]  /*14d70*/  PLOP3.LUT P6, PT, P6, PT, PT, 0x8, 0x0 ;  /* 0x000000000000781c */ /* 0x000fe200037ce170 */
[----:B------:R-:W-:-:S12]  /*14d80*/  IMAD.MOV.U32 R15, RZ, RZ, -0x1 ;  /* 0xffffffffff0f7424 */ /* 0x000fd800078e00ff */
[----:B0-----:R-:W-:Y:S05]  /*14d90*/  WARPSYNC.COLLECTIVE R15, `(.L_x_419) ;  /* 0x000000000f087348 */ /* 0x001fea0003c00000 */
[----:B------:R-:W-:Y:S01]  /*14da0*/  VOTE.ANY R14, PT, P6 ;  /* 0x00000000000e7806 */ /* 0x000fe200030e0100 */
[----:B0-----:R-:W-:Y:S06]  /*14db0*/  ENDCOLLECTIVE ;  /* 0x000000000000791b */ /* 0x001fec0003800000 */
.L_x_419:
[----:B------:R-:W-:Y:S05]  /*14dc0*/  BSYNC B0 ;  /* 0x0000000000007941 */ /* 0x000fea0003800000 */
.L_x_418:
[----:B------:R-:W-:Y:S02]  /*14dd0*/  IMAD.MOV.U32 R3, RZ, RZ, R14 ;  /* 0x000000ffff037224 */ /* 0x000fe400078e000e */
[----:B------:R-:W-:Y:S02]  /*14de0*/  IMAD.MOV.U32 R13, RZ, RZ, R7 ;  /* 0x000000ffff0d7224 */ /* 0x000fe400078e0007 */
[----:B------:R-:W0:Y:S01]  /*14df0*/  POPC R4, R3 ;  /* 0x0000000300047309 */ /* 0x000e220000000000 */
[----:B------:R-:W-:Y:S02]  /*14e00*/  IMAD.MOV.U32 R11, RZ, RZ, 0x1f ;  /* 0x0000001fff0b7424 */ /* 0x000fe400078e00ff */
[----:B------:R-:W-:Y:S01]  /*14e10*/  IMAD.MOV.U32 R15, RZ, RZ, -0x1 ;  /* 0xffffffffff0f7424 */ /* 0x000fe200078e00ff */
[----:B0-----:R-:W-:-:S07]  /*14e20*/  MOV R12, R4 ;  /* 0x00000004000c7202 */ /* 0x001fce0000000f00 */
[----:B------:R-:W-:Y:S05]  /*14e30*/  WARPSYNC.COLLECTIVE R15, `(.L_x_420) ;  /* 0x000000000f087348 */ /* 0x000fea0003c00000 */
[----:B------:R0:W1:Y:S02]  /*14e40*/  SHFL.IDX P6, R14, R13, R12, R11 ;  /* 0x0000000c0d0e7389 */ /* 0x00006400000c000b */
[----:B01----:R-:W-:Y:S01]  /*14e50*/  ENDCOLLECTIVE ;  /* 0x000000000000791b */ /* 0x003fe20003800000 */
.L_x_420:
[----:B------:R-:W-:Y:S02]  /*14e60*/  IMAD.MOV.U32 R13, RZ, RZ, R10 ;  /* 0x000000ffff0d7224 */ /* 0x000fe400078e000a */
[----:B------:R-:W-:-:S07]  /*14e70*/  IMAD.MOV.U32 R7, RZ, RZ, R14 ;  /* 0x000000ffff077224 */ /* 0x000fce00078e000e */
[----:B------:R-:W-:Y:S05]  /*14e80*/  WARPSYNC.COLLECTIVE R15, `(.L_x_421) ;  /* 0x000000000f087348 */ /* 0x000fea0003c00000 */
[----:B------:R0:W1:Y:S02]  /*14e90*/  SHFL.IDX P6, R14, R13, R12, R11 ;  /* 0x0000000c0d0e7389 */ /* 0x00006400000c000b */
[----:B01----:R-:W-:Y:S01]  /*14ea0*/  ENDCOLLECTIVE ;  /* 0x000000000000791b */ /* 0x003fe20003800000 */
.L_x_421:
[----:B------:R-:W-:Y:S01]  /*14eb0*/  IMAD.MOV.U32 R10, RZ, RZ, R14 ;  /* 0x000000ffff0a7224 */ /* 0x000fe200078e000e */
[----:B------:R-:W-:Y:S06]  /*14ec0*/  BRA `(.L_x_422) ;  /* 0xffffffbc00b47947 */ /* 0x000fec000383ffff */
.L_x_302:
[----:B------:R-:W-:Y:S01]  /*14ed0*/  BSSY B0, `(.L_x_423) ;  /* 0x0000007000007945 */ /* 0x000fe20003800000 */
[----:B------:R-:W-:Y:S01]  /*14ee0*/  IMAD.MOV.U32 R13, RZ, RZ, R2 ;  /* 0x000000ffff0d7224 */ /* 0x000fe200078e0002 */
[----:B------:R-:W-:Y:S01]  /*14ef0*/  MOV R15, 0xffffffff ;  /* 0xffffffff000f7802 */ /* 0x000fe20000000f00 */
[----:B------:R-:W-:-:S07]  /*14f00*/  IMAD.MOV.U32 R11, RZ, RZ, 0x1f ;  /* 0x0000001fff0b7424 */ /* 0x000fce00078e00ff */
[----:B0123--:R-:W-:Y:S05]  /*14f10*/  WARPSYNC.COLLECTIVE R15, `(.L_x_424) ;  /* 0x000000000f087348 */ /* 0x00ffea0003c00000 */
[----:B------:R4:W0:Y:S02]  /*14f20*/  SHFL.IDX P6, R14, R13, R12, R11 ;  /* 0x0000000c0d0e7389 */ /* 0x00082400000c000b */
[----:B01234-:R-:W-:Y:S01]  /*14f30*/  ENDCOLLECTIVE ;  /* 0x000000000000791b */ /* 0x01ffe20003800000 */
.L_x_424:
[----:B------:R-:W-:Y:S05]  /*14f40*/  BSYNC B0 ;  /* 0x0000000000007941 */ /* 0x000fea0003800000 */
.L_x_423:
[----:B------:R-:W-:Y:S01]  /*14f50*/  IMAD.MOV.U32 R6, RZ, RZ, R14 ;  /* 0x000000ffff067224 */ /* 0x000fe200078e000e */
[----:B------:R-:W-:Y:S06]  /*14f60*/  BRA `(.L_x_301) ;  /* 0xffffffbc00a47947 */ /* 0x000fec000383ffff */
.L_x_306:
[----:B-1----:R1:W3:Y:S02]  /*14f70*/  SYNCS.PHASECHK.TRANS64.TRYWAIT P0, [R4+URZ+0x30820], R0 ;  /* 0x03082000040075a7 */ /* 0x0022e4000800017f */
[----:B---3--:R-:W-:Y:S05]  /*14f80*/  @!P0 NANOSLEEP.SYNCS 0x989680 ;  /* 0x009896800000895d */ /* 0x008fea0003900000 */
[----:B------:R-:W3:Y:S02]  /*14f90*/  @!P0 SYNCS.PHASECHK.TRANS64 P0, [R4+URZ+0x30820], R0 ;  /* 0x03082000040085a7 */ /* 0x000ee4000800007f */
[----:B---3--:R-:W-:Y:S05]  /*14fa0*/  @!P0 BRA `(.L_x_306) ;  /* 0xfffffffc00f08947 */ /* 0x008fea000383ffff */
[----:B------:R-:W-:Y:S05]  /*14fb0*/  BRA `(.L_x_425) ;  /* 0xffffffc000fc7947 */ /* 0x000fea000383ffff */
.L_x_307:
[----:B------:R-:W3:Y:S01]  /*14fc0*/  S2R R2, SR_TID.X ;  /* 0x0000000000027919 */ /* 0x000ee20000002100 */
[----:B------:R-:W-:Y:S01]  /*14fd0*/  BSSY B0, `(.L_x_426) ;  /* 0x000000a000007945 */ /* 0x000fe20003800000 */
[----:B------:R-:W-:Y:S02]  /*14fe0*/  IMAD.MOV.U32 R12, RZ, RZ, RZ ;  /* 0x000000ffff0c7224 */ /* 0x000fe400078e00ff */
[----:B------:R-:W-:Y:S02]  /*14ff0*/  IMAD.MOV.U32 R11, RZ, RZ, 0x1f ;  /* 0x0000001fff0b7424 */ /* 0x000fe400078e00ff */
[----:B------:R-:W-:Y:S01]  /*15000*/  IMAD.MOV.U32 R15, RZ, RZ, -0x1 ;  /* 0xffffffffff0f7424 */ /* 0x000fe200078e00ff */
[----:B---3--:R-:W-:-:S04]  /*15010*/  SHF.R.U32.HI R2, RZ, 0x5, R2 ;  /* 0x00000005ff027819 */ /* 0x008fc80000011602 */
[----:B------:R-:W-:-:S05]  /*15020*/  LOP3.LUT R2, R2, 0x3, RZ, 0xc0, !PT ;  /* 0x0000000302027812 */ /* 0x000fca00078ec0ff */
[----:B------:R-:W-:-:S07]  /*15030*/  IMAD.MOV.U32 R13, RZ, RZ, R2 ;  /* 0x000000ffff0d7224 */ /* 0x000fce00078e0002 */
[----:B012---:R-:W-:Y:S05]  /*15040*/  WARPSYNC.COLLECTIVE R15, `(.L_x_427) ;  /* 0x000000000f087348 */ /* 0x007fea0003c00000 */
[----:B------:R3:W4:Y:S02]  /*15050*/  SHFL.IDX P6, R14, R13, R12, R11 ;  /* 0x0000000c0d0e7389 */ /* 0x00072400000c000b */
[----:B01234-:R-:W-:Y:S01]  /*15060*/  ENDCOLLECTIVE ;  /* 0x000000000000791b */ /* 0x01ffe20003800000 */
.L_x_427:
[----:B------:R-:W-:Y:S05]  /*15070*/  BSYNC B0 ;  /* 0x0000000000007941 */ /* 0x000fea0003800000 */
.L_x_426:
[----:B------:R-:W-:Y:S05]  /*15080*/  BRA `(.L_x_428) ;  /* 0xffffffc000e47947 */ /* 0x000fea000383ffff */
.L_x_310:
[----:B------:R-:W-:Y:S01]  /*15090*/  BSSY B1, `(.L_x_429) ;  /* 0x0000006000017945 */ /* 0x000fe20003800000 */
[----:B------:R-:W-:-:S07]  /*150a0*/  IMAD.MOV.U32 R15, RZ, RZ, -0x1 ;  /* 0xffffffffff0f7424 */ /* 0x000fce00078e00ff */
[----:B012---:R-:W-:Y:S05]  /*150b0*/  WARPSYNC.COLLECTIVE R15, `(.L_x_430) ;  /* 0x000000000f0c7348 */ /* 0x007fea0003c00000 */
[----:B------:R-:W-:Y:S02]  /*150c0*/  ELECT P6, UR62, PT ;  /* 0x00000000003e782f */ /* 0x000fe400038c0000 */
[----:B------:R-:W-:Y:S01]  /*150d0*/  MOV R14, UR62 ;  /* 0x0000003e000e7c02 */ /* 0x000fe20008000f00 */
[----:B012---:R-:W-:Y:S10]  /*150e0*/  ENDCOLLECTIVE ;  /* 0x000000000000791b */ /* 0x007ff40003800000 */
.L_x_430:
[----:B------:R-:W-:Y:S05]  /*150f0*/  BSYNC B1 ;  /* 0x0000000000017941 */ /* 0x000fea0003800000 */
.L_x_429:
[----:B------:R-:W-:Y:S05]  /*15100*/  BRA `(.L_x_431) ;  /* 0xffffffc000dc7947 */ /* 0x000fea000383ffff */
.L_x_312:
[----:B-1----:R1:W3:Y:S02]  /*15110*/  SYNCS.PHASECHK.TRANS64.TRYWAIT P1, [R5+URZ+0x30840], R0 ;  /* 0x03084000050075a7 */ /* 0x0022e4000802017f */
[----:B---3--:R-:W-:Y:S05]  /*15120*/  @!P1 NANOSLEEP.SYNCS 0x989680 ;  /* 0x009896800000995d */ /* 0x008fea0003900000 */
[----:B------:R-:W3:Y:S02]  /*15130*/  @!P1 SYNCS.PHASECHK.TRANS64 P1, [R5+URZ+0x30840], R0 ;  /* 0x03084000050095a7 */ /* 0x000ee4000802007f */
[----:B---3--:R-:W-:Y:S05]  /*15140*/  @!P1 BRA `(.L_x_312) ;  /* 0xfffffffc00f09947 */ /* 0x008fea000383ffff */
[----:B------:R-:W-:Y:S05]  /*15150*/  BRA `(.L_x_432) ;  /* 0xffffffc400047947 */ /* 0x000fea000383ffff */
.L_x_314:
[----:B---3--:R3:W4:Y:S02]  /*15160*/  SYNCS.PHASECHK.TRANS64.TRYWAIT P1, [R27+URZ+0x30840], R2 ;  /* 0x030840021b0075a7 */ /* 0x008724000802017f */
[----:B----4-:R-:W-:Y:S05]  /*15170*/  @!P1 NANOSLEEP.SYNCS 0x989680 ;  /* 0x009896800000995d */ /* 0x010fea0003900000 */
[----:B------:R-:W4:Y:S02]  /*15180*/  @!P1 SYNCS.PHASECHK.TRANS64 P1, [R27+URZ+0x30840], R2 ;  /* 0x030840021b0095a7 */ /* 0x000f24000802007f */
[----:B----4-:R-:W-:Y:S05]  /*15190*/  @!P1 BRA `(.L_x_314) ;  /* 0xfffffffc00f09947 */ /* 0x010fea000383ffff */
[----:B------:R-:W-:Y:S05]  /*151a0*/  BRA `(.L_x_433) ;  /* 0xffffffc400107947 */ /* 0x000fea000383ffff */
.L_x_316:
[----:B----4-:R4:W0:Y:S02]  /*151b0*/  SYNCS.PHASECHK.TRANS64.TRYWAIT P1, [R5+URZ+0x30860], R0 ;  /* 0x03086000050075a7 */ /* 0x010824000802017f */
[----:B0-----:R-:W-:Y:S05]  /*151c0*/  @!P1 NANOSLEEP.SYNCS 0x989680 ;  /* 0x009896800000995d */ /* 0x001fea0003900000 */
[----:B------:R-:W0:Y:S02]  /*151d0*/  @!P1 SYNCS.PHASECHK.TRANS64 P1, [R5+URZ+0x30860], R0 ;  /* 0x03086000050095a7 */ /* 0x000e24000802007f */
[----:B0-----:R-:W-:Y:S05]  /*151e0*/  @!P1 BRA `(.L_x_316) ;  /* 0xfffffffc00f09947 */ /* 0x001fea000383ffff */
[----:B------:R-:W-:Y:S05]  /*151f0*/  BRA `(.L_x_434) ;  /* 0xffffffc4000c7947 */ /* 0x000fea000383ffff */
.L_x_435:
        /* <DEDUP_REMOVED lines=16> */
.L_x_3212:


//--------------------- .text._ZN7cutlass13device_kernelIN5flash11enable_sm90INS1_16FlashAttnFwdSm90INS1_25CollectiveMainloopFwdSm90ILi2EN4cute5tupleIJNS5_1CILi1EEES8_S8_EEENS6_IJNS7_ILi128EEENS7_ILi96EEENS7_ILi192EEEEEELi192ENS_6half_tEfNS_4arch4Sm90ELb0ELb0ELb1ELb1ELb1ELb1ELb0ELb1ELb1ELb1ELb1ELb0EEENS1_21CollectiveEpilogueFwdINS6_IJSA_SC_SB_EEES9_SE_SG_Li256ELb1ELb1ELb1ELb0EEENS1_36VarlenDynamicPersistentTileSchedulerILi128ELi96ELi256ELi128ELb1ELb1ELb1ELb0ELb1ELb1EEEEEEEEEvNT_6ParamsE --------------------------
	.section	.text._ZN7cutlass13device_kernelIN5flash11enable_sm90INS1_16FlashAttnFwdSm90INS1_25CollectiveMainloopFwdSm90ILi2EN4cute5tupleIJNS5_1CILi1EEES8_S8_EEENS6_IJNS7_ILi128EEENS7_ILi96EEENS7_ILi192EEEEEELi192ENS_6half_tEfNS_4arch4Sm90ELb0ELb0ELb1ELb1ELb1ELb1ELb0ELb1ELb1ELb1ELb1ELb0EEENS1_21CollectiveEpilogueFwdINS6_IJSA_SC_SB_EEES9_SE_SG_Li256ELb1ELb1ELb1ELb0EEENS1_36VarlenDynamicPersistentTileSchedulerILi128ELi96ELi256ELi128ELb1ELb1ELb1ELb0ELb1ELb1EEEEEEEEEvNT_6ParamsE,"ax",@progbits
	.align	128
.text._ZN7cutlass13device_kernelIN5flash11enable_sm90INS1_16FlashAttnFwdSm90INS1_25CollectiveMainloopFwdSm90ILi2EN4cute5tupleIJNS5_1CILi1EEES8_S8_EEENS6_IJNS7_ILi128EEENS7_ILi96EEENS7_ILi192EEEEEELi192ENS_6half_tEfNS_4arch4Sm90ELb0ELb0ELb1ELb1ELb1ELb1ELb0ELb1ELb1ELb1ELb1ELb0EEENS1_21CollectiveEpilogueFwdINS6_IJSA_SC_SB_EEES9_SE_SG_Li256ELb1ELb1ELb1ELb0EEENS1_36VarlenDynamicPersistentTileSchedulerILi128ELi96ELi256ELi128ELb1ELb1ELb1ELb0ELb1ELb1EEEEEEEEEvNT_6ParamsE:
        .type           _ZN7cutlass13device_kernelIN5flash11enable_sm90INS1_16FlashAttnFwdSm90INS1_25CollectiveMainloopFwdSm90ILi2EN4cute5tupleIJNS5_1CILi1EEES8_S8_EEENS6_IJNS7_ILi128EEENS7_ILi96EEENS7_ILi192EEEEEELi192ENS_6half_tEfNS_4arch4Sm90ELb0ELb0ELb1ELb1ELb1ELb1ELb0ELb1ELb1ELb1ELb1ELb0EEENS1_21CollectiveEpilogueFwdINS6_IJSA_SC_SB_EEES9_SE_SG_Li256ELb1ELb1ELb1ELb0EEENS1_36VarlenDynamicPersistentTileSchedulerILi128ELi96ELi256ELi128ELb1ELb1ELb1ELb0ELb1ELb1EEEEEEEEEvNT_6ParamsE,@function
        .size           _ZN7cutlass13device_kernelIN5flash11enable_sm90INS1_16FlashAttnFwdSm90INS1_25CollectiveMainloopFwdSm90ILi2EN4cute5tupleIJNS5_1CILi1EEES8_S8_EEENS6_IJNS7_ILi128EEENS7_ILi96EEENS7_ILi192EEEEEELi192ENS_6half_tEfNS_4arch4Sm90ELb0ELb0ELb1ELb1ELb1ELb1ELb0ELb1ELb1ELb1ELb1ELb0EEENS1_21CollectiveEpilogueFwdINS6_IJSA_SC_SB_EEES9_SE_SG_Li256ELb1ELb1ELb1ELb0EEENS1_36VarlenDynamicPersistentTileSchedulerILi128ELi96ELi256ELi128ELb1ELb1ELb1ELb0ELb1ELb1EEEEEEEEEvNT_6ParamsE,(.L_x_3213 - _ZN7cutlass13device_kernelIN5flash11enable_sm90INS1_16FlashAttnFwdSm90INS1_25CollectiveMainloopFwdSm90ILi2EN4cute5tupleIJNS5_1CILi1EEES8_S8_EEENS6_IJNS7_ILi128EEENS7_ILi96EEENS7_ILi192EEEEEELi192ENS_6half_tEfNS_4arch4Sm90ELb0ELb0ELb1ELb1ELb1ELb1ELb0ELb1ELb1ELb1ELb1ELb0EEENS1_21CollectiveEpilogueFwdINS6_IJSA_SC_SB_EEES9_SE_SG_Li256ELb1ELb1ELb1ELb0EEENS1_36VarlenDynamicPersistentTileSchedulerILi128ELi96ELi256ELi128ELb1ELb1ELb1ELb0ELb1ELb1EEEEEEEEEvNT_6ParamsE)
        .other          _ZN7cutlass13device_kernelIN5flash11enable_sm90INS1_16FlashAttnFwdSm90INS1_25CollectiveMainloopFwdSm90ILi2EN4cute5tupleIJNS5_1CILi1EEES8_S8_EEENS6_IJNS7_ILi128EEENS7_ILi96EEENS7_ILi192EEEEEELi192ENS_6half_tEfNS_4arch4Sm90ELb0ELb0ELb1ELb1ELb1ELb1ELb0ELb1ELb1ELb1ELb1ELb0EEENS1_21CollectiveEpilogueFwdINS6_IJSA_SC_SB_EEES9_SE_SG_Li256ELb1ELb1ELb1ELb0EEENS1_36VarlenDynamicPersistentTileSchedulerILi128ELi96ELi256ELi128ELb1ELb1ELb1ELb0ELb1ELb1EEEEEEEEEvNT_6ParamsE,@"STO_CUDA_ENTRY STV_DEFAULT"
_ZN7cutlass13device_kernelIN5flash11enable_sm90INS1_16FlashAttnFwdSm90INS1_25CollectiveMainloopFwdSm90ILi2EN4cute5tupleIJNS5_1CILi1EEES8_S8_EEENS6_IJNS7_ILi128EEENS7_ILi96EEENS7_ILi192EEEEEELi192ENS_6half_tEfNS_4arch4Sm90ELb0ELb0ELb1ELb1ELb1ELb1ELb0ELb1ELb1ELb1ELb1ELb0EEENS1_21CollectiveEpilogueFwdINS6_IJSA_SC_SB_EEES9_SE_SG_Li256ELb1ELb1ELb1ELb0EEENS1_36VarlenDynamicPersistentTileSchedulerILi128ELi96ELi256ELi128ELb1ELb1ELb1ELb0ELb1ELb1EEEEEEEEEvNT_6ParamsE:
[----:B------:R-:W0:Y:S02]  /*0000*/  LDC R1, c[0x0][0x28] ;  /* 0x00000a00ff017b82 */ /* 0x000e240000000800 */
[----:B0-----:R-:W-:Y:S01]  /*0010*/  VIADD R1, R1, 0xfffffec0 ;  /* 0xfffffec001017836 */ /* 0x001fe20000000000 */
[----:B------:R-:W0:Y:S01]  /*0020*/  S2R R0, SR_TID.X ;  /* 0x0000000000007919 */ /* 0x000e220000002100 */
[----:B------:R-:W-:Y:S01]  /*0030*/  ELECT P0, URZ, PT ;  /* 0x00000000003f782f */ /* 0x000fe20003800000 */
[----:B------:R-:W-:Y:S01]  /*0040*/  BSSY B0, `(.L_x_436) ;  /* 0x000000e000007945 */ /* 0x000fe20003800000 */
[----:B0-----:R-:W-:-:S05]  /*0050*/  SHF.R.U32.HI R2, RZ, 0x5, R0 ;  /* 0x00000005ff027819 */ /* 0x001fca0000011600 */
[----:B------:R-:W0:Y:S02]  /*0060*/  SHFL.IDX PT, R3, R2, RZ, 0x1f ;  /* 0x00001fff02037589 */ /* 0x000e2400000e0000 */
[----:B0-----:R-:W-:Y:S02]  /*0070*/  ISETP.EQ.AND P0, PT, R3, RZ, P0 ;  /* 0x000000ff0300720c */ /* 0x001fe40000702270 */
[----:B------:R-:W-:-:S11]  /*0080*/  SHF.R.U32.HI R3, RZ, 0x7, R0 ;  /* 0x00000007ff037819 */ /* 0x000fd60000011600 */
[----:B------:R-:W-:Y:S05]  /*0090*/  @!P0 BRA `(.L_x_437) ;  /* 0x0000000000208947 */ /* 0x000fea0003800000 */
[----:B------:R-:W-:Y:S02]  /*00a0*/  ULDC.64 UR4, c[0x0][0x198] ;  /* 0x0000660000047ab9 */ /* 0x000fe40000000a00 */
[----:B------:R-:W-:Y:S02]  /*00b0*/  UIADD3 UR6, UP0, UR4, 0x570, URZ ;  /* 0x0000057004067890 */ /* 0x000fe4000ff1e03f */
[----:B------:R-:W-:Y:S02]  /*00c0*/  UIADD3 UR4, UP1, UR4, 0x670, URZ ;  /* 0x0000067004047890 */ /* 0x000fe4000ff3e03f */
[----:B------:R-:W-:Y:S02]  /*00d0*/  UIADD3.X UR7, URZ, UR5, URZ, UP0, !UPT ;  /* 0x000000053f077290 */ /* 0x000fe400087fe43f */
[----:B------:R-:W-:-:S07]  /*00e0*/  UIADD3.X UR5, URZ, UR5, URZ, UP1, !UPT ;  /* 0x000000053f057290 */ /* 0x000fce0008ffe43f */
[----:B------:R0:W-:Y:S02]  /*00f0*/  UTMACCTL.PF [UR6] ;  /* 0x00000000060079b9 */ /* 0x0001e40008040000 */
[----:B------:R0:W-:Y:S02]  /*0100*/  UTMACCTL.PF [UR4] ;  /* 0x00000000040079b9 */ /* 0x0001e40008040000 */
[----:B0-----:R-:W-:Y:S01]  /*0110*/  NOP ;  /* 0x0000000000007918 */ /* 0x001fe20000000000 */
.L_x_437:
[----:B------:R-:W-:Y:S05]  /*0120*/  BSYNC B0 ;  /* 0x0000000000007941 */ /* 0x000fea0003800000 */
.L_x_436:
[----:B------:R-:W-:Y:S01]  /*0130*/  VOTEU.ANY UP0, P0 ;  /* 0x00000000003f7886 */ /* 0x000fe20000000100 */
[----:B------:R-:W0:Y:S01]  /*0140*/  SHFL.IDX PT, R3, R3, RZ, 0x1f ;  /* 0x00001fff03037589 */ /* 0x000e2200000e0000 */
[----:B------:R-:W-:Y:S01]  /*0150*/  UMOV UR4, 0x80 ;  /* 0x0000008000047882 */ /* 0x000fe20000000000 */
[----:B------:R-:W-:Y:S01]  /*0160*/  UMOV UR7, 0x100 ;  /* 0x0000010000077882 */ /* 0x000fe20000000000 */
[----:B------:R-:W-:Y:S01]  /*0170*/  VOTEU.ANY UP1, P0 ;  /* 0x00000000003f7886 */ /* 0x000fe20000020100 */
[----:B------:R-:W1:Y:S01]  /*0180*/  @UP0 S2UR UR8, SR_CgaCtaId ;  /* 0x00000000000809c3 */ /* 0x000e620000008800 */
[----:B------:R-:W2:Y:S01]  /*0190*/  SHFL.IDX PT, R4, R2, RZ, 0x1f ;  /* 0x00001fff02047589 */ /* 0x000ea200000e0000 */
[----:B------:R-:W-:Y:S01]  /*01a0*/  @UP0 UMOV UR6, 0x400 ;  /* 0x0000040000060882 */ /* 0x000fe20000000000 */
[----:B------:R-:W-:-:S04]  /*01b0*/  @UP0 UIADD3 UR4, -UR4, 0x100000, URZ ;  /* 0x0010000004040890 */ /* 0x000fc8000fffe13f */
[----:B------:R-:W-:Y:S02]  /*01c0*/  @UP0 USHF.L.U32 UR5, UR4, 0xb, URZ ;  /* 0x0000000b04050899 */ /* 0x000fe4000800063f */
[----:B------:R-:W-:Y:S01]  /*01d0*/  @UP0 USHF.L.U32 UR4, UR4, 0x1, URZ ;  /* 0x0000000104040899 */ /* 0x000fe2000800063f */
[----:B------:R-:W-:Y:S01]  /*01e0*/  VOTEU.ANY UP2, P0 ;  /* 0x00000000003f7886 */ /* 0x000fe20000040100 */
[----:B0-----:R-:W-:Y:S01]  /*01f0*/  R2UR UR9, R3 ;  /* 0x00000000030972ca */ /* 0x001fe200000e0000 */
[----:B-1----:R-:W-:Y:S01]  /*0200*/  @UP0 ULEA UR8, UR8, UR6, 0x18 ;  /* 0x0000000608080291 */ /* 0x002fe2000f8ec03f */
[----:B--2---:R-:W-:Y:S01]  /*0210*/  ISETP.NE.AND P1, PT, R4, RZ, PT ;  /* 0x000000ff0400720c */ /* 0x004fe20003f25270 */
[----:B------:R-:W-:-:S04]  /*0220*/  @UP0 UIADD3 UR6, -UR7, 0x100000, URZ ;  /* 0x0010000007060890 */ /* 0x000fc8000fffe13f */
[----:B------:R-:W-:Y:S02]  /*0230*/  @UP0 USHF.L.U32 UR7, UR6, 0xb, URZ ;  /* 0x0000000b06070899 */ /* 0x000fe4000800063f */
[----:B------:R-:W-:-:S04]  /*0240*/  @UP0 USHF.L.U32 UR6, UR6, 0x1, URZ ;  /* 0x0000000106060899 */ /* 0x000fc8000800063f */
[----:B------:R-:W-:Y:S01]  /*0250*/  UISETP.NE.AND UP0, UPT, UR9, URZ, UPT ;  /* 0x0000003f0900728c */ /* 0x000fe2000bf05270 */
[----:B------:R-:W0:Y:S02]  /*0260*/  FENCE.VIEW.ASYNC.S ;  /* 0x00000000000073c6 */ /* 0x000e240000000000 */
[----:B0-----:R0:W1:Y:S05]  /*0270*/  @UP1 SYNCS.EXCH.64 URZ, [UR8+0x30800], UR4 ;  /* 0x03080004083f15b2 */ /* 0x00106a0008000100 */
[----:B------:R0:W2:Y:S01]  /*0280*/  @UP2 SYNCS.EXCH.64 URZ, [UR8+0x30820], UR6 ;  /* 0x03082006083f25b2 */ /* 0x0000a20008000100 */
        /* <DEDUP_REMOVED lines=14> */
[----:B0-----:R3:W4:Y:S08]  /*0370*/  SYNCS.EXCH.64 URZ, [UR8+0x30830], UR4 ;  /* 0x03083004083f75b2 */ /* 0x0017300008000100 */
[----:B------:R3:W0:Y:S01]  /*0380*/  SYNCS.EXCH.64 URZ, [UR8+0x30840], UR6 ;  /* 0x03084006083f75b2 */ /* 0x0006220008000100 */
[----:B------:R3:W0:Y:S01]  /*0390*/  SYNCS.EXCH.64 URZ, [UR8+0x30838], UR4 ;  /* 0x03083804083f75b2 */ /* 0x0006220008000100 */
[----:B------:R3:W0:Y:S02]  /*03a0*/  SYNCS.EXCH.64 URZ, [UR8+0x30848], UR6 ;  /* 0x03084806083f75b2 */ /* 0x0006240008000100 */
[----:B---3--:R-:W-:Y:S01]  /*03b0*/  NOP ;  /* 0x0000000000007918 */ /* 0x008fe20000000000 */
.L_x_438:
[----:B------:R-:W3:Y:S01]  /*03c0*/  SHFL.IDX PT, R3, R2, RZ, 0x1f ;  /* 0x00001fff02037589 */ /* 0x000ee200000e0000 */
[----:B------:R-:W-:Y:S01]  /*03d0*/  NOP ;  /* 0x0000000000007918 */ /* 0x000fe20000000000 */
[----:B---3--:R-:W-:-:S13]  /*03e0*/  ISETP.NE.AND P0, PT, R3, RZ, PT ;  /* 0x000000ff0300720c */ /* 0x008fda0003f05270 */
        /* <DEDUP_REMOVED lines=17> */
[----:B------:R3:W0:Y:S02]  /*0500*/  SYNCS.EXCH.64 URZ, [UR8+0x30868], UR6 ;  /* 0x03086806083f75b2 */ /* 0x0006240008000100 */
[----:B---3--:R-:W-:Y:S01]  /*0510*/  NOP ;  /* 0x0000000000007918 */ /* 0x008fe20000000000 */
.L_x_439:
[----:B------:R-:W3:Y:S01]  /*0520*/  SHFL.IDX PT, R3, R2, RZ, 0x1f ;  /* 0x00001fff02037589 */ /* 0x000ee200000e0000 */
[----:B------:R-:W-:Y:S01]  /*0530*/  NOP ;  /* 0x0000000000007918 */ /* 0x000fe20000000000 */
[----:B---3--:R-:W-:-:S13]  /*0540*/  ISETP.NE.AND P0, PT, R3, RZ, PT ;  /* 0x000000ff0300720c */ /* 0x008fda0003f05270 */
        /* <DEDUP_REMOVED lines=13> */
[----:B------:R3:W0:Y:S02]  /*0620*/  SYNCS.EXCH.64 URZ, [UR6+0x30888], UR4 ;  /* 0x03088804063f75b2 */ /* 0x0006240008000100 */
[----:B---3--:R-:W-:Y:S01]  /*0630*/  NOP ;  /* 0x0000000000007918 */ /* 0x008fe20000000000 */
.L_x_440:
        /* <DEDUP_REMOVED lines=22> */
.L_x_441:
        /* <DEDUP_REMOVED lines=22> */
.L_x_442:
[----:B------:R-:W-:Y:S01]  /*0900*/  PLOP3.LUT P0, PT, PT, PT, UP0, 0x80, 0x0 ;  /* 0x000000000000781c */ /* 0x000fe20003f0f008 */
[----:B------:R-:W-:Y:S01]  /*0910*/  UMOV UR61, 0x1 ;  /* 0x00000001003d7882 */ /* 0x000fe20000000000 */
[----:B------:R-:W-:Y:S01]  /*0920*/  NOP ;  /* 0x0000000000007918 */ /* 0x000fe20000000000 */
[----:B------:R-:W-:Y:S01]  /*0930*/  USEL UR61, UR61, 0x2, !UP0 ;  /* 0x000000023d3d7887 */ /* 0x000fe2000c000000 */
[----:B------:R-:W-:Y:S01]  /*0940*/  BSSY B9, `(.L_x_443) ;  /* 0x000223f000097945 */ /* 0x000fe20003800000 */
[----:B------:R-:W-:Y:S01]  /*0950*/  ULDC.64 UR48, c[0x0][0x208] ;  /* 0x0000820000307ab9 */ /* 0x000fe20000000a00 */
[----:B012-4-:R-:W-:Y:S07]  /*0960*/  BAR.SYNC.DEFER_BLOCKING 0x0 ;  /* 0x0000000000007b1d */ /* 0x017fee0000010000 */
[----:B------:R-:W-:Y:S05]  /*0970*/  @!P0 BRA `(.L_x_444) ;  /* 0x000001b0000c8947 */ /* 0x000fea0003800000 */
.L_x_445:
[----:B------:R-:W-:-:S08]  /*0980*/  NOP ;  /* 0x0000000000007918 */ /* 0x000fd00000000000 */
[----:B------:R-:W0:Y:S02]  /*0990*/  USETMAXREG.TRY_ALLOC.CTAPOOL UP0, 0xe8 ;  /* 0x000000e8000079c8 */ /* 0x000e240008000600 */
[----:B0-----:R-:W-:-:S13]  /*09a0*/  PLOP3.LUT P0, PT, PT, PT, UP0, 0x80, 0x0 ;  /* 0x000000000000781c */ /* 0x001fda0003f0f008 */
[----:B------:R-:W-:Y:S05]  /*09b0*/  @!P0 BRA `(.L_x_445) ;  /* 0xfffffffc00f08947 */ /* 0x000fea000383ffff */
[----:B------:R-:W0:Y:S08]  /*09c0*/  S2UR UR4, SR_CgaCtaId ;  /* 0x00000000000479c3 */ /* 0x000e300000008800 */
[----:B------:R-:W-:Y:S06]  /*09d0*/  BAR.ARV 0x8, 0x180 ;  /* 0x0206000000007b1d */ /* 0x000fec0000002000 */
[----:B------:R-:W-:-:S02]  /*09e0*/  MOV R3, 0x400 ;  /* 0x0000040000037802 */ /* 0x000fc40000000f00 */
[----:B------:R-:W-:Y:S01]  /*09f0*/  BAR.SYNC.DEFER_BLOCKING 0x5, 0x180 ;  /* 0x0146000000007b1d */ /* 0x000fe20000010000 */
[----:B0-----:R-:W-:-:S05]  /*0a00*/  IMAD.U32 R224, RZ, RZ, UR4 ;  /* 0x00000004ffe07e24 */ /* 0x001fca000f8e00ff */
[----:B------:R-:W-:Y:S01]  /*0a10*/  ULDC UR4, c[0x0][0xc3c] ;  /* 0x00030f0000047ab9 */ /* 0x000fe20000000800 */
[----:B------:R-:W-:-:S05]  /*0a20*/  LEA R2, R224, R3, 0x18 ;  /* 0x00000003e0027211 */ /* 0x000fca00078ec0ff */
[----:B------:R-:W0:Y:S01]  /*0a30*/  LDS.128 R136, [R2+0x308d0] ;  /* 0x0308d00002887984 */ /* 0x000e220000000c00 */
[----:B------:R-:W-:Y:S06]  /*0a40*/  BAR.ARV 0x4, 0x180 ;  /* 0x0106000000007b1d */ /* 0x000fec0000002000 */
[----:B0-----:R-:W-:-:S13]  /*0a50*/  ISETP.GE.AND P0, PT, R139, UR4, PT ;  /* 0x000000048b007c0c */ /* 0x001fda000bf06270 */
[----:B------:R-:W-:Y:S05]  /*0a60*/  @P0 BRA `(.L_x_446) ;  /* 0x0000022000b00947 */ /* 0x000fea0003800000 */
[----:B------:R-:W-:Y:S01]  /*0a70*/  IADD3 R0, R0, -0x80, RZ ;  /* 0xffffff8000007810 */ /* 0x000fe20007ffe0ff */
[----:B------:R-:W-:Y:S01]  /*0a80*/  IMAD.MOV.U32 R203, RZ, RZ, RZ ;  /* 0x000000ffffcb7224 */ /* 0x000fe200078e00ff */
[----:B------:R-:W-:Y:S01]  /*0a90*/  R2UR UR60, R2 ;  /* 0x00000000023c72ca */ /* 0x000fe200000e0000 */
[----:B------:R-:W-:Y:S01]  /*0aa0*/  IMAD.MOV.U32 R221, RZ, RZ, RZ ;  /* 0x000000ffffdd7224 */ /* 0x000fe200078e00ff */
[----:B------:R-:W-:Y:S01]  /*0ab0*/  SHF.R.S32.HI R3, RZ, 0x1f, R0 ;  /* 0x0000001fff037819 */ /* 0x000fe20000011400 */
[----:B------:R-:W-:Y:S01]  /*0ac0*/  IMAD.MOV.U32 R214, RZ, RZ, RZ ;  /* 0x000000ffffd67224 */ /* 0x000fe200078e00ff */
[----:B------:R-:W-:Y:S01]  /*0ad0*/  MOV R18, RZ ;  /* 0x000000ff00127202 */ /* 0x000fe20000000f00 */
[----:B------:R-:W-:Y:S01]  /*0ae0*/  ULOP3.LUT UR51, UR61, 0x1, URZ, 0xfc, !UPT ;  /* 0x000000013d337892 */ /* 0x000fe2000f8efc3f */
[CC--:B------:R-:W-:Y:S02]  /*0af0*/  LEA.HI R4, R3.reuse, R0.reuse, RZ, 0x7 ;  /* 0x0000000003047211 */ /* 0x0c0fe400078f38ff */
[----:B------:R-:W-:-:S02]  /*0b00*/  LEA.HI R9, R3, R0, RZ, 0x2 ;  /* 0x0000000003097211 */ /* 0x000fc400078f10ff */
[-C--:B------:R-:W-:Y:S02]  /*0b10*/  LEA.HI R5, R3, R0.reuse, RZ, 0x4 ;  /* 0x0000000003057211 */ /* 0x080fe400078f20ff */
[----:B------:R-:W-:Y:S01]  /*0b20*/  LOP3.LUT R7, R4, 0xffffff80, RZ, 0xc0, !PT ;  /* 0xffffff8004077812 */ /* 0x000fe200078ec0ff */
[----:B------:R-:W-:Y:S01]  /*0b30*/  UIADD3 UR60, UR60, 0x12400, URZ ;  /* 0x000124003c3c7890 */ /* 0x000fe2000fffe03f */
[----:B------:R-:W-:Y:S02]  /*0b40*/  LOP3.LUT R11, R9, 0xfffffffc, RZ, 0xc0, !PT ;  /* 0xfffffffc090b7812 */ /* 0x000fe400078ec0ff */
[----:B------:R-:W-:Y:S01]  /*0b50*/  LEA.HI R6, R3, R0, RZ, 0x5 ;  /* 0x0000000003067211 */ /* 0x000fe200078f28ff */
[----:B------:R-:W-:Y:S01]  /*0b60*/  IMAD.IADD R14, R0, 0x1, -R7 ;  /* 0x00000001000e7824 */ /* 0x000fe200078e0a07 */
[----:B------:R-:W-:Y:S02]  /*0b70*/  SHF.R.S32.HI R8, RZ, 0x4, R5 ;  /* 0x00000004ff087819 */ /* 0x000fe40000011405 */
[----:B------:R-:W-:-:S02]  /*0b80*/  LOP3.LUT R3, R5, 0x3fffff0, RZ, 0xc0, !PT ;  /* 0x03fffff005037812 */ /* 0x000fc400078ec0ff */
[C---:B------:R-:W-:Y:S01]  /*0b90*/  IADD3 R15, R0.reuse, -R11, RZ ;  /* 0x8000000b000f7210 */ /* 0x040fe20007ffe0ff */
[----:B------:R-:W-:Y:S01]  /*0ba0*/  STL [R1+0xb0], R14 ;  /* 0x0000b00e01007387 */ /* 0x000fe20000100800 */
[--C-:B------:R-:W-:Y:S02]  /*0bb0*/  SHF.R.S32.HI R202, RZ, 0x2, R9.reuse ;  /* 0x00000002ffca7819 */ /* 0x100fe40000011409 */
[----:B------:R-:W-:Y:S01]  /*0bc0*/  SHF.R.S32.HI R9, RZ, 0x1f, R9 ;  /* 0x0000001fff097819 */ /* 0x000fe20000011409 */
[----:B------:R-:W-:Y:S01]  /*0bd0*/  IMAD.SHL.U32 R194, R15, 0x4, RZ ;  /* 0x000000040fc27824 */ /* 0x000fe200078e00ff */
[----:B------:R-:W-:Y:S01]  /*0be0*/  LEA.HI R7, R5, R8, RZ, 0x1 ;  /* 0x0000000805077211 */ /* 0x000fe200078f08ff */
[----:B------:R-:W-:Y:S01]  /*0bf0*/  IMAD.IADD R5, R0, 0x1, -R3 ;  /* 0x0000000100057824 */ /* 0x000fe200078e0a03 */
[----:B------:R-:W-:Y:S01]  /*0c00*/  SHF.R.S32.HI R3, RZ, 0x7, R4 ;  /* 0x00000007ff037819 */ /* 0x000fe20000011404 */
[C---:B------:R-:W-:Y:S01]  /*0c10*/  VIADD R205, R194.reuse, 0x40 ;  /* 0x00000040c2cd7836 */ /* 0x040fe20000000000 */
[----:B------:R-:W-:Y:S01]  /*0c20*/  SHF.R.S32.HI R10, RZ, 0x1f, R14 ;  /* 0x0000001fff0a7819 */ /* 0x000fe2000001140e */
[C---:B------:R-:W-:Y:S01]  /*0c30*/  VIADD R206, R194.reuse, 0x20 ;  /* 0x00000020c2ce7836 */ /* 0x040fe20000000000 */
[----:B------:R-:W-:Y:S01]  /*0c40*/  LEA.HI R9, R9, R202, RZ, 0x3 ;  /* 0x000000ca09097211 */ /* 0x000fe200078f18ff */
[----:B------:R-:W-:Y:S01]  /*0c50*/  STL [R1+0xa8], R15 ;  /* 0x0000a80f01007387 */ /* 0x000fe20000100800 */
[----:B------:R-:W-:Y:S01]  /*0c60*/  LOP3.LUT R7, R7, 0x1ffffffe, RZ, 0xc0, !PT ;  /* 0x1ffffffe07077812 */ /* 0x000fe200078ec0ff */
[----:B------:R-:W-:Y:S01]  /*0c70*/  IMAD.IADD R193, R194, 0x1, R206 ;  /* 0x00000001c2c17824 */ /* 0x000fe200078e02ce */
[----:B------:R-:W-:Y:S01]  /*0c80*/  LEA.HI R4, R4, R3, RZ, 0x1 ;  /* 0x0000000304047211 */ /* 0x000fe200078f08ff */
[----:B------:R-:W-:Y:S01]  /*0c90*/  VIADD R208, R194, 0x10 ;  /* 0x00000010c2d07836 */ /* 0x000fe20000000000 */
[----:B------:R-:W-:Y:S01]  /*0ca0*/  LEA.HI R0, R10, R14, RZ, 0x2 ;  /* 0x0000000e0a007211 */ /* 0x000fe200078f10ff */
[----:B------:R-:W-:Y:S01]  /*0cb0*/  IMAD.IADD R7, R8, 0x1, -R7 ;  /* 0x0000000108077824 */ /* 0x000fe200078e0a07 */
[----:B------:R-:W-:Y:S01]  /*0cc0*/  LOP3.LUT R9, R9, 0xfffffff8, RZ, 0xc0, !PT ;  /* 0xfffffff809097812 */ /* 0x000fe200078ec0ff */
[----:B------:R-:W-:Y:S01]  /*0cd0*/  VIADD R207, R194, 0x30 ;  /* 0x00000030c2cf7836 */ /* 0x000fe20000000000 */
[----:B------:R-:W-:-:S02]  /*0ce0*/  LOP3.LUT R4, R4, 0x3fffffe, RZ, 0xc0, !PT ;  /* 0x03fffffe04047812 */ /* 0x000fc400078ec0ff */
[--C-:B------:R-:W-:Y:S02]  /*0cf0*/  SHF.R.S32.HI R8, RZ, 0x2, R0.reuse ;  /* 0x00000002ff087819 */ /* 0x100fe40000011400 */
[----:B------:R-:W-:Y:S02]  /*0d00*/  SHF.R.S32.HI R11, RZ, 0x1f, R0 ;  /* 0x0000001fff0b7819 */ /* 0x000fe40000011400 */
[----:B------:R-:W-:Y:S02]  /*0d10*/  IADD3 R225, R202, -R9, RZ ;  /* 0x80000009cae17210 */ /* 0x000fe40007ffe0ff */
[----:B------:R-:W-:Y:S02]  /*0d20*/  IADD3 R192, R194, R205, RZ ;  /* 0x000000cdc2c07210 */ /* 0x000fe40007ffe0ff */
[----:B------:R-:W-:Y:S01]  /*0d30*/  SHF.R.S32.HI R6, RZ, 0x5, R6 ;  /* 0x00000005ff067819 */ /* 0x000fe20000011406 */
[----:B------:R-:W-:Y:S01]  /*0d40*/  IMAD.SHL.U32 R217, R225, 0x40, RZ ;  /* 0x00000040e1d97824 */ /* 0x000fe200078e00ff */
[----:B------:R-:W-:-:S02]  /*0d50*/  IADD3 R4, R3, -R4, RZ ;  /* 0x8000000403047210 */ /* 0x000fc40007ffe0ff */
[----:B------:R-:W-:Y:S01]  /*0d60*/  LEA.HI R11, R11, R8, RZ, 0x3 ;  /* 0x000000080b0b7211 */ /* 0x000fe200078f18ff */
[C---:B------:R-:W-:Y:S01]  /*0d70*/  IMAD R12, R6.reuse, 0x10, R5 ;  /* 0x00000010060c7824 */ /* 0x040fe200078e0205 */
[----:B------:R-:W-:Y:S01]  /*0d80*/  SHF.R.S32.HI R3, RZ, 0x1f, R192 ;  /* 0x0000001fff037819 */ /* 0x000fe200000114c0 */
[----:B------:R-:W-:Y:S01]  /*0d90*/  IMAD.SHL.U32 R219, R6, 0x200, RZ ;  /* 0x0000020006db7824 */ /* 0x000fe200078e00ff */
[----:B------:R-:W-:Y:S01]  /*0da0*/  LOP3.LUT R11, R11, 0xfffffff8, RZ, 0xc0, !PT ;  /* 0xfffffff80b0b7812 */ /* 0x000fe200078ec0ff */
[----:B------:R-:W-:Y:S01]  /*0db0*/  IMAD R12, R12, 0x8, R7 ;  /* 0x000000080c0c7824 */ /* 0x000fe200078e0207 */
[----:B------:R-:W-:Y:S02]  /*0dc0*/  LEA.HI R10, R10, R14, RZ, 0x5 ;  /* 0x0000000e0a0a7211 */ /* 0x000fe400078f28ff */
[----:B------:R-:W-:Y:S02]  /*0dd0*/  LEA.HI R5, R3, R192, RZ, 0x6 ;  /* 0x000000c003057211 */ /* 0x000fe400078f30ff */
[----:B------:R-:W-:-:S02]  /*0de0*/  LOP3.LUT R217, R217, 0x1c0, RZ, 0xc0, !PT ;  /* 0x000001c0d9d97812 */ /* 0x000fc400078ec0ff */
[----:B------:R-:W-:Y:S01]  /*0df0*/  LEA.HI R198, R3, R192, RZ, 0x3 ;  /* 0x000000c003c67211 */ /* 0x000fe200078f18ff */
[----:B------:R-:W-:Y:S01]  /*0e00*/  IMAD.SHL.U32 R7, R5, 0x80, RZ ;  /* 0x0000008005077824 */ /* 0x000fe200078e00ff */
[----:B------:R-:W-:Y:S02]  /*0e10*/  IADD3 R11, R8, -R11, RZ ;  /* 0x8000000b080b7210 */ /* 0x000fe40007ffe0ff */
[----:B------:R-:W-:Y:S02]  /*0e20*/  SHF.R.S32.HI R10, RZ, 0x5, R10 ;  /* 0x00000005ff0a7819 */ /* 0x000fe4000001140a */
[----:B------:R-:W-:Y:S02]  /*0e30*/  SHF.R.U32.HI R218, RZ, 0x3, R217 ;  /* 0x00000003ffda7819 */ /* 0x000fe400000116d9 */
[----:B------:R-:W-:Y:S01]  /*0e40*/  LOP3.LUT R5, R217, 0x38, R198, 0xf8, !PT ;  /* 0x00000038d9057812 */ /* 0x000fe200078ef8c6 */
[----:B------:R-:W-:Y:S01]  /*0e50*/  IMAD R11, R10, 0x10, R11 ;  /* 0x000000100a0b7824 */ /* 0x000fe200078e020b */
[----:B------:R-:W-:-:S02]  /*0e60*/  LOP3.LUT R10, R7, 0xffffe000, RZ, 0xc0, !PT ;  /* 0xffffe000070a7812 */ /* 0x000fc400078ec0ff */
[----:B------:R-:W-:Y:S01]  /*0e70*/  LOP3.LUT R5, R5, R218, RZ, 0x3c, !PT ;  /* 0x000000da05057212 */ /* 0x000fe200078e3cff */
[----:B------:R-:W-:Y:S01]  /*0e80*/  IMAD R13, R4, 0x40, R11 ;  /* 0x00000040040d7824 */ /* 0x000fe200078e020b */
[----:B------:R-:W-:Y:S02]  /*0e90*/  SHF.R.S32.HI R8, RZ, 0x1f, R193 ;  /* 0x0000001fff087819 */ /* 0x000fe400000114c1 */
[----:B------:R-:W-:Y:S02]  /*0ea0*/  IADD3 R10, R5, R10, R219 ;  /* 0x0000000a050a7210 */ /* 0x000fe40007ffe0db */
[----:B------:R-:W-:Y:S01]  /*0eb0*/  IADD3 R5, R202, 0x40, RZ ;  /* 0x00000040ca057810 */ /* 0x000fe20007ffe0ff */
[----:B------:R-:W-:Y:S01]  /*0ec0*/  STL [R1+0x11c], R13 ;  /* 0x00011c0d01007387 */ /* 0x000fe20000100800 */
[----:B------:R-:W-:Y:S02]  /*0ed0*/  LOP3.LUT R0, R0, 0x7ffffffc, RZ, 0xc0, !PT ;  /* 0x7ffffffc00007812 */ /* 0x000fe400078ec0ff */
[----:B------:R-:W-:Y:S01]  /*0ee0*/  SHF.R.S32.HI R4, RZ, 0x1f, R5 ;  /* 0x0000001fff047819 */ /* 0x000fe20000011405 */
[----:B------:R-:W-:Y:S01]  /*0ef0*/  IMAD.SHL.U32 R204, R5, 0x40, RZ ;  /* 0x0000004005cc7824 */ /* 0x000fe200078e00ff */
[----:B------:R-:W-:Y:S01]  /*0f00*/  SHF.L.U32 R16, R15, 0x3, RZ ;  /* 0x000000030f107819 */ /* 0x000fe200000006ff */
[----:B------:R-:W-:Y:S01]  /*0f10*/  STL [R1+0x4], RZ ;  /* 0x000004ff01007387 */ /* 0x000fe20000100800 */
[----:B------:R-:W-:-:S02]  /*0f20*/  LEA.HI R4, R4, R5, RZ, 0x3 ;  /* 0x0000000504047211 */ /* 0x000fc400078f18ff */
[----:B------:R-:W-:Y:S01]  /*0f30*/  LOP3.LUT R204, R204, 0x1c0, RZ, 0xc0, !PT ;  /* 0x000001c0cccc7812 */ /* 0x000fe200078ec0ff */
[----:B------:R-:W-:Y:S01]  /*0f40*/  VIADD R22, R16, 0x60 ;  /* 0x0000006010167836 */ /* 0x000fe20000000000 */
[-C--:B------:R-:W-:Y:S01]  /*0f50*/  LEA.HI R6, R8, R193.reuse, RZ, 0x3 ;  /* 0x000000c108067211 */ /* 0x080fe200078f18ff */
[----:B------:R-:W-:Y:S01]  /*0f60*/  IMAD.SHL.U32 R4, R4, 0x40, RZ ;  /* 0x0000004004047824 */ /* 0x000fe200078e00ff */
[----:B------:R-:W-:Y:S01]  /*0f70*/  IADD3 R0, R14, -R0, RZ ;  /* 0x800000000e007210 */ /* 0x000fe20007ffe0ff */
[----:B------:R-:W-:Y:S01]  /*0f80*/  VIADD R19, R16, 0x80 ;  /* 0x0000008010137836 */ /* 0x000fe20000000000 */
[----:B------:R-:W-:Y:S02]  /*0f90*/  LEA.HI R8, R8, R193, RZ, 0x6 ;  /* 0x000000c108087211 */ /* 0x000fe400078f30ff */
[----:B------:R-:W-:Y:S01]  /*0fa0*/  SHF.R.U32.HI R7, RZ, 0x3, R204 ;  /* 0x00000003ff077819 */ /* 0x000fe200000116cc */
[----:B------:R-:W-:Y:S01]  /*0fb0*/  IMAD.SHL.U32 R0, R0, 0x2, RZ ;  /* 0x0000000200007824 */ /* 0x000fe200078e00ff */
[----:B------:R-:W-:-:S02]  /*0fc0*/  LOP3.LUT R5, R204, 0x38, R16, 0xf8, !PT ;  /* 0x00000038cc057812 */ /* 0x000fc400078ef810 */
[----:B------:R-:W-:Y:S01]  /*0fd0*/  LOP3.LUT R220, R4, 0xfffffe00, RZ, 0xc0, !PT ;  /* 0xfffffe0004dc7812 */ /* 0x000fe200078ec0ff */
[----:B------:R-:W-:Y:S01]  /*0fe0*/  IMAD.SHL.U32 R4, R12, 0x8, RZ ;  /* 0x000000080c047824 */ /* 0x000fe200078e00ff */
[----:B------:R-:W-:Y:S01]  /*0ff0*/  SHF.L.U32 R8, R8, 0x7, RZ ;  /* 0x0000000708087819 */ /* 0x000fe200000006ff */
[C---:B------:R-:W-:Y:S01]  /*1000*/  VIADD R34, R0.reuse, 0x10 ;  /* 0x0000001000227836 */ /* 0x040fe20000000000 */
[--C-:B------:R-:W-:Y:S01]  /*1010*/  LOP3.LUT R3, R217, 0x38, R6.reuse, 0xf8, !PT ;  /* 0x00000038d9037812 */ /* 0x100fe200078ef806 */
[----:B------:R-:W-:Y:S01]  /*1020*/  VIADD R33, R0, 0x18 ;  /* 0x0000001800217836 */ /* 0x000fe20000000000 */
[----:B------:R-:W-:Y:S01]  /*1030*/  LOP3.LUT R5, R220, R5, R7, 0xf6, !PT ;  /* 0x00000005dc057212 */ /* 0x000fe200078ef607 */
[----:B------:R0:W-:Y:S01]  /*1040*/  STL [R1+0x124], R4 ;  /* 0x0001240401007387 */ /* 0x0001e20000100800 */
[----:B------:R-:W-:Y:S01]  /*1050*/  LOP3.LUT R8, R8, 0xffffe000, RZ, 0xc0, !PT ;  /* 0xffffe00008087812 */ /* 0x000fe200078ec0ff */
[C---:B------:R-:W-:Y:S01]  /*1060*/  VIADD R31, R0.reuse, 0x28 ;  /* 0x00000028001f7836 */ /* 0x040fe20000000000 */
[----:B------:R-:W-:Y:S01]  /*1070*/  LOP3.LUT R3, R3, R218, RZ, 0x3c, !PT ;  /* 0x000000da03037212 */ /* 0x000fe200078e3cff */
[----:B------:R-:W-:Y:S01]  /*1080*/  STL [R1+0x48], R0 ;  /* 0x0000480001007387 */ /* 0x000fe20000100800 */
[C---:B------:R-:W-:Y:S01]  /*1090*/  IADD3 R35, R0.reuse, 0x8, RZ ;  /* 0x0000000800237810 */ /* 0x040fe20007ffe0ff */
[C---:B------:R-:W-:Y:S01]  /*10a0*/  VIADD R30, R0.reuse, 0x30 ;  /* 0x00000030001e7836 */ /* 0x040fe20000000000 */
[----:B------:R-:W-:Y:S01]  /*10b0*/  IADD3 R8, R3, R8, R219 ;  /* 0x0000000803087210 */ /* 0x000fe20007ffe0db */
[C---:B------:R-:W-:Y:S01]  /*10c0*/  VIADD R28, R0.reuse, 0x40 ;  /* 0x00000040001c7836 */ /* 0x040fe20000000000 */
[C---:B------:R-:W-:Y:S01]  /*10d0*/  IADD3 R32, R0.reuse, 0x20, RZ ;  /* 0x0000002000207810 */ /* 0x040fe20007ffe0ff */
[C---:B------:R-:W-:Y:S01]  /*10e0*/  VIADD R27, R0.reuse, 0x48 ;  /* 0x00000048001b7836 */ /* 0x040fe20000000000 */
[----:B0-----:R-:W-:Y:S01]  /*10f0*/  LEA R4, R5, UR60, 0x1 ;  /* 0x0000003c05047c11 */ /* 0x001fe2000f8e08ff */
[C---:B------:R-:W-:Y:S01]  /*1100*/  VIADD R25, R0.reuse, 0x58 ;  /* 0x0000005800197836 */ /* 0x040fe20000000000 */
[----:B------:R-:W-:Y:S01]  /*1110*/  LEA.HI R3, R15, R15, RZ, 0x1 ;  /* 0x0000000f0f037211 */ /* 0x000fe200078f08ff */
[C---:B------:R-:W-:Y:S01]  /*1120*/  VIADD R24, R0.reuse, 0x60 ;  /* 0x0000006000187836 */ /* 0x040fe20000000000 */
[C---:B------:R-:W-:Y:S01]  /*1130*/  IADD3 R29, R0.reuse, 0x38, RZ ;  /* 0x00000038001d7810 */ /* 0x040fe20007ffe0ff */
[----:B------:R0:W-:Y:S01]  /*1140*/  STL [R1+0x114], R4 ;  /* 0x0001140401007387 */ /* 0x0001e20000100800 */
[----:B------:R-:W-:Y:S01]  /*1150*/  LOP3.LUT R3, R3, 0x1ffffffe, RZ, 0xc0, !PT ;  /* 0x1ffffffe03037812 */ /* 0x000fe200078ec0ff */
[C---:B------:R-:W-:Y:S01]  /*1160*/  VIADD R20, R0.reuse, 0x70 ;  /* 0x0000007000147836 */ /* 0x040fe20000000000 */
[C---:B------:R-:W-:Y:S01]  /*1170*/  IADD3 R26, R0.reuse, 0x50, RZ ;  /* 0x00000050001a7810 */ /* 0x040fe20007ffe0ff */
[----:B------:R-:W-:Y:S01]  /*1180*/  STL [R1+0xa4], R35 ;  /* 0x0000a42301007387 */ /* 0x000fe20000100800 */
[C---:B------:R-:W-:Y:S01]  /*1190*/  IADD3 R21, R0.reuse, 0x68, RZ ;  /* 0x0000006800157810 */ /* 0x040fe20007ffe0ff */
[----:B------:R-:W-:Y:S01]  /*11a0*/  IMAD.IADD R3, R15, 0x1, -R3 ;  /* 0x000000010f037824 */ /* 0x000fe200078e0a03 */
[C---:B------:R-:W-:Y:S01]  /*11b0*/  IADD3 R14, R0.reuse, 0x80, RZ ;  /* 0x00000080000e7810 */ /* 0x040fe20007ffe0ff */
[----:B------:R1:W-:Y:S01]  /*11c0*/  STL [R1+0xa0], R34 ;  /* 0x0000a02201007387 */ /* 0x0003e20000100800 */
[C---:B------:R-:W-:Y:S01]  /*11d0*/  VIADD R15, R0.reuse, 0x78 ;  /* 0x00000078000f7836 */ /* 0x040fe20000000000 */
[C---:B------:R-:W-:Y:S01]  /*11e0*/  IADD3 R9, R0.reuse, 0x98, RZ ;  /* 0x0000009800097810 */ /* 0x040fe20007ffe0ff */
[C---:B------:R-:W-:Y:S01]  /*11f0*/  VIADD R12, R0.reuse, 0x88 ;  /* 0x00000088000c7836 */ /* 0x040fe20000000000 */
[----:B------:R-:W-:Y:S01]  /*1200*/  STL [R1+0x9c], R33 ;  /* 0x00009c2101007387 */ /* 0x000fe20000100800 */
[C---:B------:R-:W-:Y:S01]  /*1210*/  VIADD R11, R0.reuse, 0x90 ;  /* 0x00000090000b7836 */ /* 0x040fe20000000000 */
[----:B------:R-:W-:Y:S01]  /*1220*/  SHF.R.S32.HI R197, RZ, 0x3, R6 ;  /* 0x00000003ffc57819 */ /* 0x000fe20000011406 */
[C---:B------:R-:W-:Y:S01]  /*1230*/  VIADD R7, R0.reuse, 0xa0 ;  /* 0x000000a000077836 */ /* 0x040fe20000000000 */
[----:B------:R2:W-:Y:S01]  /*1240*/  STL [R1+0x98], R32 ;  /* 0x0000982001007387 */ /* 0x0005e20000100800 */
[----:B------:R-:W-:Y:S01]  /*1250*/  VIADD R6, R0, 0xa8 ;  /* 0x000000a800067836 */ /* 0x000fe20000000000 */
[----:B------:R-:W-:-:S02]  /*1260*/  SHF.R.S32.HI R5, RZ, 0x1f, R35 ;  /* 0x0000001fff057819 */ /* 0x000fc40000011423 */
[----:B------:R3:W-:Y:S01]  /*1270*/  STL [R1+0x94], R31 ;  /* 0x0000941f01007387 */ /* 0x0007e20000100800 */
[C---:B0-----:R-:W-:Y:S01]  /*1280*/  IADD3 R4, R0.reuse, 0xb0, RZ ;  /* 0x000000b000047810 */ /* 0x041fe20007ffe0ff */
[----:B------:R-:W-:Y:S01]  /*1290*/  VIADD R0, R0, 0xb8 ;  /* 0x000000b800007836 */ /* 0x000fe20000000000 */
[----:B-1----:R-:W-:Y:S01]  /*12a0*/  SHF.R.S32.HI R34, RZ, 0x1f, R34 ;  /* 0x0000001fff227819 */ /* 0x002fe20000011422 */
[----:B------:R-:W-:Y:S01]  /*12b0*/  STL [R1+0x90], R30 ;  /* 0x0000901e01007387 */ /* 0x000fe20000100800 */
[----:B------:R-:W-:Y:S02]  /*12c0*/  IADD3 R23, R16, 0xa0, RZ ;  /* 0x000000a010177810 */ /* 0x000fe40007ffe0ff */
[----:B--2---:R-:W-:Y:S01]  /*12d0*/  SHF.R.S32.HI R32, RZ, 0x1f, R32 ;  /* 0x0000001fff207819 */ /* 0x004fe20000011420 */
[----:B------:R0:W-:Y:S01]  /*12e0*/  STL [R1+0x8c], R29 ;  /* 0x00008c1d01007387 */ /* 0x0001e20000100800 */
[----:B------:R-:W-:Y:S02]  /*12f0*/  SHF.R.S32.HI R17, RZ, 0x1f, R16 ;  /* 0x0000001fff117819 */ /* 0x000fe40000011410 */
[----:B---3--:R-:W-:Y:S01]  /*1300*/  SHF.R.S32.HI R31, RZ, 0x1f, R31 ;  /* 0x0000001fff1f7819 */ /* 0x008fe2000001141f */
[----:B------:R1:W-:Y:S01]  /*1310*/  STL [R1+0x88], R28 ;  /* 0x0000881c01007387 */ /* 0x0003e20000100800 */
[----:B------:R-:W-:-:S02]  /*1320*/  IADD3 R209, R194, 0x50, RZ ;  /* 0x00000050c2d17810 */ /* 0x000fc40007ffe0ff */
[----:B------:R-:W-:Y:S01]  /*1330*/  SHF.R.S32.HI R201, RZ, 0x1f, R22 ;  /* 0x0000001fffc97819 */ /* 0x000fe20000011416 */
[----:B------:R-:W-:Y:S01]  /*1340*/  STL [R1+0x84], R27 ;  /* 0x0000841b01007387 */ /* 0x000fe20000100800 */
[----:B------:R-:W-:Y:S02]  /*1350*/  SHF.R.S32.HI R200, RZ, 0x1f, R19 ;  /* 0x0000001fffc87819 */ /* 0x000fe40000011413 */
[----:B0-----:R-:W-:Y:S01]  /*1360*/  SHF.R.S32.HI R29, RZ, 0x1f, R29 ;  /* 0x0000001fff1d7819 */ /* 0x001fe2000001141d */
[----:B------:R0:W-:Y:S01]  /*1370*/  STL [R1+0x80], R26 ;  /* 0x0000801a01007387 */ /* 0x0001e20000100800 */
[----:B------:R-:W-:Y:S02]  /*1380*/  SHF.R.S32.HI R199, RZ, 0x1f, R23 ;  /* 0x0000001fffc77819 */ /* 0x000fe40000011417 */
[----:B-1----:R-:W-:Y:S01]  /*1390*/  SHF.R.S32.HI R28, RZ, 0x1f, R28 ;  /* 0x0000001fff1c7819 */ /* 0x002fe2000001141c */
[----:B------:R1:W-:Y:S01]  /*13a0*/  STL [R1+0x7c], R25 ;  /* 0x00007c1901007387 */ /* 0x0003e20000100800 */
[----:B------:R-:W-:-:S03]  /*13b0*/  SHF.R.S32.HI R198, RZ, 0x3, R198 ;  /* 0x00000003ffc67819 */ /* 0x000fc600000114c6 */
[----:B------:R-:W-:Y:S01]  /*13c0*/  STL [R1+0x78], R24 ;  /* 0x0000781801007387 */ /* 0x000fe20000100800 */
[----:B0-----:R-:W-:-:S03]  /*13d0*/  SHF.R.S32.HI R26, RZ, 0x1f, R26 ;  /* 0x0000001fff1a7819 */ /* 0x001fc6000001141a */
[----:B------:R0:W-:Y:S01]  /*13e0*/  STL [R1+0x74], R21 ;  /* 0x0000741501007387 */ /* 0x0001e20000100800 */
[----:B-1----:R-:W-:-:S03]  /*13f0*/  SHF.R.S32.HI R25, RZ, 0x1f, R25 ;  /* 0x0000001fff197819 */ /* 0x002fc60000011419 */
[----:B------:R1:W-:Y:S04]  /*1400*/  STL [R1+0x70], R20 ;  /* 0x0000701401007387 */ /* 0x0003e80000100800 */
        /* <DEDUP_REMOVED lines=22> */
[----:B------:R-:W-:Y:S01]  /*1570*/  STL [R1+0xfc], R31 ;  /* 0x0000fc1f01007387 */ /* 0x000fe20000100800 */
[----:B-1----:R-:W-:-:S05]  /*1580*/  SHF.R.S32.HI R5, RZ, 0x1f, R30 ;  /* 0x0000001fff057819 */ /* 0x002fca000001141e */
[----:B------:R0:W-:Y:S04]  /*1590*/  STL [R1+0xf8], R5 ;  /* 0x0000f80501007387 */ /* 0x0001e80000100800 */
[----:B------:R-:W-:Y:S04]  /*15a0*/  STL [R1+0xf4], R29 ;  /* 0x0000f41d01007387 */ /* 0x000fe80000100800 */
[----:B------:R-:W-:Y:S01]  /*15b0*/  STL [R1+0xf0], R28 ;  /* 0x0000f01c01007387 */ /* 0x000fe20000100800 */
[----:B0-----:R-:W-:-:S05]  /*15c0*/  SHF.R.S32.HI R5, RZ, 0x1f, R27 ;  /* 0x0000001fff057819 */ /* 0x001fca000001141b */
        /* <DEDUP_REMOVED lines=17> */
[----:B------:R1:W-:Y:S04]  /*16e0*/  STL [R1+0xb8], R4 ;  /* 0x0000b80401007387 */ /* 0x0003e80000100800 */
[----:B------:R2:W-:Y:S01]  /*16f0*/  STL [R1+0xb4], R0 ;  /* 0x0000b40001007387 */ /* 0x0005e20000100800 */
[----:B0-----:R-:W-:Y:S02]  /*1700*/  LEA R5, R8, UR60, 0x1 ;  /* 0x0000003c08057c11 */ /* 0x001fe4000f8e08ff */
[----:B-1----:R-:W-:-:S03]  /*1710*/  LEA R4, R10, UR60, 0x1 ;  /* 0x0000003c0a047c11 */ /* 0x002fc6000f8e08ff */
[----:B------:R0:W-:Y:S01]  /*1720*/  STL [R1+0x118], R5 ;  /* 0x0001180501007387 */ /* 0x0001e20000100800 */
[----:B--2---:R-:W-:-:S05]  /*1730*/  IMAD R0, R3, 0x8, R13 ;  /* 0x0000000803007824 */ /* 0x004fca00078e020d */
[----:B------:R0:W-:Y:S04]  /*1740*/  STL [R1+0x120], R0 ;  /* 0x0001200001007387 */ /* 0x0001e80000100800 */
[----:B------:R0:W-:Y:S02]  /*1750*/  STL [R1+0x110], R4 ;  /* 0x0001100401007387 */ /* 0x0001e40000100800 */
.L_x_668:
[----:B0-2-4-:R-:W0:Y:S01]  /*1760*/  LDC.64 R4, c[0x0][0xc88] ;  /* 0x00032200ff047b82 */ /* 0x015e220000000a00 */
[----:B------:R-:W-:Y:S01]  /*1770*/  ULDC.64 UR4, c[0x0][0xa28] ;  /* 0x00028a0000047ab9 */ /* 0x000fe20000000a00 */
[----:B------:R-:W-:Y:S01]  /*1780*/  ULDC.64 UR8, c[0x0][0xa18] ;  /* 0x0002860000087ab9 */ /* 0x000fe20000000a00 */
[----:B------:R-:W-:Y:S01]  /*1790*/  ULDC.64 UR6, c[0x0][0xa08] ;  /* 0x0002820000067ab9 */ /* 0x000fe20000000a00 */
[----:B0-----:R-:W-:-:S05]  /*17a0*/  IMAD.WIDE R4, R139, 0x4, R4 ;  /* 0x000000048b047825 */ /* 0x001fca00078e0204 */
[----:B------:R-:W2:Y:S01]  /*17b0*/  LDG.E R227, desc[UR48][R4.64] ;  /* 0x0000003004e37981 */ /* 0x000ea2000c1e1900 */
[----:B------:R-:W-:Y:S01]  /*17c0*/  ISETP.NE.U32.AND P2, PT, RZ, UR4, PT ;  /* 0x00000004ff007c0c */ /* 0x000fe2000bf45070 */
[----:B------:R-:W-:Y:S01]  /*17d0*/  IMAD.MOV.U32 R10, RZ, RZ, RZ ;  /* 0x000000ffff0a7224 */ /* 0x000fe200078e00ff */
[----:B------:R-:W-:Y:S01]  /*17e0*/  ISETP.NE.U32.AND P1, PT, RZ, UR8, PT ;  /* 0x00000008ff007c0c */ /* 0x000fe2000bf25070 */
[----:B-----5:R-:W-:Y:S01]  /*17f0*/  IMAD.MOV.U32 R122, RZ, RZ, RZ ;  /* 0x000000ffff7a7224 */ /* 0x020fe200078e00ff */
[----:B------:R-:W-:Y:S02]  /*1800*/  ISETP.NE.AND.EX P2, PT, RZ, UR5, PT, P2 ;  /* 0x00000005ff007c0c */ /* 0x000fe4000bf45320 */
[----:B------:R-:W-:Y:S02]  /*1810*/  ISETP.NE.AND.EX P1, PT, RZ, UR9, PT, P1 ;  /* 0x00000009ff007c0c */ /* 0x000fe4000bf25310 */
[----:B------:R-:W-:-:S04]  /*1820*/  ISETP.NE.U32.AND P0, PT, RZ, UR6, PT ;  /* 0x00000006ff007c0c */ /* 0x000fc8000bf05070 */
[----:B------:R-:W-:Y:S02]  /*1830*/  ISETP.NE.AND.EX P0, PT, RZ, UR7, PT, P0 ;  /* 0x00000007ff007c0c */ /* 0x000fe4000bf05300 */
[----:B--2---:R-:W-:-:S03]  /*1840*/  SHF.R.S32.HI R0, RZ, 0x1f, R227 ;  /* 0x0000001fff007819 */ /* 0x004fc600000114e3 */
[C---:B---3--:R-:W-:Y:S02]  /*1850*/  @P2 LEA R6, P3, R227.reuse, UR4, 0x2 ;  /* 0x00000004e3062c11 */ /* 0x048fe4000f8610ff */
[C---:B------:R-:W-:Y:S01]  /*1860*/  SHF.L.U32 R228, R227.reuse, 0x2, RZ ;  /* 0x00000002e3e47819 */ /* 0x040fe200000006ff */
[----:B------:R0:W-:Y:S01]  /*1870*/  STL [R1+0xac], R0 ;  /* 0x0000ac0001007387 */ /* 0x0001e20000100800 */
[C-C-:B------:R-:W-:Y:S01]  /*1880*/  @P2 LEA.HI.X R7, R227.reuse, UR5, R0.reuse, 0x2, P3 ;  /* 0x00000005e3072c11 */ /* 0x140fe200098f1400 */
[----:B------:R-:W-:Y:S01]  /*1890*/  ULDC UR4, c[0x0][0x288] ;  /* 0x0000a20000047ab9 */ /* 0x000fe20000000800 */
[----:B------:R-:W-:Y:S02]  /*18a0*/  SHF.L.U64.HI R229, R227, 0x2, R0 ;  /* 0x00000002e3e57819 */ /* 0x000fe40000010200 */
[C---:B------:R-:W-:Y:S01]  /*18b0*/  IADD3 R4, P4, R228.reuse, UR6, RZ ;  /* 0x00000006e4047c10 */ /* 0x040fe2000ff9e0ff */
[----:B------:R1:W5:Y:S01]  /*18c0*/  @P2 LDG.E R10, desc[UR48][R6.64] ;  /* 0x00000030060a2981 */ /* 0x000362000c1e1900 */
[----:B------:R-:W-:-:S02]  /*18d0*/  @P1 IADD3 R8, P2, R228, UR8, RZ ;  /* 0x00000008e4081c10 */ /* 0x000fc4000ff5e0ff */
[----:B------:R-:W-:Y:S01]  /*18e0*/  MOV R136, UR4 ;  /* 0x0000000400887c02 */ /* 0x000fe20008000f00 */
[----:B------:R1:W-:Y:S01]  /*18f0*/  STL [R1+0x40], R137 ;  /* 0x0000408901007387 */ /* 0x0003e20000100800 */
[C---:B------:R-:W-:Y:S01]  /*1900*/  IADD3.X R5, R229.reuse, UR7, RZ, P4, !PT ;  /* 0x00000007e5057c10 */ /* 0x040fe2000a7fe4ff */
[----:B------:R-:W-:Y:S01]  /*1910*/  ULDC.64 UR4, c[0x0][0x418] ;  /* 0x0001060000047ab9 */ /* 0x000fe20000000a00 */
[----:B------:R-:W-:-:S03]  /*1920*/  @P1 IADD3.X R9, R229, UR9, RZ, P2, !PT ;  /* 0x00000009e5091c10 */ /* 0x000fc600097fe4ff */
[----:B------:R1:W5:Y:S01]  /*1930*/  @P0 LDG.E R122, desc[UR48][R4.64] ;  /* 0x00000030047a0981 */ /* 0x000362000c1e1900 */
[----:B------:R-:W-:Y:S01]  /*1940*/  UISETP.NE.U32.AND UP0, UPT, UR4, URZ, UPT ;  /* 0x0000003f0400728c */ /* 0x000fe2000bf05070 */
[C---:B------:R-:W-:Y:S01]  /*1950*/  LOP3.LUT R3, R138.reuse, 0xff000000, RZ, 0xc0, !PT ;  /* 0xff0000008a037812 */ /* 0x040fe200078ec0ff */
[----:B------:R-:W-:Y:S01]  /*1960*/  ULDC.64 UR8, c[0x0][0xa20] ;  /* 0x0002880000087ab9 */ /* 0x000fe20000000a00 */
[----:B------:R1:W5:Y:S01]  /*1970*/  @P1 LDG.E R136, desc[UR48][R8.64] ;  /* 0x0000003008881981 */ /* 0x000362000c1e1900 */
[----:B------:R-:W-:Y:S01]  /*1980*/  UISETP.NE.AND.EX UP0, UPT, UR5, URZ, UPT, UP0 ;  /* 0x0000003f0500728c */ /* 0x000fe2000bf05300 */
[----:B------:R-:W-:Y:S01]  /*1990*/  ULDC UR4, c[0x0][0x424] ;  /* 0x0001090000047ab9 */ /* 0x000fe20000000800 */
[----:B------:R-:W-:Y:S02]  /*19a0*/  ISETP.NE.U32.AND P2, PT, RZ, UR8, PT ;  /* 0x00000008ff007c0c */ /* 0x000fe4000bf45070 */
[----:B------:R-:W-:Y:S01]  /*19b0*/  USEL UR4, UR4, 0x1, UP0 ;  /* 0x0000000104047887 */ /* 0x000fe20008000000 */
[----:B------:R-:W-:Y:S01]  /*19c0*/  ULDC UR5, c[0x0][0x2f0] ;  /* 0x0000bc0000057ab9 */ /* 0x000fe20000000800 */
[----:B0-----:R-:W-:-:S02]  /*19d0*/  LOP3.LUT R0, R138, 0xff0000, RZ, 0xc0, !PT ;  /* 0x00ff00008a007812 */ /* 0x001fc400078ec0ff */
[----:B------:R-:W-:Y:S01]  /*19e0*/  UIMAD UR4, UR4, UR5, URZ ;  /* 0x00000005040472a4 */ /* 0x000fe2000f8e023f */
[----:B------:R-:W-:Y:S02]  /*19f0*/  SHF.R.U32.HI R3, RZ, 0x8, R3 ;  /* 0x00000008ff037819 */ /* 0x000fe40000011603 */
[----:B------:R-:W-:Y:S01]  /*1a00*/  ISETP.NE.AND.EX P2, PT, RZ, UR9, PT, P2 ;  /* 0x00000009ff007c0c */ /* 0x000fe2000bf45320 */
[----:B------:R-:W-:Y:S01]  /*1a10*/  ULDC UR5, c[0x0][0x348] ;  /* 0x0000d20000057ab9 */ /* 0x000fe20000000800 */
[----:B------:R-:W-:Y:S02]  /*1a20*/  LEA.HI R226, R0, R3, RZ, 0x10 ;  /* 0x0000000300e27211 */ /* 0x000fe400078f80ff */
[----:B------:R-:W-:Y:S01]  /*1a30*/  LOP3.LUT R196, R138, 0xffff, RZ, 0xc0, !PT ;  /* 0x0000ffff8ac47812 */ /* 0x000fe200078ec0ff */
[----:B-1----:R-:W-:Y:S08]  /*1a40*/  @P1 BRA `(.L_x_447) ;  /* 0x0000000000241947 */ /* 0x002ff00003800000 */
[----:B------:R-:W-:Y:S02]  /*1a50*/  ULDC.64 UR6, c[0x0][0xa00] ;  /* 0x0002800000067ab9 */ /* 0x000fe40000000a00 */
[----:B------:R-:W-:-:S04]  /*1a60*/  ISETP.NE.U32.AND P1, PT, RZ, UR6, PT ;  /* 0x00000006ff007c0c */ /* 0x000fc8000bf25070 */
[----:B------:R-:W-:-:S13]  /*1a70*/  ISETP.NE.AND.EX P1, PT, RZ, UR7, PT, P1 ;  /* 0x00000007ff007c0c */ /* 0x000fda000bf25310 */
[----:B------:R-:W-:Y:S05]  /*1a80*/  @!P1 BRA `(.L_x_447) ;  /* 0x0000000000149947 */ /* 0x000fea0003800000 */
[----:B------:R-:W0:Y:S02]  /*1a90*/  LDC.64 R6, c[0x0][0xa00] ;  /* 0x00028000ff067b82 */ /* 0x000e240000000a00 */
[----:B0-----:R-:W-:-:S05]  /*1aa0*/  IMAD.WIDE R6, R227, 0x4, R6 ;  /* 0x00000004e3067825 */ /* 0x001fca00078e0206 */
[----:B-----5:R-:W2:Y:S04]  /*1ab0*/  LDG.E R136, desc[UR48][R6.64] ;  /* 0x0000003006887981 */ /* 0x020ea8000c1e1900 */
[----:B------:R-:W2:Y:S02]  /*1ac0*/  LDG.E R3, desc[UR48][R6.64+0x4] ;  /* 0x0000043006037981 */ /* 0x000ea4000c1e1900 */
[----:B--2---:R-:W-:-:S07]  /*1ad0*/  IMAD.IADD R136, R3, 0x1, -R136 ;  /* 0x0000000103887824 */ /* 0x004fce00078e0a88 */
.L_x_447:
[----:B------:R-:W-:Y:S01]  /*1ae0*/  IMAD.U32 R25, RZ, RZ, UR5 ;  /* 0x00000005ff197e24 */ /* 0x000fe2000f8e00ff */
[----:B------:R-:W-:Y:S01]  /*1af0*/  MOV R27, UR4 ;  /* 0x00000004001b7c02 */ /* 0x000fe20008000f00 */
[----:B------:R-:W-:Y:S06]  /*1b00*/  @!P2 BRA `(.L_x_448) ;  /* 0x000000000010a947 */ /* 0x000fec0003800000 */
[----:B------:R-:W-:-:S04]  /*1b10*/  IADD3 R4, P0, R228, UR8, RZ ;  /* 0x00000008e4047c10 */ /* 0x000fc8000ff1e0ff */
[----:B------:R-:W-:-:S05]  /*1b20*/  IADD3.X R5, R229, UR9, RZ, P0, !PT ;  /* 0x00000009e5057c10 */ /* 0x000fca00087fe4ff */
[----:B------:R0:W5:Y:S01]  /*1b30*/  LDG.E R27, desc[UR48][R4.64] ;  /* 0x00000030041b7981 */ /* 0x000162000c1e1900 */
[----:B------:R-:W-:Y:S05]  /*1b40*/  BRA `(.L_x_449) ;  /* 0x0000000000107947 */ /* 0x000fea0003800000 */
.L_x_448:
[----:B------:R-:W-:Y:S05]  /*1b50*/  @!P0 BRA `(.L_x_449) ;  /* 0x00000000000c8947 */ /* 0x000fea0003800000 */
[----:B------:R-:W2:Y:S04]  /*1b60*/  LDG.E R0, desc[UR48][R4.64] ;  /* 0x0000003004007981 */ /* 0x000ea8000c1e1900 */
[----:B------:R-:W2:Y:S02]  /*1b70*/  LDG.E R27, desc[UR48][R4.64+0x4] ;  /* 0x00000430041b7981 */ /* 0x000ea4000c1e1900 */
[----:B--2---:R-:W-:-:S07]  /*1b80*/  IMAD.IADD R27, R27, 0x1, -R0 ;  /* 0x000000011b1b7824 */ /* 0x004fce00078e0a00 */
.L_x_449:
[----:B------:R-:W-:Y:S01]  /*1b90*/  ULDC.64 UR4, c[0x0][0xa10] ;  /* 0x0002840000047ab9 */ /* 0x000fe20000000a00 */
[----:B------:R-:W2:Y:S01]  /*1ba0*/  LDL.LU R26, [R1] ;  /* 0x00000000011a7983 */ /* 0x000ea20000300800 */
[----:B------:R-:W-:-:S04]  /*1bb0*/  ISETP.NE.U32.AND P0, PT, RZ, UR4, PT ;  /* 0x00000004ff007c0c */ /* 0x000fc8000bf05070 */
[----:B------:R-:W-:Y:S01]  /*1bc0*/  ISETP.NE.AND.EX P0, PT, RZ, UR5, PT, P0 ;  /* 0x00000005ff007c0c */ /* 0x000fe2000bf05300 */
[----:B------:R-:W-:-:S12]  /*1bd0*/  ULDC.64 UR4, c[0x0][0xa30] ;  /* 0x00028c0000047ab9 */ /* 0x000fd80000000a00 */
[----:B0-----:R-:W0:Y:S02]  /*1be0*/  @P0 LDC.64 R4, c[0x0][0xa10] ;  /* 0x00028400ff040b82 */ /* 0x001e240000000a00 */
[----:B0-----:R-:W-:-:S05]  /*1bf0*/  @P0 IMAD.WIDE R4, R227, 0x4, R4 ;  /* 0x00000004e3040825 */ /* 0x001fca00078e0204 */
[----:B------:R-:W3:Y:S04]  /*1c00*/  @P0 LDG.E R0, desc[UR48][R4.64] ;  /* 0x0000003004000981 */ /* 0x000ee8000c1e1900 */
[----:B------:R-:W3:Y:S01]  /*1c10*/  @P0 LDG.E R3, desc[UR48][R4.64+0x4] ;  /* 0x0000043004030981 */ /* 0x000ee2000c1e1900 */
[----:B------:R-:W-:Y:S01]  /*1c20*/  ISETP.NE.U32.AND P1, PT, RZ, UR4, PT ;  /* 0x00000004ff007c0c */ /* 0x000fe2000bf25070 */
[----:B-----5:R-:W-:-:S03]  /*1c30*/  IMAD.MOV.U32 R132, RZ, RZ, R27 ;  /* 0x000000ffff847224 */ /* 0x020fc600078e001b */
[----:B------:R-:W-:-:S13]  /*1c40*/  ISETP.NE.AND.EX P1, PT, RZ, UR5, PT, P1 ;  /* 0x00000005ff007c0c */ /* 0x000fda000bf25310 */
[----:B------:R-:W-:-:S04]  /*1c50*/  @P1 IADD3 R6, P2, R228, UR4, RZ ;  /* 0x00000004e4061c10 */ /* 0x000fc8000ff5e0ff */
[----:B------:R-:W-:-:S05]  /*1c60*/  @P1 IADD3.X R7, R229, UR5, RZ, P2, !PT ;  /* 0x00000005e5071c10 */ /* 0x000fca00097fe4ff */
[----:B------:R0:W5:Y:S01]  /*1c70*/  @P1 LDG.E R132, desc[UR48][R6.64] ;  /* 0x0000003006841981 */ /* 0x000162000c1e1900 */
[----:B------:R-:W-:Y:S01]  /*1c80*/  IADD3 R10, R27, -R10, RZ ;  /* 0x8000000a1b0a7210 */ /* 0x000fe20007ffe0ff */
[----:B------:R-:W-:Y:S01]  /*1c90*/  BSSY B0, `(.L_x_450) ;  /* 0x000002d000007945 */ /* 0x000fe20003800000 */
[----:B------:R-:W-:Y:S02]  /*1ca0*/  LOP3.LUT R12, R226, 0xff, RZ, 0xc0, !PT ;  /* 0x000000ffe20c7812 */ /* 0x000fe400078ec0ff */
[----:B------:R-:W-:-:S03]  /*1cb0*/  SHF.R.U32.HI R226, RZ, 0x10, R226 ;  /* 0x00000010ffe27819 */ /* 0x000fc600000116e2 */
[----:B------:R0:W-:Y:S01]  /*1cc0*/  STL [R1+0x44], R12 ;  /* 0x0000440c01007387 */ /* 0x0001e20000100800 */
[----:B--2---:R-:W-:Y:S01]  /*1cd0*/  LOP3.LUT R26, R26, 0xfffffff7, RZ, 0xc0, !PT ;  /* 0xfffffff71a1a7812 */ /* 0x004fe200078ec0ff */
[----:B---3--:R-:W-:-:S04]  /*1ce0*/  @P0 IMAD.IADD R25, R3, 0x1, -R0 ;  /* 0x0000000103190824 */ /* 0x008fc800078e0a00 */
[----:B------:R-:W-:-:S05]  /*1cf0*/  IMAD.IADD R138, R10, 0x1, R25 ;  /* 0x000000010a8a7824 */ /* 0x000fca00078e0219 */
[C---:B------:R-:W-:Y:S02]  /*1d00*/  ISETP.GE.AND P3, PT, R138.reuse, 0x1, PT ;  /* 0x000000018a00780c */ /* 0x040fe40003f66270 */
[----:B------:R-:W-:-:S05]  /*1d10*/  IADD3 R0, R138, 0x5f, RZ ;  /* 0x0000005f8a007810 */ /* 0x000fca0007ffe0ff */
[----:B------:R-:W-:-:S05]  /*1d20*/  IMAD.HI R0, R0, 0x2aaaaaab, RZ ;  /* 0x2aaaaaab00007827 */ /* 0x000fca00078e02ff */
[----:B------:R-:W-:Y:S02]  /*1d30*/  SHF.R.U32.HI R135, RZ, 0x1f, R0 ;  /* 0x0000001fff877819 */ /* 0x000fe40000011600 */
[----:B------:R-:W-:Y:S02]  /*1d40*/  @P3 LOP3.LUT R26, R26, 0x8, RZ, 0xfc, !PT ;  /* 0x000000081a1a3812 */ /* 0x000fe400078efcff */
[----:B------:R-:W-:Y:S01]  /*1d50*/  LEA.HI.SX32 R135, R0, R135, 0x1c ;  /* 0x0000008700877211 */ /* 0x000fe200078fe2ff */
[----:B------:R-:W-:Y:S02]  /*1d60*/  IMAD.MOV.U32 R0, RZ, RZ, RZ ;  /* 0x000000ffff007224 */ /* 0x000fe400078e00ff */
[----:B------:R0:W-:Y:S01]  /*1d70*/  STL [R1], R26 ;  /* 0x0000001a01007387 */ /* 0x0001e20000100800 */
[----:B------:R-:W-:Y:S05]  /*1d80*/  @!P3 BRA `(.L_x_451) ;  /* 0x000000000074b947 */ /* 0x000fea0003800000 */
[----:B------:R-:W-:Y:S01]  /*1d90*/  ISETP.NE.AND P0, PT, R226, RZ, PT ;  /* 0x000000ffe200720c */ /* 0x000fe20003f05270 */
[----:B------:R-:W-:-:S03]  /*1da0*/  ULDC UR4, c[0x0][0x9f0] ;  /* 0x00027c0000047ab9 */ /* 0x000fc60000000800 */
[----:B------:R-:W-:-:S04]  /*1db0*/  SEL R9, R226, UR4, P0 ;  /* 0x00000004e2097c07 */ /* 0x000fc80008000000 */
[-C--:B0-----:R-:W-:Y:S02]  /*1dc0*/  IABS R6, R9.reuse ;  /* 0x0000000900067213 */ /* 0x081fe40000000000 */
[----:B------:R-:W-:Y:S02]  /*1dd0*/  IADD3 R0, R135, -0x1, R9 ;  /* 0xffffffff87007810 */ /* 0x000fe40007ffe009 */
[----:B------:R-:W0:Y:S01]  /*1de0*/  I2F.RP R3, R6 ;  /* 0x0000000600037306 */ /* 0x000e220000209400 */
[-C--:B------:R-:W-:Y:S02]  /*1df0*/  IABS R11, R9.reuse ;  /* 0x00000009000b7213 */ /* 0x080fe40000000000 */
[----:B------:R-:W-:Y:S02]  /*1e00*/  IABS R8, R0 ;  /* 0x0000000000087213 */ /* 0x000fe40000000000 */
[----:B------:R-:W-:-:S04]  /*1e10*/  LOP3.LUT R0, R0, R9, RZ, 0x3c, !PT ;  /* 0x0000000900007212 */ /* 0x000fc800078e3cff */
[----:B------:R-:W-:Y:S01]  /*1e20*/  ISETP.GE.AND P2, PT, R0, RZ, PT ;  /* 0x000000ff0000720c */ /* 0x000fe20003f46270 */
[----:B0-----:R-:W0:Y:S02]  /*1e30*/  MUFU.RCP R3, R3 ;  /* 0x0000000300037308 */ /* 0x001e240000001000 */
[----:B0-----:R-:W-:Y:S02]  /*1e40*/  VIADD R4, R3, 0xffffffe ;  /* 0x0ffffffe03047836 */ /* 0x001fe40000000000 */
[----:B------:R-:W-:-:S04]  /*1e50*/  IMAD.MOV R3, RZ, RZ, -R11 ;  /* 0x000000ffff037224 */ /* 0x000fc800078e0a0b */
[----:B------:R0:W1:Y:S02]  /*1e60*/  F2I.FTZ.U32.TRUNC.NTZ R5, R4 ;  /* 0x0000000400057305 */ /* 0x000064000021f000 */
[----:B0-----:R-:W-:Y:S01]  /*1e70*/  IMAD.MOV.U32 R4, RZ, RZ, RZ ;  /* 0x000000ffff047224 */ /* 0x001fe200078e00ff */
[----:B-1----:R-:W-:-:S05]  /*1e80*/  IADD3 R7, RZ, -R5, RZ ;  /* 0x80000005ff077210 */ /* 0x002fca0007ffe0ff */
[----:B------:R-:W-:-:S04]  /*1e90*/  IMAD R7, R7, R6, RZ ;  /* 0x0000000607077224 */ /* 0x000fc800078e02ff */
[----:B------:R-:W-:-:S06]  /*1ea0*/  IMAD.HI.U32 R5, R5, R7, R4 ;  /* 0x0000000705057227 */ /* 0x000fcc00078e0004 */
[----:B------:R-:W-:-:S04]  /*1eb0*/  IMAD.HI.U32 R5, R5, R8, RZ ;  /* 0x0000000805057227 */ /* 0x000fc800078e00ff */
[----:B------:R-:W-:-:S05]  /*1ec0*/  IMAD R3, R5, R3, R8 ;  /* 0x0000000305037224 */ /* 0x000fca00078e0208 */
[----:B------:R-:W-:-:S13]  /*1ed0*/  ISETP.GT.U32.AND P1, PT, R6, R3, PT ;  /* 0x000000030600720c */ /* 0x000fda0003f24070 */
[-C--:B------:R-:W-:Y:S01]  /*1ee0*/  @!P1 IADD3 R3, R3, -R6.reuse, RZ ;  /* 0x8000000603039210 */ /* 0x080fe20007ffe0ff */
[----:B------:R-:W-:Y:S01]  /*1ef0*/  @!P1 VIADD R5, R5, 0x1 ;  /* 0x0000000105059836 */ /* 0x000fe20000000000 */
[----:B------:R-:W-:Y:S02]  /*1f00*/  ISETP.NE.AND P1, PT, R9, RZ, PT ;  /* 0x000000ff0900720c */ /* 0x000fe40003f25270 */
[----:B------:R-:W-:-:S13]  /*1f10*/  ISETP.GE.U32.AND P0, PT, R3, R6, PT ;  /* 0x000000060300720c */ /* 0x000fda0003f06070 */
[----:B------:R-:W-:-:S05]  /*1f20*/  @P0 VIADD R5, R5, 0x1 ;  /* 0x0000000105050836 */ /* 0x000fca0000000000 */
[----:B------:R-:W-:-:S05]  /*1f30*/  MOV R0, R5 ;  /* 0x0000000500007202 */ /* 0x000fca0000000f00 */
[----:B------:R-:W-:Y:S01]  /*1f40*/  @!P2 IMAD.MOV R0, RZ, RZ, -R0 ;  /* 0x000000ffff00a224 */ /* 0x000fe200078e0a00 */
[----:B------:R-:W-:-:S07]  /*1f50*/  @!P1 LOP3.LUT R0, RZ, R9, RZ, 0x33, !PT ;  /* 0x00000009ff009212 */ /* 0x000fce00078e33ff */
.L_x_451:
[----:B------:R-:W-:Y:S05]  /*1f60*/  BSYNC B0 ;  /* 0x0000000000007941 */ /* 0x000fea0003800000 */
.L_x_450:
[----:B------:R-:W-:Y:S01]  /*1f70*/  IMAD R3, R12, R0, RZ ;  /* 0x000000000c037224 */ /* 0x000fe200078e02ff */
[----:B------:R-:W-:-:S04]  /*1f80*/  PLOP3.LUT P2, PT, PT, PT, PT, 0x80, 0x0 ;  /* 0x000000000000781c */ /* 0x000fc80003f4f070 */
[C---:B------:R-:W-:Y:S01]  /*1f90*/  VIADDMNMX R0, R3.reuse, R0, R135, PT ;  /* 0x0000000003007246 */ /* 0x040fe20003800187 */
[----:B------:R-:W-:-:S04]  /*1fa0*/  IMAD R3, R3, 0x60, -R10 ;  /* 0x0000006003037824 */ /* 0x000fc800078e0a0a */
[----:B------:R-:W-:Y:S01]  /*1fb0*/  IMAD R0, R0, 0x60, -R10 ;  /* 0x0000006000007824 */ /* 0x000fe200078e0a0a */
[----:B------:R-:W-:-:S04]  /*1fc0*/  VIMNMX R3, RZ, R3, !PT ;  /* 0x00000003ff037248 */ /* 0x000fc80007fe0100 */
[----:B------:R-:W-:Y:S01]  /*1fd0*/  VIMNMX R0, R0, R25, PT ;  /* 0x0000001900007248 */ /* 0x000fe20003fe0100 */
[----:B------:R-:W-:-:S03]  /*1fe0*/  IMAD.WIDE.U32 R120, R3, -0x55555555, RZ ;  /* 0xaaaaaaab03787825 */ /* 0x000fc600078e00ff */
[----:B------:R-:W-:Y:S02]  /*1ff0*/  ISETP.GT.AND P0, PT, R0, R3, PT ;  /* 0x000000030000720c */ /* 0x000fe40003f04270 */
[----:B------:R-:W-:-:S04]  /*2000*/  SHF.R.U32.HI R120, RZ, 0x6, R121 ;  /* 0x00000006ff787819 */ /* 0x000fc80000011679 */
[----:B------:R-:W-:-:S07]  /*2010*/  MOV R24, R120 ;  /* 0x0000007800187202 */ /* 0x000fce0000000f00 */
[----:B------:R-:W-:-:S04]  /*2020*/  @P0 VIADD R0, R0, 0x5f ;  /* 0x0000005f00000836 */ /* 0x000fc80000000000 */
[----:B------:R-:W-:-:S05]  /*2030*/  @P0 IMAD.HI R0, R0, 0x2aaaaaab, RZ ;  /* 0x2aaaaaab00000827 */ /* 0x000fca00078e02ff */
[----:B------:R-:W-:-:S04]  /*2040*/  @P0 SHF.R.U32.HI R3, RZ, 0x1f, R0 ;  /* 0x0000001fff030819 */ /* 0x000fc80000011600 */
[----:B------:R-:W-:-:S04]  /*2050*/  @P0 LEA.HI.SX32 R24, R0, R3, 0x1c ;  /* 0x0000000300180211 */ /* 0x000fc800078fe2ff */
[----:B------:R-:W-:-:S13]  /*2060*/  ISETP.GT.AND P0, PT, R24, R120, PT ;  /* 0x000000781800720c */ /* 0x000fda0003f04270 */
[----:B------:R-:W-:Y:S05]  /*2070*/  @!P0 BRA `(.L_x_452) ;  /* 0x0000009000008947 */ /* 0x000fea0003800000 */
[----:B------:R-:W-:Y:S01]  /*2080*/  VIADD R0, R2, 0x1e400 ;  /* 0x0001e40002007836 */ /* 0x000fe20000000000 */
[----:B------:R-:W-:Y:S04]  /*2090*/  BSSY B6, `(.L_x_453) ;  /* 0x0000013000067945 */ /* 0x000fe80003800000 */
[----:B------:R-:W-:-:S13]  /*20a0*/  LOP3.LUT P0, RZ, R0, 0x3ff, RZ, 0xc0, !PT ;  /* 0x000003ff00ff7812 */ /* 0x000fda000780c0ff */
[----:B------:R-:W-:Y:S05]  /*20b0*/  @!P0 BRA `(.L_x_454) ;  /* 0x0000000000408947 */ /* 0x000fea0003800000 */
[----:B------:R-:W-:Y:S01]  /*20c0*/  MOV R14, 0x0 ;  /* 0x00000000000e7802 */ /* 0x000fe20000000f00 */
[----:B------:R-:W-:Y:S01]  /*20d0*/  ULDC.64 UR4, c[0x4][0x88] ;  /* 0x0100220000047ab9 */ /* 0x000fe20000000a00 */
[----:B------:R-:W-:Y:S01]  /*20e0*/  ULDC.64 UR6, c[0x4][0x18] ;  /* 0x0100060000067ab9 */ /* 0x000fe20000000a00 */
[----:B------:R-:W-:Y:S01]  /*20f0*/  IMAD.U32 R4, RZ, RZ, UR4 ;  /* 0x00000004ff047e24 */ /* 0x000fe2000f8e00ff */
[----:B------:R-:W-:Y:S01]  /*2100*/  MOV R5, UR5 ;  /* 0x0000000500057c02 */ /* 0x000fe20008000f00 */
[----:B------:R-:W-:Y:S01]  /*2110*/  ULDC.64 UR4, c[0x4][0x90] ;  /* 0x0100240000047ab9 */ /* 0x000fe20000000a00 */
[----:B------:R-:W1:Y:S01]  /*2120*/  LDC.64 R14, c[0x4][R14] ;  /* 0x010000000e0e7b82 */ /* 0x000e620000000a00 */
[----:B0-----:R-:W-:Y:S01]  /*2130*/  IMAD.U32 R6, RZ, RZ, UR4 ;  /* 0x00000004ff067e24 */ /* 0x001fe2000f8e00ff */
[----:B------:R-:W-:Y:S01]  /*2140*/  MOV R10, UR6 ;  /* 0x00000006000a7c02 */ /* 0x000fe20008000f00 */
[----:B------:R-:W-:Y:S01]  /*2150*/  IMAD.U32 R7, RZ, RZ, UR5 ;  /* 0x00000005ff077e24 */ /* 0x000fe2000f8e00ff */
[----:B------:R-:W-:Y:S01]  /*2160*/  MOV R12, 0x1 ;  /* 0x00000001000c7802 */ /* 0x000fe20000000f00 */
[----:B------:R-:W-:-:S02]  /*2170*/  IMAD.U32 R11, RZ, RZ, UR7 ;  /* 0x00000007ff0b7e24 */ /* 0x000fc4000f8e00ff */
[----:B------:R-:W-:Y:S02]  /*2180*/  IMAD.MOV.U32 R8, RZ, RZ, 0x70 ;  /* 0x00000070ff087424 */ /* 0x000fe400078e00ff */
[----:B------:R-:W-:-:S07]  /*2190*/  IMAD.MOV.U32 R13, RZ, RZ, RZ ;  /* 0x000000ffff0d7224 */ /* 0x000fce00078e00ff */
[----:B------:R-:W-:-:S07]  /*21a0*/  LEPC R20, `(.L_x_454) ;  /* 0x000000001014794e */ /* 0x000fce0000000000 */
[----:B-1---5:R-:W-:Y:S05]  /*21b0*/  CALL.ABS.NOINC R14 ;  /* 0x000000000e007343 */ /* 0x022fea0003c00000 */
.L_x_454:
[----:B------:R-:W-:Y:S05]  /*21c0*/  BSYNC B6 ;  /* 0x0000000000067941 */ /* 0x000fea0003800000 */
.L_x_453:
[----:B------:R-:W-:Y:S01]  /*21d0*/  VIADD R113, R2, 0x400 ;  /* 0x0000040002717836 */ /* 0x000fe20000000000 */
[----:B------:R-:W-:Y:S04]  /*21e0*/  BSSY B6, `(.L_x_455) ;  /* 0x0000013000067945 */ /* 0x000fe80003800000 */
[----:B------:R-:W-:-:S13]  /*21f0*/  LOP3.LUT P0, RZ, R113, 0x3ff, RZ, 0xc0, !PT ;  /* 0x000003ff71ff7812 */ /* 0x000fda000780c0ff */
[----:B------:R-:W-:Y:S05]  /*2200*/  @!P0 BRA `(.L_x_456) ;  /* 0x0000000000408947 */ /* 0x000fea0003800000 */
[----:B------:R-:W-:Y:S01]  /*2210*/  MOV R14, 0x0 ;  /* 0x00000000000e7802 */ /* 0x000fe20000000f00 */
[----:B------:R-:W-:Y:S01]  /*2220*/  ULDC.64 UR4, c[0x4][0x88] ;  /* 0x0100220000047ab9 */ /* 0x000fe20000000a00 */
[----:B------:R-:W-:Y:S01]  /*2230*/  ULDC.64 UR6, c[0x4][0x18] ;  /* 0x0100060000067ab9 */ /* 0x000fe20000000a00 */
[----:B------:R-:W-:Y:S01]  /*2240*/  MOV R4, UR4 ;  /* 0x0000000400047c02 */ /* 0x000fe20008000f00 */
[----:B------:R-:W-:Y:S01]  /*2250*/  IMAD.U32 R5, RZ, RZ, UR5 ;  /* 0x00000005ff057e24 */ /* 0x000fe2000f8e00ff */
        /* <DEDUP_REMOVED lines=11> */
.L_x_456:
[----:B------:R-:W-:Y:S05]  /*2310*/  BSYNC B6 ;  /* 0x0000000000067941 */ /* 0x000fea0003800000 */
.L_x_455:
[----:B------:R-:W-:Y:S01]  /*2320*/  ULDC.64 UR4, c[0x0][0x9f8] ;  /* 0x00027e0000047ab9 */ /* 0x000fe20000000a00 */
[----:B------:R-:W-:Y:S01]  /*2330*/  IMAD.MOV.U32 R0, RZ, RZ, R227 ;  /* 0x000000ffff007224 */ /* 0x000fe200078e00e3 */
[----:B------:R-:W-:Y:S01]  /*2340*/  ISETP.NE.U32.AND P0, PT, RZ, UR4, PT ;  /* 0x00000004ff007c0c */ /* 0x000fe2000bf05070 */
[----:B------:R-:W2:Y:S01]  /*2350*/  LDL R14, [R1+0xa8] ;  /* 0x0000a800010e7983 */ /* 0x000ea20000100800 */
[----:B------:R-:W1:Y:S01]  /*2360*/  LDC.64 R92, c[0x0][0x3f8] ;  /* 0x0000fe00ff5c7b82 */ /* 0x000e620000000a00 */
[----:B------:R-:W-:Y:S02]  /*2370*/  MOV R20, R26 ;  /* 0x0000001a00147202 */ /* 0x000fe40000000f00 */
[----:B------:R-:W-:-:S05]  /*2380*/  ISETP.NE.AND.EX P0, PT, RZ, UR5, PT, P0 ;  /* 0x00000005ff007c0c */ /* 0x000fca000bf05300 */
[----:B------:R-:W3:Y:S08]  /*2390*/  LDC R119, c[0x0][0x3f4] ;  /* 0x0000fd00ff777b82 */ /* 0x000ef00000000800 */
[----:B------:R-:W-:Y:S01]  /*23a0*/  @P0 IADD3 R4, P1, R228, UR4, RZ ;  /* 0x00000004e4040c10 */ /* 0x000fe2000ff3e0ff */
[----:B------:R-:W-:Y:S01]  /*23b0*/  ULDC UR4, c[0x0][0x2f4] ;  /* 0x0000bd0000047ab9 */ /* 0x000fe20000000800 */
[----:B------:R-:W4:Y:S02]  /*23c0*/  LDC.64 R86, c[0x0][0x408] ;  /* 0x00010200ff567b82 */ /* 0x000f240000000a00 */
[----:B------:R-:W-:-:S05]  /*23d0*/  @P0 IADD3.X R5, R229, UR5, RZ, P1, !PT ;  /* 0x00000005e5050c10 */ /* 0x000fca0008ffe4ff */
[----:B------:R1:W2:Y:S01]  /*23e0*/  @P0 LDG.E R0, desc[UR48][R4.64] ;  /* 0x0000003004000981 */ /* 0x0002a2000c1e1900 */
[----:B------:R-:W-:Y:S02]  /*23f0*/  ISETP.GE.AND P1, PT, R193, UR4, PT ;  /* 0x00000004c1007c0c */ /* 0x000fe4000bf26270 */
[----:B------:R-:W-:Y:S02]  /*2400*/  ISETP.GE.AND P0, PT, R16, UR4, PT ;  /* 0x0000000410007c0c */ /* 0x000fe4000bf06270 */
[----:B0-----:R-:W-:Y:S02]  /*2410*/  SEL R6, RZ, 0xffffffff, P1 ;  /* 0xffffffffff067807 */ /* 0x001fe40000800000 */
[----:B------:R-:W-:Y:S02]  /*2420*/  SEL R3, RZ, 0x1, P0 ;  /* 0x00000001ff037807 */ /* 0x000fe40000000000 */
[----:B------:R-:W-:Y:S01]  /*2430*/  SHF.R.S32.HI R7, RZ, 0x1f, R202 ;  /* 0x0000001fff077819 */ /* 0x000fe200000114ca */
[----:B------:R-:W-:Y:S01]  /*2440*/  IMAD.SHL.U32 R6, R6, 0x2, RZ ;  /* 0x0000000206067824 */ /* 0x000fe200078e00ff */
[----:B------:R-:W-:-:S02]  /*2450*/  ISETP.GE.AND P0, PT, R192, UR4, PT ;  /* 0x00000004c0007c0c */ /* 0x000fc4000bf06270 */
[----:B------:R-:W-:Y:S02]  /*2460*/  ISETP.GE.AND P1, PT, R22, UR4, PT ;  /* 0x0000000416007c0c */ /* 0x000fe4000bf26270 */
[----:B------:R-:W-:Y:S01]  /*2470*/  LOP3.LUT R3, R6, 0x2, R3, 0xe2, !PT ;  /* 0x0000000206037812 */ /* 0x000fe200078ee203 */
[----:B-1----:R-:W-:Y:S01]  /*2480*/  IMAD R6, R7, R92, RZ ;  /* 0x0000005c07067224 */ /* 0x002fe200078e02ff */
[----:B------:R-:W-:Y:S02]  /*2490*/  ISETP.GE.AND P2, PT, R19, UR4, PT ;  /* 0x0000000413007c0c */ /* 0x000fe4000bf46270 */
[----:B------:R-:W-:Y:S02]  /*24a0*/  SEL R4, RZ, 0x4, P0 ;  /* 0x00000004ff047807 */ /* 0x000fe40000000000 */
[----:B------:R-:W-:Y:S01]  /*24b0*/  SEL R5, RZ, 0x8, P1 ;  /* 0x00000008ff057807 */ /* 0x000fe20000800000 */
[----:B------:R-:W-:Y:S01]  /*24c0*/  IMAD R9, R202, R93, R6 ;  /* 0x0000005dca097224 */ /* 0x000fe200078e0206 */
[----:B------:R-:W-:-:S02]  /*24d0*/  SEL R6, RZ, 0x10, P2 ;  /* 0x00000010ff067807 */ /* 0x000fc40001000000 */
[----:B------:R-:W-:Y:S02]  /*24e0*/  LOP3.LUT R3, R5, R3, R4, 0xfe, !PT ;  /* 0x0000000305037212 */ /* 0x000fe400078efe04 */
[-C--:B---3--:R-:W-:Y:S01]  /*24f0*/  ISETP.GE.AND P0, PT, R16, R119.reuse, PT ;  /* 0x000000771000720c */ /* 0x088fe20003f06270 */
[----:B----4-:R-:W-:Y:S01]  /*2500*/  IMAD R7, R7, R86, RZ ;  /* 0x0000005607077224 */ /* 0x010fe200078e02ff */
[--C-:B------:R-:W-:Y:S02]  /*2510*/  SHF.R.S32.HI R195, RZ, 0x1f, R194.reuse ;  /* 0x0000001fffc37819 */ /* 0x100fe400000114c2 */
[----:B------:R-:W-:Y:S02]  /*2520*/  LOP3.LUT R6, R3, R6, RZ, 0xfc, !PT ;  /* 0x0000000603067212 */ /* 0x000fe400078efcff */
[----:B------:R-:W-:Y:S02]  /*2530*/  SEL R3, R119, RZ, P0 ;  /* 0x000000ff77037207 */ /* 0x000fe40000000000 */
[-C--:B------:R-:W-:Y:S01]  /*2540*/  ISETP.GE.AND P1, PT, R193, R119.reuse, PT ;  /* 0x00000077c100720c */ /* 0x080fe20003f26270 */
[----:B------:R-:W-:Y:S01]  /*2550*/  IMAD.WIDE.U32 R90, R202, R86, R194 ;  /* 0x00000056ca5a7225 */ /* 0x000fe200078e00c2 */
[----:B------:R-:W-:-:S03]  /*2560*/  ISETP.GE.AND P3, PT, R192, R119, PT ;  /* 0x00000077c000720c */ /* 0x000fc60003f66270 */
[C---:B------:R-:W-:Y:S01]  /*2570*/  IMAD R7, R202.reuse, R87, R7 ;  /* 0x00000057ca077224 */ /* 0x040fe200078e0207 */
[C---:B------:R-:W-:Y:S01]  /*2580*/  SEL R4, R119.reuse, RZ, P1 ;  /* 0x000000ff77047207 */ /* 0x040fe20000800000 */
[----:B------:R-:W-:Y:S01]  /*2590*/  IMAD.WIDE.U32 R88, R202, R86, R16 ;  /* 0x00000056ca587225 */ /* 0x000fe200078e0010 */
[----:B------:R-:W-:-:S03]  /*25a0*/  SEL R5, R119, RZ, P3 ;  /* 0x000000ff77057207 */ /* 0x000fc60001800000 */
[----:B------:R-:W-:Y:S01]  /*25b0*/  IMAD.IADD R3, R16, 0x1, R3 ;  /* 0x0000000110037824 */ /* 0x000fe200078e0203 */
[----:B------:R-:W-:Y:S01]  /*25c0*/  IADD3 R91, R91, R7, RZ ;  /* 0x000000075b5b7210 */ /* 0x000fe20007ffe0ff */
[----:B------:R-:W-:Y:S01]  /*25d0*/  IMAD.IADD R89, R7, 0x1, R89 ;  /* 0x0000000107597824 */ /* 0x000fe200078e0259 */
[----:B------:R-:W-:Y:S02]  /*25e0*/  IADD3 R7, R193, R4, RZ ;  /* 0x00000004c1077210 */ /* 0x000fe40007ffe0ff */
[----:B------:R-:W-:Y:S01]  /*25f0*/  SHF.R.S32.HI R4, RZ, 0x1f, R3 ;  /* 0x0000001fff047819 */ /* 0x000fe20000011403 */
[----:B------:R-:W-:Y:S02]  /*2600*/  IMAD.IADD R11, R192, 0x1, R5 ;  /* 0x00000001c00b7824 */ /* 0x000fe400078e0205 */
[-C--:B------:R-:W-:Y:S01]  /*2610*/  IMAD.WIDE.U32 R96, R202, R92.reuse, R194 ;  /* 0x0000005cca607225 */ /* 0x080fe200078e00c2 */
[CC--:B------:R-:W-:Y:S02]  /*2620*/  LEA.HI R5, R4.reuse, R3.reuse, RZ, 0x3 ;  /* 0x0000000304057211 */ /* 0x0c0fe400078f18ff */
[----:B------:R-:W-:Y:S01]  /*2630*/  LEA.HI R3, R4, R3, RZ, 0x6 ;  /* 0x0000000304037211 */ /* 0x000fe200078f30ff */
[----:B------:R-:W-:Y:S01]  /*2640*/  IMAD.WIDE.U32 R94, R202, R92, R16 ;  /* 0x0000005cca5e7225 */ /* 0x000fe200078e0010 */
[----:B------:R-:W-:-:S02]  /*2650*/  SHF.R.S32.HI R8, RZ, 0x1f, R7 ;  /* 0x0000001fff087819 */ /* 0x000fc40000011407 */
[----:B------:R-:W-:Y:S01]  /*2660*/  SHF.R.S32.HI R4, RZ, 0x6, R3 ;  /* 0x00000006ff047819 */ /* 0x000fe20000011403 */
[----:B------:R-:W-:Y:S01]  /*2670*/  IMAD.IADD R95, R9, 0x1, R95 ;  /* 0x00000001095f7824 */ /* 0x000fe200078e025f */
[----:B------:R-:W-:Y:S02]  /*2680*/  IADD3 R97, R97, R9, RZ ;  /* 0x0000000961617210 */ /* 0x000fe40007ffe0ff */
[CC--:B------:R-:W-:Y:S02]  /*2690*/  LEA.HI R9, R8.reuse, R7.reuse, RZ, 0x6 ;  /* 0x0000000708097211 */ /* 0x0c0fe400078f30ff */
[----:B------:R-:W-:Y:S01]  /*26a0*/  LOP3.LUT R3, R217, 0x38, R5, 0xf8, !PT ;  /* 0x00000038d9037812 */ /* 0x000fe200078ef805 */
[----:B------:R-:W0:Y:S01]  /*26b0*/  S2R R161, SR_TID.X ;  /* 0x0000000000a17919 */ /* 0x000e220000002100 */
[----:B------:R-:W-:Y:S02]  /*26c0*/  SHF.R.S32.HI R12, RZ, 0x1f, R11 ;  /* 0x0000001fff0c7819 */ /* 0x000fe4000001140b */
[----:B------:R-:W-:Y:S01]  /*26d0*/  LEA.HI R8, R8, R7, RZ, 0x3 ;  /* 0x0000000708087211 */ /* 0x000fe200078f18ff */
[----:B------:R-:W-:-:S02]  /*26e0*/  IMAD R131, R4, 0x1800, R219 ;  /* 0x0000180004837824 */ /* 0x000fc400078e02db */
[----:B------:R-:W-:Y:S01]  /*26f0*/  IMAD R129, R4, 0x1800, R220 ;  /* 0x0000180004817824 */ /* 0x000fe200078e02dc */
[-C--:B------:R-:W-:Y:S02]  /*2700*/  LOP3.LUT R4, R3, R218.reuse, RZ, 0x3c, !PT ;  /* 0x000000da03047212 */ /* 0x080fe400078e3cff */
[CC--:B------:R-:W-:Y:S02]  /*2710*/  LEA.HI R13, R12.reuse, R11.reuse, RZ, 0x3 ;  /* 0x0000000b0c0d7211 */ /* 0x0c0fe400078f18ff */
[----:B------:R-:W-:Y:S02]  /*2720*/  SHF.R.S32.HI R9, RZ, 0x6, R9 ;  /* 0x00000006ff097819 */ /* 0x000fe40000011409 */
[----:B------:R-:W-:Y:S02]  /*2730*/  LOP3.LUT R7, R217, 0x38, R8, 0xf8, !PT ;  /* 0x00000038d9077812 */ /* 0x000fe400078ef808 */
[----:B------:R-:W-:Y:S02]  /*2740*/  LEA.HI R11, R12, R11, RZ, 0x6 ;  /* 0x0000000b0c0b7211 */ /* 0x000fe400078f30ff */
[----:B------:R-:W-:Y:S01]  /*2750*/  LOP3.LUT P2, RZ, R225, 0x4, RZ, 0xc0, !PT ;  /* 0x00000004e1ff7812 */ /* 0x000fe2000784c0ff */
[----:B------:R-:W-:Y:S01]  /*2760*/  IMAD.IADD R131, R131, 0x1, R4 ;  /* 0x0000000183837824 */ /* 0x000fe200078e0204 */
[----:B------:R-:W-:Y:S01]  /*2770*/  LOP3.LUT R20, R20, 0xfffffffe, RZ, 0xc0, !PT ;  /* 0xfffffffe14147812 */ /* 0x000fe200078ec0ff */
[----:B------:R-:W-:Y:S01]  /*2780*/  IMAD R130, R9, 0x1800, R219 ;  /* 0x0000180009827824 */ /* 0x000fe200078e02db */
[----:B------:R-:W-:-:S02]  /*2790*/  LOP3.LUT R7, R7, R218, RZ, 0x3c, !PT ;  /* 0x000000da07077212 */ /* 0x000fc400078e3cff */
[----:B------:R-:W-:Y:S02]  /*27a0*/  SHF.R.U32.HI R21, RZ, 0x3, R204 ;  /* 0x00000003ff157819 */ /* 0x000fe400000116cc */
[----:B------:R-:W-:Y:S02]  /*27b0*/  SHF.R.S32.HI R11, RZ, 0x6, R11 ;  /* 0x00000006ff0b7819 */ /* 0x000fe4000001140b */
[----:B------:R-:W-:Y:S02]  /*27c0*/  LOP3.LUT R4, R204, 0x38, R8, 0xf8, !PT ;  /* 0x00000038cc047812 */ /* 0x000fe400078ef808 */
[----:B------:R-:W-:Y:S02]  /*27d0*/  @P3 LOP3.LUT R20, R20, 0x1, RZ, 0xfc, !PT ;  /* 0x0000000114143812 */ /* 0x000fe400078efcff */
[----:B------:R-:W-:Y:S01]  /*27e0*/  LOP3.LUT R3, R217, 0x38, R13, 0xf8, !PT ;  /* 0x00000038d9037812 */ /* 0x000fe200078ef80d */
[----:B------:R-:W-:Y:S01]  /*27f0*/  IMAD.IADD R130, R130, 0x1, R7 ;  /* 0x0000000182827824 */ /* 0x000fe200078e0207 */
[----:B------:R-:W-:Y:S01]  /*2800*/  LOP3.LUT R4, R4, R21, RZ, 0x3c, !PT ;  /* 0x0000001504047212 */ /* 0x000fe200078e3cff */
[----:B------:R-:W-:Y:S01]  /*2810*/  IMAD R127, R9, 0x1800, R220 ;  /* 0x00001800097f7824 */ /* 0x000fe200078e02dc */
[----:B-----5:R-:W-:Y:S01]  /*2820*/  SHF.R.S32.HI R15, RZ, 0x1f, R132 ;  /* 0x0000001fff0f7819 */ /* 0x020fe20000011484 */
[----:B------:R-:W-:Y:S01]  /*2830*/  IMAD R128, R11, 0x1800, R219 ;  /* 0x000018000b807824 */ /* 0x000fe200078e02db */
[----:B------:R-:W-:-:S02]  /*2840*/  LOP3.LUT R7, R204, 0x38, R13, 0xf8, !PT ;  /* 0x00000038cc077812 */ /* 0x000fc400078ef80d */
[----:B------:R-:W-:Y:S02]  /*2850*/  LOP3.LUT R3, R3, R218, RZ, 0x3c, !PT ;  /* 0x000000da03037212 */ /* 0x000fe400078e3cff */
[----:B------:R-:W-:Y:S01]  /*2860*/  LOP3.LUT R20, R20, 0xfffffffb, RZ, 0xc0, !PT ;  /* 0xfffffffb14147812 */ /* 0x000fe200078ec0ff */
[----:B------:R-:W-:Y:S01]  /*2870*/  IMAD.IADD R127, R127, 0x1, R4 ;  /* 0x000000017f7f7824 */ /* 0x000fe200078e0204 */
[----:B------:R-:W-:Y:S01]  /*2880*/  LOP3.LUT R7, R7, R21, RZ, 0x3c, !PT ;  /* 0x0000001507077212 */ /* 0x000fe200078e3cff */
[----:B------:R-:W-:Y:S01]  /*2890*/  IMAD R126, R11, 0x1800, R220 ;  /* 0x000018000b7e7824 */ /* 0x000fe200078e02dc */
[----:B------:R-:W-:Y:S01]  /*28a0*/  IADD3 R128, R128, R3, RZ ;  /* 0x0000000380807210 */ /* 0x000fe20007ffe0ff */
[----:B------:R-:W-:Y:S01]  /*28b0*/  IMAD R4, R15, R92, RZ ;  /* 0x0000005c0f047224 */ /* 0x000fe200078e02ff */
[----:B------:R-:W-:Y:S02]  /*28c0*/  @P2 LOP3.LUT R20, R20, 0x4, RZ, 0xfc, !PT ;  /* 0x0000000414142812 */ /* 0x000fe400078efcff */
[----:B------:R-:W-:-:S02]  /*28d0*/  LOP3.LUT R3, R217, 0x18, R16, 0xf8, !PT ;  /* 0x00000018d9037812 */ /* 0x000fc400078ef810 */
[----:B------:R-:W-:Y:S01]  /*28e0*/  ISETP.GE.AND P2, PT, R23, UR4, PT ;  /* 0x0000000417007c0c */ /* 0x000fe2000bf46270 */
[----:B------:R-:W-:Y:S01]  /*28f0*/  IMAD R15, R15, R86, RZ ;  /* 0x000000560f0f7224 */ /* 0x000fe200078e02ff */
[----:B------:R-:W-:Y:S01]  /*2900*/  LOP3.LUT R10, R204, 0x38, R5, 0xf8, !PT ;  /* 0x00000038cc0a7812 */ /* 0x000fe200078ef805 */
[----:B------:R-:W-:Y:S01]  /*2910*/  IMAD.IADD R126, R126, 0x1, R7 ;  /* 0x000000017e7e7824 */ /* 0x000fe200078e0207 */
[----:B------:R-:W-:Y:S01]  /*2920*/  SEL R7, RZ, 0x20, P2 ;  /* 0x00000020ff077807 */ /* 0x000fe20001000000 */
[----:B------:R-:W-:Y:S01]  /*2930*/  IMAD R99, R132, R93, R4 ;  /* 0x0000005d84637224 */ /* 0x000fe200078e0204 */
[----:B------:R-:W-:Y:S01]  /*2940*/  LOP3.LUT R4, R3, R218, RZ, 0x3c, !PT ;  /* 0x000000da03047212 */ /* 0x000fe200078e3cff */
[----:B------:R-:W-:Y:S01]  /*2950*/  IMAD R9, R87, 0x60, RZ ;  /* 0x0000006057097824 */ /* 0x000fe200078e02ff */
[----:B------:R-:W-:Y:S01]  /*2960*/  SHF.L.U64.HI R104, R86, 0x6, R87 ;  /* 0x0000000656687819 */ /* 0x000fe20000010257 */
[----:B------:R-:W-:Y:S01]  /*2970*/  IMAD R15, R132, R87, R15 ;  /* 0x00000057840f7224 */ /* 0x000fe200078e020f */
[----:B------:R-:W-:Y:S01]  /*2980*/  SHF.L.U32 R105, R86, 0x6, RZ ;  /* 0x0000000656697819 */ /* 0x000fe200000006ff */
[-C--:B------:R-:W-:Y:S01]  /*2990*/  IMAD.WIDE.U32 R90, R132, R86.reuse, R90 ;  /* 0x00000056845a7225 */ /* 0x080fe200078e005a */
[----:B------:R-:W-:Y:S01]  /*29a0*/  LOP3.LUT R10, R10, R21, RZ, 0x3c, !PT ;  /* 0x000000150a0a7212 */ /* 0x000fe200078e3cff */
[----:B------:R1:W-:Y:S02]  /*29b0*/  STL [R1], R20 ;  /* 0x0000001401007387 */ /* 0x0003e40000100800 */
[----:B------:R-:W-:Y:S01]  /*29c0*/  IMAD.WIDE.U32 R88, R132, R86, R88 ;  /* 0x0000005684587225 */ /* 0x000fe200078e0058 */
[----:B------:R-:W-:-:S02]  /*29d0*/  SHF.L.U64.HI R102, R92, 0x6, R93 ;  /* 0x000000065c667819 */ /* 0x000fc4000001025d */
[----:B------:R-:W-:Y:S01]  /*29e0*/  IADD3 R125, R219, R4, RZ ;  /* 0x00000004db7d7210 */ /* 0x000fe20007ffe0ff */
[----:B------:R-:W-:Y:S01]  /*29f0*/  IMAD.WIDE.U32 R96, R132, R92, R96 ;  /* 0x0000005c84607225 */ /* 0x000fe200078e0060 */
[----:B------:R-:W-:Y:S02]  /*2a00*/  SHF.R.S32.HI R112, RZ, 0x3, R5 ;  /* 0x00000003ff707819 */ /* 0x000fe40000011405 */
[----:B------:R-:W-:Y:S01]  /*2a10*/  LOP3.LUT R3, R5, 0xfffffff8, RZ, 0xc0, !PT ;  /* 0xfffffff805037812 */ /* 0x000fe200078ec0ff */
[----:B------:R-:W-:Y:S01]  /*2a20*/  IMAD.WIDE.U32 R86, R86, 0x60, RZ ;  /* 0x0000006056567825 */ /* 0x000fe200078e00ff */
[----:B-1----:R-:W-:Y:S02]  /*2a30*/  LOP3.LUT R20, R6, R7, RZ, 0xfc, !PT ;  /* 0x0000000706147212 */ /* 0x002fe400078efcff */
[----:B------:R-:W-:Y:S01]  /*2a40*/  LOP3.LUT R4, R8, 0xfffffff8, RZ, 0xc0, !PT ;  /* 0xfffffff808047812 */ /* 0x000fe200078ec0ff */
[----:B------:R-:W-:Y:S01]  /*2a50*/  IMAD R123, R93, 0x60, RZ ;  /* 0x000000605d7b7824 */ /* 0x000fe200078e02ff */
[----:B------:R-:W-:Y:S01]  /*2a60*/  LOP3.LUT R5, R13, 0xfffffff8, RZ, 0xc0, !PT ;  /* 0xfffffff80d057812 */ /* 0x000fe200078ec0ff */
[----:B------:R-:W-:-:S02]  /*2a70*/  IMAD.SHL.U32 R103, R92, 0x40, RZ ;  /* 0x000000405c677824 */ /* 0x000fc400078e00ff */
[----:B------:R-:W-:Y:S01]  /*2a80*/  IMAD.WIDE.U32 R94, R132, R92, R94 ;  /* 0x0000005c845e7225 */ /* 0x000fe200078e005e */
[----:B------:R-:W-:-:S03]  /*2a90*/  IADD3 R129, R129, R10, RZ ;  /* 0x0000000a81817210 */ /* 0x000fc60007ffe0ff */
[----:B------:R-:W-:Y:S01]  /*2aa0*/  IMAD.WIDE.U32 R92, R92, 0x60, RZ ;  /* 0x000000605c5c7825 */ /* 0x000fe200078e00ff */
[----:B------:R-:W-:Y:S02]  /*2ab0*/  SHF.R.S32.HI R111, RZ, 0x3, R8 ;  /* 0x00000003ff6f7819 */ /* 0x000fe40000011408 */
[----:B------:R-:W-:Y:S01]  /*2ac0*/  IADD3 R101, R97, R99, RZ ;  /* 0x0000006361657210 */ /* 0x000fe20007ffe0ff */
[----:B------:R-:W-:Y:S01]  /*2ad0*/  IMAD.IADD R124, R87, 0x1, R9 ;  /* 0x00000001577c7824 */ /* 0x000fe200078e0209 */
[----:B------:R-:W-:Y:S01]  /*2ae0*/  LOP3.LUT R7, R20, 0x2, RZ, 0xc0, !PT ;  /* 0x0000000214077812 */ /* 0x000fe200078ec0ff */
[----:B------:R-:W-:Y:S01]  /*2af0*/  IMAD.IADD R122, R122, 0x1, R27 ;  /* 0x000000017a7a7824 */ /* 0x000fe200078e021b */
[C---:B------:R-:W-:Y:S01]  /*2b00*/  LOP3.LUT R8, R20.reuse, 0x4, RZ, 0xc0, !PT ;  /* 0x0000000414087812 */ /* 0x040fe200078ec0ff */
[----:B------:R-:W-:Y:S01]  /*2b10*/  IMAD.SHL.U32 R119, R119, 0x2, RZ ;  /* 0x0000000277777824 */ /* 0x000fe200078e00ff */
[C---:B------:R-:W-:Y:S01]  /*2b20*/  LOP3.LUT R9, R20.reuse, 0x8, RZ, 0xc0, !PT ;  /* 0x0000000814097812 */ /* 0x040fe200078ec0ff */
[----:B------:R-:W-:Y:S01]  /*2b30*/  IMAD.IADD R123, R93, 0x1, R123 ;  /* 0x000000015d7b7824 */ /* 0x000fe200078e027b */
[----:B------:R-:W-:Y:S01]  /*2b40*/  LOP3.LUT R10, R20, 0x10, RZ, 0xc0, !PT ;  /* 0x00000010140a7812 */ /* 0x000fe200078ec0ff */
[----:B------:R-:W-:Y:S01]  /*2b50*/  IMAD.IADD R99, R99, 0x1, R95 ;  /* 0x0000000163637824 */ /* 0x000fe200078e025f */
[----:B0-----:R-:W-:Y:S01]  /*2b60*/  LEA.HI R161, R161, 0x8, RZ, 0x19 ;  /* 0x00000008a1a17811 */ /* 0x001fe200078fc8ff */
[----:B------:R-:W-:Y:S01]  /*2b70*/  IMAD.IADD R100, R91, 0x1, R15 ;  /* 0x000000015b647824 */ /* 0x000fe200078e020f */
[----:B------:R-:W-:-:S02]  /*2b80*/  IADD3 R98, R15, R89, RZ ;  /* 0x000000590f627210 */ /* 0x000fc40007ffe0ff */
[----:B------:R-:W-:Y:S02]  /*2b90*/  SHF.R.S32.HI R110, RZ, 0x3, R13 ;  /* 0x00000003ff6e7819 */ /* 0x000fe4000001140d */
[----:B------:R-:W-:Y:S02]  /*2ba0*/  LOP3.LUT R6, R6, 0x1, RZ, 0xc0, !PT ;  /* 0x0000000106067812 */ /* 0x000fe400078ec0ff */
[----:B------:R-:W-:Y:S02]  /*2bb0*/  SHF.R.S32.HI R108, RZ, 0x1f, R3 ;  /* 0x0000001fff6c7819 */ /* 0x000fe40000011403 */
[----:B------:R-:W-:Y:S02]  /*2bc0*/  SHF.R.S32.HI R107, RZ, 0x1f, R4 ;  /* 0x0000001fff6b7819 */ /* 0x000fe40000011404 */
[----:B------:R-:W-:Y:S02]  /*2bd0*/  SHF.R.S32.HI R106, RZ, 0x1f, R5 ;  /* 0x0000001fff6a7819 */ /* 0x000fe40000011405 */
[----:B------:R-:W-:Y:S01]  /*2be0*/  LOP3.LUT R20, R20, 0x20, RZ, 0xc0, !PT ;  /* 0x0000002014147812 */ /* 0x000fe200078ec0ff */
[----:B--2---:R-:W-:Y:S01]  /*2bf0*/  IMAD R109, R14, 0x40, R202 ;  /* 0x000000400e6d7824 */ /* 0x004fe200078e02ca */
[----:B------:R-:W-:-:S07]  /*2c00*/  SHF.R.S32.HI R121, RZ, 0x1f, R0 ;  /* 0x0000001fff797819 */ /* 0x000fce0000011400 */
.L_x_562:
[----:B--2---:R-:W2:Y:S01]  /*2c10*/  LDL.LU R29, [R1] ;  /* 0x00000000011d7983 */ /* 0x004ea20000300800 */
[----:B0-----:R-:W0:Y:S01]  /*2c20*/  LDC R28, c[0x0][0x430] ;  /* 0x00010c00ff1c7b82 */ /* 0x001e220000000800 */
[----:B------:R-:W-:Y:S02]  /*2c30*/  VIADD R24, R24, 0xffffffff ;  /* 0xffffffff18187836 */ /* 0x000fe40000000000 */
[----:B------:R-:W-:Y:S02]  /*2c40*/  IMAD.MOV.U32 R21, RZ, RZ, RZ ;  /* 0x000000ffff157224 */ /* 0x000fe400078e00ff */
[----:B------:R-:W-:-:S03]  /*2c50*/  IMAD R12, R24, 0x60, R109 ;  /* 0x00000060180c7824 */ /* 0x000fc600078e026d */
[----:B-1----:R-:W1:Y:S01]  /*2c60*/  LDC R118, c[0x0][0x3f4] ;  /* 0x0000fd00ff767b82 */ /* 0x002e620000000800 */
[----:B------:R-:W-:Y:S01]  /*2c70*/  IMAD.IADD R32, R122, 0x1, R12 ;  /* 0x000000017a207824 */ /* 0x000fe200078e020c */
[----:B------:R-:W-:-:S04]  /*2c80*/  ISETP.GE.AND P2, PT, R12, R25, PT ;  /* 0x000000190c00720c */ /* 0x000fc80003f46270 */
[----:B------:R-:W-:Y:S02]  /*2c90*/  ISETP.GT.OR P2, PT, R109, 0x5f, P2 ;  /* 0x0000005f6d00780c */ /* 0x000fe40001744670 */
[----:B------:R-:W-:Y:S02]  /*2ca0*/  MOV R26, R32 ;  /* 0x00000020001a7202 */ /* 0x000fe40000000f00 */
[----:B0-----:R-:W-:-:S09]  /*2cb0*/  ISETP.NE.AND P3, PT, R28, 0x1, PT ;  /* 0x000000011c00780c */ /* 0x001fd20003f65270 */
[----:B------:R-:W0:Y:S08]  /*2cc0*/  @!P2 LDC.64 R14, c[0x0][0x428] ;  /* 0x00010a00ff0eab82 */ /* 0x000e300000000a00 */
[----:B------:R-:W3:Y:S08]  /*2cd0*/  @!P2 LDC.64 R12, c[0x0][0x418] ;  /* 0x00010600ff0cab82 */ /* 0x000ef00000000a00 */
[----:B------:R-:W4:Y:S08]  /*2ce0*/  @P3 LDC R11, c[0x0][0x434] ;  /* 0x00010d00ff0b3b82 */ /* 0x000f300000000800 */
[----:B------:R-:W1:Y:S01]  /*2cf0*/  @P3 LDC R30, c[0x0][0x438] ;  /* 0x00010e00ff1e3b82 */ /* 0x000e620000000800 */
[----:B----4-:R-:W-:-:S05]  /*2d00*/  @P3 IMAD.HI.U32 R11, R32, R11, RZ ;  /* 0x0000000b200b3227 */ /* 0x010fca00078e00ff */
[----:B-1----:R-:W-:Y:S01]  /*2d10*/  @P3 SHF.R.U32.HI R26, RZ, R30, R11 ;  /* 0x0000001eff1a3219 */ /* 0x002fe2000001160b */
[----:B0-----:R-:W-:-:S03]  /*2d20*/  @!P2 IMAD R11, R121, R14, RZ ;  /* 0x0000000e790ba224 */ /* 0x001fc600078e02ff */
[--C-:B------:R-:W-:Y:S01]  /*2d30*/  @!P2 SHF.R.S32.HI R27, RZ, 0x1f, R26.reuse ;  /* 0x0000001fff1ba819 */ /* 0x100fe2000001141a */
[C---:B------:R-:W-:Y:S02]  /*2d40*/  @!P2 IMAD R11, R0.reuse, R15, R11 ;  /* 0x0000000f000ba224 */ /* 0x040fe400078e020b */
[----:B------:R-:W-:-:S04]  /*2d50*/  @!P2 IMAD.WIDE.U32 R14, R0, R14, R26 ;  /* 0x0000000e000ea225 */ /* 0x000fc800078e001a */
[----:B------:R-:W-:Y:S01]  /*2d60*/  @!P2 IMAD.IADD R11, R15, 0x1, R11 ;  /* 0x000000010f0ba824 */ /* 0x000fe200078e020b */
[----:B---3--:R-:W-:-:S04]  /*2d70*/  @!P2 LEA R12, P3, R14, R12, 0x2 ;  /* 0x0000000c0e0ca211 */ /* 0x008fc800078610ff */
[----:B------:R-:W-:-:S05]  /*2d80*/  @!P2 LEA.HI.X R13, R14, R13, R11, 0x2, P3 ;  /* 0x0000000d0e0da211 */ /* 0x000fca00018f140b */
[----:B------:R0:W5:Y:S01]  /*2d90*/  @!P2 LDG.E R21, desc[UR48][R12.64] ;  /* 0x000000300c15a981 */ /* 0x000162000c1e1900 */
[----:B------:R-:W-:Y:S01]  /*2da0*/  ISETP.GT.AND P2, PT, R24, R120, PT ;  /* 0x000000781800720c */ /* 0x000fe20003f44270 */
[----:B------:R-:W-:Y:S01]  /*2db0*/  IMAD R14, R18, 0x4800, R125 ;  /* 0x00004800120e7824 */ /* 0x000fe200078e027d */
[----:B------:R-:W-:Y:S01]  /*2dc0*/  LOP3.LUT P4, RZ, R225, 0x4, RZ, 0xc0, !PT ;  /* 0x00000004e1ff7812 */ /* 0x000fe2000788c0ff */
[----:B------:R-:W-:Y:S05]  /*2dd0*/  YIELD ;  /* 0x0000000000007946 */ /* 0x000fea0003800000 */
[----:B------:R-:W-:Y:S01]  /*2de0*/  IADD3 R11, -R26, RZ, RZ ;  /* 0x000000ff1a0b7210 */ /* 0x000fe20007ffe1ff */
[C---:B------:R-:W-:Y:S01]  /*2df0*/  VIADD R80, R14.reuse, 0x20 ;  /* 0x000000200e507836 */ /* 0x040fe20000000000 */
[----:B------:R-:W-:Y:S01]  /*2e00*/  BSSY B0, `(.L_x_457) ;  /* 0x00007a0000007945 */ /* 0x000fe20003800000 */
[----:B------:R-:W-:-:S02]  /*2e10*/  LEA R27, R14, R113, 0x1 ;  /* 0x000000710e1b7211 */ /* 0x000fc400078e08ff */
[----:B------:R-:W-:Y:S02]  /*2e20*/  IMAD R26, R28, R11, R32 ;  /* 0x0000000b1c1a7224 */ /* 0x000fe400078e0220 */
[----:B------:R-:W-:-:S04]  /*2e30*/  @P4 VIADD R80, R14, 0xffffffe0 ;  /* 0xffffffe00e504836 */ /* 0x000fc80000000000 */
[----:B------:R-:W-:Y:S01]  /*2e40*/  IMAD R80, R80, 0x2, R113 ;  /* 0x0000000250507824 */ /* 0x000fe200078e0271 */
[----:B--2---:R-:W-:-:S04]  /*2e50*/  LOP3.LUT R29, R29, 0xfffffffd, RZ, 0xc0, !PT ;  /* 0xfffffffd1d1d7812 */ /* 0x004fc800078ec0ff */
[----:B------:R-:W-:Y:S02]  /*2e60*/  @P2 LOP3.LUT R29, R29, 0x2, RZ, 0xfc, !PT ;  /* 0x000000021d1d2812 */ /* 0x000fe400078efcff */
[----:B------:R-:W-:-:S03]  /*2e70*/  ISETP.GE.AND P2, PT, R118, 0x1, PT ;  /* 0x000000017600780c */ /* 0x000fc60003f46270 */
[----:B------:R0:W-:Y:S10]  /*2e80*/  STL [R1], R29 ;  /* 0x0000001d01007387 */ /* 0x0001f40000100800 */
[----:B0-----:R-:W-:Y:S05]  /*2e90*/  @!P2 BRA `(.L_x_458) ;  /* 0x00000070008ca947 */ /* 0x001fea0003800000 */
[----:B------:R-:W-:Y:S01]  /*2ea0*/  SHF.R.S32.HI R81, RZ, 0x1f, R26 ;  /* 0x0000001fff517819 */ /* 0x000fe2000001141a */
[----:B------:R-:W-:Y:S01]  /*2eb0*/  ULDC.64 UR4, c[0x0][0x300] ;  /* 0x0000c00000047ab9 */ /* 0x000fe20000000a00 */
[----:B-----5:R-:W-:Y:S01]  /*2ec0*/  SHF.R.S32.HI R82, RZ, 0x1f, R21 ;  /* 0x0000001fff527819 */ /* 0x020fe20000011415 */
[----:B------:R-:W-:-:S04]  /*2ed0*/  IMAD.WIDE.U32 R12, R26, UR4, RZ ;  /* 0x000000041a0c7c25 */ /* 0x000fc8000f8e00ff */
[----:B------:R-:W-:Y:S02]  /*2ee0*/  IMAD R11, R81, UR4, RZ ;  /* 0x00000004510b7c24 */ /* 0x000fe4000f8e02ff */
[----:B------:R-:W-:Y:S02]  /*2ef0*/  IMAD R83, R24, -0x60, R25 ;  /* 0xffffffa018537824 */ /* 0x000fe400078e0219 */
[----:B------:R-:W-:Y:S01]  /*2f00*/  IMAD R11, R26, UR5, R11 ;  /* 0x000000051a0b7c24 */ /* 0x000fe2000f8e020b */
[----:B------:R-:W-:Y:S02]  /*2f10*/  ULDC.64 UR4, c[0x0][0x310] ;  /* 0x0000c40000047ab9 */ /* 0x000fe40000000a00 */
[----:B------:R-:W-:Y:S01]  /*2f20*/  IMAD R14, R82, UR4, RZ ;  /* 0x00000004520e7c24 */ /* 0x000fe2000f8e02ff */
[----:B------:R-:W-:Y:S01]  /*2f30*/  VIMNMX R83, R83, 0x60, PT ;  /* 0x0000006053537848 */ /* 0x000fe20003fe0100 */
[----:B------:R-:W-:Y:S02]  /*2f40*/  IMAD.IADD R13, R13, 0x1, R11 ;  /* 0x000000010d0d7824 */ /* 0x000fe400078e020b */
[----:B------:R-:W-:-:S02]  /*2f50*/  IMAD R11, R21, UR5, R14 ;  /* 0x00000005150b7c24 */ /* 0x000fc4000f8e020e */
[----:B------:R-:W-:Y:S01]  /*2f60*/  IMAD.WIDE.U32 R12, R21, UR4, R12 ;  /* 0x00000004150c7c25 */ /* 0x000fe2000f8e000c */
[----:B------:R-:W-:-:S03]  /*2f70*/  ULDC.64 UR4, c[0x0][0x308] ;  /* 0x0000c20000047ab9 */ /* 0x000fc60000000a00 */
[----:B------:R-:W-:Y:S01]  /*2f80*/  IMAD R14, R124, R24, RZ ;  /* 0x000000187c0e7224 */ /* 0x000fe200078e02ff */
[----:B------:R-:W-:Y:S02]  /*2f90*/  IADD3 R13, R13, R11, RZ ;  /* 0x0000000b0d0d7210 */ /* 0x000fe40007ffe0ff */
[----:B------:R-:W-:Y:S01]  /*2fa0*/  SHF.R.S32.HI R11, RZ, 0x1f, R24 ;  /* 0x0000001fff0b7819 */ /* 0x000fe20000011418 */
[----:B------:R-:W-:-:S04]  /*2fb0*/  IMAD.WIDE.U32 R116, R196, UR4, R12 ;  /* 0x00000004c4747c25 */ /* 0x000fc8000f8e000c */
[----:B------:R-:W-:Y:S01]  /*2fc0*/  IMAD R13, R196, UR5, R117 ;  /* 0x00000005c40d7c24 */ /* 0x000fe2000f8e0275 */
[----:B------:R-:W-:Y:S01]  /*2fd0*/  ULDC.64 UR4, c[0x0][0x2e8] ;  /* 0x0000ba0000047ab9 */ /* 0x000fe20000000a00 */
[----:B------:R-:W-:Y:S01]  /*2fe0*/  IMAD R12, R123, R24, RZ ;  /* 0x000000187b0c7224 */ /* 0x000fe200078e02ff */
[C---:B------:R-:W-:Y:S01]  /*2ff0*/  LEA R117, P2, R116.reuse, UR4, 0x1 ;  /* 0x0000000474757c11 */ /* 0x040fe2000f8408ff */
[----:B------:R-:W-:Y:S01]  /*3000*/  ULDC.U8 UR4, c[0x0][0x410] ;  /* 0x0001040000047ab9 */ /* 0x000fe20000000000 */
[C---:B------:R-:W-:Y:S02]  /*3010*/  IMAD R31, R11.reuse, R86, R14 ;  /* 0x000000560b1f7224 */ /* 0x040fe400078e020e */
[----:B------:R-:W-:Y:S01]  /*3020*/  LEA.HI.X R116, R116, UR5, R13, 0x1, P2 ;  /* 0x0000000574747c11 */ /* 0x000fe200090f0c0d */
[----:B------:R-:W-:Y:S01]  /*3030*/  IMAD R29, R11, R92, R12 ;  /* 0x0000005c0b1d7224 */ /* 0x000fe200078e020c */
[----:B------:R-:W-:Y:S01]  /*3040*/  ISETP.NE.AND P2, PT, RZ, UR4, PT ;  /* 0x00000004ff007c0c */ /* 0x000fe2000bf45270 */
[----:B------:R-:W-:-:S04]  /*3050*/  IMAD.WIDE.U32 R14, R92, R24, RZ ;  /* 0x000000185c0e7225 */ /* 0x000fc800078e00ff */
[----:B------:R-:W-:-:S04]  /*3060*/  IMAD.WIDE.U32 R12, R86, R24, RZ ;  /* 0x00000018560c7225 */ /* 0x000fc800078e00ff */
[----:B------:R-:W-:Y:S02]  /*3070*/  IMAD.IADD R11, R15, 0x1, R29 ;  /* 0x000000010f0b7824 */ /* 0x000fe400078e021d */
[----:B------:R-:W-:Y:S02]  /*3080*/  IMAD.IADD R78, R13, 0x1, R31 ;  /* 0x000000010d4e7824 */ /* 0x000fe400078e021f */
[----:B------:R-:W-:Y:S05]  /*3090*/  @!P2 BRA `(.L_x_459) ;  /* 0x0000003400a8a947 */ /* 0x000fea0003800000 */
[----:B------:R-:W-:Y:S01]  /*30a0*/  ISETP.GE.AND P3, PT, R202, R83, PT ;  /* 0x00000053ca00720c */ /* 0x000fe20003f66270 */
[----:B------:R-:W-:Y:S01]  /*30b0*/  BSSY B1, `(.L_x_460) ;  /* 0x0000042000017945 */ /* 0x000fe20003800000 */
        /* <DEDUP_REMOVED lines=24> */
[----:B------:R-:W-:Y:S06]  /*3240*/  @P3 BRA `(.L_x_461) ;  /* 0x0000000000a03947 */ /* 0x000fec0003800000 */
[----:B------:R-:W-:Y:S01]  /*3250*/  IADD3 R55, P2, R96, R14, RZ ;  /* 0x0000000e60377210 */ /* 0x000fe20007f5e0ff */
[----:B------:R-:W-:Y:S01]  /*3260*/  ULDC.64 UR4, c[0x0][0x3e8] ;  /* 0x0000fa0000047ab9 */ /* 0x000fe20000000a00 */
[----:B------:R-:W-:Y:S02]  /*3270*/  CS2R R72, SRZ ;  /* 0x0000000000487805 */ /* 0x000fe4000001ff00 */
[----:B------:R-:W-:Y:S02]  /*3280*/  CS2R R74, SRZ ;  /* 0x00000000004a7805 */ /* 0x000fe4000001ff00 */
[----:B------:R-:W-:Y:S02]  /*3290*/  IADD3.X R56, R11, R101, RZ, P2, !PT ;  /* 0x000000650b387210 */ /* 0x000fe400017fe4ff */
[----:B------:R-:W-:-:S05]  /*32a0*/  IADD3 R52, P2, R90, R12, RZ ;  /* 0x0000000c5a347210 */ /* 0x000fca0007f5e0ff */
[----:B------:R-:W-:Y:S01]  /*32b0*/  IMAD.X R53, R78, 0x1, R100, P2 ;  /* 0x000000014e357824 */ /* 0x000fe200010e0664 */
[----:B------:R-:W-:-:S04]  /*32c0*/  LEA R54, P2, R55, UR4, 0x1 ;  /* 0x0000000437367c11 */ /* 0x000fc8000f8408ff */
[----:B------:R-:W-:Y:S01]  /*32d0*/  LEA.HI.X R55, R55, UR5, R56, 0x1, P2 ;  /* 0x0000000537377c11 */ /* 0x000fe200090f0c38 */
[----:B------:R-:W-:Y:S02]  /*32e0*/  ULDC.64 UR4, c[0x0][0x400] ;  /* 0x0001000000047ab9 */ /* 0x000fe40000000a00 */
[----:B------:R-:W-:-:S04]  /*32f0*/  LEA R76, P2, R52, UR4, 0x1 ;  /* 0x00000004344c7c11 */ /* 0x000fc8000f8408ff */
[----:B------:R-:W-:Y:S02]  /*3300*/  LEA.HI.X R77, R52, UR5, R53, 0x1, P2 ;  /* 0x00000005344d7c11 */ /* 0x000fe400090f0c35 */
[----:B------:R-:W-:Y:S02]  /*3310*/  ISETP.GE.AND P2, PT, R194, R118, PT ;  /* 0x00000076c200720c */ /* 0x000fe40003f46270 */
[----:B------:R-:W-:Y:S02]  /*3320*/  CS2R R68, SRZ ;  /* 0x0000000000447805 */ /* 0x000fe4000001ff00 */
[----:B------:R-:W-:-:S09]  /*3330*/  CS2R R70, SRZ ;  /* 0x0000000000467805 */ /* 0x000fd2000001ff00 */
[----:B------:R-:W5:Y:S04]  /*3340*/  @!P2 LDG.E.64 R72, desc[UR48][R54.64] ;  /* 0x000000303648a981 */ /* 0x000f68000c1e1b00 */
[----:B------:R-:W5:Y:S01]  /*3350*/  @!P2 LDG.E.64 R74, desc[UR48][R76.64] ;  /* 0x000000304c4aa981 */ /* 0x000f62000c1e1b00 */
        /* <DEDUP_REMOVED lines=16> */
[----:B------:R-:W-:-:S11]  /*3460*/  CS2R R52, SRZ ;  /* 0x0000000000347805 */ /* 0x000fd6000001ff00 */
[----:B------:R-:W5:Y:S04]  /*3470*/  @!P2 LDG.E.64 R56, desc[UR48][R54.64+0x80] ;  /* 0x000080303638a981 */ /* 0x000f68000c1e1b00 */
[----:B------:R-:W5:Y:S01]  /*3480*/  @!P2 LDG.E.64 R58, desc[UR48][R76.64+0x80] ;  /* 0x000080304c3aa981 */ /* 0x000f62000c1e1b00 */
[----:B------:R-:W-:-:S13]  /*3490*/  ISETP.GE.AND P2, PT, R209, R118, PT ;  /* 0x00000076d100720c */ /* 0x000fda0003f46270 */
[----:B------:R0:W5:Y:S02]  /*34a0*/  @!P2 LDG.E.64 R52, desc[UR48][R54.64+0xa0] ;  /* 0x0000a0303634a981 */ /* 0x000164000c1e1b00 */
[----:B0-----:R-:W-:-:S06]  /*34b0*/  CS2R R54, SRZ ;  /* 0x0000000000367805 */ /* 0x001fcc000001ff00 */
[----:B------:R0:W5:Y:S02]  /*34c0*/  @!P2 LDG.E.64 R54, desc[UR48][R76.64+0xa0] ;  /* 0x0000a0304c36a981 */ /* 0x000164000c1e1b00 */
.L_x_461:
[----:B------:R-:W-:Y:S05]  /*34d0*/  BSYNC B1 ;  /* 0x0000000000017941 */ /* 0x000fea0003800000 */
.L_x_460:
[----:B0-----:R-:W-:Y:S01]  /*34e0*/  VIADD R76, R202, 0x40 ;  /* 0x00000040ca4c7836 */ /* 0x001fe20000000000 */
[----:B------:R-:W-:Y:S04]  /*34f0*/  BSSY B1, `(.L_x_462) ;  /* 0x000002b000017945 */ /* 0x000fe80003800000 */
[----:B------:R-:W-:-:S13]  /*3500*/  ISETP.GE.AND P4, PT, R76, R83, PT ;  /* 0x000000534c00720c */ /* 0x000fda0003f86270 */
[----:B------:R-:W-:Y:S05]  /*3510*/  @P4 BRA `(.L_x_463) ;  /* 0x0000000000a04947 */ /* 0x000fea0003800000 */
[----:B------:R-:W-:Y:S01]  /*3520*/  IADD3 R15, P2, P5, R96, R14, R103 ;  /* 0x0000000e600f7210 */ /* 0x000fe20007d5e067 */
[----:B------:R-:W-:Y:S01]  /*3530*/  ULDC.64 UR4, c[0x0][0x3e8] ;  /* 0x0000fa0000047ab9 */ /* 0x000fe20000000a00 */
[----:B------:R-:W-:Y:S02]  /*3540*/  CS2R R48, SRZ ;  /* 0x0000000000307805 */ /* 0x000fe4000001ff00 */
[----:B------:R-:W-:Y:S02]  /*3550*/  CS2R R50, SRZ ;  /* 0x0000000000327805 */ /* 0x000fe4000001ff00 */
[----:B------:R-:W-:Y:S02]  /*3560*/  IADD3.X R28, R101, R11, R102, P2, P5 ;  /* 0x0000000b651c7210 */ /* 0x000fe400017ea466 */
[----:B------:R-:W-:-:S04]  /*3570*/  IADD3 R13, P2, P5, R90, R12, R105 ;  /* 0x0000000c5a0d7210 */ /* 0x000fc80007d5e069 */
[----:B------:R-:W-:Y:S02]  /*3580*/  IADD3.X R78, R100, R78, R104, P2, P5 ;  /* 0x0000004e644e7210 */ /* 0x000fe400017ea468 */
        /* <DEDUP_REMOVED lines=8> */
[----:B------:R0:W5:Y:S04]  /*3610*/  @!P2 LDG.E.64 R48, desc[UR48][R14.64] ;  /* 0x000000300e30a981 */ /* 0x000168000c1e1b00 */
[----:B------:R0:W5:Y:S01]  /*3620*/  @!P2 LDG.E.64 R50, desc[UR48][R12.64] ;  /* 0x000000300c32a981 */ /* 0x000162000c1e1b00 */
        /* <DEDUP_REMOVED lines=20> */
[----:B------:R-:W-:-:S13]  /*3770*/  ISETP.GE.AND P2, PT, R209, R118, PT ;  /* 0x00000076d100720c */ /* 0x000fda0003f46270 */
[----:B------:R0:W5:Y:S04]  /*3780*/  @!P2 LDG.E.64 R28, desc[UR48][R14.64+0xa0] ;  /* 0x0000a0300e1ca981 */ /* 0x000168000c1e1b00 */
[----:B------:R0:W5:Y:S02]  /*3790*/  @!P2 LDG.E.64 R30, desc[UR48][R12.64+0xa0] ;  /* 0x0000a0300c1ea981 */ /* 0x000164000c1e1b00 */
.L_x_463:
[----:B------:R-:W-:Y:S05]  /*37a0*/  BSYNC B1 ;  /* 0x0000000000017941 */ /* 0x000fea0003800000 */
.L_x_462:
[----:B-----5:R-:W-:Y:S01]  /*37b0*/  IMAD.MOV.U32 R11, RZ, RZ, R53 ;  /* 0x000000ffff0b7224 */ /* 0x020fe200078e0035 */
[----:B0-----:R-:W-:Y:S01]  /*37c0*/  MOV R12, R52 ;  /* 0x00000034000c7202 */ /* 0x001fe20000000f00 */
[----:B------:R-:W-:Y:S01]  /*37d0*/  UISETP.NE.AND UP0, UPT, UR51, 0x3, UPT ;  /* 0x000000033300788c */ /* 0x000fe2000bf05270 */
[----:B------:R-:W-:Y:S01]  /*37e0*/  IMAD.MOV.U32 R14, RZ, RZ, R56 ;  /* 0x000000ffff0e7224 */ /* 0x000fe200078e0038 */
[----:B------:R-:W-:Y:S02]  /*37f0*/  MOV R13, R57 ;  /* 0x00000039000d7202 */ /* 0x000fe40000000f00 */
[----:B------:R-:W-:Y:S01]  /*3800*/  PRMT R147, R12, 0x5410, R11 ;  /* 0x000054100c937816 */ /* 0x000fe2000000000b */
[----:B------:R-:W-:Y:S01]  /*3810*/  IMAD.MOV.U32 R12, RZ, RZ, R60 ;  /* 0x000000ffff0c7224 */ /* 0x000fe200078e003c */
[----:B------:R-:W-:Y:S01]  /*3820*/  PLOP3.LUT P2, PT, PT, PT, UP0, 0x80, 0x0 ;  /* 0x000000000000781c */ /* 0x000fe20003f4f008 */
[----:B------:R-:W-:Y:S01]  /*3830*/  IMAD.MOV.U32 R11, RZ, RZ, R61 ;  /* 0x000000ffff0b7224 */ /* 0x000fe200078e003d */
[----:B------:R-:W-:Y:S01]  /*3840*/  PRMT R149, R13, 0x5410, R14 ;  /* 0x000054100d957816 */ /* 0x000fe2000000000e */
[----:B------:R-:W-:Y:S01]  /*3850*/  IMAD.MOV.U32 R13, RZ, RZ, R68 ;  /* 0x000000ffff0d7224 */ /* 0x000fe200078e0044 */
[----:B------:R-:W-:Y:S01]  /*3860*/  PRMT R152, R12, 0x7610, R152 ;  /* 0x000076100c987816 */ /* 0x000fe20000000098 */
[----:B------:R-:W-:Y:S01]  /*3870*/  IMAD.MOV.U32 R12, RZ, RZ, R65 ;  /* 0x000000ffff0c7224 */ /* 0x000fe200078e0041 */
[----:B------:R-:W-:-:S02]  /*3880*/  PRMT R151, R11, 0x7610, R151 ;  /* 0x000076100b977816 */ /* 0x000fc40000000097 */
[----:B------:R-:W-:Y:S02]  /*3890*/  MOV R11, R64 ;  /* 0x00000040000b7202 */ /* 0x000fe40000000f00 */
[----:B------:R-:W-:Y:S02]  /*38a0*/  MOV R14, R69 ;  /* 0x00000045000e7202 */ /* 0x000fe40000000f00 */
[----:B------:R-:W-:Y:S01]  /*38b0*/  PRMT R153, R12, 0x5410, R11 ;  /* 0x000054100c997816 */ /* 0x000fe2000000000b */
[----:B------:R-:W-:Y:S01]  /*38c0*/  IMAD.MOV.U32 R11, RZ, RZ, R72 ;  /* 0x000000ffff0b7224 */ /* 0x000fe200078e0048 */
[----:B------:R-:W-:Y:S01]  /*38d0*/  PRMT R154, R13, 0x5410, R14 ;  /* 0x000054100d9a7816 */ /* 0x000fe2000000000e */
[----:B------:R-:W-:-:S05]  /*38e0*/  IMAD.MOV.U32 R12, RZ, RZ, R73 ;  /* 0x000000ffff0c7224 */ /* 0x000fca00078e0049 */
[----:B------:R-:W-:Y:S01]  /*38f0*/  PRMT R142, R11, 0x5410, R12 ;  /* 0x000054100b8e7816 */ /* 0x000fe2000000000c */
[----:B------:R-:W-:Y:S01]  /*3900*/  IMAD.MOV.U32 R11, RZ, RZ, R55 ;  /* 0x000000ffff0b7224 */ /* 0x000fe200078e0037 */
[----:B------:R-:W-:-:S04]  /*3910*/  MOV R12, R54 ;  /* 0x00000036000c7202 */ /* 0x000fc80000000f00 */
[----:B------:R-:W-:Y:S01]  /*3920*/  PRMT R148, R12, 0x5410, R11 ;  /* 0x000054100c947816 */ /* 0x000fe2000000000b */
[----:B------:R-:W-:Y:S01]  /*3930*/  IMAD.MOV.U32 R12, RZ, RZ, R58 ;  /* 0x000000ffff0c7224 */ /* 0x000fe200078e003a */
[----:B------:R-:W-:-:S04]  /*3940*/  MOV R11, R59 ;  /* 0x0000003b000b7202 */ /* 0x000fc80000000f00 */
[----:B------:R-:W-:Y:S01]  /*3950*/  PRMT R150, R11, 0x5410, R12 ;  /* 0x000054100b967816 */ /* 0x000fe2000000000c */
[----:B------:R-:W-:Y:S02]  /*3960*/  IMAD.MOV.U32 R12, RZ, RZ, R62 ;  /* 0x000000ffff0c7224 */ /* 0x000fe400078e003e */
[----:B------:R-:W-:-:S03]  /*3970*/  IMAD.MOV.U32 R11, RZ, RZ, R63 ;  /* 0x000000ffff0b7224 */ /* 0x000fc600078e003f */
[----:B------:R-:W-:Y:S01]  /*3980*/  PRMT R152, R152, 0x5410, R12 ;  /* 0x0000541098987816 */ /* 0x000fe2000000000c */
[----:B------:R-:W-:Y:S01]  /*3990*/  IMAD.MOV.U32 R12, RZ, RZ, R67 ;  /* 0x000000ffff0c7224 */ /* 0x000fe200078e0043 */
[----:B------:R-:W-:Y:S02]  /*39a0*/  PRMT R151, R151, 0x5410, R11 ;  /* 0x0000541097977816 */ /* 0x000fe4000000000b */
[----:B------:R-:W-:-:S04]  /*39b0*/  MOV R11, R66 ;  /* 0x00000042000b7202 */ /* 0x000fc80000000f00 */
[----:B------:R-:W-:Y:S01]  /*39c0*/  PRMT R155, R11, 0x5410, R12 ;  /* 0x000054100b9b7816 */ /* 0x000fe2000000000c */
[----:B------:R-:W-:Y:S01]  /*39d0*/  IMAD.MOV.U32 R11, RZ, RZ, R70 ;  /* 0x000000ffff0b7224 */ /* 0x000fe200078e0046 */
[----:B------:R-:W-:-:S04]  /*39e0*/  MOV R12, R71 ;  /* 0x00000047000c7202 */ /* 0x000fc80000000f00 */
[----:B------:R-:W-:Y:S01]  /*39f0*/  PRMT R156, R11, 0x5410, R12 ;  /* 0x000054100b9c7816 */ /* 0x000fe2000000000c */
[----:B------:R-:W-:Y:S02]  /*3a00*/  IMAD.MOV.U32 R11, RZ, RZ, R74 ;  /* 0x000000ffff0b7224 */ /* 0x000fe400078e004a */
        /* <DEDUP_REMOVED lines=28> */
[----:B------:R-:W-:Y:S02]  /*3bd0*/  PRMT R133, R12, 0x5410, R11 ;  /* 0x000054100c857816 */ /* 0x000fe4000000000b */
[----:B------:R-:W-:-:S04]  /*3be0*/  MOV R11, R42 ;  /* 0x0000002a000b7202 */ /* 0x000fc80000000f00 */
[----:B------:R-:W-:Y:S01]  /*3bf0*/  PRMT R140, R11, 0x7610, R140 ;  /* 0x000076100b8c7816 */ /* 0x000fe2000000008c */
[----:B------:R-:W-:-:S05]  /*3c00*/  IMAD.MOV.U32 R11, RZ, RZ, R43 ;  /* 0x000000ffff0b7224 */ /* 0x000fca00078e002b */
[----:B------:R-:W-:Y:S01]  /*3c10*/  PRMT R140, R140, 0x5410, R11 ;  /* 0x000054108c8c7816 */ /* 0x000fe2000000000b */
[----:B------:R-:W-:-:S05]  /*3c20*/  IMAD.MOV.U32 R11, RZ, RZ, R46 ;  /* 0x000000ffff0b7224 */ /* 0x000fca00078e002e */
[----:B------:R-:W-:Y:S02]  /*3c30*/  PRMT R144, R11, 0x7610, R144 ;  /* 0x000076100b907816 */ /* 0x000fe40000000090 */
[----:B------:R-:W-:-:S04]  /*3c40*/  MOV R11, R47 ;  /* 0x0000002f000b7202 */ /* 0x000fc80000000f00 */
[----:B------:R-:W-:Y:S01]  /*3c50*/  PRMT R144, R144, 0x5410, R11 ;  /* 0x0000541090907816 */ /* 0x000fe2000000000b */
[----:B------:R-:W-:-:S05]  /*3c60*/  IMAD.MOV.U32 R11, RZ, RZ, R50 ;  /* 0x000000ffff0b7224 */ /* 0x000fca00078e0032 */
[----:B------:R-:W-:Y:S01]  /*3c70*/  PRMT R146, R11, 0x7610, R146 ;  /* 0x000076100b927816 */ /* 0x000fe20000000092 */
[----:B------:R-:W-:-:S05]  /*3c80*/  IMAD.MOV.U32 R11, RZ, RZ, R51 ;  /* 0x000000ffff0b7224 */ /* 0x000fca00078e0033 */
[----:B------:R-:W-:Y:S01]  /*3c90*/  PRMT R146, R146, 0x5410, R11 ;  /* 0x0000541092927816 */ /* 0x000fe2000000000b */
[----:B------:R-:W-:Y:S06]  /*3ca0*/  @!P2 BRA `(.L_x_464) ;  /* 0x000000000004a947 */ /* 0x000fec0003800000 */
[----:B------:R-:W-:Y:S01]  /*3cb0*/  BPT.TRAP 0x1 ;  /* 0x000000040000795c */ /* 0x000fe20000300000 */
.L_x_464:
[----:B------:R-:W-:Y:S01]  /*3cc0*/  LEA R84, R18, R2, 0x3 ;  /* 0x0000000212547211 */ /* 0x000fe200078e18ff */
[----:B------:R-:W-:Y:S01]  /*3cd0*/  BSSY B1, `(.L_x_465) ;  /* 0x0000004000017945 */ /* 0x000fe20003800000 */
[----:B------:R-:W-:-:S04]  /*3ce0*/  SHF.L.U32 R85, R203, 0x1f, RZ ;  /* 0x0000001fcb557819 */ /* 0x000fc800000006ff */
[----:B------:R-:W0:Y:S02]  /*3cf0*/  SYNCS.PHASECHK.TRANS64.TRYWAIT P5, [R84+URZ+0x30890], R85 ;  /* 0x03089055540075a7 */ /* 0x000e2400080a017f */
[----:B0-----:R-:W-:Y:S05]  /*3d00*/  @!P5 BRA `(.L_x_466) ;  /* 0x000001f00010d947 */ /* 0x001fea0003800000 */
.L_x_793:
[----:B------:R-:W-:Y:S05]  /*3d10*/  BSYNC B1 ;  /* 0x0000000000017941 */ /* 0x000fea0003800000 */
.L_x_465:
[----:B------:R-:W-:-:S03]  /*3d20*/  UMOV UR4, 0xffffffff ;  /* 0xffffffff00047882 */ /* 0x000fc60000000000 */
[----:B------:R-:W-:Y:S05]  /*3d30*/  BRA.DIV UR4, `(.L_x_467) ;  /* 0x000001f204187947 */ /* 0x000fea000b800000 */
[----:B------:R1:W2:Y:S04]  /*3d40*/  SHFL.IDX PT, R76, R116, RZ, 0x1c1f ;  /* 0x001c1fff744c7589 */ /* 0x0002a800000e0000 */
[----:B------:R1:W3:Y:S02]  /*3d50*/  SHFL.IDX PT, R11, R117, RZ, 0x1c1f ;  /* 0x001c1fff750b7589 */ /* 0x0002e400000e0000 */
.L_x_797:
[----:B------:R-:W-:Y:S04]  /*3d60*/  BSSY B1, `(.L_x_468) ;  /* 0x0000152000017945 */ /* 0x000fe80003800000 */
[----:B------:R-:W-:Y:S05]  /*3d70*/  @P3 BRA `(.L_x_469) ;  /* 0x0000001400403947 */ /* 0x000fea0003800000 */
[----:B------:R-:W-:Y:S01]  /*3d80*/  ISETP.NE.AND P3, PT, R6, RZ, PT ;  /* 0x000000ff0600720c */ /* 0x000fe20003f65270 */
[----:B------:R-:W-:-:S12]  /*3d90*/  BSSY B2, `(.L_x_470) ;  /* 0x0000035000027945 */ /* 0x000fd80003800000 */
[----:B------:R-:W-:Y:S05]  /*3da0*/  @!P3 BRA `(.L_x_471) ;  /* 0x0000000000ccb947 */ /* 0x000fea0003800000 */
[----:B------:R4:W0:Y:S01]  /*3db0*/  LDS.128 R12, [R27+0x1e000] ;  /* 0x01e000001b0c7984 */ /* 0x0008220000000c00 */
[----:B------:R-:W-:Y:S01]  /*3dc0*/  ISETP.GE.AND P3, PT, R194, R118, PT ;  /* 0x00000076c200720c */ /* 0x000fe20003f66270 */
[----:B------:R-:W-:-:S12]  /*3dd0*/  BSSY B3, `(.L_x_472) ;  /* 0x000002d000037945 */ /* 0x000fd80003800000 */
[----:B----4-:R-:W-:Y:S05]  /*3de0*/  @P3 BRA `(.L_x_473) ;  /* 0x0000000000ac3947 */ /* 0x010fea0003800000 */
[--C-:B------:R-:W-:Y:S02]  /*3df0*/  SHF.R.U64 R134, R72, 0x10, R73.reuse ;  /* 0x0000001048867819 */ /* 0x100fe40000001249 */
[----:B------:R-:W-:Y:S01]  /*3e00*/  SHF.R.U32.HI R72, RZ, 0x10, R73 ;  /* 0x00000010ff487819 */ /* 0x000fe20000011649 */
[----:B0-----:R-:W-:Y:S01]  /*3e10*/  IMAD.MOV.U32 R73, RZ, RZ, R13 ;  /* 0x000000ffff497224 */ /* 0x001fe200078e000d */
[--C-:B------:R-:W-:Y:S01]  /*3e20*/  SHF.R.U64 R141, R74, 0x10, R75.reuse ;  /* 0x000000104a8d7819 */ /* 0x100fe2000000124b */
[----:B------:R-:W-:Y:S01]  /*3e30*/  HADD2.F32 R134, -RZ, R134.H0_H0 ;  /* 0x20000086ff867230 */ /* 0x000fe20000004100 */
[----:B------:R-:W-:Y:S02]  /*3e40*/  SHF.R.U32.HI R74, RZ, 0x10, R75 ;  /* 0x00000010ff4a7819 */ /* 0x000fe4000001164b */
[----:B------:R-:W-:Y:S02]  /*3e50*/  HADD2.F32 R75, -RZ, R73.H1_H1 ;  /* 0x30000049ff4b7230 */ /* 0x000fe40000004100 */
[----:B------:R-:W-:-:S02]  /*3e60*/  HADD2.F32 R13, -RZ, R141.H0_H0 ;  /* 0x2000008dff0d7230 */ /* 0x000fc40000004100 */
[----:B------:R-:W-:Y:S02]  /*3e70*/  HADD2.F32 R141, -RZ, R73.H0_H0 ;  /* 0x20000049ff8d7230 */ /* 0x000fe40000004100 */
[----:B------:R-:W-:Y:S02]  /*3e80*/  HADD2.F32 R74, -RZ, R74.H0_H0 ;  /* 0x2000004aff4a7230 */ /* 0x000fe40000004100 */
[-C--:B------:R-:W-:Y:S01]  /*3e90*/  FMUL.FTZ R73, R75, R13.reuse ;  /* 0x0000000d4b497220 */ /* 0x080fe20000410000 */
[----:B------:R-:W-:-:S03]  /*3ea0*/  FMUL.FTZ R13, R141, R13 ;  /* 0x0000000d8d0d7220 */ /* 0x000fc60000410000 */
[----:B------:R-:W-:Y:S01]  /*3eb0*/  FFMA.FTZ R73, R141, R134, -R73 ;  /* 0x000000868d497223 */ /* 0x000fe20000010849 */
[----:B------:R-:W-:Y:S01]  /*3ec0*/  MOV R141, R12 ;  /* 0x0000000c008d7202 */ /* 0x000fe20000000f00 */
[----:B------:R-:W-:Y:S01]  /*3ed0*/  FFMA.FTZ R13, R75, R134, R13 ;  /* 0x000000864b0d7223 */ /* 0x000fe2000001000d */
[----:B------:R-:W-:Y:S02]  /*3ee0*/  IMAD.MOV.U32 R75, RZ, RZ, R15 ;  /* 0x000000ffff4b7224 */ /* 0x000fe400078e000f */
[----:B------:R-:W-:Y:S02]  /*3ef0*/  HADD2.F32 R134, -RZ, R72.H0_H0 ;  /* 0x20000048ff867230 */ /* 0x000fe40000004100 */
[----:B------:R-:W-:Y:S01]  /*3f00*/  HADD2.F32 R12, -RZ, R141.H1_H1 ;  /* 0x3000008dff0c7230 */ /* 0x000fe20000004100 */
[----:B------:R-:W-:Y:S01]  /*3f10*/  F2FP.F16.F32.PACK_AB R13, R13, R73 ;  /* 0x000000490d0d723e */ /* 0x000fe200000000ff */
[--C-:B------:R-:W-:Y:S02]  /*3f20*/  HADD2.F32 R15, -RZ, R75.reuse.H1_H1 ;  /* 0x3000004bff0f7230 */ /* 0x100fe40000004100 */
[----:B------:R-:W-:-:S02]  /*3f30*/  HADD2.F32 R75, -RZ, R75.H0_H0 ;  /* 0x2000004bff4b7230 */ /* 0x000fc40000004100 */
[----:B------:R-:W-:Y:S02]  /*3f40*/  HADD2.F32 R141, -RZ, R141.H0_H0 ;  /* 0x2000008dff8d7230 */ /* 0x000fe40000004100 */
[-C--:B------:R-:W-:Y:S01]  /*3f50*/  FMUL.FTZ R72, R15, R74.reuse ;  /* 0x0000004a0f487220 */ /* 0x080fe20000410000 */
[----:B------:R-:W-:-:S03]  /*3f60*/  FMUL.FTZ R74, R75, R74 ;  /* 0x0000004a4b4a7220 */ /* 0x000fc60000410000 */
[-C--:B------:R-:W-:Y:S01]  /*3f70*/  FFMA.FTZ R72, R75, R134.reuse, -R72 ;  /* 0x000000864b487223 */ /* 0x080fe20000010848 */
[----:B------:R-:W-:Y:S01]  /*3f80*/  FFMA.FTZ R15, R15, R134, R74 ;  /* 0x000000860f0f7223 */ /* 0x000fe2000001004a */
[----:B------:R-:W-:Y:S02]  /*3f90*/  HADD2.F32 R134, -RZ, R157.H0_H0 ;  /* 0x2000009dff867230 */ /* 0x000fe40000004100 */
[----:B------:R-:W-:Y:S02]  /*3fa0*/  HADD2.F32 R74, -RZ, R142.H0_H0 ;  /* 0x2000008eff4a7230 */ /* 0x000fe40000004100 */
[----:B------:R-:W-:Y:S01]  /*3fb0*/  F2FP.F16.F32.PACK_AB R15, R15, R72 ;  /* 0x000000480f0f723e */ /* 0x000fe200000000ff */
[-C--:B------:R-:W-:Y:S01]  /*3fc0*/  FMUL.FTZ R75, R12, R134.reuse ;  /* 0x000000860c4b7220 */ /* 0x080fe20000410000 */
[----:B------:R-:W-:-:S03]  /*3fd0*/  FMUL.FTZ R134, R141, R134 ;  /* 0x000000868d867220 */ /* 0x000fc60000410000 */
[-C--:B------:R-:W-:Y:S01]  /*3fe0*/  FFMA.FTZ R75, R141, R74.reuse, -R75 ;  /* 0x0000004a8d4b7223 */ /* 0x080fe2000001084b */
[----:B------:R-:W-:Y:S01]  /*3ff0*/  FFMA.FTZ R12, R12, R74, R134 ;  /* 0x0000004a0c0c7223 */ /* 0x000fe20000010086 */
[----:B------:R-:W-:Y:S02]  /*4000*/  HADD2.F32 R74, -RZ, R157.H1_H1 ;  /* 0x3000009dff4a7230 */ /* 0x000fe40000004100 */
[----:B------:R-:W-:Y:S02]  /*4010*/  HADD2.F32 R134, -RZ, R14.H1_H1 ;  /* 0x3000000eff867230 */ /* 0x000fe40000004100 */
[----:B------:R-:W-:Y:S01]  /*4020*/  HADD2.F32 R141, -RZ, R142.H1_H1 ;  /* 0x3000008eff8d7230 */ /* 0x000fe20000004100 */
[----:B------:R-:W-:Y:S01]  /*4030*/  F2FP.F16.F32.PACK_AB R12, R12, R75 ;  /* 0x0000004b0c0c723e */ /* 0x000fe200000000ff */
[----:B------:R-:W-:Y:S02]  /*4040*/  HADD2.F32 R14, -RZ, R14.H0_H0 ;  /* 0x2000000eff0e7230 */ /* 0x000fe40000004100 */
[----:B------:R-:W-:-:S04]  /*4050*/  FMUL.FTZ R142, R134, R74 ;  /* 0x0000004a868e7220 */ /* 0x000fc80000410000 */
[C---:B------:R-:W-:Y:S01]  /*4060*/  FFMA.FTZ R142, R14.reuse, R141, -R142 ;  /* 0x0000008d0e8e7223 */ /* 0x040fe2000001088e */
[----:B------:R-:W-:-:S04]  /*4070*/  FMUL.FTZ R14, R14, R74 ;  /* 0x0000004a0e0e7220 */ /* 0x000fc80000410000 */
[----:B------:R-:W-:-:S05]  /*4080*/  FFMA.FTZ R14, R134, R141, R14 ;  /* 0x0000008d860e7223 */ /* 0x000fca000001000e */
[----:B------:R-:W-:-:S07]  /*4090*/  F2FP.F16.F32.PACK_AB R14, R14, R142 ;  /* 0x0000008e0e0e723e */ /* 0x000fce00000000ff */
.L_x_473:
[----:B------:R-:W-:Y:S05]  /*40a0*/  BSYNC B3 ;  /* 0x0000000000037941 */ /* 0x000fea0003800000 */
.L_x_472:
[----:B---3--:R-:W-:-:S04]  /*40b0*/  LEA R72, P3, R16, R11, 0x1 ;  /* 0x0000000b10487211 */ /* 0x008fc800078608ff */
[----:B--2---:R-:W-:-:S05]  /*40c0*/  LEA.HI.X R73, R16, R76, R17, 0x1, P3 ;  /* 0x0000004c10497211 */ /* 0x004fca00018f0c11 */
[----:B0-----:R4:W-:Y:S04]  /*40d0*/  ST.E.128 desc[UR48][R72.64], R12 ;  /* 0x0000000c48007985 */ /* 0x0019e8000c101d30 */
.L_x_471:
[----:B------:R-:W-:Y:S05]  /*40e0*/  BSYNC B2 ;  /* 0x0000000000027941 */ /* 0x000fea0003800000 */
.L_x_470:
[----:B------:R-:W-:Y:S01]  /*40f0*/  ISETP.NE.AND P3, PT, R7, RZ, PT ;  /* 0x000000ff0700720c */ /* 0x000fe20003f65270 */
[----:B------:R-:W-:-:S12]  /*4100*/  BSSY B2, `(.L_x_474) ;  /* 0x0000037000027945 */ /* 0x000fd80003800000 */
[----:B------:R-:W-:Y:S05]  /*4110*/  @!P3 BRA `(.L_x_475) ;  /* 0x0000000000d4b947 */ /* 0x000fea0003800000 */
[----:B----4-:R4:W0:Y:S01]  /*4120*/  LDS.128 R12, [R80+0x1e000] ;  /* 0x01e00000500c7984 */ /* 0x0108220000000c00 */
        /* <DEDUP_REMOVED lines=46> */
.L_x_477:
[----:B------:R-:W-:Y:S05]  /*4410*/  BSYNC B3 ;  /* 0x0000000000037941 */ /* 0x000fea0003800000 */
.L_x_476:
[----:B--2---:R-:W-:Y:S01]  /*4420*/  MOV R69, R76 ;  /* 0x0000004c00457202 */ /* 0x004fe20000000f00 */
[----:B------:R-:W-:Y:S02]  /*4430*/  IMAD.SHL.U32 R70, R197, 0x8, RZ ;  /* 0x00000008c5467824 */ /* 0x000fe400078e00ff */
[----:B---3--:R-:W-:-:S04]  /*4440*/  IMAD.MOV.U32 R68, RZ, RZ, R11 ;  /* 0x000000ffff447224 */ /* 0x008fc800078e000b */
[----:B------:R-:W-:-:S05]  /*4450*/  IMAD.WIDE R68, R70, 0x2, R68 ;  /* 0x0000000246447825 */ /* 0x000fca00078e0244 */
[----:B0-----:R0:W-:Y:S02]  /*4460*/  ST.E.128 desc[UR48][R68.64], R12 ;  /* 0x0000000c44007985 */ /* 0x0011e4000c101d30 */
.L_x_475:
[----:B------:R-:W-:Y:S05]  /*4470*/  BSYNC B2 ;  /* 0x0000000000027941 */ /* 0x000fea0003800000 */
.L_x_474:
[----:B------:R-:W-:Y:S01]  /*4480*/  ISETP.NE.AND P3, PT, R8, RZ, PT ;  /* 0x000000ff0800720c */ /* 0x000fe20003f65270 */
[----:B------:R-:W-:-:S12]  /*4490*/  BSSY B2, `(.L_x_478) ;  /* 0x0000037000027945 */ /* 0x000fd80003800000 */
[----:B------:R-:W-:Y:S05]  /*44a0*/  @!P3 BRA `(.L_x_479) ;  /* 0x0000000000d4b947 */ /* 0x000fea0003800000 */
[----:B0---4-:R0:W4:Y:S01]  /*44b0*/  LDS.128 R12, [R27+0x21000] ;  /* 0x021000001b0c7984 */ /* 0x0111220000000c00 */
[----:B------:R-:W-:Y:S01]  /*44c0*/  ISETP.GE.AND P3, PT, R206, R118, PT ;  /* 0x00000076ce00720c */ /* 0x000fe20003f66270 */
[----:B------:R-:W-:-:S12]  /*44d0*/  BSSY B3, `(.L_x_480) ;  /* 0x000002d000037945 */ /* 0x000fd80003800000 */
[----:B0-----:R-:W-:Y:S05]  /*44e0*/  @P3 BRA `(.L_x_481) ;  /* 0x0000000000ac3947 */ /* 0x001fea0003800000 */
[--C-:B------:R-:W-:Y:S02]  /*44f0*/  SHF.R.U64 R68, R64, 0x10, R65.reuse ;  /* 0x0000001040447819 */ /* 0x100fe40000001241 */
[----:B------:R-:W-:Y:S01]  /*4500*/  SHF.R.U32.HI R64, RZ, 0x10, R65 ;  /* 0x00000010ff407819 */ /* 0x000fe20000011641 */
[----:B----4-:R-:W-:Y:S01]  /*4510*/  IMAD.MOV.U32 R65, RZ, RZ, R13 ;  /* 0x000000ffff417224 */ /* 0x010fe200078e000d */
        /* <DEDUP_REMOVED lines=24> */
[----:B------:R-:W-:Y:S02]  /*46a0*/  HADD2.F32 R66, -RZ, R153.H1_H1 ;  /* 0x30000099ff427230 */ /* 0x000fe40000004100 */
[----:B------:R-:W-:Y:S01]  /*46b0*/  F2FP.F16.F32.PACK_AB R15, R15, R64 ;  /* 0x000000400f0f723e */ /* 0x000fe200000000ff */
[-C--:B------:R-:W-:Y:S01]  /*46c0*/  FMUL.FTZ R67, R12, R68.reuse ;  /* 0x000000440c437220 */ /* 0x080fe20000410000 */
[----:B------:R-:W-:-:S03]  /*46d0*/  FMUL.FTZ R68, R69, R68 ;  /* 0x0000004445447220 */ /* 0x000fc60000410000 */
[-C--:B------:R-:W-:Y:S01]  /*46e0*/  FFMA.FTZ R67, R69, R66.reuse, -R67 ;  /* 0x0000004245437223 */ /* 0x080fe20000010843 */
[----:B------:R-:W-:Y:S01]  /*46f0*/  FFMA.FTZ R12, R12, R66, R68 ;  /* 0x000000420c0c7223 */ /* 0x000fe20000010044 */
[----:B------:R-:W-:Y:S02]  /*4700*/  HADD2.F32 R66, -RZ, R155.H1_H1 ;  /* 0x3000009bff427230 */ /* 0x000fe40000004100 */
[--C-:B------:R-:W-:Y:S02]  /*4710*/  HADD2.F32 R68, -RZ, R14.reuse.H1_H1 ;  /* 0x3000000eff447230 */ /* 0x100fe40000004100 */
[----:B------:R-:W-:Y:S01]  /*4720*/  HADD2.F32 R69, -RZ, R153.H0_H0 ;  /* 0x20000099ff457230 */ /* 0x000fe20000004100 */
[----:B------:R-:W-:Y:S01]  /*4730*/  F2FP.F16.F32.PACK_AB R12, R12, R67 ;  /* 0x000000430c0c723e */ /* 0x000fe200000000ff */
[----:B------:R-:W-:Y:S02]  /*4740*/  HADD2.F32 R14, -RZ, R14.H0_H0 ;  /* 0x2000000eff0e7230 */ /* 0x000fe40000004100 */
[----:B------:R-:W-:-:S04]  /*4750*/  FMUL.FTZ R70, R68, R66 ;  /* 0x0000004244467220 */ /* 0x000fc80000410000 */
[C---:B------:R-:W-:Y:S01]  /*4760*/  FFMA.FTZ R70, R14.reuse, R69, -R70 ;  /* 0x000000450e467223 */ /* 0x040fe20000010846 */
[----:B------:R-:W-:-:S04]  /*4770*/  FMUL.FTZ R14, R14, R66 ;  /* 0x000000420e0e7220 */ /* 0x000fc80000410000 */
[----:B------:R-:W-:-:S05]  /*4780*/  FFMA.FTZ R14, R68, R69, R14 ;  /* 0x00000045440e7223 */ /* 0x000fca000001000e */
[----:B------:R-:W-:-:S07]  /*4790*/  F2FP.F16.F32.PACK_AB R14, R14, R70 ;  /* 0x000000460e0e723e */ /* 0x000fce00000000ff */
.L_x_481:
[----:B------:R-:W-:Y:S05]  /*47a0*/  BSYNC B3 ;  /* 0x0000000000037941 */ /* 0x000fea0003800000 */
.L_x_480:
[----:B--2---:R-:W-:Y:S01]  /*47b0*/  MOV R65, R76 ;  /* 0x0000004c00417202 */ /* 0x004fe20000000f00 */
[----:B------:R-:W-:Y:S02]  /*47c0*/  IMAD.SHL.U32 R66, R198, 0x8, RZ ;  /* 0x00000008c6427824 */ /* 0x000fe400078e00ff */
[----:B---3--:R-:W-:-:S04]  /*47d0*/  IMAD.MOV.U32 R64, RZ, RZ, R11 ;  /* 0x000000ffff407224 */ /* 0x008fc800078e000b */
[----:B------:R-:W-:-:S05]  /*47e0*/  IMAD.WIDE R64, R66, 0x2, R64 ;  /* 0x0000000242407825 */ /* 0x000fca00078e0240 */
[----:B----4-:R0:W-:Y:S02]  /*47f0*/  ST.E.128 desc[UR48][R64.64], R12 ;  /* 0x0000000c40007985 */ /* 0x0101e4000c101d30 */
.L_x_479:
[----:B------:R-:W-:Y:S05]  /*4800*/  BSYNC B2 ;  /* 0x0000000000027941 */ /* 0x000fea0003800000 */
.L_x_478:
        /* <DEDUP_REMOVED lines=33> */
[--C-:B------:R-:W-:Y:S02]  /*4a20*/  HADD2.F32 R64, -RZ, R152.reuse.H1_H1 ;  /* 0x30000098ff407230 */ /* 0x100fe40000004100 */
[----:B------:R-:W-:Y:S02]  /*4a30*/  HADD2.F32 R62, -RZ, R152.H0_H0 ;  /* 0x20000098ff3e7230 */ /* 0x000fe40000004100 */
[----:B------:R-:W-:Y:S01]  /*4a40*/  F2FP.F16.F32.PACK_AB R15, R15, R60 ;  /* 0x0000003c0f0f723e */ /* 0x000fe200000000ff */
[-C--:B------:R-:W-:Y:S01]  /*4a50*/  FMUL.FTZ R63, R12, R64.reuse ;  /* 0x000000400c3f7220 */ /* 0x080fe20000410000 */
[----:B------:R-:W-:-:S03]  /*4a60*/  FMUL.FTZ R64, R65, R64 ;  /* 0x0000004041407220 */ /* 0x000fc60000410000 */
[-C--:B------:R-:W-:Y:S01]  /*4a70*/  FFMA.FTZ R63, R65, R62.reuse, -R63 ;  /* 0x0000003e413f7223 */ /* 0x080fe2000001083f */
[----:B------:R-:W-:Y:S01]  /*4a80*/  FFMA.FTZ R12, R12, R62, R64 ;  /* 0x0000003e0c0c7223 */ /* 0x000fe20000010040 */
[--C-:B------:R-:W-:Y:S02]  /*4a90*/  HADD2.F32 R62, -RZ, R151.reuse.H1_H1 ;  /* 0x30000097ff3e7230 */ /* 0x100fe40000004100 */
        /* <DEDUP_REMOVED lines=9> */
.L_x_485:
[----:B------:R-:W-:Y:S05]  /*4b30*/  BSYNC B3 ;  /* 0x0000000000037941 */ /* 0x000fea0003800000 */
.L_x_484:
[----:B---3--:R-:W-:-:S04]  /*4b40*/  LEA R60, P3, R22, R11, 0x1 ;  /* 0x0000000b163c7211 */ /* 0x008fc800078608ff */
[----:B--2---:R-:W-:-:S05]  /*4b50*/  LEA.HI.X R61, R22, R76, R201, 0x1, P3 ;  /* 0x0000004c163d7211 */ /* 0x004fca00018f0cc9 */
[----:B----4-:R0:W-:Y:S04]  /*4b60*/  ST.E.128 desc[UR48][R60.64], R12 ;  /* 0x0000000c3c007985 */ /* 0x0101e8000c101d30 */
.L_x_483:
[----:B------:R-:W-:Y:S05]  /*4b70*/  BSYNC B2 ;  /* 0x0000000000027941 */ /* 0x000fea0003800000 */
.L_x_482:
        /* <DEDUP_REMOVED lines=12> */
[----:B------:R-:W-:Y:S01]  /*4c40*/  SHF.R.U32.HI R57, RZ, 0x10, R57 ;  /* 0x00000010ff397819 */ /* 0x000fe20000011639 */
[----:B------:R-:W-:Y:S02]  /*4c50*/  HADD2.F32 R58, -RZ, R58.H0_H0 ;  /* 0x2000003aff3a7230 */ /* 0x000fe40000004100 */
[--C-:B------:R-:W-:Y:S02]  /*4c60*/  HADD2.F32 R13, -RZ, R59.reuse.H1_H1 ;  /* 0x3000003bff0d7230 */ /* 0x100fe40000004100 */
[----:B------:R-:W-:-:S02]  /*4c70*/  HADD2.F32 R59, -RZ, R59.H0_H0 ;  /* 0x2000003bff3b7230 */ /* 0x000fc40000004100 */
[----:B------:R-:W-:Y:S02]  /*4c80*/  HADD2.F32 R56, -RZ, R56.H0_H0 ;  /* 0x20000038ff387230 */ /* 0x000fe40000004100 */
[-C--:B------:R-:W-:Y:S01]  /*4c90*/  FMUL.FTZ R61, R13, R60.reuse ;  /* 0x0000003c0d3d7220 */ /* 0x080fe20000410000 */
[----:B------:R-:W-:Y:S02]  /*4ca0*/  HADD2.F32 R57, -RZ, R57.H0_H0 ;  /* 0x20000039ff397230 */ /* 0x000fe40000004100 */
[C---:B------:R-:W-:Y:S01]  /*4cb0*/  FMUL.FTZ R60, R59.reuse, R60 ;  /* 0x0000003c3b3c7220 */ /* 0x040fe20000410000 */
[----:B------:R-:W-:-:S03]  /*4cc0*/  FFMA.FTZ R61, R59, R56, -R61 ;  /* 0x000000383b3d7223 */ /* 0x000fc6000001083d */
[----:B------:R-:W-:Y:S01]  /*4cd0*/  FFMA.FTZ R60, R13, R56, R60 ;  /* 0x000000380d3c7223 */ /* 0x000fe2000001003c */
[--C-:B------:R-:W-:Y:S02]  /*4ce0*/  HADD2.F32 R13, -RZ, R15.reuse.H1_H1 ;  /* 0x3000000fff0d7230 */ /* 0x100fe40000004100 */
[----:B------:R-:W-:Y:S02]  /*4cf0*/  HADD2.F32 R15, -RZ, R15.H0_H0 ;  /* 0x2000000fff0f7230 */ /* 0x000fe40000004100 */
[----:B------:R-:W-:Y:S01]  /*4d00*/  F2FP.F16.F32.PACK_AB R60, R60, R61 ;  /* 0x0000003d3c3c723e */ /* 0x000fe200000000ff */
[-C--:B------:R-:W-:Y:S02]  /*4d10*/  FMUL.FTZ R56, R13, R58.reuse ;  /* 0x0000003a0d387220 */ /* 0x080fe40000410000 */
[C---:B------:R-:W-:Y:S02]  /*4d20*/  FMUL.FTZ R58, R15.reuse, R58 ;  /* 0x0000003a0f3a7220 */ /* 0x040fe40000410000 */
[----:B------:R-:W-:Y:S01]  /*4d30*/  FFMA.FTZ R56, R15, R57, -R56 ;  /* 0x000000390f387223 */ /* 0x000fe20000010838 */
[----:B------:R-:W-:-:S02]  /*4d40*/  HADD2.F32 R15, -RZ, R150.H1_H1 ;  /* 0x30000096ff0f7230 */ /* 0x000fc40000004100 */
[----:B------:R-:W-:Y:S01]  /*4d50*/  FFMA.FTZ R58, R13, R57, R58 ;  /* 0x000000390d3a7223 */ /* 0x000fe2000001003a */
[--C-:B------:R-:W-:Y:S02]  /*4d60*/  HADD2.F32 R13, -RZ, R12.reuse.H0_H0 ;  /* 0x2000000cff0d7230 */ /* 0x100fe40000004100 */
[----:B------:R-:W-:Y:S02]  /*4d70*/  HADD2.F32 R12, -RZ, R12.H1_H1 ;  /* 0x3000000cff0c7230 */ /* 0x000fe40000004100 */
[--C-:B------:R-:W-:Y:S01]  /*4d80*/  HADD2.F32 R57, -RZ, R149.reuse.H1_H1 ;  /* 0x30000095ff397230 */ /* 0x100fe20000004100 */
[----:B------:R-:W-:Y:S01]  /*4d90*/  F2FP.F16.F32.PACK_AB R56, R58, R56 ;  /* 0x000000383a38723e */ /* 0x000fe200000000ff */
[----:B------:R-:W-:Y:S02]  /*4da0*/  HADD2.F32 R150, -RZ, R150.H0_H0 ;  /* 0x20000096ff967230 */ /* 0x000fe40000004100 */
[-C--:B------:R-:W-:Y:S01]  /*4db0*/  FMUL.FTZ R59, R12, R15.reuse ;  /* 0x0000000f0c3b7220 */ /* 0x080fe20000410000 */
[----:B------:R-:W-:Y:S01]  /*4dc0*/  FMUL.FTZ R15, R13, R15 ;  /* 0x0000000f0d0f7220 */ /* 0x000fe20000410000 */
[----:B------:R-:W-:-:S02]  /*4dd0*/  HADD2.F32 R149, -RZ, R149.H0_H0 ;  /* 0x20000095ff957230 */ /* 0x000fc40000004100 */
[-C--:B------:R-:W-:Y:S01]  /*4de0*/  FFMA.FTZ R59, R13, R57.reuse, -R59 ;  /* 0x000000390d3b7223 */ /* 0x080fe2000001083b */
[----:B------:R-:W-:Y:S01]  /*4df0*/  FFMA.FTZ R15, R12, R57, R15 ;  /* 0x000000390c0f7223 */ /* 0x000fe2000001000f */
[--C-:B------:R-:W-:Y:S02]  /*4e00*/  HADD2.F32 R12, -RZ, R14.reuse.H0_H0 ;  /* 0x2000000eff0c7230 */ /* 0x100fe40000004100 */
[----:B------:R-:W-:Y:S02]  /*4e10*/  HADD2.F32 R14, -RZ, R14.H1_H1 ;  /* 0x3000000eff0e7230 */ /* 0x000fe40000004100 */
[----:B------:R-:W-:-:S03]  /*4e20*/  F2FP.F16.F32.PACK_AB R15, R15, R59 ;  /* 0x0000003b0f0f723e */ /* 0x000fc600000000ff */
[-C--:B------:R-:W-:Y:S01]  /*4e30*/  FMUL.FTZ R13, R14, R150.reuse ;  /* 0x000000960e0d7220 */ /* 0x080fe20000410000 */
[----:B------:R-:W-:-:S03]  /*4e40*/  FMUL.FTZ R150, R12, R150 ;  /* 0x000000960c967220 */ /* 0x000fc60000410000 */
[-C--:B------:R-:W-:Y:S01]  /*4e50*/  FFMA.FTZ R13, R12, R149.reuse, -R13 ;  /* 0x000000950c0d7223 */ /* 0x080fe2000001080d */
[----:B------:R-:W-:Y:S01]  /*4e60*/  FFMA.FTZ R150, R14, R149, R150 ;  /* 0x000000950e967223 */ /* 0x000fe20000010096 */
[----:B------:R-:W-:Y:S02]  /*4e70*/  IMAD.MOV.U32 R12, RZ, RZ, R15 ;  /* 0x000000ffff0c7224 */ /* 0x000fe400078e000f */
[----:B------:R-:W-:Y:S02]  /*4e80*/  IMAD.MOV.U32 R15, RZ, RZ, R56 ;  /* 0x000000ffff0f7224 */ /* 0x000fe400078e0038 */
[----:B------:R-:W-:Y:S02]  /*4e90*/  F2FP.F16.F32.PACK_AB R150, R150, R13 ;  /* 0x0000000d9696723e */ /* 0x000fe400000000ff */
[----:B------:R-:W-:-:S03]  /*4ea0*/  MOV R13, R60 ;  /* 0x0000003c000d7202 */ /* 0x000fc60000000f00 */
[----:B------:R-:W-:-:S07]  /*4eb0*/  IMAD.MOV.U32 R14, RZ, RZ, R150 ;  /* 0x000000ffff0e7224 */ /* 0x000fce00078e0096 */
.L_x_489:
[----:B------:R-:W-:Y:S05]  /*4ec0*/  BSYNC B3 ;  /* 0x0000000000037941 */ /* 0x000fea0003800000 */
.L_x_488:
[----:B---3--:R-:W-:-:S04]  /*4ed0*/  LEA R56, P3, R19, R11, 0x1 ;  /* 0x0000000b13387211 */ /* 0x008fc800078608ff */
[----:B--2---:R-:W-:-:S05]  /*4ee0*/  LEA.HI.X R57, R19, R76, R200, 0x1, P3 ;  /* 0x0000004c13397211 */ /* 0x004fca00018f0cc8 */
[----:B----4-:R0:W-:Y:S04]  /*4ef0*/  ST.E.128 desc[UR48][R56.64], R12 ;  /* 0x0000000c38007985 */ /* 0x0101e8000c101d30 */
.L_x_487:
[----:B------:R-:W-:Y:S05]  /*4f00*/  BSYNC B2 ;  /* 0x0000000000027941 */ /* 0x000fea0003800000 */
.L_x_486:
[----:B------:R-:W-:-:S13]  /*4f10*/  ISETP.NE.AND P3, PT, R20, RZ, PT ;  /* 0x000000ff1400720c */ /* 0x000fda0003f65270 */
[----:B------:R-:W-:Y:S05]  /*4f20*/  @!P3 BRA `(.L_x_469) ;  /* 0x0000000000d4b947 */ /* 0x000fea0003800000 */
[----:B0---4-:R0:W4:Y:S01]  /*4f30*/  LDS.128 R12, [R80+0x24000] ;  /* 0x02400000500c7984 */ /* 0x0111220000000c00 */
[C---:B---3--:R-:W-:Y:S01]  /*4f40*/  LEA R56, P3, R23.reuse, R11, 0x1 ;  /* 0x0000000b17387211 */ /* 0x048fe200078608ff */
[----:B------:R-:W-:Y:S03]  /*4f50*/  BSSY B2, `(.L_x_490) ;  /* 0x0000031000027945 */ /* 0x000fe60003800000 */
[----:B--2---:R-:W-:Y:S02]  /*4f60*/  LEA.HI.X R57, R23, R76, R199, 0x1, P3 ;  /* 0x0000004c17397211 */ /* 0x004fe400018f0cc7 */
[----:B------:R-:W-:-:S13]  /*4f70*/  ISETP.GE.AND P3, PT, R209, R118, PT ;  /* 0x00000076d100720c */ /* 0x000fda0003f66270 */
[----:B0-----:R-:W-:Y:S05]  /*4f80*/  @P3 BRA `(.L_x_491) ;  /* 0x0000000000b43947 */ /* 0x001fea0003800000 */
[----:B------:R-:W-:Y:S02]  /*4f90*/  SHF.R.U64 R58, R54, 0x10, R55 ;  /* 0x00000010363a7819 */ /* 0x000fe40000001237 */
[----:B----4-:R-:W-:Y:S02]  /*4fa0*/  MOV R54, R13 ;  /* 0x0000000d00367202 */ /* 0x010fe40000000f00 */
[----:B------:R-:W-:Y:S01]  /*4fb0*/  SHF.R.U64 R13, R52, 0x10, R53 ;  /* 0x00000010340d7819 */ /* 0x000fe20000001235 */
[----:B------:R-:W-:Y:S01]  /*4fc0*/  HADD2.F32 R58, -RZ, R58.H0_H0 ;  /* 0x2000003aff3a7230 */ /* 0x000fe20000004100 */
[----:B------:R-:W-:Y:S01]  /*4fd0*/  SHF.R.U32.HI R55, RZ, 0x10, R55 ;  /* 0x00000010ff377819 */ /* 0x000fe20000011637 */
[--C-:B------:R-:W-:Y:S02]  /*4fe0*/  HADD2.F32 R11, -RZ, R54.reuse.H1_H1 ;  /* 0x30000036ff0b7230 */ /* 0x100fe40000004100 */
[----:B------:R-:W-:Y:S02]  /*4ff0*/  HADD2.F32 R52, -RZ, R54.H0_H0 ;  /* 0x20000036ff347230 */ /* 0x000fe40000004100 */
[----:B------:R-:W-:-:S02]  /*5000*/  HADD2.F32 R13, -RZ, R13.H0_H0 ;  /* 0x2000000dff0d7230 */ /* 0x000fc40000004100 */
[-C--:B------:R-:W-:Y:S01]  /*5010*/  FMUL.FTZ R54, R11, R58.reuse ;  /* 0x0000003a0b367220 */ /* 0x080fe20000410000 */
[----:B------:R-:W-:-:S03]  /*5020*/  FMUL.FTZ R58, R52, R58 ;  /* 0x0000003a343a7220 */ /* 0x000fc60000410000 */
[-C--:B------:R-:W-:Y:S01]  /*5030*/  FFMA.FTZ R54, R52, R13.reuse, -R54 ;  /* 0x0000000d34367223 */ /* 0x080fe20000010836 */
[----:B------:R-:W-:Y:S01]  /*5040*/  SHF.R.U32.HI R52, RZ, 0x10, R53 ;  /* 0x00000010ff347819 */ /* 0x000fe20000011635 */
[----:B------:R-:W-:Y:S01]  /*5050*/  FFMA.FTZ R58, R11, R13, R58 ;  /* 0x0000000d0b3a7223 */ /* 0x000fe2000001003a */
[----:B------:R-:W-:Y:S02]  /*5060*/  IMAD.MOV.U32 R13, RZ, RZ, R15 ;  /* 0x000000ffff0d7224 */ /* 0x000fe400078e000f */
[----:B------:R-:W-:Y:S02]  /*5070*/  HADD2.F32 R15, -RZ, R55.H0_H0 ;  /* 0x20000037ff0f7230 */ /* 0x000fe40000004100 */
[----:B------:R-:W-:Y:S01]  /*5080*/  HADD2.F32 R52, -RZ, R52.H0_H0 ;  /* 0x20000034ff347230 */ /* 0x000fe20000004100 */
[----:B------:R-:W-:Y:S01]  /*5090*/  F2FP.F16.F32.PACK_AB R54, R58, R54 ;  /* 0x000000363a36723e */ /* 0x000fe200000000ff */
[--C-:B------:R-:W-:Y:S02]  /*50a0*/  HADD2.F32 R11, -RZ, R13.reuse.H1_H1 ;  /* 0x3000000dff0b7230 */ /* 0x100fe40000004100 */
[----:B------:R-:W-:-:S03]  /*50b0*/  HADD2.F32 R13, -RZ, R13.H0_H0 ;  /* 0x2000000dff0d7230 */ /* 0x000fc60000004100 */
[-C--:B------:R-:W-:Y:S02]  /*50c0*/  FMUL.FTZ R53, R11, R15.reuse ;  /* 0x0000000f0b357220 */ /* 0x080fe40000410000 */
[C---:B------:R-:W-:Y:S02]  /*50d0*/  FMUL.FTZ R15, R13.reuse, R15 ;  /* 0x0000000f0d0f7220 */ /* 0x040fe40000410000 */
[-C--:B------:R-:W-:Y:S01]  /*50e0*/  FFMA.FTZ R53, R13, R52.reuse, -R53 ;  /* 0x000000340d357223 */ /* 0x080fe20000010835 */
[----:B------:R-:W-:Y:S02]  /*50f0*/  HADD2.F32 R13, -RZ, R148.H0_H0 ;  /* 0x20000094ff0d7230 */ /* 0x000fe40000004100 */
[----:B------:R-:W-:Y:S01]  /*5100*/  FFMA.FTZ R15, R11, R52, R15 ;  /* 0x000000340b0f7223 */ /* 0x000fe2000001000f */
[--C-:B------:R-:W-:Y:S02]  /*5110*/  HADD2.F32 R11, -RZ, R12.reuse.H0_H0 ;  /* 0x2000000cff0b7230 */ /* 0x100fe40000004100 */
[----:B------:R-:W-:-:S02]  /*5120*/  HADD2.F32 R12, -RZ, R12.H1_H1 ;  /* 0x3000000cff0c7230 */ /* 0x000fc40000004100 */
[--C-:B------:R-:W-:Y:S01]  /*5130*/  HADD2.F32 R52, -RZ, R147.reuse.H0_H0 ;  /* 0x20000093ff347230 */ /* 0x100fe20000004100 */
[----:B------:R-:W-:Y:S01]  /*5140*/  F2FP.F16.F32.PACK_AB R15, R15, R53 ;  /* 0x000000350f0f723e */ /* 0x000fe200000000ff */
[----:B------:R-:W-:Y:S02]  /*5150*/  HADD2.F32 R148, -RZ, R148.H1_H1 ;  /* 0x30000094ff947230 */ /* 0x000fe40000004100 */
[CC--:B------:R-:W-:Y:S01]  /*5160*/  FMUL.FTZ R55, R12.reuse, R13.reuse ;  /* 0x0000000d0c377220 */ /* 0x0c0fe20000410000 */
[C---:B------:R-:W-:Y:S01]  /*5170*/  FMUL.FTZ R13, R11.reuse, R13 ;  /* 0x0000000d0b0d7220 */ /* 0x040fe20000410000 */
[----:B------:R-:W-:Y:S02]  /*5180*/  HADD2.F32 R147, -RZ, R147.H1_H1 ;  /* 0x30000093ff937230 */ /* 0x000fe40000004100 */
[-C--:B------:R-:W-:Y:S01]  /*5190*/  FFMA.FTZ R55, R11, R52.reuse, -R55 ;  /* 0x000000340b377223 */ /* 0x080fe20000010837 */
[--C-:B------:R-:W-:Y:S02]  /*51a0*/  HADD2.F32 R11, -RZ, R14.reuse.H0_H0 ;  /* 0x2000000eff0b7230 */ /* 0x100fe40000004100 */
[----:B------:R-:W-:Y:S01]  /*51b0*/  FFMA.FTZ R13, R12, R52, R13 ;  /* 0x000000340c0d7223 */ /* 0x000fe2000001000d */
[----:B------:R-:W-:-:S04]  /*51c0*/  HADD2.F32 R14, -RZ, R14.H1_H1 ;  /* 0x3000000eff0e7230 */ /* 0x000fc80000004100 */
[----:B------:R-:W-:Y:S01]  /*51d0*/  F2FP.F16.F32.PACK_AB R13, R13, R55 ;  /* 0x000000370d0d723e */ /* 0x000fe200000000ff */
[-C--:B------:R-:W-:Y:S01]  /*51e0*/  FMUL.FTZ R12, R14, R148.reuse ;  /* 0x000000940e0c7220 */ /* 0x080fe20000410000 */
[----:B------:R-:W-:-:S03]  /*51f0*/  FMUL.FTZ R148, R11, R148 ;  /* 0x000000940b947220 */ /* 0x000fc60000410000 */
[-C--:B------:R-:W-:Y:S01]  /*5200*/  FFMA.FTZ R12, R11, R147.reuse, -R12 ;  /* 0x000000930b0c7223 */ /* 0x080fe2000001080c */
[----:B------:R-:W-:-:S05]  /*5210*/  FFMA.FTZ R148, R14, R147, R148 ;  /* 0x000000930e947223 */ /* 0x000fca0000010094 */
[----:B------:R-:W-:Y:S01]  /*5220*/  F2FP.F16.F32.PACK_AB R148, R148, R12 ;  /* 0x0000000c9494723e */ /* 0x000fe200000000ff */
[----:B------:R-:W-:Y:S01]  /*5230*/  IMAD.MOV.U32 R12, RZ, RZ, R13 ;  /* 0x000000ffff0c7224 */ /* 0x000fe200078e000d */
[----:B------:R-:W-:-:S03]  /*5240*/  MOV R13, R54 ;  /* 0x00000036000d7202 */ /* 0x000fc60000000f00 */
[----:B------:R-:W-:-:S07]  /*5250*/  IMAD.MOV.U32 R14, RZ, RZ, R148 ;  /* 0x000000ffff0e7224 */ /* 0x000fce00078e0094 */
.L_x_491:
[----:B------:R-:W-:Y:S05]  /*5260*/  BSYNC B2 ;  /* 0x0000000000027941 */ /* 0x000fea0003800000 */
.L_x_490:
[----:B----4-:R0:W-:Y:S02]  /*5270*/  ST.E.128 desc[UR48][R56.64], R12 ;  /* 0x0000000c38007985 */ /* 0x0101e4000c101d30 */
.L_x_469:
[----:B------:R-:W-:Y:S05]  /*5280*/  BSYNC B1 ;  /* 0x0000000000017941 */ /* 0x000fea0003800000 */
.L_x_468:
[----:B------:R-:W-:-:S03]  /*5290*/  UMOV UR4, 0xffffffff ;  /* 0xffffffff00047882 */ /* 0x000fc60000000000 */
[----:B------:R-:W-:Y:S05]  /*52a0*/  BRA.DIV UR4, `(.L_x_492) ;  /* 0x000001de04087947 */ /* 0x000fea000b800000 */
[----:B-1----:R-:W1:Y:S04]  /*52b0*/  SHFL.IDX PT, R116, R116, 0x1, 0x1c1f ;  /* 0x003c1f0074747f89 */ /* 0x002e6800000e0000 */
[----:B------:R-:W0:Y:S02]  /*52c0*/  SHFL.IDX PT, R117, R117, 0x1, 0x1c1f ;  /* 0x003c1f0075757f89 */ /* 0x000e2400000e0000 */
.L_x_801:
[----:B------:R-:W-:Y:S05]  /*52d0*/  @P4 BRA `(.L_x_493) ;  /* 0x0000005400484947 */ /* 0x000fea0003800000 */
[----:B------:R-:W-:Y:S01]  /*52e0*/  ISETP.NE.AND P3, PT, R6, RZ, PT ;  /* 0x000000ff0600720c */ /* 0x000fe20003f65270 */
[----:B------:R-:W-:-:S12]  /*52f0*/  BSSY B1, `(.L_x_494) ;  /* 0x0000039000017945 */ /* 0x000fd80003800000 */
[----:B------:R-:W-:Y:S05]  /*5300*/  @!P3 BRA `(.L_x_495) ;  /* 0x0000000000dcb947 */ /* 0x000fea0003800000 */
[----:B0---4-:R0:W4:Y:S01]  /*5310*/  LDS.128 R12, [R27+0x20000] ;  /* 0x020000001b0c7984 */ /* 0x0111220000000c00 */
[C---:B------:R-:W-:Y:S01]  /*5320*/  LEA R52, P3, R16.reuse, R117, 0x1 ;  /* 0x0000007510347211 */ /* 0x040fe200078608ff */
[----:B------:R-:W-:Y:S03]  /*5330*/  BSSY B2, `(.L_x_496) ;  /* 0x0000033000027945 */ /* 0x000fe60003800000 */
[----:B-1----:R-:W-:Y:S02]  /*5340*/  LEA.HI.X R53, R16, R116, R17, 0x1, P3 ;  /* 0x0000007410357211 */ /* 0x002fe400018f0c11 */
[----:B------:R-:W-:-:S13]  /*5350*/  ISETP.GE.AND P3, PT, R194, R118, PT ;  /* 0x00000076c200720c */ /* 0x000fda0003f66270 */
[----:B0-----:R-:W-:Y:S05]  /*5360*/  @P3 BRA `(.L_x_497) ;  /* 0x0000000000bc3947 */ /* 0x001fea0003800000 */
[----:B------:R-:W-:Y:S01]  /*5370*/  SHF.R.U64 R54, R50, 0x10, R51 ;  /* 0x0000001032367819 */ /* 0x000fe20000001233 */
[----:B----4-:R-:W-:Y:S01]  /*5380*/  IMAD.MOV.U32 R50, RZ, RZ, R13 ;  /* 0x000000ffff327224 */ /* 0x010fe200078e000d */
[----:B------:R-:W-:Y:S02]  /*5390*/  SHF.R.U64 R13, R48, 0x10, R49 ;  /* 0x00000010300d7819 */ /* 0x000fe40000001231 */
[----:B------:R-:W-:Y:S01]  /*53a0*/  SHF.R.U32.HI R51, RZ, 0x10, R51 ;  /* 0x00000010ff337819 */ /* 0x000fe20000011633 */
[----:B------:R-:W-:Y:S02]  /*53b0*/  HADD2.F32 R54, -RZ, R54.H0_H0 ;  /* 0x20000036ff367230 */ /* 0x000fe40000004100 */
[--C-:B---3--:R-:W-:Y:S02]  /*53c0*/  HADD2.F32 R11, -RZ, R50.reuse.H1_H1 ;  /* 0x30000032ff0b7230 */ /* 0x108fe40000004100 */
[----:B------:R-:W-:Y:S02]  /*53d0*/  HADD2.F32 R48, -RZ, R50.H0_H0 ;  /* 0x20000032ff307230 */ /* 0x000fe40000004100 */
[----:B------:R-:W-:-:S02]  /*53e0*/  HADD2.F32 R13, -RZ, R13.H0_H0 ;  /* 0x2000000dff0d7230 */ /* 0x000fc40000004100 */
[-C--:B------:R-:W-:Y:S01]  /*53f0*/  FMUL.FTZ R50, R11, R54.reuse ;  /* 0x000000360b327220 */ /* 0x080fe20000410000 */
[----:B------:R-:W-:-:S03]  /*5400*/  FMUL.FTZ R54, R48, R54 ;  /* 0x0000003630367220 */ /* 0x000fc60000410000 */
[-C--:B------:R-:W-:Y:S01]  /*5410*/  FFMA.FTZ R50, R48, R13.reuse, -R50 ;  /* 0x0000000d30327223 */ /* 0x080fe20000010832 */
[----:B------:R-:W-:Y:S01]  /*5420*/  SHF.R.U32.HI R48, RZ, 0x10, R49 ;  /* 0x00000010ff307819 */ /* 0x000fe20000011631 */
[----:B------:R-:W-:Y:S01]  /*5430*/  FFMA.FTZ R54, R11, R13, R54 ;  /* 0x0000000d0b367223 */ /* 0x000fe20000010036 */
[----:B------:R-:W-:Y:S01]  /*5440*/  MOV R11, R15 ;  /* 0x0000000f000b7202 */ /* 0x000fe20000000f00 */
[----:B------:R-:W-:Y:S02]  /*5450*/  IMAD.MOV.U32 R13, RZ, RZ, R12 ;  /* 0x000000ffff0d7224 */ /* 0x000fe400078e000c */
[----:B------:R-:W-:Y:S01]  /*5460*/  HADD2.F32 R12, -RZ, R51.H0_H0 ;  /* 0x20000033ff0c7230 */ /* 0x000fe20000004100 */
[----:B------:R-:W-:Y:S01]  /*5470*/  F2FP.F16.F32.PACK_AB R50, R54, R50 ;  /* 0x000000323632723e */ /* 0x000fe200000000ff */
[--C-:B------:R-:W-:Y:S02]  /*5480*/  HADD2.F32 R15, -RZ, R11.reuse.H1_H1 ;  /* 0x3000000bff0f7230 */ /* 0x100fe40000004100 */
[----:B------:R-:W-:-:S02]  /*5490*/  HADD2.F32 R11, -RZ, R11.H0_H0 ;  /* 0x2000000bff0b7230 */ /* 0x000fc40000004100 */
[----:B------:R-:W-:Y:S02]  /*54a0*/  HADD2.F32 R48, -RZ, R48.H0_H0 ;  /* 0x20000030ff307230 */ /* 0x000fe40000004100 */
[-C--:B------:R-:W-:Y:S01]  /*54b0*/  FMUL.FTZ R49, R15, R12.reuse ;  /* 0x0000000c0f317220 */ /* 0x080fe20000410000 */
[----:B------:R-:W-:-:S03]  /*54c0*/  FMUL.FTZ R12, R11, R12 ;  /* 0x0000000c0b0c7220 */ /* 0x000fc60000410000 */
[-C--:B------:R-:W-:Y:S01]  /*54d0*/  FFMA.FTZ R49, R11, R48.reuse, -R49 ;  /* 0x000000300b317223 */ /* 0x080fe20000010831 */
[--C-:B------:R-:W-:Y:S02]  /*54e0*/  HADD2.F32 R11, -RZ, R146.reuse.H0_H0 ;  /* 0x20000092ff0b7230 */ /* 0x100fe40000004100 */
[----:B------:R-:W-:Y:S01]  /*54f0*/  FFMA.FTZ R12, R15, R48, R12 ;  /* 0x000000300f0c7223 */ /* 0x000fe2000001000c */
[--C-:B------:R-:W-:Y:S02]  /*5500*/  HADD2.F32 R15, -RZ, R13.reuse.H1_H1 ;  /* 0x3000000dff0f7230 */ /* 0x100fe40000004100 */
[----:B------:R-:W-:Y:S02]  /*5510*/  HADD2.F32 R13, -RZ, R13.H0_H0 ;  /* 0x2000000dff0d7230 */ /* 0x000fe40000004100 */
[----:B------:R-:W-:Y:S02]  /*5520*/  HADD2.F32 R48, -RZ, R145.H0_H0 ;  /* 0x20000091ff307230 */ /* 0x000fe40000004100 */
[----:B------:R-:W-:Y:S01]  /*5530*/  FMUL.FTZ R51, R15, R11 ;  /* 0x0000000b0f337220 */ /* 0x000fe20000410000 */
[----:B------:R-:W-:-:S02]  /*5540*/  HADD2.F32 R146, -RZ, R146.H1_H1 ;  /* 0x30000092ff927230 */ /* 0x000fc40000004100 */
[C---:B------:R-:W-:Y:S01]  /*5550*/  FMUL.FTZ R11, R13.reuse, R11 ;  /* 0x0000000b0d0b7220 */ /* 0x040fe20000410000 */
[----:B------:R-:W-:Y:S02]  /*5560*/  HADD2.F32 R145, -RZ, R145.H1_H1 ;  /* 0x30000091ff917230 */ /* 0x000fe40000004100 */
[-C--:B------:R-:W-:Y:S01]  /*5570*/  FFMA.FTZ R51, R13, R48.reuse, -R51 ;  /* 0x000000300d337223 */ /* 0x080fe20000010833 */
[--C-:B------:R-:W-:Y:S02]  /*5580*/  HADD2.F32 R13, -RZ, R14.reuse.H1_H1 ;  /* 0x3000000eff0d7230 */ /* 0x100fe40000004100 */
[----:B------:R-:W-:Y:S01]  /*5590*/  FFMA.FTZ R11, R15, R48, R11 ;  /* 0x000000300f0b7223 */ /* 0x000fe2000001000b */
[----:B------:R-:W-:Y:S01]  /*55a0*/  HADD2.F32 R14, -RZ, R14.H0_H0 ;  /* 0x2000000eff0e7230 */ /* 0x000fe20000004100 */
[----:B------:R-:W-:Y:S01]  /*55b0*/  F2FP.F16.F32.PACK_AB R49, R12, R49 ;  /* 0x000000310c31723e */ /* 0x000fe200000000ff */
[-C--:B------:R-:W-:Y:S02]  /*55c0*/  FMUL.FTZ R15, R13, R146.reuse ;  /* 0x000000920d0f7220 */ /* 0x080fe40000410000 */
[----:B------:R-:W-:Y:S01]  /*55d0*/  F2FP.F16.F32.PACK_AB R11, R11, R51 ;  /* 0x000000330b0b723e */ /* 0x000fe200000000ff */
[C---:B------:R-:W-:Y:S01]  /*55e0*/  FMUL.FTZ R146, R14.reuse, R146 ;  /* 0x000000920e927220 */ /* 0x040fe20000410000 */
[----:B------:R-:W-:-:S03]  /*55f0*/  FFMA.FTZ R15, R14, R145, -R15 ;  /* 0x000000910e0f7223 */ /* 0x000fc6000001080f */
[----:B------:R-:W-:Y:S01]  /*5600*/  FFMA.FTZ R146, R13, R145, R146 ;  /* 0x000000910d927223 */ /* 0x000fe20000010092 */
[----:B------:R-:W-:Y:S01]  /*5610*/  IMAD.MOV.U32 R12, RZ, RZ, R11 ;  /* 0x000000ffff0c7224 */ /* 0x000fe200078e000b */
[----:B------:R-:W-:-:S03]  /*5620*/  MOV R13, R50 ;  /* 0x00000032000d7202 */ /* 0x000fc60000000f00 */
[----:B------:R-:W-:-:S05]  /*5630*/  F2FP.F16.F32.PACK_AB R15, R146, R15 ;  /* 0x0000000f920f723e */ /* 0x000fca00000000ff */
[----:B------:R-:W-:Y:S02]  /*5640*/  IMAD.MOV.U32 R14, RZ, RZ, R15 ;  /* 0x000000ffff0e7224 */ /* 0x000fe400078e000f */
[----:B------:R-:W-:-:S07]  /*5650*/  IMAD.MOV.U32 R15, RZ, RZ, R49 ;  /* 0x000000ffff0f7224 */ /* 0x000fce00078e0031 */
.L_x_497:
[----:B------:R-:W-:Y:S05]  /*5660*/  BSYNC B2 ;  /* 0x0000000000027941 */ /* 0x000fea0003800000 */
.L_x_496:
[----:B----4-:R0:W-:Y:S02]  /*5670*/  ST.E.128 desc[UR48][R52.64], R12 ;  /* 0x0000000c34007985 */ /* 0x0101e4000c101d30 */
.L_x_495:
[----:B------:R-:W-:Y:S05]  /*5680*/  BSYNC B1 ;  /* 0x0000000000017941 */ /* 0x000fea0003800000 */
.L_x_494:
[----:B------:R-:W-:Y:S01]  /*5690*/  ISETP.NE.AND P3, PT, R7, RZ, PT ;  /* 0x000000ff0700720c */ /* 0x000fe20003f65270 */
[----:B------:R-:W-:-:S12]  /*56a0*/  BSSY B1, `(.L_x_498) ;  /* 0x0000035000017945 */ /* 0x000fd80003800000 */
[----:B------:R-:W-:Y:S05]  /*56b0*/  @!P3 BRA `(.L_x_499) ;  /* 0x0000000000ccb947 */ /* 0x000fea0003800000 */
[----:B0---4-:R0:W4:Y:S01]  /*56c0*/  LDS.128 R12, [R80+0x20000] ;  /* 0x02000000500c7984 */ /* 0x0111220000000c00 */
[----:B------:R-:W-:Y:S01]  /*56d0*/  ISETP.GE.AND P3, PT, R208, R118, PT ;  /* 0x00000076d000720c */ /* 0x000fe20003f66270 */
[----:B------:R-:W-:Y:S01]  /*56e0*/  IMAD.MOV.U32 R48, RZ, RZ, R117 ;  /* 0x000000ffff307224 */ /* 0x000fe200078e0075 */
[----:B---3--:R-:W-:Y:S01]  /*56f0*/  SHF.L.U32 R11, R197, 0x3, RZ ;  /* 0x00000003c50b7819 */ /* 0x008fe200000006ff */
[----:B-1----:R-:W-:Y:S01]  /*5700*/  IMAD.MOV.U32 R49, RZ, RZ, R116 ;  /* 0x000000ffff317224 */ /* 0x002fe200078e0074 */
[----:B------:R-:W-:Y:S03]  /*5710*/  BSSY B2, `(.L_x_500) ;  /* 0x000002c000027945 */ /* 0x000fe60003800000 */
[----:B------:R-:W-:-:S06]  /*5720*/  IMAD.WIDE R48, R11, 0x2, R48 ;  /* 0x000000020b307825 */ /* 0x000fcc00078e0230 */
[----:B0-----:R-:W-:Y:S05]  /*5730*/  @P3 BRA `(.L_x_501) ;  /* 0x0000000000a43947 */ /* 0x001fea0003800000 */
[--C-:B------:R-:W-:Y:S01]  /*5740*/  SHF.R.U64 R11, R44, 0x10, R45.reuse ;  /* 0x000000102c0b7819 */ /* 0x100fe2000000122d */
[--C-:B----4-:R-:W-:Y:S01]  /*5750*/  HADD2.F32 R50, -RZ, R15.reuse.H1_H1 ;  /* 0x3000000fff327230 */ /* 0x110fe20000004100 */
[----:B------:R-:W-:Y:S01]  /*5760*/  SHF.R.U32.HI R44, RZ, 0x10, R45 ;  /* 0x00000010ff2c7819 */ /* 0x000fe2000001162d */
[----:B------:R-:W-:Y:S01]  /*5770*/  HADD2.F32 R15, -RZ, R15.H0_H0 ;  /* 0x2000000fff0f7230 */ /* 0x000fe20000004100 */
[--C-:B------:R-:W-:Y:S01]  /*5780*/  SHF.R.U64 R45, R46, 0x10, R47.reuse ;  /* 0x000000102e2d7819 */ /* 0x100fe2000000122f */
[----:B------:R-:W-:Y:S01]  /*5790*/  HADD2.F32 R11, -RZ, R11.H0_H0 ;  /* 0x2000000bff0b7230 */ /* 0x000fe20000004100 */
[----:B------:R-:W-:Y:S01]  /*57a0*/  SHF.R.U32.HI R46, RZ, 0x10, R47 ;  /* 0x00000010ff2e7819 */ /* 0x000fe2000001162f */
[----:B------:R-:W-:Y:S02]  /*57b0*/  HADD2.F32 R47, -RZ, R13.H1_H1 ;  /* 0x3000000dff2f7230 */ /* 0x000fe40000004100 */
[----:B------:R-:W-:Y:S02]  /*57c0*/  HADD2.F32 R45, -RZ, R45.H0_H0 ;  /* 0x2000002dff2d7230 */ /* 0x000fe40000004100 */
[----:B------:R-:W-:-:S02]  /*57d0*/  HADD2.F32 R13, -RZ, R13.H0_H0 ;  /* 0x2000000dff0d7230 */ /* 0x000fc40000004100 */
[----:B------:R-:W-:Y:S02]  /*57e0*/  HADD2.F32 R46, -RZ, R46.H0_H0 ;  /* 0x2000002eff2e7230 */ /* 0x000fe40000004100 */
[----:B------:R-:W-:Y:S02]  /*57f0*/  HADD2.F32 R51, -RZ, R44.H0_H0 ;  /* 0x2000002cff337230 */ /* 0x000fe40000004100 */
[-C--:B------:R-:W-:Y:S01]  /*5800*/  FMUL.FTZ R44, R47, R45.reuse ;  /* 0x0000002d2f2c7220 */ /* 0x080fe20000410000 */
[----:B------:R-:W-:Y:S01]  /*5810*/  FMUL.FTZ R52, R13, R45 ;  /* 0x0000002d0d347220 */ /* 0x000fe20000410000 */
[-C--:B------:R-:W-:Y:S01]  /*5820*/  FMUL.FTZ R45, R50, R46.reuse ;  /* 0x0000002e322d7220 */ /* 0x080fe20000410000 */
[----:B------:R-:W-:Y:S01]  /*5830*/  FMUL.FTZ R46, R15, R46 ;  /* 0x0000002e0f2e7220 */ /* 0x000fe20000410000 */
[-C--:B------:R-:W-:Y:S01]  /*5840*/  FFMA.FTZ R44, R13, R11.reuse, -R44 ;  /* 0x0000000b0d2c7223 */ /* 0x080fe2000001082c */
[----:B------:R-:W-:Y:S01]  /*5850*/  FFMA.FTZ R52, R47, R11, R52 ;  /* 0x0000000b2f347223 */ /* 0x000fe20000010034 */
[----:B------:R-:W-:Y:S01]  /*5860*/  FFMA.FTZ R45, R15, R51, -R45 ;  /* 0x000000330f2d7223 */ /* 0x000fe2000001082d */
[----:B------:R-:W-:-:S02]  /*5870*/  HADD2.F32 R15, -RZ, R12.H1_H1 ;  /* 0x3000000cff0f7230 */ /* 0x000fc40000004100 */
[----:B------:R-:W-:Y:S01]  /*5880*/  FFMA.FTZ R46, R50, R51, R46 ;  /* 0x00000033322e7223 */ /* 0x000fe2000001002e */
[----:B------:R-:W-:Y:S01]  /*5890*/  HADD2.F32 R13, -RZ, R144.H0_H0 ;  /* 0x20000090ff0d7230 */ /* 0x000fe20000004100 */
[----:B------:R-:W-:Y:S01]  /*58a0*/  F2FP.F16.F32.PACK_AB R44, R52, R44 ;  /* 0x0000002c342c723e */ /* 0x000fe200000000ff */
[----:B------:R-:W-:Y:S02]  /*58b0*/  HADD2.F32 R12, -RZ, R12.H0_H0 ;  /* 0x2000000cff0c7230 */ /* 0x000fe40000004100 */
[----:B------:R-:W-:Y:S02]  /*58c0*/  HADD2.F32 R144, -RZ, R144.H1_H1 ;  /* 0x30000090ff907230 */ /* 0x000fe40000004100 */
[-C--:B------:R-:W-:Y:S01]  /*58d0*/  FMUL.FTZ R50, R15, R13.reuse ;  /* 0x0000000d0f327220 */ /* 0x080fe20000410000 */
[--C-:B------:R-:W-:Y:S02]  /*58e0*/  HADD2.F32 R47, -RZ, R14.reuse.H1_H1 ;  /* 0x3000000eff2f7230 */ /* 0x100fe40000004100 */
[----:B------:R-:W-:Y:S01]  /*58f0*/  FMUL.FTZ R51, R12, R13 ;  /* 0x0000000d0c337220 */ /* 0x000fe20000410000 */
[----:B------:R-:W-:-:S02]  /*5900*/  HADD2.F32 R14, -RZ, R14.H0_H0 ;  /* 0x2000000eff0e7230 */ /* 0x000fc40000004100 */
[--C-:B------:R-:W-:Y:S02]  /*5910*/  HADD2.F32 R11, -RZ, R143.reuse.H0_H0 ;  /* 0x2000008fff0b7230 */ /* 0x100fe40000004100 */
[-C--:B------:R-:W-:Y:S01]  /*5920*/  FMUL.FTZ R13, R47, R144.reuse ;  /* 0x000000902f0d7220 */ /* 0x080fe20000410000 */
[----:B------:R-:W-:Y:S02]  /*5930*/  HADD2.F32 R143, -RZ, R143.H1_H1 ;  /* 0x3000008fff8f7230 */ /* 0x000fe40000004100 */
[----:B------:R-:W-:Y:S01]  /*5940*/  FMUL.FTZ R144, R14, R144 ;  /* 0x000000900e907220 */ /* 0x000fe20000410000 */
[-C--:B------:R-:W-:Y:S01]  /*5950*/  FFMA.FTZ R50, R12, R11.reuse, -R50 ;  /* 0x0000000b0c327223 */ /* 0x080fe20000010832 */
[----:B------:R-:W-:Y:S01]  /*5960*/  FFMA.FTZ R51, R15, R11, R51 ;  /* 0x0000000b0f337223 */ /* 0x000fe20000010033 */
[-C--:B------:R-:W-:Y:S01]  /*5970*/  FFMA.FTZ R13, R14, R143.reuse, -R13 ;  /* 0x0000008f0e0d7223 */ /* 0x080fe2000001080d */
[----:B------:R-:W-:Y:S01]  /*5980*/  FFMA.FTZ R144, R47, R143, R144 ;  /* 0x0000008f2f907223 */ /* 0x000fe20000010090 */
[----:B------:R-:W-:-:S02]  /*5990*/  F2FP.F16.F32.PACK_AB R15, R46, R45 ;  /* 0x0000002d2e0f723e */ /* 0x000fc400000000ff */
[----:B------:R-:W-:Y:S02]  /*59a0*/  F2FP.F16.F32.PACK_AB R12, R51, R50 ;  /* 0x00000032330c723e */ /* 0x000fe400000000ff */
[----:B------:R-:W-:Y:S02]  /*59b0*/  F2FP.F16.F32.PACK_AB R14, R144, R13 ;  /* 0x0000000d900e723e */ /* 0x000fe400000000ff */
[----:B------:R-:W-:-:S07]  /*59c0*/  MOV R13, R44 ;  /* 0x0000002c000d7202 */ /* 0x000fce0000000f00 */
.L_x_501:
[----:B------:R-:W-:Y:S05]  /*59d0*/  BSYNC B2 ;  /* 0x0000000000027941 */ /* 0x000fea0003800000 */
.L_x_500:
[----:B----4-:R0:W-:Y:S02]  /*59e0*/  ST.E.128 desc[UR48][R48.64], R12 ;  /* 0x0000000c30007985 */ /* 0x0101e4000c101d30 */
.L_x_499:
[----:B------:R-:W-:Y:S05]  /*59f0*/  BSYNC B1 ;  /* 0x0000000000017941 */ /* 0x000fea0003800000 */
.L_x_498:
[----:B------:R-:W-:Y:S01]  /*5a00*/  ISETP.NE.AND P3, PT, R8, RZ, PT ;  /* 0x000000ff0800720c */ /* 0x000fe20003f65270 */
[----:B------:R-:W-:-:S12]  /*5a10*/  BSSY B1, `(.L_x_502) ;  /* 0x0000036000017945 */ /* 0x000fd80003800000 */
[----:B------:R-:W-:Y:S05]  /*5a20*/  @!P3 BRA `(.L_x_503) ;  /* 0x0000000000d0b947 */ /* 0x000fea0003800000 */
[----:B0---4-:R0:W4:Y:S01]  /*5a30*/  LDS.128 R12, [R27+0x23000] ;  /* 0x023000001b0c7984 */ /* 0x0111220000000c00 */
[----:B------:R-:W-:Y:S01]  /*5a40*/  ISETP.GE.AND P3, PT, R206, R118, PT ;  /* 0x00000076ce00720c */ /* 0x000fe20003f66270 */
[----:B---3--:R-:W-:Y:S01]  /*5a50*/  IMAD.SHL.U32 R11, R198, 0x8, RZ ;  /* 0x00000008c60b7824 */ /* 0x008fe200078e00ff */
[----:B-1----:R-:W-:Y:S01]  /*5a60*/  MOV R45, R116 ;  /* 0x00000074002d7202 */ /* 0x002fe20000000f00 */
[----:B------:R-:W-:Y:S01]  /*5a70*/  IMAD.MOV.U32 R44, RZ, RZ, R117 ;  /* 0x000000ffff2c7224 */ /* 0x000fe200078e0075 */
[----:B------:R-:W-:Y:S03]  /*5a80*/  BSSY B2, `(.L_x_504) ;  /* 0x000002d000027945 */ /* 0x000fe60003800000 */
[----:B------:R-:W-:-:S06]  /*5a90*/  IMAD.WIDE R44, R11, 0x2, R44 ;  /* 0x000000020b2c7825 */ /* 0x000fcc00078e022c */
[----:B0-----:R-:W-:Y:S05]  /*5aa0*/  @P3 BRA `(.L_x_505) ;  /* 0x0000000000a83947 */ /* 0x001fea0003800000 */
[----:B------:R-:W-:Y:S02]  /*5ab0*/  SHF.R.U64 R11, R40, 0x10, R41 ;  /* 0x00000010280b7819 */ /* 0x000fe40000001229 */
[----:B------:R-:W-:Y:S02]  /*5ac0*/  SHF.R.U64 R46, R42, 0x10, R43 ;  /* 0x000000102a2e7819 */ /* 0x000fe4000000122b */
[----:B------:R-:W-:Y:S01]  /*5ad0*/  SHF.R.U32.HI R40, RZ, 0x10, R41 ;  /* 0x00000010ff287819 */ /* 0x000fe20000011629 */
[----:B----4-:R-:W-:Y:S01]  /*5ae0*/  IMAD.MOV.U32 R41, RZ, RZ, R13 ;  /* 0x000000ffff297224 */ /* 0x010fe200078e000d */
[----:B------:R-:W-:Y:S01]  /*5af0*/  SHF.R.U32.HI R43, RZ, 0x10, R43 ;  /* 0x00000010ff2b7819 */ /* 0x000fe2000001162b */
[----:B------:R-:W-:Y:S02]  /*5b00*/  HADD2.F32 R48, -RZ, R46.H0_H0 ;  /* 0x2000002eff307230 */ /* 0x000fe40000004100 */
[----:B------:R-:W-:Y:S02]  /*5b10*/  HADD2.F32 R42, -RZ, R11.H0_H0 ;  /* 0x2000000bff2a7230 */ /* 0x000fe40000004100 */
[----:B------:R-:W-:-:S02]  /*5b20*/  HADD2.F32 R46, -RZ, R43.H0_H0 ;  /* 0x2000002bff2e7230 */ /* 0x000fc40000004100 */
[--C-:B------:R-:W-:Y:S02]  /*5b30*/  HADD2.F32 R13, -RZ, R41.reuse.H1_H1 ;  /* 0x30000029ff0d7230 */ /* 0x100fe40000004100 */
[----:B------:R-:W-:Y:S02]  /*5b40*/  HADD2.F32 R43, -RZ, R41.H0_H0 ;  /* 0x20000029ff2b7230 */ /* 0x000fe40000004100 */
[--C-:B------:R-:W-:Y:S02]  /*5b50*/  HADD2.F32 R11, -RZ, R15.reuse.H1_H1 ;  /* 0x3000000fff0b7230 */ /* 0x100fe40000004100 */
[-C--:B------:R-:W-:Y:S01]  /*5b60*/  FMUL.FTZ R50, R13, R48.reuse ;  /* 0x000000300d327220 */ /* 0x080fe20000410000 */
[----:B------:R-:W-:Y:S02]  /*5b70*/  HADD2.F32 R41, -RZ, R15.H0_H0 ;  /* 0x2000000fff297230 */ /* 0x000fe40000004100 */
[----:B------:R-:W-:Y:S01]  /*5b80*/  FMUL.FTZ R52, R43, R48 ;  /* 0x000000302b347220 */ /* 0x000fe20000410000 */
[----:B------:R-:W-:-:S02]  /*5b90*/  HADD2.F32 R40, -RZ, R40.H0_H0 ;  /* 0x20000028ff287230 */ /* 0x000fc40000004100 */
[----:B------:R-:W-:Y:S01]  /*5ba0*/  FMUL.FTZ R48, R11, R46 ;  /* 0x0000002e0b307220 */ /* 0x000fe20000410000 */
[----:B------:R-:W-:Y:S01]  /*5bb0*/  FFMA.FTZ R15, R43, R42, -R50 ;  /* 0x0000002a2b0f7223 */ /* 0x000fe20000010832 */
[----:B------:R-:W-:Y:S01]  /*5bc0*/  FMUL.FTZ R46, R41, R46 ;  /* 0x0000002e292e7220 */ /* 0x000fe20000410000 */
[----:B------:R-:W-:Y:S01]  /*5bd0*/  FFMA.FTZ R42, R13, R42, R52 ;  /* 0x0000002a0d2a7223 */ /* 0x000fe20000010034 */
[-C--:B------:R-:W-:Y:S01]  /*5be0*/  FFMA.FTZ R41, R41, R40.reuse, -R48 ;  /* 0x0000002829297223 */ /* 0x080fe20000010830 */
[----:B------:R-:W-:Y:S02]  /*5bf0*/  HADD2.F32 R13, -RZ, R140.H0_H0 ;  /* 0x2000008cff0d7230 */ /* 0x000fe40000004100 */
[----:B------:R-:W-:Y:S01]  /*5c00*/  FFMA.FTZ R40, R11, R40, R46 ;  /* 0x000000280b287223 */ /* 0x000fe2000001002e */
[--C-:B------:R-:W-:Y:S02]  /*5c10*/  HADD2.F32 R46, -RZ, R12.reuse.H1_H1 ;  /* 0x3000000cff2e7230 */ /* 0x100fe40000004100 */
[----:B------:R-:W-:-:S02]  /*5c20*/  HADD2.F32 R48, -RZ, R12.H0_H0 ;  /* 0x2000000cff307230 */ /* 0x000fc40000004100 */
[----:B------:R-:W-:Y:S02]  /*5c30*/  HADD2.F32 R43, -RZ, R140.H1_H1 ;  /* 0x3000008cff2b7230 */ /* 0x000fe40000004100 */
[-C--:B------:R-:W-:Y:S01]  /*5c40*/  FMUL.FTZ R47, R46, R13.reuse ;  /* 0x0000000d2e2f7220 */ /* 0x080fe20000410000 */
[--C-:B------:R-:W-:Y:S02]  /*5c50*/  HADD2.F32 R12, -RZ, R14.reuse.H1_H1 ;  /* 0x3000000eff0c7230 */ /* 0x100fe40000004100 */
[----:B------:R-:W-:Y:S01]  /*5c60*/  FMUL.FTZ R13, R48, R13 ;  /* 0x0000000d300d7220 */ /* 0x000fe20000410000 */
[--C-:B------:R-:W-:Y:S02]  /*5c70*/  HADD2.F32 R11, -RZ, R139.reuse.H0_H0 ;  /* 0x2000008bff0b7230 */ /* 0x100fe40000004100 */
[----:B------:R-:W-:Y:S02]  /*5c80*/  HADD2.F32 R14, -RZ, R14.H0_H0 ;  /* 0x2000000eff0e7230 */ /* 0x000fe40000004100 */
[----:B------:R-:W-:Y:S01]  /*5c90*/  FMUL.FTZ R49, R12, R43 ;  /* 0x0000002b0c317220 */ /* 0x000fe20000410000 */
[----:B------:R-:W-:-:S02]  /*5ca0*/  HADD2.F32 R139, -RZ, R139.H1_H1 ;  /* 0x3000008bff8b7230 */ /* 0x000fc40000004100 */
[-C--:B------:R-:W-:Y:S01]  /*5cb0*/  FFMA.FTZ R47, R48, R11.reuse, -R47 ;  /* 0x0000000b302f7223 */ /* 0x080fe2000001082f */
[----:B------:R-:W-:Y:S01]  /*5cc0*/  FFMA.FTZ R46, R46, R11, R13 ;  /* 0x0000000b2e2e7223 */ /* 0x000fe2000001000d */
[----:B------:R-:W-:Y:S01]  /*5cd0*/  FMUL.FTZ R43, R14, R43 ;  /* 0x0000002b0e2b7220 */ /* 0x000fe20000410000 */
[----:B------:R-:W-:Y:S01]  /*5ce0*/  F2FP.F16.F32.PACK_AB R13, R42, R15 ;  /* 0x0000000f2a0d723e */ /* 0x000fe200000000ff */
[----:B------:R-:W-:Y:S01]  /*5cf0*/  FFMA.FTZ R49, R14, R139, -R49 ;  /* 0x0000008b0e317223 */ /* 0x000fe20000010831 */
[----:B------:R-:W-:Y:S01]  /*5d00*/  F2FP.F16.F32.PACK_AB R15, R40, R41 ;  /* 0x00000029280f723e */ /* 0x000fe200000000ff */
[----:B------:R-:W-:Y:S01]  /*5d10*/  FFMA.FTZ R12, R12, R139, R43 ;  /* 0x0000008b0c0c7223 */ /* 0x000fe2000001002b */
[----:B------:R-:W-:-:S04]  /*5d20*/  F2FP.F16.F32.PACK_AB R46, R46, R47 ;  /* 0x0000002f2e2e723e */ /* 0x000fc800000000ff */
[----:B------:R-:W-:Y:S01]  /*5d30*/  F2FP.F16.F32.PACK_AB R14, R12, R49 ;  /* 0x000000310c0e723e */ /* 0x000fe200000000ff */
[----:B------:R-:W-:-:S07]  /*5d40*/  IMAD.MOV.U32 R12, RZ, RZ, R46 ;  /* 0x000000ffff0c7224 */ /* 0x000fce00078e002e */
.L_x_505:
[----:B------:R-:W-:Y:S05]  /*5d50*/  BSYNC B2 ;  /* 0x0000000000027941 */ /* 0x000fea0003800000 */
.L_x_504:
[----:B----4-:R0:W-:Y:S02]  /*5d60*/  ST.E.128 desc[UR48][R44.64], R12 ;  /* 0x0000000c2c007985 */ /* 0x0101e4000c101d30 */
.L_x_503:
[----:B------:R-:W-:Y:S05]  /*5d70*/  BSYNC B1 ;  /* 0x0000000000017941 */ /* 0x000fea0003800000 */
.L_x_502:
        /* <DEDUP_REMOVED lines=9> */
[----:B------:R-:W-:Y:S02]  /*5e10*/  SHF.R.U64 R36, R36, 0x10, R37 ;  /* 0x0000001024247819 */ /* 0x000fe40000001225 */
[--C-:B---3--:R-:W-:Y:S01]  /*5e20*/  SHF.R.U64 R11, R38, 0x10, R39.reuse ;  /* 0x00000010260b7819 */ /* 0x108fe20000001227 */
[----:B----4-:R-:W-:Y:S01]  /*5e30*/  HADD2.F32 R38, -RZ, R15.H1_H1 ;  /* 0x3000000fff267230 */ /* 0x010fe20000004100 */
[----:B------:R-:W-:Y:S02]  /*5e40*/  SHF.R.U32.HI R42, RZ, 0x10, R39 ;  /* 0x00000010ff2a7819 */ /* 0x000fe40000011627 */
[----:B------:R-:W-:Y:S01]  /*5e50*/  SHF.R.U32.HI R43, RZ, 0x10, R37 ;  /* 0x00000010ff2b7819 */ /* 0x000fe20000011625 */
[----:B------:R-:W-:Y:S02]  /*5e60*/  HADD2.F32 R37, -RZ, R36.H0_H0 ;  /* 0x20000024ff257230 */ /* 0x000fe40000004100 */
[----:B------:R-:W-:Y:S02]  /*5e70*/  HADD2.F32 R39, -RZ, R11.H0_H0 ;  /* 0x2000000bff277230 */ /* 0x000fe40000004100 */
[----:B------:R-:W-:-:S02]  /*5e80*/  HADD2.F32 R36, -RZ, R13.H1_H1 ;  /* 0x3000000dff247230 */ /* 0x000fc40000004100 */
[----:B------:R-:W-:Y:S02]  /*5e90*/  HADD2.F32 R11, -RZ, R13.H0_H0 ;  /* 0x2000000dff0b7230 */ /* 0x000fe40000004100 */
[----:B------:R-:W-:Y:S02]  /*5ea0*/  HADD2.F32 R42, -RZ, R42.H0_H0 ;  /* 0x2000002aff2a7230 */ /* 0x000fe40000004100 */
[-C--:B------:R-:W-:Y:S01]  /*5eb0*/  FMUL.FTZ R44, R36, R39.reuse ;  /* 0x00000027242c7220 */ /* 0x080fe20000410000 */
[----:B------:R-:W-:Y:S02]  /*5ec0*/  HADD2.F32 R13, -RZ, R15.H0_H0 ;  /* 0x2000000fff0d7230 */ /* 0x000fe40000004100 */
[C---:B------:R-:W-:Y:S01]  /*5ed0*/  FMUL.FTZ R39, R11.reuse, R39 ;  /* 0x000000270b277220 */ /* 0x040fe20000410000 */
[----:B------:R-:W-:Y:S02]  /*5ee0*/  HADD2.F32 R15, -RZ, R43.H0_H0 ;  /* 0x2000002bff0f7230 */ /* 0x000fe40000004100 */
[-C--:B------:R-:W-:Y:S01]  /*5ef0*/  FMUL.FTZ R46, R38, R42.reuse ;  /* 0x0000002a262e7220 */ /* 0x080fe20000410000 */
[-C--:B------:R-:W-:Y:S01]  /*5f00*/  FFMA.FTZ R11, R11, R37.reuse, -R44 ;  /* 0x000000250b0b7223 */ /* 0x080fe2000001082c */
[C---:B------:R-:W-:Y:S01]  /*5f10*/  FMUL.FTZ R43, R13.reuse, R42 ;  /* 0x0000002a0d2b7220 */ /* 0x040fe20000410000 */
[----:B------:R-:W-:Y:S01]  /*5f20*/  FFMA.FTZ R36, R36, R37, R39 ;  /* 0x0000002524247223 */ /* 0x000fe20000010027 */
[----:B------:R-:W-:Y:S01]  /*5f30*/  FFMA.FTZ R13, R13, R15, -R46 ;  /* 0x0000000f0d0d7223 */ /* 0x000fe2000001082e */
[----:B------:R-:W-:-:S02]  /*5f40*/  HADD2.F32 R42, -RZ, R133.H0_H0 ;  /* 0x20000085ff2a7230 */ /* 0x000fc40000004100 */
[----:B------:R-:W-:Y:S01]  /*5f50*/  FFMA.FTZ R38, R38, R15, R43 ;  /* 0x0000000f26267223 */ /* 0x000fe2000001002b */
[----:B------:R-:W-:Y:S01]  /*5f60*/  HADD2.F32 R15, -RZ, R12.H1_H1 ;  /* 0x3000000cff0f7230 */ /* 0x000fe20000004100 */
[----:B------:R-:W-:Y:S01]  /*5f70*/  F2FP.F16.F32.PACK_AB R11, R36, R11 ;  /* 0x0000000b240b723e */ /* 0x000fe200000000ff */
[----:B------:R-:W-:Y:S02]  /*5f80*/  HADD2.F32 R37, -RZ, R14.H1_H1 ;  /* 0x3000000eff257230 */ /* 0x000fe40000004100 */
[----:B------:R-:W-:Y:S02]  /*5f90*/  HADD2.F32 R133, -RZ, R133.H1_H1 ;  /* 0x30000085ff857230 */ /* 0x000fe40000004100 */
[----:B------:R-:W-:Y:S01]  /*5fa0*/  FMUL.FTZ R43, R15, R42 ;  /* 0x0000002a0f2b7220 */ /* 0x000fe20000410000 */
[----:B------:R-:W-:Y:S02]  /*5fb0*/  HADD2.F32 R12, -RZ, R12.H0_H0 ;  /* 0x2000000cff0c7230 */ /* 0x000fe40000004100 */
[----:B------:R-:W-:-:S02]  /*5fc0*/  HADD2.F32 R14, -RZ, R14.H0_H0 ;  /* 0x2000000eff0e7230 */ /* 0x000fc40000004100 */
[-C--:B------:R-:W-:Y:S01]  /*5fd0*/  FMUL.FTZ R45, R37, R133.reuse ;  /* 0x00000085252d7220 */ /* 0x080fe20000410000 */
[--C-:B------:R-:W-:Y:S02]  /*5fe0*/  HADD2.F32 R39, -RZ, R115.reuse.H0_H0 ;  /* 0x20000073ff277230 */ /* 0x100fe40000004100 */
[----:B------:R-:W-:Y:S01]  /*5ff0*/  FMUL.FTZ R42, R12, R42 ;  /* 0x0000002a0c2a7220 */ /* 0x000fe20000410000 */
        /* <DEDUP_REMOVED lines=10> */
.L_x_509:
[----:B------:R-:W-:Y:S05]  /*60a0*/  BSYNC B2 ;  /* 0x0000000000027941 */ /* 0x000fea0003800000 */
.L_x_508:
[----:B----4-:R0:W-:Y:S02]  /*60b0*/  ST.E.128 desc[UR48][R40.64], R12 ;  /* 0x0000000c28007985 */ /* 0x0101e4000c101d30 */
.L_x_507:
[----:B------:R-:W-:Y:S05]  /*60c0*/  BSYNC B1 ;  /* 0x0000000000017941 */ /* 0x000fea0003800000 */
.L_x_506:
        /* <DEDUP_REMOVED lines=9> */
[----:B---3--:R-:W-:Y:S01]  /*6160*/  SHF.R.U64 R11, R32, 0x10, R33 ;  /* 0x00000010200b7819 */ /* 0x008fe20000001221 */
[--C-:B----4-:R-:W-:Y:S01]  /*6170*/  HADD2.F32 R32, -RZ, R15.reuse.H1_H1 ;  /* 0x3000000fff207230 */ /* 0x110fe20000004100 */
[--C-:B------:R-:W-:Y:S01]  /*6180*/  SHF.R.U64 R38, R34, 0x10, R35.reuse ;  /* 0x0000001022267819 */ /* 0x100fe20000001223 */
[----:B------:R-:W-:Y:S01]  /*6190*/  HADD2.F32 R15, -RZ, R15.H0_H0 ;  /* 0x2000000fff0f7230 */ /* 0x000fe20000004100 */
[----:B------:R-:W-:Y:S01]  /*61a0*/  SHF.R.U32.HI R35, RZ, 0x10, R35 ;  /* 0x00000010ff237819 */ /* 0x000fe20000011623 */
[----:B------:R-:W-:Y:S01]  /*61b0*/  HADD2.F32 R34, -RZ, R11.H0_H0 ;  /* 0x2000000bff227230 */ /* 0x000fe20000004100 */
[----:B------:R-:W-:Y:S01]  /*61c0*/  SHF.R.U32.HI R33, RZ, 0x10, R33 ;  /* 0x00000010ff217819 */ /* 0x000fe20000011621 */
[----:B------:R-:W-:Y:S02]  /*61d0*/  HADD2.F32 R38, -RZ, R38.H0_H0 ;  /* 0x20000026ff267230 */ /* 0x000fe40000004100 */
[----:B------:R-:W-:Y:S02]  /*61e0*/  HADD2.F32 R35, -RZ, R35.H0_H0 ;  /* 0x20000023ff237230 */ /* 0x000fe40000004100 */
[----:B------:R-:W-:-:S02]  /*61f0*/  HADD2.F32 R11, -RZ, R13.H1_H1 ;  /* 0x3000000dff0b7230 */ /* 0x000fc40000004100 */
[----:B------:R-:W-:Y:S02]  /*6200*/  HADD2.F32 R13, -RZ, R13.H0_H0 ;  /* 0x2000000dff0d7230 */ /* 0x000fe40000004100 */
[-C--:B------:R-:W-:Y:S01]  /*6210*/  FMUL.FTZ R39, R15, R35.reuse ;  /* 0x000000230f277220 */ /* 0x080fe20000410000 */
[----:B------:R-:W-:Y:S02]  /*6220*/  HADD2.F32 R33, -RZ, R33.H0_H0 ;  /* 0x20000021ff217230 */ /* 0x000fe40000004100 */
[-C--:B------:R-:W-:Y:S01]  /*6230*/  FMUL.FTZ R40, R11, R38.reuse ;  /* 0x000000260b287220 */ /* 0x080fe20000410000 */
[C---:B------:R-:W-:Y:S01]  /*6240*/  FMUL.FTZ R42, R32.reuse, R35 ;  /* 0x00000023202a7220 */ /* 0x040fe20000410000 */
[C---:B------:R-:W-:Y:S01]  /*6250*/  FMUL.FTZ R38, R13.reuse, R38 ;  /* 0x000000260d267220 */ /* 0x040fe20000410000 */
[----:B------:R-:W-:Y:S01]  /*6260*/  FFMA.FTZ R41, R32, R33, R39 ;  /* 0x0000002120297223 */ /* 0x000fe20000010027 */
[-C--:B------:R-:W-:Y:S02]  /*6270*/  FFMA.FTZ R40, R13, R34.reuse, -R40 ;  /* 0x000000220d287223 */ /* 0x080fe40000010828 */
[----:B------:R-:W-:Y:S01]  /*6280*/  FFMA.FTZ R35, R11, R34, R38 ;  /* 0x000000220b237223 */ /* 0x000fe20000010026 */
[----:B------:R-:W-:-:S02]  /*6290*/  HADD2.F32 R32, -RZ, R114.H0_H0 ;  /* 0x20000072ff207230 */ /* 0x000fc40000004100 */
[----:B------:R-:W-:Y:S01]  /*62a0*/  FFMA.FTZ R42, R15, R33, -R42 ;  /* 0x000000210f2a7223 */ /* 0x000fe2000001082a */
[----:B------:R-:W-:Y:S02]  /*62b0*/  HADD2.F32 R114, -RZ, R114.H1_H1 ;  /* 0x30000072ff727230 */ /* 0x000fe40000004100 */
[----:B------:R-:W-:Y:S02]  /*62c0*/  HADD2.F32 R11, -RZ, R12.H1_H1 ;  /* 0x3000000cff0b7230 */ /* 0x000fe40000004100 */
[----:B------:R-:W-:Y:S02]  /*62d0*/  HADD2.F32 R13, -RZ, R14.H1_H1 ;  /* 0x3000000eff0d7230 */ /* 0x000fe40000004100 */
[----:B------:R-:W-:Y:S02]  /*62e0*/  HADD2.F32 R12, -RZ, R12.H0_H0 ;  /* 0x2000000cff0c7230 */ /* 0x000fe40000004100 */
[----:B------:R-:W-:Y:S01]  /*62f0*/  FMUL.FTZ R33, R11, R32 ;  /* 0x000000200b217220 */ /* 0x000fe20000410000 */
[----:B------:R-:W-:-:S02]  /*6300*/  HADD2.F32 R14, -RZ, R14.H0_H0 ;  /* 0x2000000eff0e7230 */ /* 0x000fc40000004100 */
[----:B------:R-:W-:Y:S01]  /*6310*/  FMUL.FTZ R39, R13, R114 ;  /* 0x000000720d277220 */ /* 0x000fe20000410000 */
        /* <DEDUP_REMOVED lines=11> */
[----:B------:R-:W-:-:S07]  /*63d0*/  F2FP.F16.F32.PACK_AB R14, R114, R39 ;  /* 0x00000027720e723e */ /* 0x000fce00000000ff */
.L_x_513:
[----:B------:R-:W-:Y:S05]  /*63e0*/  BSYNC B2 ;  /* 0x0000000000027941 */ /* 0x000fea0003800000 */
.L_x_512:
[----:B----4-:R0:W-:Y:S02]  /*63f0*/  ST.E.128 desc[UR48][R36.64], R12 ;  /* 0x0000000c24007985 */ /* 0x0101e4000c101d30 */
.L_x_511:
[----:B------:R-:W-:Y:S05]  /*6400*/  BSYNC B1 ;  /* 0x0000000000017941 */ /* 0x000fea0003800000 */
.L_x_510:
[----:B------:R-:W-:-:S13]  /*6410*/  ISETP.NE.AND P3, PT, R20, RZ, PT ;  /* 0x000000ff1400720c */ /* 0x000fda0003f65270 */
        /* <DEDUP_REMOVED lines=15> */
[----:B------:R-:W-:Y:S02]  /*6510*/  HADD2.F32 R11, -RZ, R13.H1_H1 ;  /* 0x3000000dff0b7230 */ /* 0x000fe40000004100 */
[----:B------:R-:W-:-:S02]  /*6520*/  HADD2.F32 R31, -RZ, R31.H0_H0 ;  /* 0x2000001fff1f7230 */ /* 0x000fc40000004100 */
[----:B------:R-:W-:Y:S02]  /*6530*/  HADD2.F32 R13, -RZ, R13.H0_H0 ;  /* 0x2000000dff0d7230 */ /* 0x000fe40000004100 */
[-C--:B------:R-:W-:Y:S01]  /*6540*/  FMUL.FTZ R36, R11, R34.reuse ;  /* 0x000000220b247220 */ /* 0x080fe20000410000 */
[----:B------:R-:W-:Y:S02]  /*6550*/  HADD2.F32 R29, -RZ, R29.H0_H0 ;  /* 0x2000001dff1d7230 */ /* 0x000fe40000004100 */
[-C--:B------:R-:W-:Y:S01]  /*6560*/  FMUL.FTZ R35, R15, R31.reuse ;  /* 0x0000001f0f237220 */ /* 0x080fe20000410000 */
[C---:B------:R-:W-:Y:S01]  /*6570*/  FMUL.FTZ R38, R28.reuse, R31 ;  /* 0x0000001f1c267220 */ /* 0x040fe20000410000 */
[C---:B------:R-:W-:Y:S01]  /*6580*/  FMUL.FTZ R34, R13.reuse, R34 ;  /* 0x000000220d227220 */ /* 0x040fe20000410000 */
[----:B------:R-:W-:Y:S01]  /*6590*/  FFMA.FTZ R36, R13, R30, -R36 ;  /* 0x0000001e0d247223 */ /* 0x000fe20000010824 */
[----:B------:R-:W-:Y:S01]  /*65a0*/  FFMA.FTZ R37, R28, R29, R35 ;  /* 0x0000001d1c257223 */ /* 0x000fe20000010023 */
[----:B------:R-:W-:-:S02]  /*65b0*/  HADD2.F32 R28, -RZ, R77.H1_H1 ;  /* 0x3000004dff1c7230 */ /* 0x000fc40000004100 */
[----:B------:R-:W-:Y:S01]  /*65c0*/  FFMA.FTZ R31, R11, R30, R34 ;  /* 0x0000001e0b1f7223 */ /* 0x000fe20000010022 */
[----:B------:R-:W-:Y:S02]  /*65d0*/  HADD2.F32 R11, -RZ, R12.H1_H1 ;  /* 0x3000000cff0b7230 */ /* 0x000fe40000004100 */
[----:B------:R-:W-:Y:S01]  /*65e0*/  FFMA.FTZ R38, R15, R29, -R38 ;  /* 0x0000001d0f267223 */ /* 0x000fe20000010826 */
[----:B------:R-:W-:Y:S02]  /*65f0*/  HADD2.F32 R13, -RZ, R14.H1_H1 ;  /* 0x3000000eff0d7230 */ /* 0x000fe40000004100 */
[----:B------:R-:W-:Y:S02]  /*6600*/  HADD2.F32 R77, -RZ, R77.H0_H0 ;  /* 0x2000004dff4d7230 */ /* 0x000fe40000004100 */
[----:B------:R-:W-:Y:S01]  /*6610*/  FMUL.FTZ R29, R11, R28 ;  /* 0x0000001c0b1d7220 */ /* 0x000fe20000410000 */
[----:B------:R-:W-:Y:S02]  /*6620*/  HADD2.F32 R12, -RZ, R12.H0_H0 ;  /* 0x2000000cff0c7230 */ /* 0x000fe40000004100 */
[----:B------:R-:W-:-:S02]  /*6630*/  HADD2.F32 R14, -RZ, R14.H0_H0 ;  /* 0x2000000eff0e7230 */ /* 0x000fc40000004100 */
[-C--:B------:R-:W-:Y:S01]  /*6640*/  FMUL.FTZ R35, R13, R77.reuse ;  /* 0x0000004d0d237220 */ /* 0x080fe20000410000 */
[--C-:B------:R-:W-:Y:S02]  /*6650*/  HADD2.F32 R15, -RZ, R78.reuse.H1_H1 ;  /* 0x3000004eff0f7230 */ /* 0x100fe40000004100 */
[----:B------:R-:W-:Y:S01]  /*6660*/  FMUL.FTZ R28, R12, R28 ;  /* 0x0000001c0c1c7220 */ /* 0x000fe20000410000 */
[----:B------:R-:W-:Y:S02]  /*6670*/  HADD2.F32 R78, -RZ, R78.H0_H0 ;  /* 0x2000004eff4e7230 */ /* 0x000fe40000004100 */
        /* <DEDUP_REMOVED lines=9> */
.L_x_515:
[----:B------:R-:W-:Y:S05]  /*6710*/  BSYNC B1 ;  /* 0x0000000000017941 */ /* 0x000fea0003800000 */
.L_x_514:
[----:B----4-:R0:W-:Y:S01]  /*6720*/  ST.E.128 desc[UR48][R32.64], R12 ;  /* 0x0000000c20007985 */ /* 0x0101e2000c101d30 */
[----:B------:R-:W-:Y:S05]  /*6730*/  BRA `(.L_x_493) ;  /* 0x0000004000307947 */ /* 0x000fea0003800000 */
.L_x_459:
        /* <DEDUP_REMOVED lines=21> */
[----:B------:R-:W-:Y:S06]  /*6890*/  @P3 BRA `(.L_x_517) ;  /* 0x00000000007c3947 */ /* 0x000fec0003800000 */
[----:B------:R-:W-:Y:S01]  /*68a0*/  IADD3 R30, P2, R94, R14, RZ ;  /* 0x0000000e5e1e7210 */ /* 0x000fe20007f5e0ff */
[----:B------:R-:W-:Y:S01]  /*68b0*/  ULDC.64 UR4, c[0x0][0x3e8] ;  /* 0x0000fa0000047ab9 */ /* 0x000fe20000000a00 */
[----:B------:R-:W-:Y:S02]  /*68c0*/  CS2R R38, SRZ ;  /* 0x0000000000267805 */ /* 0x000fe4000001ff00 */
[----:B------:R-:W-:Y:S02]  /*68d0*/  CS2R R36, SRZ ;  /* 0x0000000000247805 */ /* 0x000fe4000001ff00 */
[----:B------:R-:W-:Y:S01]  /*68e0*/  CS2R R62, SRZ ;  /* 0x00000000003e7805 */ /* 0x000fe2000001ff00 */
[----:B------:R-:W-:Y:S01]  /*68f0*/  IMAD.X R31, R11, 0x1, R99, P2 ;  /* 0x000000010b1f7824 */ /* 0x000fe200010e0663 */
[----:B------:R-:W-:Y:S02]  /*6900*/  IADD3 R28, P2, R88, R12, RZ ;  /* 0x0000000c581c7210 */ /* 0x000fe40007f5e0ff */
[----:B------:R-:W-:-:S03]  /*6910*/  CS2R R60, SRZ ;  /* 0x00000000003c7805 */ /* 0x000fc6000001ff00 */
        /* <DEDUP_REMOVED lines=8> */
[----:B------:R-:W-:Y:S02]  /*69a0*/  CS2R R32, SRZ ;  /* 0x0000000000207805 */ /* 0x000fe4000001ff00 */
[----:B------:R-:W-:Y:S02]  /*69b0*/  CS2R R46, SRZ ;  /* 0x00000000002e7805 */ /* 0x000fe4000001ff00 */
[----:B------:R-:W-:-:S05]  /*69c0*/  CS2R R44, SRZ ;  /* 0x00000000002c7805 */ /* 0x000fca000001ff00 */
[----:B------:R-:W5:Y:S04]  /*69d0*/  @!P2 LDG.E.128 R36, desc[UR48][R40.64] ;  /* 0x000000302824a981 */ /* 0x000f68000c1e1d00 */
[----:B------:R-:W5:Y:S01]  /*69e0*/  @!P2 LDG.E.128 R60, desc[UR48][R64.64] ;  /* 0x00000030403ca981 */ /* 0x000f62000c1e1d00 */
[----:B------:R-:W-:Y:S02]  /*69f0*/  ISETP.GE.AND P2, PT, R193, R118, PT ;  /* 0x00000076c100720c */ /* 0x000fe40003f46270 */
[----:B------:R-:W-:Y:S02]  /*6a00*/  CS2R R30, SRZ ;  /* 0x00000000001e7805 */ /* 0x000fe4000001ff00 */
[----:B------:R-:W-:-:S09]  /*6a10*/  CS2R R28, SRZ ;  /* 0x00000000001c7805 */ /* 0x000fd2000001ff00 */
[----:B------:R-:W5:Y:S04]  /*6a20*/  @!P2 LDG.E.128 R32, desc[UR48][R40.64+0x40] ;  /* 0x000040302820a981 */ /* 0x000f68000c1e1d00 */
[----:B------:R-:W5:Y:S01]  /*6a30*/  @!P2 LDG.E.128 R44, desc[UR48][R64.64+0x40] ;  /* 0x00004030402ca981 */ /* 0x000f62000c1e1d00 */
[----:B------:R-:W-:Y:S02]  /*6a40*/  ISETP.GE.AND P2, PT, R192, R118, PT ;  /* 0x00000076c000720c */ /* 0x000fe40003f46270 */
[----:B------:R-:W-:-:S11]  /*6a50*/  CS2R R42, SRZ ;  /* 0x00000000002a7805 */ /* 0x000fd6000001ff00 */
[----:B------:R0:W5:Y:S02]  /*6a60*/  @!P2 LDG.E.128 R28, desc[UR48][R40.64+0x80] ;  /* 0x00008030281ca981 */ /* 0x000164000c1e1d00 */
[----:B0-----:R-:W-:-:S06]  /*6a70*/  CS2R R40, SRZ ;  /* 0x0000000000287805 */ /* 0x001fcc000001ff00 */
[----:B------:R0:W5:Y:S02]  /*6a80*/  @!P2 LDG.E.128 R40, desc[UR48][R64.64+0x80] ;  /* 0x000080304028a981 */ /* 0x000164000c1e1d00 */
.L_x_517:
[----:B------:R-:W-:Y:S05]  /*6a90*/  BSYNC B1 ;  /* 0x0000000000017941 */ /* 0x000fea0003800000 */
.L_x_516:
[----:B------:R-:W-:Y:S01]  /*6aa0*/  IADD3 R76, R202, 0x40, RZ ;  /* 0x00000040ca4c7810 */ /* 0x000fe20007ffe0ff */
[----:B------:R-:W-:Y:S01]  /*6ab0*/  BSSY B1, `(.L_x_518) ;  /* 0x0000027000017945 */ /* 0x000fe20003800000 */
[----:B0-----:R-:W-:Y:S02]  /*6ac0*/  CS2R R64, SRZ ;  /* 0x0000000000407805 */ /* 0x001fe4000001ff00 */
[----:B------:R-:W-:Y:S02]  /*6ad0*/  CS2R R70, SRZ ;  /* 0x0000000000467805 */ /* 0x000fe4000001ff00 */
[----:B------:R-:W-:Y:S02]  /*6ae0*/  ISETP.GE.AND P4, PT, R76, R83, PT ;  /* 0x000000534c00720c */ /* 0x000fe40003f86270 */
[----:B------:R-:W-:Y:S02]  /*6af0*/  CS2R R68, SRZ ;  /* 0x0000000000447805 */ /* 0x000fe4000001ff00 */
[----:B------:R-:W-:-:S02]  /*6b00*/  CS2R R74, SRZ ;  /* 0x00000000004a7805 */ /* 0x000fc4000001ff00 */
[----:B------:R-:W-:-:S07]  /*6b10*/  CS2R R72, SRZ ;  /* 0x0000000000487805 */ /* 0x000fce000001ff00 */
[----:B------:R-:W-:Y:S05]  /*6b20*/  @P4 BRA `(.L_x_519) ;  /* 0x00000000007c4947 */ /* 0x000fea0003800000 */
[----:B------:R-:W-:Y:S01]  /*6b30*/  IADD3 R15, P2, P5, R94, R14, R103 ;  /* 0x0000000e5e0f7210 */ /* 0x000fe20007d5e067 */
[----:B------:R-:W-:Y:S01]  /*6b40*/  ULDC.64 UR4, c[0x0][0x3e8] ;  /* 0x0000fa0000047ab9 */ /* 0x000fe20000000a00 */
[----:B------:R-:W-:Y:S02]  /*6b50*/  CS2R R58, SRZ ;  /* 0x00000000003a7805 */ /* 0x000fe4000001ff00 */
[----:B------:R-:W-:Y:S02]  /*6b60*/  CS2R R56, SRZ ;  /* 0x0000000000387805 */ /* 0x000fe4000001ff00 */
[----:B------:R-:W-:Y:S02]  /*6b70*/  IADD3.X R48, R99, R11, R102, P2, P5 ;  /* 0x0000000b63307210 */ /* 0x000fe400017ea466 */
[----:B------:R-:W-:Y:S02]  /*6b80*/  CS2R R74, SRZ ;  /* 0x00000000004a7805 */ /* 0x000fe4000001ff00 */
[----:B------:R-:W-:-:S02]  /*6b90*/  IADD3 R13, P2, P5, R88, R12, R105 ;  /* 0x0000000c580d7210 */ /* 0x000fc40007d5e069 */
[----:B------:R-:W-:Y:S02]  /*6ba0*/  CS2R R72, SRZ ;  /* 0x0000000000487805 */ /* 0x000fe4000001ff00 */
        /* <DEDUP_REMOVED lines=11> */
[----:B------:R0:W5:Y:S04]  /*6c60*/  @!P2 LDG.E.128 R56, desc[UR48][R14.64] ;  /* 0x000000300e38a981 */ /* 0x000168000c1e1d00 */
[----:B------:R0:W5:Y:S01]  /*6c70*/  @!P2 LDG.E.128 R72, desc[UR48][R12.64] ;  /* 0x000000300c48a981 */ /* 0x000162000c1e1d00 */
[----:B------:R-:W-:Y:S02]  /*6c80*/  ISETP.GE.AND P2, PT, R193, R118, PT ;  /* 0x00000076c100720c */ /* 0x000fe40003f46270 */
[----:B------:R-:W-:Y:S02]  /*6c90*/  CS2R R50, SRZ ;  /* 0x0000000000327805 */ /* 0x000fe4000001ff00 */
[----:B------:R-:W-:Y:S02]  /*6ca0*/  CS2R R48, SRZ ;  /* 0x0000000000307805 */ /* 0x000fe4000001ff00 */
[----:B------:R-:W-:-:S02]  /*6cb0*/  CS2R R66, SRZ ;  /* 0x0000000000427805 */ /* 0x000fc4000001ff00 */
[----:B------:R-:W-:-:S05]  /*6cc0*/  CS2R R64, SRZ ;  /* 0x0000000000407805 */ /* 0x000fca000001ff00 */
[----:B------:R0:W5:Y:S04]  /*6cd0*/  @!P2 LDG.E.128 R52, desc[UR48][R14.64+0x40] ;  /* 0x000040300e34a981 */ /* 0x000168000c1e1d00 */
[----:B------:R0:W5:Y:S01]  /*6ce0*/  @!P2 LDG.E.128 R68, desc[UR48][R12.64+0x40] ;  /* 0x000040300c44a981 */ /* 0x000162000c1e1d00 */
[----:B------:R-:W-:-:S13]  /*6cf0*/  ISETP.GE.AND P2, PT, R192, R118, PT ;  /* 0x00000076c000720c */ /* 0x000fda0003f46270 */
[----:B------:R0:W5:Y:S04]  /*6d00*/  @!P2 LDG.E.128 R48, desc[UR48][R14.64+0x80] ;  /* 0x000080300e30a981 */ /* 0x000168000c1e1d00 */
[----:B------:R0:W5:Y:S02]  /*6d10*/  @!P2 LDG.E.128 R64, desc[UR48][R12.64+0x80] ;  /* 0x000080300c40a981 */ /* 0x000164000c1e1d00 */
.L_x_519:
[----:B------:R-:W-:Y:S05]  /*6d20*/  BSYNC B1 ;  /* 0x0000000000017941 */ /* 0x000fea0003800000 */
.L_x_518:
[----:B0----5:R-:W-:Y:S01]  /*6d30*/  IMAD.MOV.U32 R12, RZ, RZ, R30 ;  /* 0x000000ffff0c7224 */ /* 0x021fe200078e001e */
[----:B------:R-:W-:Y:S01]  /*6d40*/  MOV R14, R28 ;  /* 0x0000001c000e7202 */ /* 0x000fe20000000f00 */
[----:B------:R-:W-:Y:S01]  /*6d50*/  IMAD.MOV.U32 R11, RZ, RZ, R31 ;  /* 0x000000ffff0b7224 */ /* 0x000fe200078e001f */
[----:B------:R-:W-:Y:S01]  /*6d60*/  UISETP.NE.AND UP0, UPT, UR51, 0x3, UPT ;  /* 0x000000033300788c */ /* 0x000fe2000bf05270 */
[----:B------:R-:W-:-:S03]  /*6d70*/  IMAD.MOV.U32 R13, RZ, RZ, R29 ;  /* 0x000000ffff0d7224 */ /* 0x000fc600078e001d */
[----:B------:R-:W-:Y:S01]  /*6d80*/  PRMT R157, R12, 0x5410, R11 ;  /* 0x000054100c9d7816 */ /* 0x000fe2000000000b */
[----:B------:R-:W-:Y:S01]  /*6d90*/  IMAD.MOV.U32 R12, RZ, RZ, R34 ;  /* 0x000000ffff0c7224 */ /* 0x000fe200078e0022 */
[----:B------:R-:W-:Y:S02]  /*6da0*/  MOV R11, R35 ;  /* 0x00000023000b7202 */ /* 0x000fe40000000f00 */
[----:B------:R-:W-:Y:S01]  /*6db0*/  PRMT R158, R14, 0x5410, R13 ;  /* 0x000054100e9e7816 */ /* 0x000fe2000000000d */
[----:B------:R-:W-:Y:S01]  /*6dc0*/  IMAD.MOV.U32 R13, RZ, RZ, R39 ;  /* 0x000000ffff0d7224 */ /* 0x000fe200078e0027 */
[----:B------:R-:W-:Y:S01]  /*6dd0*/  PRMT R164, R11, 0x7610, R164 ;  /* 0x000076100ba47816 */ /* 0x000fe200000000a4 */
[----:B------:R-:W-:Y:S01]  /*6de0*/  IMAD.MOV.U32 R11, RZ, RZ, R33 ;  /* 0x000000ffff0b7224 */ /* 0x000fe200078e0021 */
[----:B------:R-:W-:Y:S01]  /*6df0*/  PRMT R162, R12, 0x7610, R162 ;  /* 0x000076100ca27816 */ /* 0x000fe200000000a2 */
[----:B------:R-:W-:Y:S01]  /*6e00*/  IMAD.MOV.U32 R14, RZ, RZ, R32 ;  /* 0x000000ffff0e7224 */ /* 0x000fe200078e0020 */
[----:B------:R-:W-:-:S02]  /*6e10*/  MOV R12, R38 ;  /* 0x00000026000c7202 */ /* 0x000fc40000000f00 */
[----:B------:R-:W-:Y:S01]  /*6e20*/  PRMT R165, R11, 0x7610, R165 ;  /* 0x000076100ba57816 */ /* 0x000fe200000000a5 */
[----:B------:R-:W-:Y:S01]  /*6e30*/  IMAD.MOV.U32 R11, RZ, RZ, R36 ;  /* 0x000000ffff0b7224 */ /* 0x000fe200078e0024 */
[----:B------:R-:W-:Y:S02]  /*6e40*/  PRMT R166, R12, 0x5410, R13 ;  /* 0x000054100ca67816 */ /* 0x000fe4000000000d */
[----:B------:R-:W-:Y:S02]  /*6e50*/  MOV R12, R37 ;  /* 0x00000025000c7202 */ /* 0x000fe40000000f00 */
[----:B------:R-:W-:Y:S01]  /*6e60*/  PRMT R167, R11, 0x7610, R167 ;  /* 0x000076100ba77816 */ /* 0x000fe200000000a7 */
[----:B------:R-:W-:Y:S01]  /*6e70*/  IMAD.MOV.U32 R11, RZ, RZ, R43 ;  /* 0x000000ffff0b7224 */ /* 0x000fe200078e002b */
[----:B------:R-:W-:Y:S01]  /*6e80*/  PRMT R147, R12, 0x7610, R147 ;  /* 0x000076100c937816 */ /* 0x000fe20000000093 */
[----:B------:R-:W-:Y:S01]  /*6e90*/  IMAD.MOV.U32 R12, RZ, RZ, R42 ;  /* 0x000000ffff0c7224 */ /* 0x000fe200078e002a */
[----:B------:R-:W-:-:S02]  /*6ea0*/  PRMT R163, R14, 0x7610, R163 ;  /* 0x000076100ea37816 */ /* 0x000fc400000000a3 */
[----:B------:R-:W-:Y:S02]  /*6eb0*/  PLOP3.LUT P2, PT, PT, PT, UP0, 0x80, 0x0 ;  /* 0x000000000000781c */ /* 0x000fe40003f4f008 */
[----:B------:R-:W-:Y:S01]  /*6ec0*/  PRMT R159, R12, 0x5410, R11 ;  /* 0x000054100c9f7816 */ /* 0x000fe2000000000b */
[----:B------:R-:W-:Y:S01]  /*6ed0*/  IMAD.MOV.U32 R11, RZ, RZ, R41 ;  /* 0x000000ffff0b7224 */ /* 0x000fe200078e0029 */
[----:B------:R-:W-:-:S04]  /*6ee0*/  MOV R12, R40 ;  /* 0x00000028000c7202 */ /* 0x000fc80000000f00 */
[----:B------:R-:W-:Y:S01]  /*6ef0*/  PRMT R160, R12, 0x5410, R11 ;  /* 0x000054100ca07816 */ /* 0x000fe2000000000b */
[----:B------:R-:W-:Y:S01]  /*6f00*/  IMAD.MOV.U32 R12, RZ, RZ, R46 ;  /* 0x000000ffff0c7224 */ /* 0x000fe200078e002e */
[----:B------:R-:W-:-:S04]  /*6f10*/  MOV R11, R47 ;  /* 0x0000002f000b7202 */ /* 0x000fc80000000f00 */
[----:B------:R-:W-:Y:S01]  /*6f20*/  PRMT R162, R162, 0x5410, R12 ;  /* 0x00005410a2a27816 */ /* 0x000fe2000000000c */
[----:B------:R-:W-:Y:S01]  /*6f30*/  IMAD.MOV.U32 R12, RZ, RZ, R44 ;  /* 0x000000ffff0c7224 */ /* 0x000fe200078e002c */
[----:B------:R-:W-:Y:S01]  /*6f40*/  PRMT R164, R164, 0x5410, R11 ;  /* 0x00005410a4a47816 */ /* 0x000fe2000000000b */
[----:B------:R-:W-:-:S03]  /*6f50*/  IMAD.MOV.U32 R11, RZ, RZ, R45 ;  /* 0x000000ffff0b7224 */ /* 0x000fc600078e002d */
[----:B------:R-:W-:Y:S01]  /*6f60*/  PRMT R163, R163, 0x5410, R12 ;  /* 0x00005410a3a37816 */ /* 0x000fe2000000000c */
[----:B------:R-:W-:Y:S01]  /*6f70*/  IMAD.MOV.U32 R12, RZ, RZ, R63 ;  /* 0x000000ffff0c7224 */ /* 0x000fe200078e003f */
[----:B------:R-:W-:Y:S02]  /*6f80*/  PRMT R165, R165, 0x5410, R11 ;  /* 0x00005410a5a57816 */ /* 0x000fe4000000000b */
[----:B------:R-:W-:Y:S02]  /*6f90*/  MOV R11, R62 ;  /* 0x0000003e000b7202 */ /* 0x000fe40000000f00 */
[----:B------:R-:W-:Y:S02]  /*6fa0*/  PRMT R168, R12, 0x7610, R168 ;  /* 0x000076100ca87816 */ /* 0x000fe400000000a8 */
[----:B------:R-:W-:Y:S01]  /*6fb0*/  PRMT R167, R167, 0x5410, R11 ;  /* 0x00005410a7a77816 */ /* 0x000fe2000000000b */
[----:B------:R-:W-:Y:S01]  /*6fc0*/  IMAD.MOV.U32 R11, RZ, RZ, R60 ;  /* 0x000000ffff0b7224 */ /* 0x000fe200078e003c */
[----:B------:R-:W-:-:S04]  /*6fd0*/  MOV R12, R61 ;  /* 0x0000003d000c7202 */ /* 0x000fc80000000f00 */
        /* <DEDUP_REMOVED lines=41> */
[----:B------:R-:W-:Y:S06]  /*7270*/  @!P2 BRA `(.L_x_520) ;  /* 0x000000000004a947 */ /* 0x000fec0003800000 */
[----:B------:R-:W-:Y:S01]  /*7280*/  BPT.TRAP 0x1 ;  /* 0x000000040000795c */ /* 0x000fe20000300000 */
.L_x_520:
[----:B------:R-:W-:Y:S01]  /*7290*/  IMAD R84, R18, 0x8, R2 ;  /* 0x0000000812547824 */ /* 0x000fe200078e0202 */
[----:B------:R-:W-:Y:S01]  /*72a0*/  SHF.L.U32 R85, R203, 0x1f, RZ ;  /* 0x0000001fcb557819 */ /* 0x000fe200000006ff */
[----:B------:R-:W-:Y:S03]  /*72b0*/  BSSY B1, `(.L_x_521) ;  /* 0x0000003000017945 */ /* 0x000fe60003800000 */
[----:B------:R-:W0:Y:S02]  /*72c0*/  SYNCS.PHASECHK.TRANS64.TRYWAIT P5, [R84+URZ+0x30890], R85 ;  /* 0x03089055540075a7 */ /* 0x000e2400080a017f */
[----:B0-----:R-:W-:Y:S05]  /*72d0*/  @!P5 BRA `(.L_x_522) ;  /* 0x000001bc0048d947 */ /* 0x001fea0003800000 */
.L_x_802:
[----:B------:R-:W-:Y:S05]  /*72e0*/  BSYNC B1 ;  /* 0x0000000000017941 */ /* 0x000fea0003800000 */
.L_x_521:
[----:B------:R-:W1:Y:S01]  /*72f0*/  LDC R133, c[0x0][0x2f4] ;  /* 0x0000bd00ff857b82 */ /* 0x000e620000000800 */
[----:B------:R-:W-:Y:S01]  /*7300*/  UMOV UR4, 0xffffffff ;  /* 0xffffffff00047882 */ /* 0x000fe20000000000 */
[----:B-1----:R-:W-:Y:S02]  /*7310*/  IMAD.IADD R134, R133, 0x1, -R119 ;  /* 0x0000000185867824 */ /* 0x002fe400078e0a77 */
[----:B------:R-:W-:Y:S05]  /*7320*/  BRA.DIV UR4, `(.L_x_523) ;  /* 0x000001be04487947 */ /* 0x000fea000b800000 */
[----:B------:R1:W2:Y:S04]  /*7330*/  SHFL.IDX PT, R115, R116, RZ, 0x1c1f ;  /* 0x001c1fff74737589 */ /* 0x0002a800000e0000 */
[----:B------:R1:W3:Y:S02]  /*7340*/  SHFL.IDX PT, R11, R117, RZ, 0x1c1f ;  /* 0x001c1fff750b7589 */ /* 0x0002e400000e0000 */
.L_x_806:
[----:B------:R-:W-:Y:S04]  /*7350*/  BSSY B1, `(.L_x_524) ;  /* 0x000016d000017945 */ /* 0x000fe80003800000 */
[----:B------:R-:W-:Y:S05]  /*7360*/  @P3 BRA `(.L_x_525) ;  /* 0x0000001400ac3947 */ /* 0x000fea0003800000 */
[----:B------:R-:W-:Y:S01]  /*7370*/  ISETP.NE.AND P3, PT, R6, RZ, PT ;  /* 0x000000ff0600720c */ /* 0x000fe20003f65270 */
[----:B------:R-:W-:Y:S01]  /*7380*/  BSSY B2, `(.L_x_526) ;  /* 0x0000079000027945 */ /* 0x000fe20003800000 */
[----:B---3--:R-:W-:-:S11]  /*7390*/  MOV R114, R11 ;  /* 0x0000000b00727202 */ /* 0x008fd60000000f00 */
[----:B------:R-:W-:Y:S05]  /*73a0*/  @!P3 BRA `(.L_x_527) ;  /* 0x0000000400d8b947 */ /* 0x000fea0003800000 */
[----:B------:R-:W-:Y:S01]  /*73b0*/  SEL R12, R119, R134, !P0 ;  /* 0x00000086770c7207 */ /* 0x000fe20004000000 */
[----:B------:R-:W-:Y:S01]  /*73c0*/  BSSY B3, `(.L_x_528) ;  /* 0x000006e000037945 */ /* 0x000fe20003800000 */
[----:B------:R-:W-:Y:S02]  /*73d0*/  ISETP.GE.AND P3, PT, R16, R118, PT ;  /* 0x000000761000720c */ /* 0x000fe40003f66270 */
[----:B------:R-:W-:-:S04]  /*73e0*/  SHF.R.S32.HI R13, RZ, 0x1f, R12 ;  /* 0x0000001fff0d7819 */ /* 0x000fc8000001140c */
[----:B------:R-:W-:-:S04]  /*73f0*/  LEA.HI R13, R13, R12, RZ, 0x4 ;  /* 0x0000000c0d0d7211 */ /* 0x000fc800078f20ff */
[----:B------:R-:W-:-:S04]  /*7400*/  LEA.HI.SX32 R139, R13, R112, 0x1c ;  /* 0x000000700d8b7211 */ /* 0x000fc800078fe2ff */
[----:B------:R-:W-:-:S04]  /*7410*/  SHF.R.S32.HI R13, RZ, 0x1f, R139 ;  /* 0x0000001fff0d7819 */ /* 0x000fc8000001148b */
[----:B------:R-:W-:Y:S01]  /*7420*/  LEA.HI R13, R13, R139, RZ, 0x3 ;  /* 0x0000008b0d0d7211 */ /* 0x000fe200078f18ff */
[----:B------:R-:W-:-:S03]  /*7430*/  IMAD.SHL.U32 R139, R139, 0x8, RZ ;  /* 0x000000088b8b7824 */ /* 0x000fc600078e00ff */
[----:B------:R-:W-:Y:S02]  /*7440*/  SHF.R.S32.HI R13, RZ, 0x3, R13 ;  /* 0x00000003ff0d7819 */ /* 0x000fe4000001140d */
[----:B------:R-:W-:-:S03]  /*7450*/  LOP3.LUT R12, R217, 0x38, R139, 0xf8, !PT ;  /* 0x00000038d90c7812 */ /* 0x000fc600078ef88b */
[----:B------:R-:W-:Y:S01]  /*7460*/  IMAD R13, R13, 0x1800, R219 ;  /* 0x000018000d0d7824 */ /* 0x000fe200078e02db */
[----:B------:R-:W-:-:S05]  /*7470*/  LOP3.LUT R12, R12, R218, RZ, 0x3c, !PT ;  /* 0x000000da0c0c7212 */ /* 0x000fca00078e3cff */
[----:B------:R-:W-:-:S04]  /*7480*/  IMAD.IADD R12, R13, 0x1, R12 ;  /* 0x000000010d0c7824 */ /* 0x000fc800078e020c */
[C---:B------:R-:W-:Y:S02]  /*7490*/  IMAD R76, R18.reuse, 0x4800, R12 ;  /* 0x00004800124c7824 */ /* 0x040fe400078e020c */
[----:B------:R-:W-:Y:S02]  /*74a0*/  IMAD R12, R18, 0x4800, R131 ;  /* 0x00004800120c7824 */ /* 0x000fe400078e0283 */
[----:B------:R-:W-:-:S03]  /*74b0*/  IMAD R76, R76, 0x2, R2 ;  /* 0x000000024c4c7824 */ /* 0x000fc600078e0202 */
[----:B------:R-:W-:-:S03]  /*74c0*/  LEA R12, R12, R2, 0x1 ;  /* 0x000000020c0c7211 */ /* 0x000fc600078e08ff */
[----:B------:R-:W3:Y:S04]  /*74d0*/  LDS.128 R76, [R76+0x1e400] ;  /* 0x01e400004c4c7984 */ /* 0x000ee80000000c00 */
[----:B------:R-:W4:Y:S01]  /*74e0*/  LDS.128 R12, [R12+0x1e400] ;  /* 0x01e400000c0c7984 */ /* 0x000f220000000c00 */
[----:B------:R-:W-:Y:S05]  /*74f0*/  @P3 BRA `(.L_x_529) ;  /* 0x0000000400683947 */ /* 0x000fea0003800000 */
[----:B---3--:R-:W-:Y:S01]  /*7500*/  IMAD.MOV.U32 R145, RZ, RZ, R77 ;  /* 0x000000ffff917224 */ /* 0x008fe200078e004d */
[----:B----4-:R-:W-:Y:S01]  /*7510*/  MOV R140, R13 ;  /* 0x0000000d008c7202 */ /* 0x010fe20000000f00 */
[----:B------:R-:W-:Y:S01]  /*7520*/  HADD2.F32 R146, -RZ, R146.H0_H0 ;  /* 0x20000092ff927230 */ /* 0x000fe20000004100 */
[--C-:B------:R-:W-:Y:S01]  /*7530*/  SHF.R.U64 R36, R36, 0x10, R37.reuse ;  /* 0x0000001024247819 */ /* 0x100fe20000001225 */
[----:B------:R-:W-:Y:S01]  /*7540*/  HADD2.F32 R147, -RZ, R147.H0_H0 ;  /* 0x20000093ff937230 */ /* 0x000fe20000004100 */
[----:B------:R-:W-:Y:S01]  /*7550*/  SHF.R.U32.HI R37, RZ, 0x10, R37 ;  /* 0x00000010ff257819 */ /* 0x000fe20000011625 */
[--C-:B------:R-:W-:Y:S01]  /*7560*/  HADD2.F32 R13, -RZ, R145.reuse.H0_H0 ;  /* 0x20000091ff0d7230 */ /* 0x100fe20000004100 */
[----:B------:R-:W-:Y:S01]  /*7570*/  SHF.R.U64 R38, R38, 0x10, R39 ;  /* 0x0000001026267819 */ /* 0x000fe20000001227 */
[----:B------:R-:W-:Y:S02]  /*7580*/  HADD2.F32 R148, -RZ, R140.H0_H0 ;  /* 0x2000008cff947230 */ /* 0x000fe40000004100 */
[----:B------:R-:W-:-:S02]  /*7590*/  HADD2.F32 R145, -RZ, R145.H1_H1 ;  /* 0x30000091ff917230 */ /* 0x000fc40000004100 */
[CC--:B------:R-:W-:Y:S01]  /*75a0*/  FMUL.FTZ R77, R13.reuse, R146.reuse ;  /* 0x000000920d4d7220 */ /* 0x0c0fe20000410000 */
[----:B------:R-:W-:Y:S02]  /*75b0*/  HADD2.F32 R37, -RZ, R37.H0_H0 ;  /* 0x20000025ff257230 */ /* 0x000fe40000004100 */
[C---:B------:R-:W-:Y:S01]  /*75c0*/  FMUL.FTZ R146, R148.reuse, R146 ;  /* 0x0000009294927220 */ /* 0x040fe20000410000 */
[----:B------:R-:W-:Y:S02]  /*75d0*/  HADD2.F32 R36, -RZ, R36.H0_H0 ;  /* 0x20000024ff247230 */ /* 0x000fe40000004100 */
[-C--:B------:R-:W-:Y:S01]  /*75e0*/  FFMA.FTZ R77, R148, R147.reuse, -R77 ;  /* 0x00000093944d7223 */ /* 0x080fe2000001084d */
[----:B------:R-:W-:Y:S02]  /*75f0*/  HADD2.F32 R148, -RZ, R15.H0_H0 ;  /* 0x2000000fff947230 */ /* 0x000fe40000004100 */
[----:B------:R-:W-:Y:S01]  /*7600*/  FFMA.FTZ R13, R13, R147, R146 ;  /* 0x000000930d0d7223 */ /* 0x000fe20000010092 */
[--C-:B------:R-:W-:Y:S01]  /*7610*/  SHF.R.U32.HI R146, RZ, 0x10, R61.reuse ;  /* 0x00000010ff927819 */ /* 0x100fe2000001163d */
[----:B------:R-:W-:Y:S01]  /*7620*/  HADD2.F32 R147, -RZ, R168.H0_H0 ;  /* 0x200000a8ff937230 */ /* 0x000fe20000004100 */
[----:B------:R-:W-:Y:S01]  /*7630*/  SHF.R.U64 R61, R60, 0x10, R61 ;  /* 0x000000103c3d7819 */ /* 0x000fe2000000123d */
[----:B------:R-:W-:-:S02]  /*7640*/  HADD2.F32 R60, -RZ, R140.H1_H1 ;  /* 0x3000008cff3c7230 */ /* 0x000fc40000004100 */
[----:B------:R-:W-:Y:S02]  /*7650*/  HADD2.F32 R146, -RZ, R146.H0_H0 ;  /* 0x20000092ff927230 */ /* 0x000fe40000004100 */
[----:B------:R-:W-:Y:S02]  /*7660*/  HADD2.F32 R15, -RZ, R15.H1_H1 ;  /* 0x3000000fff0f7230 */ /* 0x000fe40000004100 */
[----:B------:R-:W-:Y:S02]  /*7670*/  HADD2.F32 R61, -RZ, R61.H0_H0 ;  /* 0x2000003dff3d7230 */ /* 0x000fe40000004100 */
[-C--:B------:R-:W-:Y:S01]  /*7680*/  FMUL.FTZ R140, R145, R146.reuse ;  /* 0x00000092918c7220 */ /* 0x080fe20000410000 */
[C---:B------:R-:W-:Y:S01]  /*7690*/  FMUL.FTZ R146, R60.reuse, R146 ;  /* 0x000000923c927220 */ /* 0x040fe20000410000 */
[----:B------:R-:W-:Y:S02]  /*76a0*/  HADD2.F32 R38, -RZ, R38.H0_H0 ;  /* 0x20000026ff267230 */ /* 0x000fe40000004100 */
[----:B------:R-:W-:Y:S01]  /*76b0*/  FFMA.FTZ R60, R60, R37, -R140 ;  /* 0x000000253c3c7223 */ /* 0x000fe2000001088c */
[----:B------:R-:W-:-:S02]  /*76c0*/  IMAD.MOV.U32 R140, RZ, RZ, R79 ;  /* 0x000000ffff8c7224 */ /* 0x000fc400078e004f */
[----:B------:R-:W-:Y:S01]  /*76d0*/  FFMA.FTZ R37, R145, R37, R146 ;  /* 0x0000002591257223 */ /* 0x000fe20000010092 */
[----:B------:R-:W-:Y:S01]  /*76e0*/  HADD2.F32 R146, -RZ, R166.H1_H1 ;  /* 0x300000a6ff927230 */ /* 0x000fe20000004100 */
[----:B------:R-:W-:Y:S01]  /*76f0*/  F2FP.F16.F32.PACK_AB R60, R60, R77 ;  /* 0x0000004d3c3c723e */ /* 0x000fe200000000ff */
[----:B------:R-:W-:Y:S02]  /*7700*/  HADD2.F32 R145, -RZ, R140.H0_H0 ;  /* 0x2000008cff917230 */ /* 0x000fe40000004100 */
[----:B------:R-:W-:Y:S02]  /*7710*/  F2FP.F16.F32.PACK_AB R37, R37, R13 ;  /* 0x0000000d2525723e */ /* 0x000fe400000000ff */
[----:B------:R-:W-:Y:S02]  /*7720*/  IMAD.MOV.U32 R13, RZ, RZ, R60 ;  /* 0x000000ffff0d7224 */ /* 0x000fe400078e003c */
[-C--:B------:R-:W-:Y:S01]  /*7730*/  FMUL.FTZ R79, R145, R147.reuse ;  /* 0x00000093914f7220 */ /* 0x080fe20000410000 */
[----:B------:R-:W-:Y:S01]  /*7740*/  FMUL.FTZ R147, R148, R147 ;  /* 0x0000009394937220 */ /* 0x000fe20000410000 */
[----:B------:R-:W-:-:S02]  /*7750*/  IMAD.MOV.U32 R77, RZ, RZ, R37 ;  /* 0x000000ffff4d7224 */ /* 0x000fc400078e0025 */
[-C--:B------:R-:W-:Y:S01]  /*7760*/  FFMA.FTZ R79, R148, R146.reuse, -R79 ;  /* 0x00000092944f7223 */ /* 0x080fe2000001084f */
[----:B------:R-:W-:Y:S01]  /*7770*/  FFMA.FTZ R145, R145, R146, R147 ;  /* 0x0000009291917223 */ /* 0x000fe20000010093 */
[----:B------:R-:W-:Y:S01]  /*7780*/  SHF.R.U32.HI R146, RZ, 0x10, R39 ;  /* 0x00000010ff927819 */ /* 0x000fe20000011627 */
[----:B------:R-:W-:Y:S01]  /*7790*/  HADD2.F32 R148, -RZ, R168.H1_H1 ;  /* 0x300000a8ff947230 */ /* 0x000fe20000004100 */
[--C-:B------:R-:W-:Y:S01]  /*77a0*/  SHF.R.U64 R39, R62, 0x10, R63.reuse ;  /* 0x000000103e277819 */ /* 0x100fe2000000123f */
[----:B------:R-:W-:Y:S01]  /*77b0*/  HADD2.F32 R62, -RZ, R140.H1_H1 ;  /* 0x3000008cff3e7230 */ /* 0x000fe20000004100 */
[----:B------:R-:W-:Y:S01]  /*77c0*/  SHF.R.U32.HI R63, RZ, 0x10, R63 ;  /* 0x00000010ff3f7819 */ /* 0x000fe2000001163f */
[----:B------:R-:W-:Y:S02]  /*77d0*/  HADD2.F32 R146, -RZ, R146.H0_H0 ;  /* 0x20000092ff927230 */ /* 0x000fe40000004100 */
[----:B------:R-:W-:Y:S02]  /*77e0*/  HADD2.F32 R39, -RZ, R39.H0_H0 ;  /* 0x20000027ff277230 */ /* 0x000fe40000004100 */
[----:B------:R-:W-:-:S05]  /*77f0*/  HADD2.F32 R63, -RZ, R63.H0_H0 ;  /* 0x2000003fff3f7230 */ /* 0x000fca0000004100 */
[----:B------:R-:W-:-:S04]  /*7800*/  FMUL.FTZ R140, R62, R63 ;  /* 0x0000003f3e8c7220 */ /* 0x000fc80000410000 */
[C---:B------:R-:W-:Y:S01]  /*7810*/  FFMA.FTZ R140, R15.reuse, R146, -R140 ;  /* 0x000000920f8c7223 */ /* 0x040fe2000001088c */
[----:B------:R-:W-:Y:S01]  /*7820*/  FMUL.FTZ R15, R15, R63 ;  /* 0x0000003f0f0f7220 */ /* 0x000fe20000410000 */
[----:B------:R-:W-:-:S03]  /*7830*/  HADD2.F32 R63, -RZ, R167.H0_H0 ;  /* 0x200000a7ff3f7230 */ /* 0x000fc60000004100 */
[----:B------:R-:W-:Y:S01]  /*7840*/  FFMA.FTZ R15, R62, R146, R15 ;  /* 0x000000923e0f7223 */ /* 0x000fe2000001000f */
[----:B------:R-:W-:Y:S01]  /*7850*/  HADD2.F32 R62, -RZ, R76.H0_H0 ;  /* 0x2000004cff3e7230 */ /* 0x000fe20000004100 */
[----:B------:R-:W-:Y:S01]  /*7860*/  F2FP.F16.F32.PACK_AB R79, R140, R79 ;  /* 0x0000004f8c4f723e */ /* 0x000fe200000000ff */
[----:B------:R-:W-:Y:S02]  /*7870*/  HADD2.F32 R146, -RZ, R12.H0_H0 ;  /* 0x2000000cff927230 */ /* 0x000fe40000004100 */
[----:B------:R-:W-:Y:S02]  /*7880*/  HADD2.F32 R76, -RZ, R76.H1_H1 ;  /* 0x3000004cff4c7230 */ /* 0x000fe40000004100 */
[-C--:B------:R-:W-:Y:S01]  /*7890*/  FMUL.FTZ R147, R62, R148.reuse ;  /* 0x000000943e937220 */ /* 0x080fe20000410000 */
[----:B------:R-:W-:Y:S02]  /*78a0*/  HADD2.F32 R12, -RZ, R12.H1_H1 ;  /* 0x3000000cff0c7230 */ /* 0x000fe40000004100 */
[C---:B------:R-:W-:Y:S01]  /*78b0*/  FMUL.FTZ R148, R146.reuse, R148 ;  /* 0x0000009492947220 */ /* 0x040fe20000410000 */
[----:B------:R-:W-:Y:S01]  /*78c0*/  F2FP.F16.F32.PACK_AB R145, R15, R145 ;  /* 0x000000910f91723e */ /* 0x000fe200000000ff */
[----:B------:R-:W-:Y:S01]  /*78d0*/  FFMA.FTZ R147, R146, R63, -R147 ;  /* 0x0000003f92937223 */ /* 0x000fe20000010893 */
[----:B------:R-:W-:-:S02]  /*78e0*/  HADD2.F32 R146, -RZ, R167.H1_H1 ;  /* 0x300000a7ff927230 */ /* 0x000fc40000004100 */
[----:B------:R-:W-:Y:S01]  /*78f0*/  FFMA.FTZ R148, R62, R63, R148 ;  /* 0x0000003f3e947223 */ /* 0x000fe20000010094 */
[-C--:B------:R-:W-:Y:S01]  /*7900*/  FMUL.FTZ R62, R76, R61.reuse ;  /* 0x0000003d4c3e7220 */ /* 0x080fe20000410000 */
[C---:B------:R-:W-:Y:S01]  /*7910*/  FMUL.FTZ R61, R12.reuse, R61 ;  /* 0x0000003d0c3d7220 */ /* 0x040fe20000410000 */
[----:B------:R-:W-:Y:S01]  /*7920*/  HADD2.F32 R63, -RZ, R14.H0_H0 ;  /* 0x2000000eff3f7230 */ /* 0x000fe20000004100 */
[----:B------:R-:W-:Y:S01]  /*7930*/  MOV R15, R79 ;  /* 0x0000004f000f7202 */ /* 0x000fe20000000f00 */
[-C--:B------:R-:W-:Y:S01]  /*7940*/  FFMA.FTZ R12, R12, R36.reuse, -R62 ;  /* 0x000000240c0c7223 */ /* 0x080fe2000001083e */
[----:B------:R-:W-:Y:S01]  /*7950*/  FFMA.FTZ R36, R76, R36, R61 ;  /* 0x000000244c247223 */ /* 0x000fe2000001003d */
[----:B------:R-:W-:Y:S02]  /*7960*/  HADD2.F32 R61, -RZ, R78.H0_H0 ;  /* 0x2000004eff3d7230 */ /* 0x000fe40000004100 */
[----:B------:R-:W-:Y:S01]  /*7970*/  HADD2.F32 R62, -RZ, R166.H0_H0 ;  /* 0x200000a6ff3e7230 */ /* 0x000fe20000004100 */
[----:B------:R-:W-:Y:S01]  /*7980*/  F2FP.F16.F32.PACK_AB R12, R12, R147 ;  /* 0x000000930c0c723e */ /* 0x000fe200000000ff */
[----:B------:R-:W-:-:S02]  /*7990*/  HADD2.F32 R78, -RZ, R78.H1_H1 ;  /* 0x3000004eff4e7230 */ /* 0x000fc40000004100 */
[-C--:B------:R-:W-:Y:S01]  /*79a0*/  FMUL.FTZ R76, R61, R146.reuse ;  /* 0x000000923d4c7220 */ /* 0x080fe20000410000 */
[C---:B------:R-:W-:Y:S01]  /*79b0*/  FMUL.FTZ R146, R63.reuse, R146 ;  /* 0x000000923f927220 */ /* 0x040fe20000410000 */
[----:B------:R-:W-:Y:S01]  /*79c0*/  HADD2.F32 R14, -RZ, R14.H1_H1 ;  /* 0x3000000eff0e7230 */ /* 0x000fe20000004100 */
[----:B------:R-:W-:Y:S01]  /*79d0*/  F2FP.F16.F32.PACK_AB R36, R36, R148 ;  /* 0x000000942424723e */ /* 0x000fe200000000ff */
[-C--:B------:R-:W-:Y:S01]  /*79e0*/  FFMA.FTZ R76, R63, R62.reuse, -R76 ;  /* 0x0000003e3f4c7223 */ /* 0x080fe2000001084c */
[----:B------:R-:W-:Y:S01]  /*79f0*/  FFMA.FTZ R146, R61, R62, R146 ;  /* 0x0000003e3d927223 */ /* 0x000fe20000010092 */
[-C--:B------:R-:W-:Y:S01]  /*7a00*/  FMUL.FTZ R61, R78, R39.reuse ;  /* 0x000000274e3d7220 */ /* 0x080fe20000410000 */
[C---:B------:R-:W-:Y:S01]  /*7a10*/  FMUL.FTZ R39, R14.reuse, R39 ;  /* 0x000000270e277220 */ /* 0x040fe20000410000 */
[----:B------:R-:W-:Y:S02]  /*7a20*/  IMAD.MOV.U32 R79, RZ, RZ, R145 ;  /* 0x000000ffff4f7224 */ /* 0x000fe400078e0091 */
[-C--:B------:R-:W-:Y:S01]  /*7a30*/  FFMA.FTZ R61, R14, R38.reuse, -R61 ;  /* 0x000000260e3d7223 */ /* 0x080fe2000001083d */
[----:B------:R-:W-:-:S04]  /*7a40*/  FFMA.FTZ R39, R78, R38, R39 ;  /* 0x000000264e277223 */ /* 0x000fc80000010027 */
[----:B------:R-:W-:Y:S02]  /*7a50*/  F2FP.F16.F32.PACK_AB R61, R61, R76 ;  /* 0x0000004c3d3d723e */ /* 0x000fe400000000ff */
[----:B------:R-:W-:Y:S02]  /*7a60*/  F2FP.F16.F32.PACK_AB R39, R39, R146 ;  /* 0x000000922727723e */ /* 0x000fe400000000ff */
[----:B------:R-:W-:Y:S01]  /*7a70*/  MOV R76, R36 ;  /* 0x00000024004c7202 */ /* 0x000fe20000000f00 */
[----:B------:R-:W-:Y:S02]  /*7a80*/  IMAD.MOV.U32 R14, RZ, RZ, R61 ;  /* 0x000000ffff0e7224 */ /* 0x000fe400078e003d */
[----:B------:R-:W-:-:S07]  /*7a90*/  IMAD.MOV.U32 R78, RZ, RZ, R39 ;  /* 0x000000ffff4e7224 */ /* 0x000fce00078e0027 */
.L_x_529:
[----:B------:R-:W-:Y:S05]  /*7aa0*/  BSYNC B3 ;  /* 0x0000000000037941 */ /* 0x000fea0003800000 */
.L_x_528:
[----:B------:R-:W-:-:S04]  /*7ab0*/  LEA R36, P3, R3, R11, 0x1 ;  /* 0x0000000b03247211 */ /* 0x000fc800078608ff */
[----:B--2---:R-:W-:Y:S02]  /*7ac0*/  LEA.HI.X R37, R3, R115, R108, 0x1, P3 ;  /* 0x0000007303257211 */ /* 0x004fe400018f0c6c */
[----:B------:R-:W-:-:S03]  /*7ad0*/  ISETP.GE.AND P3, PT, R139, R133, PT ;  /* 0x000000858b00720c */ /* 0x000fc60003f66270 */
[----:B----4-:R2:W-:Y:S10]  /*7ae0*/  ST.E.128 desc[UR48][R36.64], R12 ;  /* 0x0000000c24007985 */ /* 0x0105f4000c101d30 */
[----:B--2---:R-:W-:-:S05]  /*7af0*/  @!P3 IMAD.WIDE R12, R139, 0x2, R114 ;  /* 0x000000028b0cb825 */ /* 0x004fca00078e0272 */
[----:B---3--:R3:W-:Y:S02]  /*7b00*/  @!P3 ST.E.128 desc[UR48][R12.64], R76 ;  /* 0x0000004c0c00b985 */ /* 0x0087e4000c101d30 */
.L_x_527:
[----:B------:R-:W-:Y:S05]  /*7b10*/  BSYNC B2 ;  /* 0x0000000000027941 */ /* 0x000fea0003800000 */
.L_x_526:
[----:B------:R-:W-:Y:S01]  /*7b20*/  ISETP.NE.AND P3, PT, R7, RZ, PT ;  /* 0x000000ff0700720c */ /* 0x000fe20003f65270 */
[----:B------:R-:W-:-:S12]  /*7b30*/  BSSY B2, `(.L_x_530) ;  /* 0x0000077000027945 */ /* 0x000fd80003800000 */
[----:B------:R-:W-:Y:S05]  /*7b40*/  @!P3 BRA `(.L_x_531) ;  /* 0x0000000400d4b947 */ /* 0x000fea0003800000 */
[----:B---3--:R-:W-:Y:S01]  /*7b50*/  SEL R12, R119, R134, !P1 ;  /* 0x00000086770c7207 */ /* 0x008fe20004800000 */
[----:B------:R-:W-:Y:S01]  /*7b60*/  BSSY B3, `(.L_x_532) ;  /* 0x000006d000037945 */ /* 0x000fe20003800000 */
[----:B------:R-:W-:Y:S02]  /*7b70*/  ISETP.GE.AND P3, PT, R193, R118, PT ;  /* 0x00000076c100720c */ /* 0x000fe40003f66270 */
[----:B------:R-:W-:-:S04]  /*7b80*/  SHF.R.S32.HI R13, RZ, 0x1f, R12 ;  /* 0x0000001fff0d7819 */ /* 0x000fc8000001140c */
[----:B------:R-:W-:-:S04]  /*7b90*/  LEA.HI R13, R13, R12, RZ, 0x4 ;  /* 0x0000000c0d0d7211 */ /* 0x000fc800078f20ff */
[----:B------:R-:W-:-:S04]  /*7ba0*/  LEA.HI.SX32 R60, R13, R111, 0x1c ;  /* 0x0000006f0d3c7211 */ /* 0x000fc800078fe2ff */
[----:B------:R-:W-:-:S04]  /*7bb0*/  SHF.R.S32.HI R13, RZ, 0x1f, R60 ;  /* 0x0000001fff0d7819 */ /* 0x000fc8000001143c */
[----:B------:R-:W-:Y:S02]  /*7bc0*/  LEA.HI R13, R13, R60, RZ, 0x3 ;  /* 0x0000003c0d0d7211 */ /* 0x000fe400078f18ff */
[----:B------:R-:W-:Y:S02]  /*7bd0*/  SHF.L.U32 R60, R60, 0x3, RZ ;  /* 0x000000033c3c7819 */ /* 0x000fe400000006ff */
[----:B------:R-:W-:Y:S02]  /*7be0*/  SHF.R.S32.HI R13, RZ, 0x3, R13 ;  /* 0x00000003ff0d7819 */ /* 0x000fe4000001140d */
[----:B------:R-:W-:-:S03]  /*7bf0*/  LOP3.LUT R12, R217, 0x38, R60, 0xf8, !PT ;  /* 0x00000038d90c7812 */ /* 0x000fc600078ef83c */
[----:B------:R-:W-:Y:S01]  /*7c00*/  IMAD R13, R13, 0x1800, R219 ;  /* 0x000018000d0d7824 */ /* 0x000fe200078e02db */
[----:B------:R-:W-:-:S05]  /*7c10*/  LOP3.LUT R12, R12, R218, RZ, 0x3c, !PT ;  /* 0x000000da0c0c7212 */ /* 0x000fca00078e3cff */
[----:B------:R-:W-:-:S04]  /*7c20*/  IMAD.IADD R12, R13, 0x1, R12 ;  /* 0x000000010d0c7824 */ /* 0x000fc800078e020c */
[C---:B------:R-:W-:Y:S02]  /*7c30*/  IMAD R36, R18.reuse, 0x4800, R12 ;  /* 0x0000480012247824 */ /* 0x040fe400078e020c */
[----:B------:R-:W-:-:S03]  /*7c40*/  IMAD R12, R18, 0x4800, R130 ;  /* 0x00004800120c7824 */ /* 0x000fc600078e0282 */
[----:B------:R-:W-:Y:S01]  /*7c50*/  LEA R36, R36, R2, 0x1 ;  /* 0x0000000224247211 */ /* 0x000fe200078e08ff */
[----:B------:R-:W-:-:S05]  /*7c60*/  IMAD R12, R12, 0x2, R2 ;  /* 0x000000020c0c7824 */ /* 0x000fca00078e0202 */
[----:B------:R-:W3:Y:S04]  /*7c70*/  LDS.128 R36, [R36+0x1e400] ;  /* 0x01e4000024247984 */ /* 0x000ee80000000c00 */
[----:B------:R-:W4:Y:S01]  /*7c80*/  LDS.128 R12, [R12+0x1e400] ;  /* 0x01e400000c0c7984 */ /* 0x000f220000000c00 */
[----:B------:R-:W-:Y:S05]  /*7c90*/  @P3 BRA `(.L_x_533) ;  /* 0x0000000400643947 */ /* 0x000fea0003800000 */
[----:B---3--:R-:W-:Y:S01]  /*7ca0*/  IMAD.MOV.U32 R62, RZ, RZ, R37 ;  /* 0x000000ffff3e7224 */ /* 0x008fe200078e0025 */
[----:B------:R-:W-:Y:S01]  /*7cb0*/  SHF.R.U64 R32, R32, 0x10, R33 ;  /* 0x0000001020207819 */ /* 0x000fe20000001221 */
[----:B----4-:R-:W-:Y:S01]  /*7cc0*/  IMAD.MOV.U32 R61, RZ, RZ, R13 ;  /* 0x000000ffff3d7224 */ /* 0x010fe200078e000d */
[----:B------:R-:W-:Y:S01]  /*7cd0*/  SHF.R.U32.HI R33, RZ, 0x10, R33 ;  /* 0x00000010ff217819 */ /* 0x000fe20000011621 */
[----:B------:R-:W-:Y:S01]  /*7ce0*/  HADD2.F32 R63, -RZ, R165.H1_H1 ;  /* 0x300000a5ff3f7230 */ /* 0x000fe20000004100 */
[----:B------:R-:W-:Y:S01]  /*7cf0*/  SHF.R.U64 R34, R34, 0x10, R35 ;  /* 0x0000001022227819 */ /* 0x000fe20000001223 */
[----:B------:R-:W-:Y:S02]  /*7d00*/  HADD2.F32 R13, -RZ, R62.H0_H0 ;  /* 0x2000003eff0d7230 */ /* 0x000fe40000004100 */
[----:B------:R-:W-:Y:S02]  /*7d10*/  HADD2.F32 R77, -RZ, R61.H0_H0 ;  /* 0x2000003dff4d7230 */ /* 0x000fe40000004100 */
[----:B------:R-:W-:-:S02]  /*7d20*/  HADD2.F32 R76, -RZ, R165.H0_H0 ;  /* 0x200000a5ff4c7230 */ /* 0x000fc40000004100 */
[-C--:B------:R-:W-:Y:S01]  /*7d30*/  FMUL.FTZ R37, R13, R63.reuse ;  /* 0x0000003f0d257220 */ /* 0x080fe20000410000 */
[----:B------:R-:W-:Y:S02]  /*7d40*/  HADD2.F32 R62, -RZ, R62.H1_H1 ;  /* 0x3000003eff3e7230 */ /* 0x000fe40000004100 */
[C---:B------:R-:W-:Y:S01]  /*7d50*/  FMUL.FTZ R63, R77.reuse, R63 ;  /* 0x0000003f4d3f7220 */ /* 0x040fe20000410000 */
[----:B------:R-:W-:Y:S02]  /*7d60*/  HADD2.F32 R33, -RZ, R33.H0_H0 ;  /* 0x20000021ff217230 */ /* 0x000fe40000004100 */
[-C--:B------:R-:W-:Y:S01]  /*7d70*/  FFMA.FTZ R37, R77, R76.reuse, -R37 ;  /* 0x0000004c4d257223 */ /* 0x080fe20000010825 */
[----:B------:R-:W-:Y:S02]  /*7d80*/  HADD2.F32 R32, -RZ, R32.H0_H0 ;  /* 0x20000020ff207230 */ /* 0x000fe40000004100 */
[----:B------:R-:W-:Y:S01]  /*7d90*/  FFMA.FTZ R13, R13, R76, R63 ;  /* 0x0000004c0d0d7223 */ /* 0x000fe2000001003f */
[--C-:B------:R-:W-:Y:S01]  /*7da0*/  SHF.R.U32.HI R63, RZ, 0x10, R45.reuse ;  /* 0x00000010ff3f7819 */ /* 0x100fe2000001162d */
[----:B------:R-:W-:Y:S01]  /*7db0*/  HADD2.F32 R76, -RZ, R164.H1_H1 ;  /* 0x300000a4ff4c7230 */ /* 0x000fe20000004100 */
[----:B------:R-:W-:Y:S01]  /*7dc0*/  SHF.R.U64 R45, R44, 0x10, R45 ;  /* 0x000000102c2d7819 */ /* 0x000fe2000000122d */
[----:B------:R-:W-:-:S02]  /*7dd0*/  HADD2.F32 R44, -RZ, R61.H1_H1 ;  /* 0x3000003dff2c7230 */ /* 0x000fc40000004100 */
[----:B------:R-:W-:Y:S02]  /*7de0*/  HADD2.F32 R63, -RZ, R63.H0_H0 ;  /* 0x2000003fff3f7230 */ /* 0x000fe40000004100 */
[----:B------:R-:W-:Y:S02]  /*7df0*/  HADD2.F32 R45, -RZ, R45.H0_H0 ;  /* 0x2000002dff2d7230 */ /* 0x000fe40000004100 */
[----:B------:R-:W-:Y:S02]  /*7e00*/  HADD2.F32 R34, -RZ, R34.H0_H0 ;  /* 0x20000022ff227230 */ /* 0x000fe40000004100 */
[-C--:B------:R-:W-:Y:S01]  /*7e10*/  FMUL.FTZ R61, R62, R63.reuse ;  /* 0x0000003f3e3d7220 */ /* 0x080fe20000410000 */
[----:B------:R-:W-:-:S03]  /*7e20*/  FMUL.FTZ R63, R44, R63 ;  /* 0x0000003f2c3f7220 */ /* 0x000fc60000410000 */
[-C--:B------:R-:W-:Y:S01]  /*7e30*/  FFMA.FTZ R44, R44, R33.reuse, -R61 ;  /* 0x000000212c2c7223 */ /* 0x080fe2000001083d */
[----:B------:R-:W-:Y:S02]  /*7e40*/  HADD2.F32 R61, -RZ, R39.H0_H0 ;  /* 0x20000027ff3d7230 */ /* 0x000fe40000004100 */
[----:B------:R-:W-:Y:S01]  /*7e50*/  FFMA.FTZ R33, R62, R33, R63 ;  /* 0x000000213e217223 */ /* 0x000fe2000001003f */
[----:B------:R-:W-:Y:S02]  /*7e60*/  HADD2.F32 R62, -RZ, R164.H0_H0 ;  /* 0x200000a4ff3e7230 */ /* 0x000fe40000004100 */
[----:B------:R-:W-:Y:S02]  /*7e70*/  HADD2.F32 R63, -RZ, R15.H0_H0 ;  /* 0x2000000fff3f7230 */ /* 0x000fe40000004100 */
[----:B------:R-:W-:Y:S01]  /*7e80*/  FMUL.FTZ R77, R61, R76 ;  /* 0x0000004c3d4d7220 */ /* 0x000fe20000410000 */
[----:B------:R-:W-:Y:S01]  /*7e90*/  HADD2.F32 R39, -RZ, R39.H1_H1 ;  /* 0x30000027ff277230 */ /* 0x000fe20000004100 */
[----:B------:R-:W-:Y:S01]  /*7ea0*/  F2FP.F16.F32.PACK_AB R37, R44, R37 ;  /* 0x000000252c25723e */ /* 0x000fe200000000ff */
[----:B------:R-:W-:-:S02]  /*7eb0*/  HADD2.F32 R15, -RZ, R15.H1_H1 ;  /* 0x3000000fff0f7230 */ /* 0x000fc40000004100 */
[C---:B------:R-:W-:Y:S01]  /*7ec0*/  FFMA.FTZ R77, R63.reuse, R62, -R77 ;  /* 0x0000003e3f4d7223 */ /* 0x040fe2000001084d */
[----:B------:R-:W-:Y:S01]  /*7ed0*/  FMUL.FTZ R63, R63, R76 ;  /* 0x0000004c3f3f7220 */ /* 0x000fe20000410000 */
[----:B------:R-:W-:Y:S01]  /*7ee0*/  HADD2.F32 R76, -RZ, R163.H1_H1 ;  /* 0x300000a3ff4c7230 */ /* 0x000fe20000004100 */
[----:B------:R-:W-:Y:S02]  /*7ef0*/  F2FP.F16.F32.PACK_AB R33, R33, R13 ;  /* 0x0000000d2121723e */ /* 0x000fe400000000ff */
[----:B------:R-:W-:Y:S01]  /*7f00*/  FFMA.FTZ R63, R61, R62, R63 ;  /* 0x0000003e3d3f7223 */ /* 0x000fe2000001003f */
[----:B------:R-:W-:Y:S02]  /*7f10*/  SHF.R.U32.HI R61, RZ, 0x10, R35 ;  /* 0x00000010ff3d7819 */ /* 0x000fe40000011623 */
[--C-:B------:R-:W-:Y:S02]  /*7f20*/  SHF.R.U64 R35, R46, 0x10, R47.reuse ;  /* 0x000000102e237819 */ /* 0x100fe4000000122f */
[----:B------:R-:W-:Y:S01]  /*7f30*/  SHF.R.U32.HI R46, RZ, 0x10, R47 ;  /* 0x00000010ff2e7819 */ /* 0x000fe2000001162f */
[----:B------:R-:W-:Y:S01]  /*7f40*/  HADD2.F32 R61, -RZ, R61.H0_H0 ;  /* 0x2000003dff3d7230 */ /* 0x000fe20000004100 */
[----:B------:R-:W-:Y:S01]  /*7f50*/  MOV R13, R37 ;  /* 0x00000025000d7202 */ /* 0x000fe20000000f00 */
[----:B------:R-:W-:-:S02]  /*7f60*/  HADD2.F32 R35, -RZ, R35.H0_H0 ;  /* 0x20000023ff237230 */ /* 0x000fc40000004100 */
[----:B------:R-:W-:Y:S02]  /*7f70*/  HADD2.F32 R46, -RZ, R46.H0_H0 ;  /* 0x2000002eff2e7230 */ /* 0x000fe40000004100 */
[----:B------:R-:W-:-:S03]  /*7f80*/  IMAD.MOV.U32 R37, RZ, RZ, R33 ;  /* 0x000000ffff257224 */ /* 0x000fc600078e0021 */
        /* <DEDUP_REMOVED lines=11> */
[----:B------:R-:W-:Y:S01]  /*8040*/  FMUL.FTZ R76, R61, R76 ;  /* 0x0000004c3d4c7220 */ /* 0x000fe20000410000 */
[----:B------:R-:W-:Y:S01]  /*8050*/  F2FP.F16.F32.PACK_AB R63, R15, R63 ;  /* 0x0000003f0f3f723e */ /* 0x000fe200000000ff */
[----:B------:R-:W-:Y:S01]  /*8060*/  FFMA.FTZ R62, R61, R46, -R62 ;  /* 0x0000002e3d3e7223 */ /* 0x000fe2000001083e */
[----:B------:R-:W-:-:S02]  /*8070*/  HADD2.F32 R61, -RZ, R162.H1_H1 ;  /* 0x300000a2ff3d7230 */ /* 0x000fc40000004100 */
[----:B------:R-:W-:Y:S01]  /*8080*/  FFMA.FTZ R76, R39, R46, R76 ;  /* 0x0000002e274c7223 */ /* 0x000fe2000001004c */
[-C--:B------:R-:W-:Y:S01]  /*8090*/  FMUL.FTZ R39, R36, R45.reuse ;  /* 0x0000002d24277220 */ /* 0x080fe20000410000 */
[C---:B------:R-:W-:Y:S01]  /*80a0*/  FMUL.FTZ R45, R12.reuse, R45 ;  /* 0x0000002d0c2d7220 */ /* 0x040fe20000410000 */
[----:B------:R-:W-:Y:S02]  /*80b0*/  IMAD.MOV.U32 R15, RZ, RZ, R47 ;  /* 0x000000ffff0f7224 */ /* 0x000fe400078e002f */
[-C--:B------:R-:W-:Y:S01]  /*80c0*/  FFMA.FTZ R12, R12, R32.reuse, -R39 ;  /* 0x000000200c0c7223 */ /* 0x080fe20000010827 */
[----:B------:R-:W-:Y:S01]  /*80d0*/  FFMA.FTZ R32, R36, R32, R45 ;  /* 0x0000002024207223 */ /* 0x000fe2000001002d */
[----:B------:R-:W-:Y:S02]  /*80e0*/  HADD2.F32 R36, -RZ, R38.H0_H0 ;  /* 0x20000026ff247230 */ /* 0x000fe40000004100 */
[----:B------:R-:W-:Y:S01]  /*80f0*/  HADD2.F32 R45, -RZ, R14.H0_H0 ;  /* 0x2000000eff2d7230 */ /* 0x000fe20000004100 */
[----:B------:R-:W-:Y:S01]  /*8100*/  F2FP.F16.F32.PACK_AB R12, R12, R62 ;  /* 0x0000003e0c0c723e */ /* 0x000fe200000000ff */
[----:B------:R-:W-:-:S02]  /*8110*/  HADD2.F32 R39, -RZ, R162.H0_H0 ;  /* 0x200000a2ff277230 */ /* 0x000fc40000004100 */
[-C--:B------:R-:W-:Y:S01]  /*8120*/  FMUL.FTZ R46, R36, R61.reuse ;  /* 0x0000003d242e7220 */ /* 0x080fe20000410000 */
[----:B------:R-:W-:Y:S02]  /*8130*/  HADD2.F32 R38, -RZ, R38.H1_H1 ;  /* 0x30000026ff267230 */ /* 0x000fe40000004100 */
[C---:B------:R-:W-:Y:S01]  /*8140*/  FMUL.FTZ R61, R45.reuse, R61 ;  /* 0x0000003d2d3d7220 */ /* 0x040fe20000410000 */
[----:B------:R-:W-:Y:S02]  /*8150*/  HADD2.F32 R14, -RZ, R14.H1_H1 ;  /* 0x3000000eff0e7230 */ /* 0x000fe40000004100 */
[-C--:B------:R-:W-:Y:S01]  /*8160*/  FFMA.FTZ R46, R45, R39.reuse, -R46 ;  /* 0x000000272d2e7223 */ /* 0x080fe2000001082e */
[----:B------:R-:W-:Y:S01]  /*8170*/  F2FP.F16.F32.PACK_AB R32, R32, R76 ;  /* 0x0000004c2020723e */ /* 0x000fe200000000ff */
[----:B------:R-:W-:Y:S01]  /*8180*/  FFMA.FTZ R61, R36, R39, R61 ;  /* 0x00000027243d7223 */ /* 0x000fe2000001003d */
[-C--:B------:R-:W-:Y:S01]  /*8190*/  FMUL.FTZ R36, R38, R35.reuse ;  /* 0x0000002326247220 */ /* 0x080fe20000410000 */
[----:B------:R-:W-:Y:S01]  /*81a0*/  FMUL.FTZ R35, R14, R35 ;  /* 0x000000230e237220 */ /* 0x000fe20000410000 */
[----:B------:R-:W-:-:S02]  /*81b0*/  MOV R39, R63 ;  /* 0x0000003f00277202 */ /* 0x000fc40000000f00 */
[-C--:B------:R-:W-:Y:S01]  /*81c0*/  FFMA.FTZ R36, R14, R34.reuse, -R36 ;  /* 0x000000220e247223 */ /* 0x080fe20000010824 */
[----:B------:R-:W-:-:S04]  /*81d0*/  FFMA.FTZ R35, R38, R34, R35 ;  /* 0x0000002226237223 */ /* 0x000fc80000010023 */
[----:B------:R-:W-:Y:S01]  /*81e0*/  F2FP.F16.F32.PACK_AB R46, R36, R46 ;  /* 0x0000002e242e723e */ /* 0x000fe200000000ff */
[----:B------:R-:W-:Y:S01]  /*81f0*/  IMAD.MOV.U32 R36, RZ, RZ, R32 ;  /* 0x000000ffff247224 */ /* 0x000fe200078e0020 */
[----:B------:R-:W-:Y:S02]  /*8200*/  F2FP.F16.F32.PACK_AB R35, R35, R61 ;  /* 0x0000003d2323723e */ /* 0x000fe400000000ff */
[----:B------:R-:W-:-:S03]  /*8210*/  MOV R14, R46 ;  /* 0x0000002e000e7202 */ /* 0x000fc60000000f00 */
[----:B------:R-:W-:-:S07]  /*8220*/  IMAD.MOV.U32 R38, RZ, RZ, R35 ;  /* 0x000000ffff267224 */ /* 0x000fce00078e0023 */
.L_x_533:
[----:B------:R-:W-:Y:S05]  /*8230*/  BSYNC B3 ;  /* 0x0000000000037941 */ /* 0x000fea0003800000 */
.L_x_532:
[----:B------:R-:W-:-:S04]  /*8240*/  LEA R32, P3, R4, R11, 0x1 ;  /* 0x0000000b04207211 */ /* 0x000fc800078608ff */
[----:B--2---:R-:W-:Y:S02]  /*8250*/  LEA.HI.X R33, R4, R115, R107, 0x1, P3 ;  /* 0x0000007304217211 */ /* 0x004fe400018f0c6b */
[----:B------:R-:W-:-:S03]  /*8260*/  ISETP.GE.AND P3, PT, R60, R133, PT ;  /* 0x000000853c00720c */ /* 0x000fc60003f66270 */
[----:B----4-:R2:W-:Y:S10]  /*8270*/  ST.E.128 desc[UR48][R32.64], R12 ;  /* 0x0000000c20007985 */ /* 0x0105f4000c101d30 */
[----:B--2---:R-:W-:-:S05]  /*8280*/  @!P3 IMAD.WIDE R12, R60, 0x2, R114 ;  /* 0x000000023c0cb825 */ /* 0x004fca00078e0272 */
[----:B---3--:R4:W-:Y:S02]  /*8290*/  @!P3 ST.E.128 desc[UR48][R12.64], R36 ;  /* 0x000000240c00b985 */ /* 0x0089e4000c101d30 */
.L_x_531:
[----:B------:R-:W-:Y:S05]  /*82a0*/  BSYNC B2 ;  /* 0x0000000000027941 */ /* 0x000fea0003800000 */
.L_x_530:
[----:B------:R-:W-:-:S13]  /*82b0*/  ISETP.NE.AND P3, PT, R8, RZ, PT ;  /* 0x000000ff0800720c */ /* 0x000fda0003f65270 */
[----:B------:R-:W-:Y:S05]  /*82c0*/  @!P3 BRA `(.L_x_525) ;  /* 0x0000000400d4b947 */ /* 0x000fea0003800000 */
[----:B---34-:R-:W3:Y:S01]  /*82d0*/  LDL R12, [R1] ;  /* 0x00000000010c7983 */ /* 0x018ee20000100800 */
[----:B------:R-:W-:Y:S01]  /*82e0*/  ISETP.GE.AND P3, PT, R192, R118, PT ;  /* 0x00000076c000720c */ /* 0x000fe20003f66270 */
[----:B------:R-:W-:Y:S01]  /*82f0*/  BSSY B2, `(.L_x_534) ;  /* 0x000006c000027945 */ /* 0x000fe20003800000 */
[----:B---3--:R-:W-:-:S04]  /*8300*/  LOP3.LUT P5, RZ, R12, 0x1, RZ, 0xc0, !PT ;  /* 0x000000010cff7812 */ /* 0x008fc800078ac0ff */
[----:B------:R-:W-:-:S04]  /*8310*/  SEL R12, R119, R134, !P5 ;  /* 0x00000086770c7207 */ /* 0x000fc80006800000 */
        /* <DEDUP_REMOVED lines=18> */
[----:B------:R-:W-:Y:S01]  /*8440*/  HADD2.F32 R38, -RZ, R160.H1_H1 ;  /* 0x300000a0ff267230 */ /* 0x000fe20000004100 */
[--C-:B------:R-:W-:Y:S01]  /*8450*/  SHF.R.U64 R28, R28, 0x10, R29.reuse ;  /* 0x000000101c1c7819 */ /* 0x100fe2000000121d */
[----:B---3--:R-:W-:Y:S01]  /*8460*/  HADD2.F32 R37, -RZ, R33.H0_H0 ;  /* 0x20000021ff257230 */ /* 0x008fe20000004100 */
[----:B------:R-:W-:Y:S01]  /*8470*/  SHF.R.U32.HI R29, RZ, 0x10, R29 ;  /* 0x00000010ff1d7819 */ /* 0x000fe2000001161d */
[----:B----4-:R-:W-:Y:S01]  /*8480*/  HADD2.F32 R44, -RZ, R13.H0_H0 ;  /* 0x2000000dff2c7230 */ /* 0x010fe20000004100 */
[----:B------:R-:W-:Y:S01]  /*8490*/  SHF.R.U64 R40, R40, 0x10, R41 ;  /* 0x0000001028287819 */ /* 0x000fe20000001229 */
[----:B------:R-:W-:Y:S02]  /*84a0*/  HADD2.F32 R39, -RZ, R158.H1_H1 ;  /* 0x3000009eff277230 */ /* 0x000fe40000004100 */
[-C--:B------:R-:W-:Y:S01]  /*84b0*/  FMUL.FTZ R45, R37, R38.reuse ;  /* 0x00000026252d7220 */ /* 0x080fe20000410000 */
[----:B------:R-:W-:Y:S02]  /*84c0*/  HADD2.F32 R33, -RZ, R33.H1_H1 ;  /* 0x30000021ff217230 */ /* 0x000fe40000004100 */
[----:B------:R-:W-:Y:S01]  /*84d0*/  FMUL.FTZ R38, R44, R38 ;  /* 0x000000262c267220 */ /* 0x000fe20000410000 */
[----:B------:R-:W-:Y:S01]  /*84e0*/  SHF.R.U64 R30, R30, 0x10, R31 ;  /* 0x000000101e1e7819 */ /* 0x000fe2000000121f */
[----:B------:R-:W-:Y:S01]  /*84f0*/  FFMA.FTZ R45, R44, R39, -R45 ;  /* 0x000000272c2d7223 */ /* 0x000fe2000001082d */
[----:B------:R-:W-:-:S02]  /*8500*/  HADD2.F32 R160, -RZ, R160.H0_H0 ;  /* 0x200000a0ffa07230 */ /* 0x000fc40000004100 */
[----:B------:R-:W-:Y:S01]  /*8510*/  FFMA.FTZ R37, R37, R39, R38 ;  /* 0x0000002725257223 */ /* 0x000fe20000010026 */
[----:B------:R-:W-:Y:S01]  /*8520*/  SHF.R.U32.HI R38, RZ, 0x10, R41 ;  /* 0x00000010ff267819 */ /* 0x000fe20000011629 */
[----:B------:R-:W-:Y:S02]  /*8530*/  HADD2.F32 R39, -RZ, R13.H1_H1 ;  /* 0x3000000dff277230 */ /* 0x000fe40000004100 */
[----:B------:R-:W-:Y:S02]  /*8540*/  HADD2.F32 R13, -RZ, R29.H0_H0 ;  /* 0x2000001dff0d7230 */ /* 0x000fe40000004100 */
[----:B------:R-:W-:Y:S02]  /*8550*/  HADD2.F32 R38, -RZ, R38.H0_H0 ;  /* 0x20000026ff267230 */ /* 0x000fe40000004100 */
[--C-:B------:R-:W-:Y:S02]  /*8560*/  HADD2.F32 R41, -RZ, R15.reuse.H0_H0 ;  /* 0x2000000fff297230 */ /* 0x100fe40000004100 */
[----:B------:R-:W-:-:S02]  /*8570*/  HADD2.F32 R15, -RZ, R15.H1_H1 ;  /* 0x3000000fff0f7230 */ /* 0x000fc40000004100 */
[-C--:B------:R-:W-:Y:S01]  /*8580*/  FMUL.FTZ R29, R33, R38.reuse ;  /* 0x00000026211d7220 */ /* 0x080fe20000410000 */
[C---:B------:R-:W-:Y:S01]  /*8590*/  FMUL.FTZ R38, R39.reuse, R38 ;  /* 0x0000002627267220 */ /* 0x040fe20000410000 */
[----:B------:R-:W-:Y:S02]  /*85a0*/  HADD2.F32 R158, -RZ, R158.H0_H0 ;  /* 0x2000009eff9e7230 */ /* 0x000fe40000004100 */
[-C--:B------:R-:W-:Y:S01]  /*85b0*/  FFMA.FTZ R29, R39, R13.reuse, -R29 ;  /* 0x0000000d271d7223 */ /* 0x080fe2000001081d */
[----:B------:R-:W-:Y:S01]  /*85c0*/  FFMA.FTZ R13, R33, R13, R38 ;  /* 0x0000000d210d7223 */ /* 0x000fe20000010026 */
[----:B------:R-:W-:Y:S02]  /*85d0*/  IMAD.MOV.U32 R33, RZ, RZ, R35 ;  /* 0x000000ffff217224 */ /* 0x000fe400078e0023 */
[----:B------:R-:W-:Y:S01]  /*85e0*/  HADD2.F32 R35, -RZ, R159.H1_H1 ;  /* 0x3000009fff237230 */ /* 0x000fe20000004100 */
[----:B------:R-:W-:Y:S01]  /*85f0*/  F2FP.F16.F32.PACK_AB R29, R29, R45 ;  /* 0x0000002d1d1d723e */ /* 0x000fe200000000ff */
[----:B------:R-:W-:Y:S01]  /*8600*/  HADD2.F32 R39, -RZ, R157.H1_H1 ;  /* 0x3000009dff277230 */ /* 0x000fe20000004100 */
[----:B------:R-:W-:Y:S01]  /*8610*/  F2FP.F16.F32.PACK_AB R37, R13, R37 ;  /* 0x000000250d25723e */ /* 0x000fe200000000ff */
[----:B------:R-:W-:-:S02]  /*8620*/  HADD2.F32 R38, -RZ, R33.H0_H0 ;  /* 0x20000021ff267230 */ /* 0x000fc40000004100 */
[----:B------:R-:W-:Y:S02]  /*8630*/  HADD2.F32 R33, -RZ, R33.H1_H1 ;  /* 0x30000021ff217230 */ /* 0x000fe40000004100 */
[----:B------:R-:W-:Y:S02]  /*8640*/  HADD2.F32 R40, -RZ, R40.H0_H0 ;  /* 0x20000028ff287230 */ /* 0x000fe40000004100 */
[CC--:B------:R-:W-:Y:S01]  /*8650*/  FMUL.FTZ R44, R38.reuse, R35.reuse ;  /* 0x00000023262c7220 */ /* 0x0c0fe20000410000 */
[C---:B------:R-:W-:Y:S01]  /*8660*/  FMUL.FTZ R35, R41.reuse, R35 ;  /* 0x0000002329237220 */ /* 0x040fe20000410000 */
[----:B------:R-:W-:Y:S02]  /*8670*/  HADD2.F32 R28, -RZ, R28.H0_H0 ;  /* 0x2000001cff1c7230 */ /* 0x000fe40000004100 */
[-C--:B------:R-:W-:Y:S01]  /*8680*/  FFMA.FTZ R44, R41, R39.reuse, -R44 ;  /* 0x00000027292c7223 */ /* 0x080fe2000001082c */
[----:B------:R-:W-:Y:S01]  /*8690*/  FFMA.FTZ R35, R38, R39, R35 ;  /* 0x0000002726237223 */ /* 0x000fe20000010023 */
[----:B------:R-:W-:Y:S01]  /*86a0*/  SHF.R.U32.HI R38, RZ, 0x10, R31 ;  /* 0x00000010ff267819 */ /* 0x000fe2000001161f */
[----:B------:R-:W-:Y:S01]  /*86b0*/  HADD2.F32 R159, -RZ, R159.H0_H0 ;  /* 0x2000009fff9f7230 */ /* 0x000fe20000004100 */
[--C-:B------:R-:W-:Y:S01]  /*86c0*/  SHF.R.U64 R31, R42, 0x10, R43.reuse ;  /* 0x000000102a1f7819 */ /* 0x100fe2000000122b */
[----:B------:R-:W-:Y:S01]  /*86d0*/  HADD2.F32 R157, -RZ, R157.H0_H0 ;  /* 0x2000009dff9d7230 */ /* 0x000fe20000004100 */
[----:B------:R-:W-:Y:S01]  /*86e0*/  SHF.R.U32.HI R42, RZ, 0x10, R43 ;  /* 0x00000010ff2a7819 */ /* 0x000fe2000001162b */
[----:B------:R-:W-:-:S02]  /*86f0*/  HADD2.F32 R38, -RZ, R38.H0_H0 ;  /* 0x20000026ff267230 */ /* 0x000fc40000004100 */
[----:B------:R-:W-:Y:S02]  /*8700*/  HADD2.F32 R31, -RZ, R31.H0_H0 ;  /* 0x2000001fff1f7230 */ /* 0x000fe40000004100 */
[----:B------:R-:W-:Y:S02]  /*8710*/  HADD2.F32 R42, -RZ, R42.H0_H0 ;  /* 0x2000002aff2a7230 */ /* 0x000fe40000004100 */
[----:B------:R-:W-:Y:S02]  /*8720*/  HADD2.F32 R30, -RZ, R30.H0_H0 ;  /* 0x2000001eff1e7230 */ /* 0x000fe40000004100 */
[----:B------:R-:W-:Y:S02]  /*8730*/  IMAD.MOV.U32 R13, RZ, RZ, R29 ;  /* 0x000000ffff0d7224 */ /* 0x000fe400078e001d */
[----:B------:R-:W-:-:S04]  /*8740*/  FMUL.FTZ R39, R33, R42 ;  /* 0x0000002a21277220 */ /* 0x000fc80000410000 */
[C---:B------:R-:W-:Y:S01]  /*8750*/  FFMA.FTZ R39, R15.reuse, R38, -R39 ;  /* 0x000000260f277223 */ /* 0x040fe20000010827 */
[----:B------:R-:W-:-:S04]  /*8760*/  FMUL.FTZ R15, R15, R42 ;  /* 0x0000002a0f0f7220 */ /* 0x000fc80000410000 */
        /* <DEDUP_REMOVED lines=10> */
[----:B------:R-:W-:-:S02]  /*8810*/  IMAD.MOV.U32 R15, RZ, RZ, R39 ;  /* 0x000000ffff0f7224 */ /* 0x000fc400078e0027 */
[----:B------:R-:W-:Y:S01]  /*8820*/  FFMA.FTZ R160, R33, R158, R160 ;  /* 0x0000009e21a07223 */ /* 0x000fe200000100a0 */
[-C--:B------:R-:W-:Y:S01]  /*8830*/  FMUL.FTZ R33, R32, R40.reuse ;  /* 0x0000002820217220 */ /* 0x080fe20000410000 */
[----:B------:R-:W-:-:S03]  /*8840*/  FMUL.FTZ R40, R12, R40 ;  /* 0x000000280c287220 */ /* 0x000fc60000410000 */
[-C--:B------:R-:W-:Y:S01]  /*8850*/  FFMA.FTZ R33, R12, R28.reuse, -R33 ;  /* 0x0000001c0c217223 */ /* 0x080fe20000010821 */
[----:B------:R-:W-:Y:S01]  /*8860*/  FFMA.FTZ R40, R32, R28, R40 ;  /* 0x0000001c20287223 */ /* 0x000fe20000010028 */
[----:B------:R-:W-:Y:S02]  /*8870*/  HADD2.F32 R12, -RZ, R34.H0_H0 ;  /* 0x20000022ff0c7230 */ /* 0x000fe40000004100 */
[----:B------:R-:W-:Y:S01]  /*8880*/  HADD2.F32 R28, -RZ, R14.H0_H0 ;  /* 0x2000000eff1c7230 */ /* 0x000fe20000004100 */
[----:B------:R-:W-:Y:S01]  /*8890*/  F2FP.F16.F32.PACK_AB R33, R33, R41 ;  /* 0x000000292121723e */ /* 0x000fe200000000ff */
[----:B------:R-:W-:Y:S02]  /*88a0*/  HADD2.F32 R34, -RZ, R34.H1_H1 ;  /* 0x30000022ff227230 */ /* 0x000fe40000004100 */
[-C--:B------:R-:W-:Y:S01]  /*88b0*/  FMUL.FTZ R32, R12, R159.reuse ;  /* 0x0000009f0c207220 */ /* 0x080fe20000410000 */
[----:B------:R-:W-:Y:S02]  /*88c0*/  HADD2.F32 R14, -RZ, R14.H1_H1 ;  /* 0x3000000eff0e7230 */ /* 0x000fe40000004100 */
[----:B------:R-:W-:Y:S01]  /*88d0*/  FMUL.FTZ R159, R28, R159 ;  /* 0x0000009f1c9f7220 */ /* 0x000fe20000410000 */
[----:B------:R-:W-:Y:S01]  /*88e0*/  F2FP.F16.F32.PACK_AB R40, R40, R160 ;  /* 0x000000a02828723e */ /* 0x000fe200000000ff */
[----:B------:R-:W-:-:S02]  /*88f0*/  FFMA.FTZ R32, R28, R157, -R32 ;  /* 0x0000009d1c207223 */ /* 0x000fc40000010820 */
[----:B------:R-:W-:Y:S01]  /*8900*/  FFMA.FTZ R159, R12, R157, R159 ;  /* 0x0000009d0c9f7223 */ /* 0x000fe2000001009f */
[-C--:B------:R-:W-:Y:S01]  /*8910*/  FMUL.FTZ R12, R34, R31.reuse ;  /* 0x0000001f220c7220 */ /* 0x080fe20000410000 */
[----:B------:R-:W-:-:S03]  /*8920*/  FMUL.FTZ R31, R14, R31 ;  /* 0x0000001f0e1f7220 */ /* 0x000fc60000410000 */
[-C--:B------:R-:W-:Y:S01]  /*8930*/  FFMA.FTZ R12, R14, R30.reuse, -R12 ;  /* 0x0000001e0e0c7223 */ /* 0x080fe2000001080c */
[----:B------:R-:W-:-:S04]  /*8940*/  FFMA.FTZ R31, R34, R30, R31 ;  /* 0x0000001e221f7223 */ /* 0x000fc8000001001f */
[----:B------:R-:W-:Y:S01]  /*8950*/  F2FP.F16.F32.PACK_AB R14, R12, R32 ;  /* 0x000000200c0e723e */ /* 0x000fe200000000ff */
[----:B------:R-:W-:Y:S01]  /*8960*/  IMAD.MOV.U32 R32, RZ, RZ, R40 ;  /* 0x000000ffff207224 */ /* 0x000fe200078e0028 */
[----:B------:R-:W-:Y:S02]  /*8970*/  F2FP.F16.F32.PACK_AB R31, R31, R159 ;  /* 0x0000009f1f1f723e */ /* 0x000fe400000000ff */
[----:B------:R-:W-:Y:S02]  /*8980*/  MOV R12, R33 ;  /* 0x00000021000c7202 */ /* 0x000fe40000000f00 */
[----:B------:R-:W-:Y:S01]  /*8990*/  MOV R33, R37 ;  /* 0x0000002500217202 */ /* 0x000fe20000000f00 */
[----:B------:R-:W-:-:S07]  /*89a0*/  IMAD.MOV.U32 R34, RZ, RZ, R31 ;  /* 0x000000ffff227224 */ /* 0x000fce00078e001f */
.L_x_535:
[----:B------:R-:W-:Y:S05]  /*89b0*/  BSYNC B2 ;  /* 0x0000000000027941 */ /* 0x000fea0003800000 */
.L_x_534:
[----:B------:R-:W-:-:S04]  /*89c0*/  LEA R28, P3, R5, R11, 0x1 ;  /* 0x0000000b051c7211 */ /* 0x000fc800078608ff */
[----:B--2---:R-:W-:Y:S02]  /*89d0*/  LEA.HI.X R29, R5, R115, R106, 0x1, P3 ;  /* 0x00000073051d7211 */ /* 0x004fe400018f0c6a */
[----:B------:R-:W-:-:S03]  /*89e0*/  ISETP.GE.AND P3, PT, R36, R133, PT ;  /* 0x000000852400720c */ /* 0x000fc60003f66270 */
[----:B----4-:R2:W-:Y:S10]  /*89f0*/  ST.E.128 desc[UR48][R28.64], R12 ;  /* 0x0000000c1c007985 */ /* 0x0105f4000c101d30 */
[----:B------:R-:W-:-:S05]  /*8a00*/  @!P3 IMAD.WIDE R114, R36, 0x2, R114 ;  /* 0x000000022472b825 */ /* 0x000fca00078e0272 */
[----:B---3--:R2:W-:Y:S02]  /*8a10*/  @!P3 ST.E.128 desc[UR48][R114.64], R32 ;  /* 0x000000207200b985 */ /* 0x0085e4000c101d30 */
.L_x_525:
[----:B------:R-:W-:Y:S05]  /*8a20*/  BSYNC B1 ;  /* 0x0000000000017941 */ /* 0x000fea0003800000 */
.L_x_524:
[----:B------:R-:W-:-:S03]  /*8a30*/  UMOV UR4, 0xffffffff ;  /* 0xffffffff00047882 */ /* 0x000fc60000000000 */
[----:B------:R-:W-:Y:S05]  /*8a40*/  BRA.DIV UR4, `(.L_x_536) ;  /* 0x000001a604cc7947 */ /* 0x000fea000b800000 */
[----:B-1----:R-:W1:Y:S04]  /*8a50*/  SHFL.IDX PT, R116, R116, 0x1, 0x1c1f ;  /* 0x003c1f0074747f89 */ /* 0x002e6800000e0000 */
[----:B------:R-:W0:Y:S02]  /*8a60*/  SHFL.IDX PT, R117, R117, 0x1, 0x1c1f ;  /* 0x003c1f0075757f89 */ /* 0x000e2400000e0000 */
.L_x_810:
[----:B------:R-:W-:Y:S05]  /*8a70*/  @P4 BRA `(.L_x_493) ;  /* 0x0000001c00604947 */ /* 0x000fea0003800000 */
[----:B------:R-:W-:Y:S01]  /*8a80*/  ISETP.NE.AND P3, PT, R6, RZ, PT ;  /* 0x000000ff0600720c */ /* 0x000fe20003f65270 */
[----:B------:R-:W-:Y:S01]  /*8a90*/  BSSY B1, `(.L_x_537) ;  /* 0x0000079000017945 */ /* 0x000fe20003800000 */
[----:B0-2---:R-:W-:Y:S01]  /*8aa0*/  MOV R32, R117 ;  /* 0x0000007500207202 */ /* 0x005fe20000000f00 */
[----:B-1----:R-:W-:-:S10]  /*8ab0*/  IMAD.MOV.U32 R33, RZ, RZ, R116 ;  /* 0x000000ffff217224 */ /* 0x002fd400078e0074 */
[----:B------:R-:W-:Y:S05]  /*8ac0*/  @!P3 BRA `(.L_x_538) ;  /* 0x0000000400d4b947 */ /* 0x000fea0003800000 */
[----:B---3--:R-:W-:Y:S01]  /*8ad0*/  SEL R11, R119, R134, !P0 ;  /* 0x00000086770b7207 */ /* 0x008fe20004000000 */
[----:B------:R-:W-:Y:S01]  /*8ae0*/  BSSY B2, `(.L_x_539) ;  /* 0x000006d000027945 */ /* 0x000fe20003800000 */
[----:B----4-:R-:W-:Y:S02]  /*8af0*/  SHF.R.U32.HI R13, RZ, 0x3, R204 ;  /* 0x00000003ff0d7819 */ /* 0x010fe400000116cc */
[----:B------:R-:W-:Y:S02]  /*8b00*/  SHF.R.S32.HI R12, RZ, 0x1f, R11 ;  /* 0x0000001fff0c7819 */ /* 0x000fe4000001140b */
[----:B------:R-:W-:Y:S02]  /*8b10*/  ISETP.GE.AND P3, PT, R16, R118, PT ;  /* 0x000000761000720c */ /* 0x000fe40003f66270 */
        /* <DEDUP_REMOVED lines=8> */
[----:B------:R-:W-:-:S04]  /*8ba0*/  LOP3.LUT R11, R11, R13, RZ, 0x3c, !PT ;  /* 0x0000000d0b0b7212 */ /* 0x000fc800078e3cff */
[----:B------:R-:W-:Y:S01]  /*8bb0*/  IADD3 R11, R12, R11, RZ ;  /* 0x0000000b0c0b7210 */ /* 0x000fe20007ffe0ff */
[----:B------:R-:W-:-:S04]  /*8bc0*/  IMAD R12, R18, 0x4800, R129 ;  /* 0x00004800120c7824 */ /* 0x000fc800078e0281 */
[----:B------:R-:W-:Y:S02]  /*8bd0*/  IMAD R28, R18, 0x4800, R11 ;  /* 0x00004800121c7824 */ /* 0x000fe400078e020b */
[--C-:B------:R-:W-:Y:S02]  /*8be0*/  IMAD R12, R12, 0x2, R2.reuse ;  /* 0x000000020c0c7824 */ /* 0x100fe400078e0202 */
[----:B------:R-:W-:-:S04]  /*8bf0*/  IMAD R28, R28, 0x2, R2 ;  /* 0x000000021c1c7824 */ /* 0x000fc800078e0202 */
[----:B------:R-:W0:Y:S04]  /*8c00*/  LDS.128 R12, [R12+0x1e400] ;  /* 0x01e400000c0c7984 */ /* 0x000e280000000c00 */
[----:B------:R-:W1:Y:S01]  /*8c10*/  LDS.128 R28, [R28+0x1e400] ;  /* 0x01e400001c1c7984 */ /* 0x000e620000000c00 */
[----:B------:R-:W-:Y:S05]  /*8c20*/  @P3 BRA `(.L_x_540) ;  /* 0x0000000400603947 */ /* 0x000fea0003800000 */
[----:B-1----:R-:W-:Y:S01]  /*8c30*/  MOV R35, R29 ;  /* 0x0000001d00237202 */ /* 0x002fe20000000f00 */
[----:B0-----:R-:W-:Y:S01]  /*8c40*/  IMAD.MOV.U32 R11, RZ, RZ, R13 ;  /* 0x000000ffff0b7224 */ /* 0x001fe200078e000d */
[----:B------:R-:W-:Y:S01]  /*8c50*/  SHF.R.U64 R72, R72, 0x10, R73 ;  /* 0x0000001048487819 */ /* 0x000fe20000001249 */
[----:B------:R-:W-:Y:S01]  /*8c60*/  HADD2.F32 R37, -RZ, R156.H1_H1 ;  /* 0x3000009cff257230 */ /* 0x000fe20000004100 */
[----:B------:R-:W-:Y:S01]  /*8c70*/  SHF.R.U64 R56, R56, 0x10, R57 ;  /* 0x0000001038387819 */ /* 0x000fe20000001239 */
[----:B------:R-:W-:Y:S01]  /*8c80*/  HADD2.F32 R29, -RZ, R35.H0_H0 ;  /* 0x20000023ff1d7230 */ /* 0x000fe20000004100 */
[----:B------:R-:W-:Y:S01]  /*8c90*/  SHF.R.U64 R74, R74, 0x10, R75 ;  /* 0x000000104a4a7819 */ /* 0x000fe2000000124b */
[----:B------:R-:W-:Y:S01]  /*8ca0*/  HADD2.F32 R34, -RZ, R11.H0_H0 ;  /* 0x2000000bff227230 */ /* 0x000fe20000004100 */
[----:B------:R-:W-:Y:S01]  /*8cb0*/  SHF.R.U64 R58, R58, 0x10, R59 ;  /* 0x000000103a3a7819 */ /* 0x000fe2000000123b */
[----:B------:R-:W-:Y:S02]  /*8cc0*/  HADD2.F32 R13, -RZ, R154.H1_H1 ;  /* 0x3000009aff0d7230 */ /* 0x000fe40000004100 */
[----:B------:R-:W-:Y:S01]  /*8cd0*/  FMUL.FTZ R38, R29, R37 ;  /* 0x000000251d267220 */ /* 0x000fe20000410000 */
[----:B------:R-:W-:-:S02]  /*8ce0*/  HADD2.F32 R35, -RZ, R35.H1_H1 ;  /* 0x30000023ff237230 */ /* 0x000fc40000004100 */
[C---:B------:R-:W-:Y:S01]  /*8cf0*/  FMUL.FTZ R37, R34.reuse, R37 ;  /* 0x0000002522257220 */ /* 0x040fe20000410000 */
[----:B------:R-:W-:Y:S02]  /*8d00*/  HADD2.F32 R156, -RZ, R156.H0_H0 ;  /* 0x2000009cff9c7230 */ /* 0x000fe40000004100 */
[-C--:B------:R-:W-:Y:S01]  /*8d10*/  FFMA.FTZ R34, R34, R13.reuse, -R38 ;  /* 0x0000000d22227223 */ /* 0x080fe20000010826 */
[----:B------:R-:W-:Y:S01]  /*8d20*/  SHF.R.U32.HI R38, RZ, 0x10, R57 ;  /* 0x00000010ff267819 */ /* 0x000fe20000011639 */
[----:B------:R-:W-:Y:S01]  /*8d30*/  FFMA.FTZ R29, R29, R13, R37 ;  /* 0x0000000d1d1d7223 */ /* 0x000fe20000010025 */
[----:B------:R-:W-:Y:S01]  /*8d40*/  SHF.R.U32.HI R13, RZ, 0x10, R73 ;  /* 0x00000010ff0d7819 */ /* 0x000fe20000011649 */
[----:B------:R-:W-:Y:S02]  /*8d50*/  HADD2.F32 R37, -RZ, R11.H1_H1 ;  /* 0x3000000bff257230 */ /* 0x000fe40000004100 */
[----:B------:R-:W-:Y:S02]  /*8d60*/  HADD2.F32 R11, -RZ, R38.H0_H0 ;  /* 0x20000026ff0b7230 */ /* 0x000fe40000004100 */
[----:B------:R-:W-:-:S02]  /*8d70*/  HADD2.F32 R13, -RZ, R13.H0_H0 ;  /* 0x2000000dff0d7230 */ /* 0x000fc40000004100 */
[----:B------:R-:W-:Y:S02]  /*8d80*/  HADD2.F32 R154, -RZ, R154.H0_H0 ;  /* 0x2000009aff9a7230 */ /* 0x000fe40000004100 */
[----:B------:R-:W-:Y:S02]  /*8d90*/  HADD2.F32 R72, -RZ, R72.H0_H0 ;  /* 0x20000048ff487230 */ /* 0x000fe40000004100 */
[-C--:B------:R-:W-:Y:S01]  /*8da0*/  FMUL.FTZ R38, R35, R13.reuse ;  /* 0x0000000d23267220 */ /* 0x080fe20000410000 */
[C---:B------:R-:W-:Y:S01]  /*8db0*/  FMUL.FTZ R39, R37.reuse, R13 ;  /* 0x0000000d25277220 */ /* 0x040fe20000410000 */
[----:B------:R-:W-:Y:S02]  /*8dc0*/  HADD2.F32 R56, -RZ, R56.H0_H0 ;  /* 0x20000038ff387230 */ /* 0x000fe40000004100 */
[-C--:B------:R-:W-:Y:S01]  /*8dd0*/  FFMA.FTZ R13, R37, R11.reuse, -R38 ;  /* 0x0000000b250d7223 */ /* 0x080fe20000010826 */
[----:B------:R-:W-:Y:S01]  /*8de0*/  FFMA.FTZ R11, R35, R11, R39 ;  /* 0x0000000b230b7223 */ /* 0x000fe20000010027 */
[----:B------:R-:W-:-:S02]  /*8df0*/  HADD2.F32 R38, -RZ, R155.H1_H1 ;  /* 0x3000009bff267230 */ /* 0x000fc40000004100 */
[----:B------:R-:W-:Y:S01]  /*8e00*/  HADD2.F32 R35, -RZ, R31.H0_H0 ;  /* 0x2000001fff237230 */ /* 0x000fe20000004100 */
[----:B------:R-:W-:Y:S01]  /*8e10*/  F2FP.F16.F32.PACK_AB R13, R13, R34 ;  /* 0x000000220d0d723e */ /* 0x000fe200000000ff */
[----:B------:R-:W-:Y:S01]  /*8e20*/  HADD2.F32 R37, -RZ, R15.H0_H0 ;  /* 0x2000000fff257230 */ /* 0x000fe20000004100 */
[----:B------:R-:W-:Y:S01]  /*8e30*/  F2FP.F16.F32.PACK_AB R29, R11, R29 ;  /* 0x0000001d0b1d723e */ /* 0x000fe200000000ff */
[----:B------:R-:W-:Y:S02]  /*8e40*/  HADD2.F32 R39, -RZ, R153.H1_H1 ;  /* 0x30000099ff277230 */ /* 0x000fe40000004100 */
[-C--:B------:R-:W-:Y:S01]  /*8e50*/  FMUL.FTZ R40, R35, R38.reuse ;  /* 0x0000002623287220 */ /* 0x080fe20000410000 */
[----:B------:R-:W-:Y:S02]  /*8e60*/  HADD2.F32 R31, -RZ, R31.H1_H1 ;  /* 0x3000001fff1f7230 */ /* 0x000fe40000004100 */
[----:B------:R-:W-:Y:S01]  /*8e70*/  FMUL.FTZ R38, R37, R38 ;  /* 0x0000002625267220 */ /* 0x000fe20000410000 */
[----:B------:R-:W-:-:S02]  /*8e80*/  HADD2.F32 R155, -RZ, R155.H0_H0 ;  /* 0x2000009bff9b7230 */ /* 0x000fc40000004100 */
[-C--:B------:R-:W-:Y:S01]  /*8e90*/  FFMA.FTZ R40, R37, R39.reuse, -R40 ;  /* 0x0000002725287223 */ /* 0x080fe20000010828 */
[----:B------:R-:W-:Y:S02]  /*8ea0*/  HADD2.F32 R37, -RZ, R15.H1_H1 ;  /* 0x3000000fff257230 */ /* 0x000fe40000004100 */
[----:B------:R-:W-:Y:S01]  /*8eb0*/  FFMA.FTZ R38, R35, R39, R38 ;  /* 0x0000002723267223 */ /* 0x000fe20000010026 */
[----:B------:R-:W-:Y:S01]  /*8ec0*/  SHF.R.U32.HI R35, RZ, 0x10, R75 ;  /* 0x00000010ff237819 */ /* 0x000fe2000001164b */
[----:B------:R-:W-:Y:S01]  /*8ed0*/  HADD2.F32 R153, -RZ, R153.H0_H0 ;  /* 0x20000099ff997230 */ /* 0x000fe20000004100 */
[----:B------:R-:W-:Y:S01]  /*8ee0*/  SHF.R.U32.HI R39, RZ, 0x10, R59 ;  /* 0x00000010ff277819 */ /* 0x000fe2000001163b */
[----:B------:R-:W-:Y:S02]  /*8ef0*/  HADD2.F32 R74, -RZ, R74.H0_H0 ;  /* 0x2000004aff4a7230 */ /* 0x000fe40000004100 */
[----:B------:R-:W-:Y:S02]  /*8f00*/  HADD2.F32 R35, -RZ, R35.H0_H0 ;  /* 0x20000023ff237230 */ /* 0x000fe40000004100 */
[----:B------:R-:W-:-:S02]  /*8f10*/  HADD2.F32 R15, -RZ, R39.H0_H0 ;  /* 0x20000027ff0f7230 */ /* 0x000fc40000004100 */
[----:B------:R-:W-:Y:S02]  /*8f20*/  HADD2.F32 R58, -RZ, R58.H0_H0 ;  /* 0x2000003aff3a7230 */ /* 0x000fe40000004100 */
        /* <DEDUP_REMOVED lines=29> */
[C---:B------:R-:W-:Y:S01]  /*9100*/  FMUL.FTZ R74, R14.reuse, R74 ;  /* 0x0000004a0e4a7220 */ /* 0x040fe20000410000 */
[----:B------:R-:W-:Y:S02]  /*9110*/  MOV R28, R72 ;  /* 0x00000048001c7202 */ /* 0x000fe40000000f00 */
[-C--:B------:R-:W-:Y:S01]  /*9120*/  FFMA.FTZ R12, R14, R58.reuse, -R12 ;  /* 0x0000003a0e0c7223 */ /* 0x080fe2000001080c */
[----:B------:R-:W-:-:S04]  /*9130*/  FFMA.FTZ R74, R30, R58, R74 ;  /* 0x0000003a1e4a7223 */ /* 0x000fc8000001004a */
[----:B------:R-:W-:Y:S01]  /*9140*/  F2FP.F16.F32.PACK_AB R31, R12, R31 ;  /* 0x0000001f0c1f723e */ /* 0x000fe200000000ff */
[----:B------:R-:W-:Y:S01]  /*9150*/  IMAD.MOV.U32 R12, RZ, RZ, R15 ;  /* 0x000000ffff0c7224 */ /* 0x000fe200078e000f */
[----:B------:R-:W-:Y:S01]  /*9160*/  F2FP.F16.F32.PACK_AB R74, R74, R155 ;  /* 0x0000009b4a4a723e */ /* 0x000fe200000000ff */
[----:B------:R-:W-:Y:S02]  /*9170*/  IMAD.MOV.U32 R15, RZ, RZ, R39 ;  /* 0x000000ffff0f7224 */ /* 0x000fe400078e0027 */
[----:B------:R-:W-:Y:S01]  /*9180*/  IMAD.MOV.U32 R14, RZ, RZ, R31 ;  /* 0x000000ffff0e7224 */ /* 0x000fe200078e001f */
[----:B------:R-:W-:Y:S01]  /*9190*/  MOV R30, R74 ;  /* 0x0000004a001e7202 */ /* 0x000fe20000000f00 */
[----:B------:R-:W-:-:S07]  /*91a0*/  IMAD.MOV.U32 R31, RZ, RZ, R35 ;  /* 0x000000ffff1f7224 */ /* 0x000fce00078e0023 */
.L_x_540:
[----:B------:R-:W-:Y:S05]  /*91b0*/  BSYNC B2 ;  /* 0x0000000000027941 */ /* 0x000fea0003800000 */
.L_x_539:
[----:B------:R-:W-:-:S04]  /*91c0*/  LEA R34, P3, R3, R117, 0x1 ;  /* 0x0000007503227211 */ /* 0x000fc800078608ff */
[----:B------:R-:W-:Y:S02]  /*91d0*/  LEA.HI.X R35, R3, R116, R108, 0x1, P3 ;  /* 0x0000007403237211 */ /* 0x000fe400018f0c6c */
[----:B------:R-:W-:-:S03]  /*91e0*/  ISETP.GE.AND P3, PT, R36, R133, PT ;  /* 0x000000852400720c */ /* 0x000fc60003f66270 */
[----:B0-----:R0:W-:Y:S10]  /*91f0*/  ST.E.128 desc[UR48][R34.64], R12 ;  /* 0x0000000c22007985 */ /* 0x0011f4000c101d30 */
[----:B------:R-:W-:-:S05]  /*9200*/  @!P3 IMAD.WIDE R36, R36, 0x2, R32 ;  /* 0x000000022424b825 */ /* 0x000fca00078e0220 */
[----:B-1----:R0:W-:Y:S02]  /*9210*/  @!P3 ST.E.128 desc[UR48][R36.64], R28 ;  /* 0x0000001c2400b985 */ /* 0x0021e4000c101d30 */
.L_x_538:
[----:B------:R-:W-:Y:S05]  /*9220*/  BSYNC B1 ;  /* 0x0000000000017941 */ /* 0x000fea0003800000 */
.L_x_537:
[----:B------:R-:W-:Y:S01]  /*9230*/  ISETP.NE.AND P3, PT, R7, RZ, PT ;  /* 0x000000ff0700720c */ /* 0x000fe20003f65270 */
[----:B------:R-:W-:-:S12]  /*9240*/  BSSY B1, `(.L_x_541) ;  /* 0x0000072000017945 */ /* 0x000fd80003800000 */
[----:B------:R-:W-:Y:S05]  /*9250*/  @!P3 BRA `(.L_x_542) ;  /* 0x0000000400c0b947 */ /* 0x000fea0003800000 */
[----:B---3--:R-:W-:Y:S01]  /*9260*/  SEL R11, R119, R134, !P1 ;  /* 0x00000086770b7207 */ /* 0x008fe20004800000 */
[----:B------:R-:W-:Y:S01]  /*9270*/  BSSY B2, `(.L_x_543) ;  /* 0x000006a000027945 */ /* 0x000fe20003800000 */
[----:B0-----:R-:W-:Y:S02]  /*9280*/  SHF.R.U32.HI R14, RZ, 0x3, R204 ;  /* 0x00000003ff0e7819 */ /* 0x001fe400000116cc */
[----:B----4-:R-:W-:Y:S02]  /*9290*/  SHF.R.S32.HI R12, RZ, 0x1f, R11 ;  /* 0x0000001fff0c7819 */ /* 0x010fe4000001140b */
[----:B------:R-:W-:Y:S02]  /*92a0*/  LEA R34, P3, R4, R117, 0x1 ;  /* 0x0000007504227211 */ /* 0x000fe400078608ff */
[----:B------:R-:W-:Y:S02]  /*92b0*/  LEA.HI R12, R12, R11, RZ, 0x4 ;  /* 0x0000000b0c0c7211 */ /* 0x000fe400078f20ff */
[----:B------:R-:W-:-:S02]  /*92c0*/  LEA.HI.X R35, R4, R116, R107, 0x1, P3 ;  /* 0x0000007404237211 */ /* 0x000fc400018f0c6b */
[----:B------:R-:W-:Y:S02]  /*92d0*/  LEA.HI.SX32 R12, R12, R111, 0x1c ;  /* 0x0000006f0c0c7211 */ /* 0x000fe400078fe2ff */
[----:B------:R-:W-:Y:S02]  /*92e0*/  ISETP.GE.AND P3, PT, R193, R118, PT ;  /* 0x00000076c100720c */ /* 0x000fe40003f66270 */
[----:B------:R-:W-:Y:S01]  /*92f0*/  SHF.R.S32.HI R11, RZ, 0x1f, R12 ;  /* 0x0000001fff0b7819 */ /* 0x000fe2000001140c */
[----:B------:R-:W-:-:S03]  /*9300*/  IMAD.SHL.U32 R36, R12, 0x8, RZ ;  /* 0x000000080c247824 */ /* 0x000fc600078e00ff */
[----:B------:R-:W-:-:S04]  /*9310*/  LEA.HI R11, R11, R12, RZ, 0x3 ;  /* 0x0000000c0b0b7211 */ /* 0x000fc800078f18ff */
        /* <DEDUP_REMOVED lines=8> */
[----:B------:R-:W-:-:S03]  /*93a0*/  IMAD R28, R13, 0x2, R2 ;  /* 0x000000020d1c7824 */ /* 0x000fc600078e0202 */
[----:B------:R0:W1:Y:S04]  /*93b0*/  LDS.128 R12, [R11+0x1e400] ;  /* 0x01e400000b0c7984 */ /* 0x0000680000000c00 */
[----:B------:R-:W2:Y:S01]  /*93c0*/  LDS.128 R28, [R28+0x1e400] ;  /* 0x01e400001c1c7984 */ /* 0x000ea20000000c00 */
[----:B------:R-:W-:Y:S05]  /*93d0*/  @P3 BRA `(.L_x_544) ;  /* 0x00000004004c3947 */ /* 0x000fea0003800000 */
[--C-:B------:R-:W-:Y:S01]  /*93e0*/  SHF.R.U64 R37, R68, 0x10, R69.reuse ;  /* 0x0000001044257819 */ /* 0x100fe20000001245 */
[----:B------:R-:W-:Y:S01]  /*93f0*/  HADD2.F32 R40, -RZ, R152.H1_H1 ;  /* 0x30000098ff287230 */ /* 0x000fe20000004100 */
[----:B------:R-:W-:Y:S01]  /*9400*/  SHF.R.U32.HI R68, RZ, 0x10, R69 ;  /* 0x00000010ff447819 */ /* 0x000fe20000011645 */
[----:B--2---:R-:W-:Y:S01]  /*9410*/  HADD2.F32 R41, -RZ, R29.H0_H0 ;  /* 0x2000001dff297230 */ /* 0x004fe20000004100 */
[--C-:B0-----:R-:W-:Y:S01]  /*9420*/  SHF.R.U64 R11, R52, 0x10, R53.reuse ;  /* 0x00000010340b7819 */ /* 0x101fe20000001235 */
[----:B-1----:R-:W-:Y:S01]  /*9430*/  HADD2.F32 R42, -RZ, R13.H0_H0 ;  /* 0x2000000dff2a7230 */ /* 0x002fe20000004100 */
[----:B------:R-:W-:Y:S01]  /*9440*/  SHF.R.U32.HI R52, RZ, 0x10, R53 ;  /* 0x00000010ff347819 */ /* 0x000fe20000011635 */
[----:B------:R-:W-:Y:S02]  /*9450*/  HADD2.F32 R43, -RZ, R150.H1_H1 ;  /* 0x30000096ff2b7230 */ /* 0x000fe40000004100 */
[----:B------:R-:W-:Y:S01]  /*9460*/  FMUL.FTZ R44, R41, R40 ;  /* 0x00000028292c7220 */ /* 0x000fe20000410000 */
[----:B------:R-:W-:-:S02]  /*9470*/  HADD2.F32 R29, -RZ, R29.H1_H1 ;  /* 0x3000001dff1d7230 */ /* 0x000fc40000004100 */
[----:B------:R-:W-:Y:S01]  /*9480*/  FMUL.FTZ R40, R42, R40 ;  /* 0x000000282a287220 */ /* 0x000fe20000410000 */
[----:B------:R-:W-:Y:S01]  /*9490*/  HADD2.F32 R68, -RZ, R68.H0_H0 ;  /* 0x20000044ff447230 */ /* 0x000fe20000004100 */
[--C-:B------:R-:W-:Y:S01]  /*94a0*/  SHF.R.U64 R39, R70, 0x10, R71.reuse ;  /* 0x0000001046277819 */ /* 0x100fe20000001247 */
[----:B------:R-:W-:Y:S02]  /*94b0*/  HADD2.F32 R13, -RZ, R13.H1_H1 ;  /* 0x3000000dff0d7230 */ /* 0x000fe40000004100 */
[-C--:B------:R-:W-:Y:S01]  /*94c0*/  FFMA.FTZ R40, R41, R43.reuse, R40 ;  /* 0x0000002b29287223 */ /* 0x080fe20000010028 */
[----:B------:R-:W-:Y:S02]  /*94d0*/  HADD2.F32 R52, -RZ, R52.H0_H0 ;  /* 0x20000034ff347230 */ /* 0x000fe40000004100 */
[-C--:B------:R-:W-:Y:S01]  /*94e0*/  FMUL.FTZ R41, R29, R68.reuse ;  /* 0x000000441d297220 */ /* 0x080fe20000410000 */
[----:B------:R-:W-:Y:S01]  /*94f0*/  FFMA.FTZ R44, R42, R43, -R44 ;  /* 0x0000002b2a2c7223 */ /* 0x000fe2000001082c */
[C---:B------:R-:W-:Y:S01]  /*9500*/  FMUL.FTZ R68, R13.reuse, R68 ;  /* 0x000000440d447220 */ /* 0x040fe20000410000 */
[----:B------:R-:W-:Y:S01]  /*9510*/  SHF.R.U32.HI R70, RZ, 0x10, R71 ;  /* 0x00000010ff467819 */ /* 0x000fe20000011647 */
[----:B------:R-:W-:Y:S01]  /*9520*/  FFMA.FTZ R41, R13, R52, -R41 ;  /* 0x000000340d297223 */ /* 0x000fe20000010829 */
[----:B------:R-:W-:Y:S01]  /*9530*/  HADD2.F32 R42, -RZ, R151.H1_H1 ;  /* 0x30000097ff2a7230 */ /* 0x000fe20000004100 */
[----:B------:R-:W-:Y:S01]  /*9540*/  SHF.R.U64 R38, R54, 0x10, R55 ;  /* 0x0000001036267819 */ /* 0x000fe20000001237 */
[----:B------:R-:W-:-:S02]  /*9550*/  HADD2.F32 R13, -RZ, R31.H0_H0 ;  /* 0x2000001fff0d7230 */ /* 0x000fc40000004100 */
[----:B------:R-:W-:Y:S01]  /*9560*/  FFMA.FTZ R68, R29, R52, R68 ;  /* 0x000000341d447223 */ /* 0x000fe20000010044 */
[----:B------:R-:W-:Y:S01]  /*9570*/  SHF.R.U32.HI R54, RZ, 0x10, R55 ;  /* 0x00000010ff367819 */ /* 0x000fe20000011637 */
[----:B------:R-:W-:Y:S02]  /*9580*/  HADD2.F32 R29, -RZ, R149.H1_H1 ;  /* 0x30000095ff1d7230 */ /* 0x000fe40000004100 */
[----:B------:R-:W-:Y:S02]  /*9590*/  HADD2.F32 R43, -RZ, R15.H0_H0 ;  /* 0x2000000fff2b7230 */ /* 0x000fe40000004100 */
[----:B------:R-:W-:Y:S02]  /*95a0*/  HADD2.F32 R45, -RZ, R31.H1_H1 ;  /* 0x3000001fff2d7230 */ /* 0x000fe40000004100 */
[-C--:B------:R-:W-:Y:S01]  /*95b0*/  FMUL.FTZ R31, R13, R42.reuse ;  /* 0x0000002a0d1f7220 */ /* 0x080fe20000410000 */
[----:B------:R-:W-:Y:S02]  /*95c0*/  HADD2.F32 R70, -RZ, R70.H0_H0 ;  /* 0x20000046ff467230 */ /* 0x000fe40000004100 */
[----:B------:R-:W-:Y:S01]  /*95d0*/  FMUL.FTZ R42, R43, R42 ;  /* 0x0000002a2b2a7220 */ /* 0x000fe20000410000 */
[----:B------:R-:W-:-:S02]  /*95e0*/  HADD2.F32 R15, -RZ, R15.H1_H1 ;  /* 0x3000000fff0f7230 */ /* 0x000fc40000004100 */
[----:B------:R-:W-:Y:S01]  /*95f0*/  FFMA.FTZ R31, R43, R29, -R31 ;  /* 0x0000001d2b1f7223 */ /* 0x000fe2000001081f */
[----:B------:R-:W-:Y:S02]  /*9600*/  HADD2.F32 R54, -RZ, R54.H0_H0 ;  /* 0x20000036ff367230 */ /* 0x000fe40000004100 */
[-C--:B------:R-:W-:Y:S01]  /*9610*/  FMUL.FTZ R43, R45, R70.reuse ;  /* 0x000000462d2b7220 */ /* 0x080fe20000410000 */
[----:B------:R-:W-:Y:S02]  /*9620*/  HADD2.F32 R152, -RZ, R152.H0_H0 ;  /* 0x20000098ff987230 */ /* 0x000fe40000004100 */
[C---:B------:R-:W-:Y:S01]  /*9630*/  FMUL.FTZ R70, R15.reuse, R70 ;  /* 0x000000460f467220 */ /* 0x040fe20000410000 */
[----:B------:R-:W-:Y:S02]  /*9640*/  HADD2.F32 R37, -RZ, R37.H0_H0 ;  /* 0x20000025ff257230 */ /* 0x000fe40000004100 */
[----:B------:R-:W-:Y:S01]  /*9650*/  FFMA.FTZ R43, R15, R54, -R43 ;  /* 0x000000360f2b7223 */ /* 0x000fe2000001082b */
[----:B------:R-:W-:-:S02]  /*9660*/  HADD2.F32 R15, -RZ, R28.H0_H0 ;  /* 0x2000001cff0f7230 */ /* 0x000fc40000004100 */
[----:B------:R-:W-:Y:S01]  /*9670*/  FFMA.FTZ R42, R13, R29, R42 ;  /* 0x0000001d0d2a7223 */ /* 0x000fe2000001002a */
[----:B------:R-:W-:Y:S02]  /*9680*/  HADD2.F32 R28, -RZ, R28.H1_H1 ;  /* 0x3000001cff1c7230 */ /* 0x000fe40000004100 */
[----:B------:R-:W-:Y:S01]  /*9690*/  FFMA.FTZ R70, R45, R54, R70 ;  /* 0x000000362d467223 */ /* 0x000fe20000010046 */
[----:B------:R-:W-:Y:S01]  /*96a0*/  HADD2.F32 R150, -RZ, R150.H0_H0 ;  /* 0x20000096ff967230 */ /* 0x000fe20000004100 */
[----:B------:R-:W-:Y:S01]  /*96b0*/  F2FP.F16.F32.PACK_AB R31, R43, R31 ;  /* 0x0000001f2b1f723e */ /* 0x000fe200000000ff */
[--C-:B------:R-:W-:Y:S02]  /*96c0*/  HADD2.F32 R13, -RZ, R12.reuse.H0_H0 ;  /* 0x2000000cff0d7230 */ /* 0x100fe40000004100 */
[----:B------:R-:W-:Y:S01]  /*96d0*/  FMUL.FTZ R45, R28, R37 ;  /* 0x000000251c2d7220 */ /* 0x000fe20000410000 */
[----:B------:R-:W-:Y:S02]  /*96e0*/  HADD2.F32 R29, -RZ, R11.H0_H0 ;  /* 0x2000000bff1d7230 */ /* 0x000fe40000004100 */
[----:B------:R-:W-:Y:S01]  /*96f0*/  FMUL.FTZ R11, R15, R152 ;  /* 0x000000980f0b7220 */ /* 0x000fe20000410000 */
[----:B------:R-:W-:-:S02]  /*9700*/  HADD2.F32 R12, -RZ, R12.H1_H1 ;  /* 0x3000000cff0c7230 */ /* 0x000fc40000004100 */
[C---:B------:R-:W-:Y:S01]  /*9710*/  FMUL.FTZ R152, R13.reuse, R152 ;  /* 0x000000980d987220 */ /* 0x040fe20000410000 */
[----:B------:R-:W-:Y:S02]  /*9720*/  HADD2.F32 R151, -RZ, R151.H0_H0 ;  /* 0x20000097ff977230 */ /* 0x000fe40000004100 */
[-C--:B------:R-:W-:Y:S01]  /*9730*/  FFMA.FTZ R11, R13, R150.reuse, -R11 ;  /* 0x000000960d0b7223 */ /* 0x080fe2000001080b */
[--C-:B------:R-:W-:Y:S02]  /*9740*/  HADD2.F32 R13, -RZ, R30.reuse.H0_H0 ;  /* 0x2000001eff0d7230 */ /* 0x100fe40000004100 */
[C---:B------:R-:W-:Y:S01]  /*9750*/  FMUL.FTZ R37, R12.reuse, R37 ;  /* 0x000000250c257220 */ /* 0x040fe20000410000 */
[----:B------:R-:W-:Y:S01]  /*9760*/  FFMA.FTZ R45, R12, R29, -R45 ;  /* 0x0000001d0c2d7223 */ /* 0x000fe2000001082d */
[----:B------:R-:W-:Y:S02]  /*9770*/  HADD2.F32 R39, -RZ, R39.H0_H0 ;  /* 0x20000027ff277230 */ /* 0x000fe40000004100 */
[----:B------:R-:W-:Y:S01]  /*9780*/  FFMA.FTZ R152, R15, R150, R152 ;  /* 0x000000960f987223 */ /* 0x000fe20000010098 */
[----:B------:R-:W-:-:S02]  /*9790*/  HADD2.F32 R30, -RZ, R30.H1_H1 ;  /* 0x3000001eff1e7230 */ /* 0x000fc40000004100 */
[----:B------:R-:W-:Y:S01]  /*97a0*/  FFMA.FTZ R37, R28, R29, R37 ;  /* 0x0000001d1c257223 */ /* 0x000fe20000010025 */
[--C-:B------:R-:W-:Y:S02]  /*97b0*/  HADD2.F32 R12, -RZ, R14.reuse.H0_H0 ;  /* 0x2000000eff0c7230 */ /* 0x100fe40000004100 */
[----:B------:R-:W-:Y:S01]  /*97c0*/  FMUL.FTZ R15, R13, R151 ;  /* 0x000000970d0f7220 */ /* 0x000fe20000410000 */
[----:B------:R-:W-:Y:S02]  /*97d0*/  HADD2.F32 R14, -RZ, R14.H1_H1 ;  /* 0x3000000eff0e7230 */ /* 0x000fe40000004100 */
[----:B------:R-:W-:Y:S01]  /*97e0*/  FMUL.FTZ R28, R30, R39 ;  /* 0x000000271e1c7220 */ /* 0x000fe20000410000 */
[----:B------:R-:W-:Y:S02]  /*97f0*/  HADD2.F32 R149, -RZ, R149.H0_H0 ;  /* 0x20000095ff957230 */ /* 0x000fe40000004100 */
[----:B------:R-:W-:Y:S01]  /*9800*/  FMUL.FTZ R151, R12, R151 ;  /* 0x000000970c977220 */ /* 0x000fe20000410000 */
[----:B------:R-:W-:-:S02]  /*9810*/  HADD2.F32 R38, -RZ, R38.H0_H0 ;  /* 0x20000026ff267230 */ /* 0x000fc40000004100 */
[----:B------:R-:W-:Y:S01]  /*9820*/  FMUL.FTZ R39, R14, R39 ;  /* 0x000000270e277220 */ /* 0x000fe20000410000 */
[----:B------:R-:W-:Y:S01]  /*9830*/  F2FP.F16.F32.PACK_AB R42, R70, R42 ;  /* 0x0000002a462a723e */ /* 0x000fe200000000ff */
[-C--:B------:R-:W-:Y:S01]  /*9840*/  FFMA.FTZ R15, R12, R149.reuse, -R15 ;  /* 0x000000950c0f7223 */ /* 0x080fe2000001080f */
[----:B------:R-:W-:Y:S01]  /*9850*/  FFMA.FTZ R151, R13, R149, R151 ;  /* 0x000000950d977223 */ /* 0x000fe20000010097 */
[-C--:B------:R-:W-:Y:S01]  /*9860*/  FFMA.FTZ R28, R14, R38.reuse, -R28 ;  /* 0x000000260e1c7223 */ /* 0x080fe2000001081c */
[----:B------:R-:W-:Y:S01]  /*9870*/  FFMA.FTZ R30, R30, R38, R39 ;  /* 0x000000261e1e7223 */ /* 0x000fe20000010027 */
[----:B------:R-:W-:Y:S02]  /*9880*/  F2FP.F16.F32.PACK_AB R152, R37, R152 ;  /* 0x000000982598723e */ /* 0x000fe400000000ff */
[----:B------:R-:W-:Y:S02]  /*9890*/  F2FP.F16.F32.PACK_AB R13, R41, R44 ;  /* 0x0000002c290d723e */ /* 0x000fe400000000ff */
[----:B------:R-:W-:Y:S01]  /*98a0*/  F2FP.F16.F32.PACK_AB R14, R28, R15 ;  /* 0x0000000f1c0e723e */ /* 0x000fe200000000ff */
[----:B------:R-:W-:Y:S01]  /*98b0*/  IMAD.MOV.U32 R15, RZ, RZ, R31 ;  /* 0x000000ffff0f7224 */ /* 0x000fe200078e001f */
[----:B------:R-:W-:Y:S01]  /*98c0*/  F2FP.F16.F32.PACK_AB R29, R68, R40 ;  /* 0x00000028441d723e */ /* 0x000fe200000000ff */
[----:B------:R-:W-:Y:S01]  /*98d0*/  IMAD.MOV.U32 R31, RZ, RZ, R42 ;  /* 0x000000ffff1f7224 */ /* 0x000fe200078e002a */
[----:B------:R-:W-:-:S02]  /*98e0*/  F2FP.F16.F32.PACK_AB R12, R45, R11 ;  /* 0x0000000b2d0c723e */ /* 0x000fc400000000ff */
[----:B------:R-:W-:Y:S02]  /*98f0*/  F2FP.F16.F32.PACK_AB R30, R30, R151 ;  /* 0x000000971e1e723e */ /* 0x000fe400000000ff */
[----:B------:R-:W-:-:S07]  /*9900*/  MOV R28, R152 ;  /* 0x00000098001c7202 */ /* 0x000fce0000000f00 */
.L_x_544:
[----:B------:R-:W-:Y:S05]  /*9910*/  BSYNC B2 ;  /* 0x0000000000027941 */ /* 0x000fea0003800000 */
.L_x_543:
[----:B------:R-:W-:Y:S01]  /*9920*/  ISETP.GE.AND P3, PT, R36, R133, PT ;  /* 0x000000852400720c */ /* 0x000fe20003f66270 */
[----:B-1----:R1:W-:-:S12]  /*9930*/  ST.E.128 desc[UR48][R34.64], R12 ;  /* 0x0000000c22007985 */ /* 0x0023d8000c101d30 */
[----:B------:R-:W-:-:S05]  /*9940*/  @!P3 IMAD.WIDE R36, R36, 0x2, R32 ;  /* 0x000000022424b825 */ /* 0x000fca00078e0220 */
[----:B--2---:R1:W-:Y:S02]  /*9950*/  @!P3 ST.E.128 desc[UR48][R36.64], R28 ;  /* 0x0000001c2400b985 */ /* 0x0043e4000c101d30 */
.L_x_542:
[----:B------:R-:W-:Y:S05]  /*9960*/  BSYNC B1 ;  /* 0x0000000000017941 */ /* 0x000fea0003800000 */
.L_x_541:
[----:B------:R-:W-:-:S13]  /*9970*/  ISETP.NE.AND P3, PT, R8, RZ, PT ;  /* 0x000000ff0800720c */ /* 0x000fda0003f65270 */
[----:B------:R-:W-:Y:S05]  /*9980*/  @!P3 BRA `(.L_x_493) ;  /* 0x0000000c009cb947 */ /* 0x000fea0003800000 */
[----:B0--3--:R-:W2:Y:S01]  /*9990*/  LDL R11, [R1] ;  /* 0x00000000010b7983 */ /* 0x009ea20000100800 */
[----:B-1----:R-:W-:Y:S01]  /*99a0*/  SHF.R.U32.HI R14, RZ, 0x3, R204 ;  /* 0x00000003ff0e7819 */ /* 0x002fe200000116cc */
[----:B------:R-:W-:Y:S01]  /*99b0*/  BSSY B1, `(.L_x_545) ;  /* 0x000006b000017945 */ /* 0x000fe20003800000 */
[----:B------:R-:W-:-:S04]  /*99c0*/  LEA R34, P3, R5, R117, 0x1 ;  /* 0x0000007505227211 */ /* 0x000fc800078608ff */
[----:B------:R-:W-:Y:S02]  /*99d0*/  LEA.HI.X R35, R5, R116, R106, 0x1, P3 ;  /* 0x0000007405237211 */ /* 0x000fe400018f0c6a */
[----:B------:R-:W-:Y:S02]  /*99e0*/  ISETP.GE.AND P3, PT, R192, R118, PT ;  /* 0x00000076c000720c */ /* 0x000fe40003f66270 */
[----:B--2---:R-:W-:-:S04]  /*99f0*/  LOP3.LUT P4, RZ, R11, 0x1, RZ, 0xc0, !PT ;  /* 0x000000010bff7812 */ /* 0x004fc8000788c0ff */
[----:B------:R-:W-:-:S04]  /*9a00*/  SEL R134, R119, R134, !P4 ;  /* 0x0000008677867207 */ /* 0x000fc80006000000 */
[----:B------:R-:W-:-:S04]  /*9a10*/  SHF.R.S32.HI R11, RZ, 0x1f, R134 ;  /* 0x0000001fff0b7819 */ /* 0x000fc80000011486 */
[----:B------:R-:W-:-:S04]  /*9a20*/  LEA.HI R11, R11, R134, RZ, 0x4 ;  /* 0x000000860b0b7211 */ /* 0x000fc800078f20ff */
[----:B------:R-:W-:-:S04]  /*9a30*/  LEA.HI.SX32 R11, R11, R110, 0x1c ;  /* 0x0000006e0b0b7211 */ /* 0x000fc800078fe2ff */
[----:B----4-:R-:W-:-:S04]  /*9a40*/  SHF.R.S32.HI R12, RZ, 0x1f, R11 ;  /* 0x0000001fff0c7819 */ /* 0x010fc8000001140b */
[----:B------:R-:W-:Y:S02]  /*9a50*/  LEA.HI R12, R12, R11, RZ, 0x3 ;  /* 0x0000000b0c0c7211 */ /* 0x000fe400078f18ff */
[----:B------:R-:W-:Y:S02]  /*9a60*/  SHF.L.U32 R11, R11, 0x3, RZ ;  /* 0x000000030b0b7819 */ /* 0x000fe400000006ff */
[----:B------:R-:W-:Y:S02]  /*9a70*/  SHF.R.S32.HI R13, RZ, 0x3, R12 ;  /* 0x00000003ff0d7819 */ /* 0x000fe4000001140c */
[----:B------:R-:W-:-:S03]  /*9a80*/  LOP3.LUT R12, R204, 0x38, R11, 0xf8, !PT ;  /* 0x00000038cc0c7812 */ /* 0x000fc600078ef80b */
[----:B------:R-:W-:Y:S01]  /*9a90*/  IMAD R13, R13, 0x1800, R220 ;  /* 0x000018000d0d7824 */ /* 0x000fe200078e02dc */
[----:B------:R-:W-:-:S05]  /*9aa0*/  LOP3.LUT R12, R12, R14, RZ, 0x3c, !PT ;  /* 0x0000000e0c0c7212 */ /* 0x000fca00078e3cff */
[----:B------:R-:W-:Y:S02]  /*9ab0*/  IMAD.IADD R15, R13, 0x1, R12 ;  /* 0x000000010d0f7824 */ /* 0x000fe400078e020c */
[C---:B------:R-:W-:Y:S02]  /*9ac0*/  IMAD R13, R18.reuse, 0x4800, R126 ;  /* 0x00004800120d7824 */ /* 0x040fe400078e027e */
[----:B------:R-:W-:Y:S02]  /*9ad0*/  IMAD R15, R18, 0x4800, R15 ;  /* 0x00004800120f7824 */ /* 0x000fe400078e020f */
[----:B------:R-:W-:-:S03]  /*9ae0*/  IMAD R13, R13, 0x2, R2 ;  /* 0x000000020d0d7824 */ /* 0x000fc600078e0202 */
[----:B------:R-:W-:-:S03]  /*9af0*/  LEA R28, R15, R2, 0x1 ;  /* 0x000000020f1c7211 */ /* 0x000fc600078e08ff */
[----:B------:R-:W0:Y:S04]  /*9b00*/  LDS.128 R12, [R13+0x1e400] ;  /* 0x01e400000d0c7984 */ /* 0x000e280000000c00 */
[----:B------:R-:W1:Y:S01]  /*9b10*/  LDS.128 R28, [R28+0x1e400] ;  /* 0x01e400001c1c7984 */ /* 0x000e620000000c00 */
[----:B------:R-:W-:Y:S05]  /*9b20*/  @P3 BRA `(.L_x_546) ;  /* 0x00000004004c3947 */ /* 0x000fea0003800000 */
[----:B-1----:R-:W-:Y:S01]  /*9b30*/  IMAD.MOV.U32 R40, RZ, RZ, R29 ;  /* 0x000000ffff287224 */ /* 0x002fe200078e001d */
[----:B------:R-:W-:Y:S01]  /*9b40*/  SHF.R.U32.HI R45, RZ, 0x10, R65 ;  /* 0x00000010ff2d7819 */ /* 0x000fe20000011641 */
[----:B0-----:R-:W-:Y:S01]  /*9b50*/  IMAD.MOV.U32 R29, RZ, RZ, R15 ;  /* 0x000000ffff1d7224 */ /* 0x001fe200078e000f */
[--C-:B------:R-:W-:Y:S01]  /*9b60*/  SHF.R.U64 R36, R48, 0x10, R49.reuse ;  /* 0x0000001030247819 */ /* 0x100fe20000001231 */
[----:B------:R-:W-:Y:S01]  /*9b70*/  HADD2.F32 R46, -RZ, R144.H1_H1 ;  /* 0x30000090ff2e7230 */ /* 0x000fe20000004100 */
[----:B------:R-:W-:Y:S01]  /*9b80*/  SHF.R.U32.HI R48, RZ, 0x10, R49 ;  /* 0x00000010ff307819 */ /* 0x000fe20000011631 */
[--C-:B------:R-:W-:Y:S01]  /*9b90*/  HADD2.F32 R41, -RZ, R40.reuse.H0_H0 ;  /* 0x20000028ff297230 */ /* 0x100fe20000004100 */
[--C-:B------:R-:W-:Y:S01]  /*9ba0*/  SHF.R.U64 R39, R66, 0x10, R67.reuse ;  /* 0x0000001042277819 */ /* 0x100fe20000001243 */
[----:B------:R-:W-:Y:S01]  /*9bb0*/  HADD2.F32 R42, -RZ, R40.H1_H1 ;  /* 0x30000028ff2a7230 */ /* 0x000fe20000004100 */
[----:B------:R-:W-:Y:S01]  /*9bc0*/  SHF.R.U32.HI R66, RZ, 0x10, R67 ;  /* 0x00000010ff427819 */ /* 0x000fe20000011643 */
[----:B------:R-:W-:Y:S01]  /*9bd0*/  HADD2.F32 R15, -RZ, R13.H0_H0 ;  /* 0x2000000dff0f7230 */ /* 0x000fe20000004100 */
[--C-:B------:R-:W-:Y:S01]  /*9be0*/  SHF.R.U64 R38, R50, 0x10, R51.reuse ;  /* 0x0000001032267819 */ /* 0x100fe20000001233 */
[----:B------:R-:W-:Y:S01]  /*9bf0*/  HADD2.F32 R45, -RZ, R45.H0_H0 ;  /* 0x2000002dff2d7230 */ /* 0x000fe20000004100 */
[----:B------:R-:W-:Y:S01]  /*9c00*/  SHF.R.U32.HI R50, RZ, 0x10, R51 ;  /* 0x00000010ff327819 */ /* 0x000fe20000011633 */
[----:B------:R-:W-:Y:S01]  /*9c10*/  HADD2.F32 R40, -RZ, R13.H1_H1 ;  /* 0x3000000dff287230 */ /* 0x000fe20000004100 */
[----:B------:R-:W-:Y:S01]  /*9c20*/  SHF.R.U64 R37, R64, 0x10, R65 ;  /* 0x0000001040257819 */ /* 0x000fe20000001241 */
[----:B------:R-:W-:-:S02]  /*9c30*/  HADD2.F32 R44, -RZ, R142.H1_H1 ;  /* 0x3000008eff2c7230 */ /* 0x000fc40000004100 */
[-C--:B------:R-:W-:Y:S01]  /*9c40*/  FMUL.FTZ R47, R42, R45.reuse ;  /* 0x0000002d2a2f7220 */ /* 0x080fe20000410000 */
[----:B------:R-:W-:Y:S02]  /*9c50*/  HADD2.F32 R43, -RZ, R48.H0_H0 ;  /* 0x20000030ff2b7230 */ /* 0x000fe40000004100 */
[-C--:B------:R-:W-:Y:S01]  /*9c60*/  FMUL.FTZ R48, R41, R46.reuse ;  /* 0x0000002e29307220 */ /* 0x080fe20000410000 */
[C---:B------:R-:W-:Y:S01]  /*9c70*/  FMUL.FTZ R46, R15.reuse, R46 ;  /* 0x0000002e0f2e7220 */ /* 0x040fe20000410000 */
[----:B------:R-:W-:Y:S01]  /*9c80*/  FMUL.FTZ R45, R40, R45 ;  /* 0x0000002d282d7220 */ /* 0x000fe20000410000 */
[----:B------:R-:W-:Y:S02]  /*9c90*/  HADD2.F32 R52, -RZ, R143.H1_H1 ;  /* 0x3000008fff347230 */ /* 0x000fe40000004100 */
[-C--:B------:R-:W-:Y:S01]  /*9ca0*/  FFMA.FTZ R13, R15, R44.reuse, -R48 ;  /* 0x0000002c0f0d7223 */ /* 0x080fe20000010830 */
[----:B------:R-:W-:Y:S01]  /*9cb0*/  FFMA.FTZ R15, R41, R44, R46 ;  /* 0x0000002c290f7223 */ /* 0x000fe2000001002e */
[----:B------:R-:W-:Y:S01]  /*9cc0*/  FFMA.FTZ R42, R42, R43, R45 ;  /* 0x0000002b2a2a7223 */ /* 0x000fe2000001002d */
[----:B------:R-:W-:-:S02]  /*9cd0*/  HADD2.F32 R41, -RZ, R31.H0_H0 ;  /* 0x2000001fff297230 */ /* 0x000fc40000004100 */
[----:B------:R-:W-:Y:S01]  /*9ce0*/  FFMA.FTZ R40, R40, R43, -R47 ;  /* 0x0000002b28287223 */ /* 0x000fe2000001082f */
[----:B------:R-:W-:Y:S02]  /*9cf0*/  HADD2.F32 R46, -RZ, R31.H1_H1 ;  /* 0x3000001fff2e7230 */ /* 0x000fe40000004100 */
[--C-:B------:R-:W-:Y:S02]  /*9d00*/  HADD2.F32 R31, -RZ, R29.reuse.H0_H0 ;  /* 0x2000001dff1f7230 */ /* 0x100fe40000004100 */
[----:B------:R-:W-:Y:S01]  /*9d10*/  HADD2.F32 R45, -RZ, R66.H0_H0 ;  /* 0x20000042ff2d7230 */ /* 0x000fe20000004100 */
[----:B------:R-:W-:Y:S01]  /*9d20*/  F2FP.F16.F32.PACK_AB R13, R40, R13 ;  /* 0x0000000d280d723e */ /* 0x000fe200000000ff */
[----:B------:R-:W-:Y:S02]  /*9d30*/  HADD2.F32 R44, -RZ, R29.H1_H1 ;  /* 0x3000001dff2c7230 */ /* 0x000fe40000004100 */
[----:B------:R-:W-:Y:S02]  /*9d40*/  HADD2.F32 R48, -RZ, R141.H1_H1 ;  /* 0x3000008dff307230 */ /* 0x000fe40000004100 */
[----:B------:R-:W-:Y:S01]  /*9d50*/  FMUL.FTZ R47, R46, R45 ;  /* 0x0000002d2e2f7220 */ /* 0x000fe20000410000 */
[----:B------:R-:W-:-:S02]  /*9d60*/  HADD2.F32 R43, -RZ, R50.H0_H0 ;  /* 0x20000032ff2b7230 */ /* 0x000fc40000004100 */
[-C--:B------:R-:W-:Y:S01]  /*9d70*/  FMUL.FTZ R50, R41, R52.reuse ;  /* 0x0000003429327220 */ /* 0x080fe20000410000 */
[C---:B------:R-:W-:Y:S01]  /*9d80*/  FMUL.FTZ R52, R31.reuse, R52 ;  /* 0x000000341f347220 */ /* 0x040fe20000410000 */
[C---:B------:R-:W-:Y:S01]  /*9d90*/  FMUL.FTZ R45, R44.reuse, R45 ;  /* 0x0000002d2c2d7220 */ /* 0x040fe20000410000 */
[----:B------:R-:W-:Y:S02]  /*9da0*/  HADD2.F32 R144, -RZ, R144.H0_H0 ;  /* 0x20000090ff907230 */ /* 0x000fe40000004100 */
[-C--:B------:R-:W-:Y:S01]  /*9db0*/  FFMA.FTZ R29, R31, R48.reuse, -R50 ;  /* 0x000000301f1d7223 */ /* 0x080fe20000010832 */
[----:B------:R-:W-:Y:S01]  /*9dc0*/  FFMA.FTZ R31, R41, R48, R52 ;  /* 0x00000030291f7223 */ /* 0x000fe20000010034 */
[-C--:B------:R-:W-:Y:S01]  /*9dd0*/  FFMA.FTZ R44, R44, R43.reuse, -R47 ;  /* 0x0000002b2c2c7223 */ /* 0x080fe2000001082f */
[----:B------:R-:W-:Y:S01]  /*9de0*/  FFMA.FTZ R46, R46, R43, R45 ;  /* 0x0000002b2e2e7223 */ /* 0x000fe2000001002d */
[----:B------:R-:W-:Y:S02]  /*9df0*/  HADD2.F32 R48, -RZ, R37.H0_H0 ;  /* 0x20000025ff307230 */ /* 0x000fe40000004100 */
[----:B------:R-:W-:Y:S01]  /*9e00*/  HADD2.F32 R43, -RZ, R28.H0_H0 ;  /* 0x2000001cff2b7230 */ /* 0x000fe20000004100 */
[----:B------:R-:W-:Y:S01]  /*9e10*/  F2FP.F16.F32.PACK_AB R44, R44, R29 ;  /* 0x0000001d2c2c723e */ /* 0x000fe200000000ff */
[----:B------:R-:W-:Y:S01]  /*9e20*/  HADD2.F32 R37, -RZ, R12.H0_H0 ;  /* 0x2000000cff257230 */ /* 0x000fe20000004100 */
[----:B------:R-:W-:Y:S01]  /*9e30*/  F2FP.F16.F32.PACK_AB R29, R42, R15 ;  /* 0x0000000f2a1d723e */ /* 0x000fe200000000ff */
[----:B------:R-:W-:Y:S01]  /*9e40*/  HADD2.F32 R45, -RZ, R28.H1_H1 ;  /* 0x3000001cff2d7230 */ /* 0x000fe20000004100 */
[----:B------:R-:W-:Y:S01]  /*9e50*/  F2FP.F16.F32.PACK_AB R31, R46, R31 ;  /* 0x0000001f2e1f723e */ /* 0x000fe200000000ff */
[----:B------:R-:W-:-:S02]  /*9e60*/  HADD2.F32 R41, -RZ, R12.H1_H1 ;  /* 0x3000000cff297230 */ /* 0x000fc40000004100 */
[-C--:B------:R-:W-:Y:S01]  /*9e70*/  FMUL.FTZ R12, R43, R144.reuse ;  /* 0x000000902b0c7220 */ /* 0x080fe20000410000 */
[----:B------:R-:W-:Y:S02]  /*9e80*/  HADD2.F32 R142, -RZ, R142.H0_H0 ;  /* 0x2000008eff8e7230 */ /* 0x000fe40000004100 */
[----:B------:R-:W-:Y:S01]  /*9e90*/  FMUL.FTZ R28, R37, R144 ;  /* 0x00000090251c7220 */ /* 0x000fe20000410000 */
[----:B------:R-:W-:Y:S02]  /*9ea0*/  HADD2.F32 R36, -RZ, R36.H0_H0 ;  /* 0x20000024ff247230 */ /* 0x000fe40000004100 */
[-C--:B------:R-:W-:Y:S01]  /*9eb0*/  FMUL.FTZ R50, R45, R48.reuse ;  /* 0x000000302d327220 */ /* 0x080fe20000410000 */
[----:B------:R-:W-:Y:S01]  /*9ec0*/  FMUL.FTZ R48, R41, R48 ;  /* 0x0000003029307220 */ /* 0x000fe20000410000 */
[-C--:B------:R-:W-:Y:S01]  /*9ed0*/  FFMA.FTZ R12, R37, R142.reuse, -R12 ;  /* 0x0000008e250c7223 */ /* 0x080fe2000001080c */
[----:B------:R-:W-:Y:S01]  /*9ee0*/  FFMA.FTZ R28, R43, R142, R28 ;  /* 0x0000008e2b1c7223 */ /* 0x000fe2000001001c */
[-C--:B------:R-:W-:Y:S01]  /*9ef0*/  FFMA.FTZ R43, R41, R36.reuse, -R50 ;  /* 0x00000024292b7223 */ /* 0x080fe20000010832 */
[----:B------:R-:W-:Y:S01]  /*9f00*/  FFMA.FTZ R45, R45, R36, R48 ;  /* 0x000000242d2d7223 */ /* 0x000fe20000010030 */
[----:B------:R-:W-:Y:S01]  /*9f10*/  HADD2.F32 R37, -RZ, R30.H0_H0 ;  /* 0x2000001eff257230 */ /* 0x000fe20000004100 */
[----:B------:R-:W-:Y:S01]  /*9f20*/  MOV R15, R44 ;  /* 0x0000002c000f7202 */ /* 0x000fe20000000f00 */
[----:B------:R-:W-:Y:S01]  /*9f30*/  HADD2.F32 R41, -RZ, R39.H0_H0 ;  /* 0x20000027ff297230 */ /* 0x000fe20000004100 */
[----:B------:R-:W-:Y:S01]  /*9f40*/  F2FP.F16.F32.PACK_AB R12, R43, R12 ;  /* 0x0000000c2b0c723e */ /* 0x000fe200000000ff */
[----:B------:R-:W-:Y:S01]  /*9f50*/  HADD2.F32 R36, -RZ, R14.H0_H0 ;  /* 0x2000000eff247230 */ /* 0x000fe20000004100 */
[----:B------:R-:W-:Y:S01]  /*9f60*/  F2FP.F16.F32.PACK_AB R28, R45, R28 ;  /* 0x0000001c2d1c723e */ /* 0x000fe200000000ff */
[----:B------:R-:W-:-:S02]  /*9f70*/  HADD2.F32 R30, -RZ, R30.H1_H1 ;  /* 0x3000001eff1e7230 */ /* 0x000fc40000004100 */
[----:B------:R-:W-:Y:S02]  /*9f80*/  HADD2.F32 R143, -RZ, R143.H0_H0 ;  /* 0x2000008fff8f7230 */ /* 0x000fe40000004100 */
[----:B------:R-:W-:Y:S02]  /*9f90*/  HADD2.F32 R14, -RZ, R14.H1_H1 ;  /* 0x3000000eff0e7230 */ /* 0x000fe40000004100 */
[----:B------:R-:W-:Y:S01]  /*9fa0*/  FMUL.FTZ R49, R30, R41 ;  /* 0x000000291e317220 */ /* 0x000fe20000410000 */
[----:B------:R-:W-:Y:S02]  /*9fb0*/  HADD2.F32 R141, -RZ, R141.H0_H0 ;  /* 0x2000008dff8d7230 */ /* 0x000fe40000004100 */
[-C--:B------:R-:W-:Y:S01]  /*9fc0*/  FMUL.FTZ R47, R37, R143.reuse ;  /* 0x0000008f252f7220 */ /* 0x080fe20000410000 */
[----:B------:R-:W-:Y:S02]  /*9fd0*/  HADD2.F32 R39, -RZ, R38.H0_H0 ;  /* 0x20000026ff277230 */ /* 0x000fe40000004100 */
[----:B------:R-:W-:Y:S01]  /*9fe0*/  FMUL.FTZ R38, R36, R143 ;  /* 0x0000008f24267220 */ /* 0x000fe20000410000 */
[----:B------:R-:W-:Y:S01]  /*9ff0*/  FMUL.FTZ R41, R14, R41 ;  /* 0x000000290e297220 */ /* 0x000fe20000410000 */
[----:B------:R-:W-:-:S02]  /*a000*/  FFMA.FTZ R47, R36, R141, -R47 ;  /* 0x0000008d242f7223 */ /* 0x000fc4000001082f */
[----:B------:R-:W-:Y:S01]  /*a010*/  FFMA.FTZ R38, R37, R141, R38 ;  /* 0x0000008d25267223 */ /* 0x000fe20000010026 */
[-C--:B------:R-:W-:Y:S01]  /*a020*/  FFMA.FTZ R14, R14, R39.reuse, -R49 ;  /* 0x000000270e0e7223 */ /* 0x080fe20000010831 */
[----:B------:R-:W-:-:S04]  /*a030*/  FFMA.FTZ R41, R30, R39, R41 ;  /* 0x000000271e297223 */ /* 0x000fc80000010029 */
[----:B------:R-:W-:Y:S02]  /*a040*/  F2FP.F16.F32.PACK_AB R14, R14, R47 ;  /* 0x0000002f0e0e723e */ /* 0x000fe400000000ff */
[----:B------:R-:W-:-:S07]  /*a050*/  F2FP.F16.F32.PACK_AB R30, R41, R38 ;  /* 0x00000026291e723e */ /* 0x000fce00000000ff */
.L_x_546:
[----:B------:R-:W-:Y:S05]  /*a060*/  BSYNC B1 ;  /* 0x0000000000017941 */ /* 0x000fea0003800000 */
.L_x_545:
[----:B0-----:R0:W-:Y:S01]  /*a070*/  ST.E.128 desc[UR48][R34.64], R12 ;  /* 0x0000000c22007985 */ /* 0x0011e2000c101d30 */
[----:B------:R-:W-:-:S13]  /*a080*/  ISETP.GE.AND P3, PT, R11, R133, PT ;  /* 0x000000850b00720c */ /* 0x000fda0003f66270 */
[----:B------:R-:W-:Y:S05]  /*a090*/  @P3 BRA `(.L_x_493) ;  /* 0x0000000400d83947 */ /* 0x000fea0003800000 */
[----:B------:R-:W-:-:S05]  /*a0a0*/  IMAD.WIDE R32, R11, 0x2, R32 ;  /* 0x000000020b207825 */ /* 0x000fca00078e0220 */
[----:B-1----:R1:W-:Y:S01]  /*a0b0*/  ST.E.128 desc[UR48][R32.64], R28 ;  /* 0x0000001c20007985 */ /* 0x0023e2000c101d30 */
[----:B------:R-:W-:Y:S05]  /*a0c0*/  BRA `(.L_x_493) ;  /* 0x0000000400cc7947 */ /* 0x000fea0003800000 */
.L_x_458:
[----:B------:R-:W-:-:S06]  /*a0d0*/  UISETP.NE.AND UP0, UPT, UR51, 0x3, UPT ;  /* 0x000000033300788c */ /* 0x000fcc000bf05270 */
[----:B------:R-:W-:-:S13]  /*a0e0*/  PLOP3.LUT P2, PT, PT, PT, UP0, 0x80, 0x0 ;  /* 0x000000000000781c */ /* 0x000fda0003f4f008 */
[----:B------:R-:W-:Y:S05]  /*a0f0*/  @!P2 BRA `(.L_x_547) ;  /* 0x000000000004a947 */ /* 0x000fea0003800000 */
[----:B------:R-:W-:Y:S01]  /*a100*/  BPT.TRAP 0x1 ;  /* 0x000000040000795c */ /* 0x000fe20000300000 */
.L_x_547:
[----:B------:R-:W-:Y:S01]  /*a110*/  IMAD R84, R18, 0x8, R2 ;  /* 0x0000000812547824 */ /* 0x000fe200078e0202 */
[----:B------:R-:W-:Y:S01]  /*a120*/  SHF.L.U32 R85, R203, 0x1f, RZ ;  /* 0x0000001fcb557819 */ /* 0x000fe200000006ff */
[----:B------:R-:W-:Y:S01]  /*a130*/  BSSY B1, `(.L_x_548) ;  /* 0x0000004000017945 */ /* 0x000fe20003800000 */
[----:B------:R-:W-:Y:S02]  /*a140*/  SHF.R.S32.HI R81, RZ, 0x1f, R26 ;  /* 0x0000001fff517819 */ /* 0x000fe4000001141a */
[----:B------:R-:W0:Y:S02]  /*a150*/  SYNCS.PHASECHK.TRANS64.TRYWAIT P3, [R84+URZ+0x30890], R85 ;  /* 0x03089055540075a7 */ /* 0x000e24000806017f */
[----:B0-----:R-:W-:Y:S05]  /*a160*/  @!P3 BRA `(.L_x_549) ;  /* 0x000001900050b947 */ /* 0x001fea0003800000 */
.L_x_811:
[----:B------:R-:W-:Y:S05]  /*a170*/  BSYNC B1 ;  /* 0x0000000000017941 */ /* 0x000fea0003800000 */
.L_x_548:
[----:B------:R-:W-:Y:S01]  /*a180*/  ULDC.64 UR4, c[0x0][0x300] ;  /* 0x0000c00000047ab9 */ /* 0x000fe20000000a00 */
[----:B-----5:R-:W-:Y:S01]  /*a190*/  SHF.R.S32.HI R82, RZ, 0x1f, R21 ;  /* 0x0000001fff527819 */ /* 0x020fe20000011415 */
[----:B------:R-:W-:Y:S01]  /*a1a0*/  IMAD R11, R81, UR4, RZ ;  /* 0x00000004510b7c24 */ /* 0x000fe2000f8e02ff */
[----:B------:R-:W-:Y:S01]  /*a1b0*/  ULDC.64 UR6, c[0x0][0x2e8] ;  /* 0x0000ba0000067ab9 */ /* 0x000fe20000000a00 */
[----:B------:R-:W-:-:S04]  /*a1c0*/  IMAD.WIDE.U32 R12, R26, UR4, RZ ;  /* 0x000000041a0c7c25 */ /* 0x000fc8000f8e00ff */
[----:B------:R-:W-:Y:S01]  /*a1d0*/  IMAD R11, R26, UR5, R11 ;  /* 0x000000051a0b7c24 */ /* 0x000fe2000f8e020b */
[----:B------:R-:W-:Y:S01]  /*a1e0*/  ULDC.64 UR4, c[0x0][0x310] ;  /* 0x0000c40000047ab9 */ /* 0x000fe20000000a00 */
[----:B------:R-:W-:Y:S02]  /*a1f0*/  IMAD R83, R24, -0x60, R25 ;  /* 0xffffffa018537824 */ /* 0x000fe400078e0219 */
[----:B------:R-:W-:Y:S02]  /*a200*/  IMAD R14, R82, UR4, RZ ;  /* 0x00000004520e7c24 */ /* 0x000fe4000f8e02ff */
[----:B------:R-:W-:Y:S01]  /*a210*/  IMAD.IADD R13, R13, 0x1, R11 ;  /* 0x000000010d0d7824 */ /* 0x000fe200078e020b */
[----:B------:R-:W-:Y:S01]  /*a220*/  VIMNMX R83, R83, 0x60, PT ;  /* 0x0000006053537848 */ /* 0x000fe20003fe0100 */
[C---:B------:R-:W-:Y:S02]  /*a230*/  IMAD R11, R21.reuse, UR5, R14 ;  /* 0x00000005150b7c24 */ /* 0x040fe4000f8e020e */
[----:B------:R-:W-:Y:S01]  /*a240*/  IMAD.WIDE.U32 R12, R21, UR4, R12 ;  /* 0x00000004150c7c25 */ /* 0x000fe2000f8e000c */
[----:B------:R-:W-:-:S03]  /*a250*/  ULDC.64 UR4, c[0x0][0x308] ;  /* 0x0000c20000047ab9 */ /* 0x000fc60000000a00 */
[----:B------:R-:W-:Y:S01]  /*a260*/  IMAD.IADD R36, R83, 0x1, -R202 ;  /* 0x0000000153247824 */ /* 0x000fe200078e0aca */
[----:B------:R-:W-:-:S03]  /*a270*/  IADD3 R13, R13, R11, RZ ;  /* 0x0000000b0d0d7210 */ /* 0x000fc60007ffe0ff */
[----:B------:R-:W-:Y:S01]  /*a280*/  IMAD.WIDE.U32 R12, R196, UR4, R12 ;  /* 0x00000004c40c7c25 */ /* 0x000fe2000f8e000c */
[----:B------:R-:W-:-:S03]  /*a290*/  UMOV UR4, 0xffffffff ;  /* 0xffffffff00047882 */ /* 0x000fc60000000000 */
[----:B------:R-:W-:Y:S01]  /*a2a0*/  IMAD R35, R196, UR5, R13 ;  /* 0x00000005c4237c24 */ /* 0x000fe2000f8e020d */
[----:B------:R-:W-:-:S04]  /*a2b0*/  LEA R34, P3, R12, UR6, 0x1 ;  /* 0x000000060c227c11 */ /* 0x000fc8000f8608ff */
[----:B------:R-:W-:Y:S02]  /*a2c0*/  LEA.HI.X R35, R12, UR7, R35, 0x1, P3 ;  /* 0x000000070c237c11 */ /* 0x000fe400098f0c23 */
[----:B------:R-:W-:Y:S01]  /*a2d0*/  ISETP.GE.AND P3, PT, R36, 0x1, PT ;  /* 0x000000012400780c */ /* 0x000fe20003f66270 */
[----:B------:R-:W-:-:S12]  /*a2e0*/  BRA.DIV UR4, `(.L_x_550) ;  /* 0x0000019204047947 */ /* 0x000fd8000b800000 */
[----:B------:R1:W2:Y:S04]  /*a2f0*/  SHFL.IDX PT, R38, R35, RZ, 0x1c1f ;  /* 0x001c1fff23267589 */ /* 0x0002a800000e0000 */
[----:B------:R1:W3:Y:S02]  /*a300*/  SHFL.IDX PT, R37, R34, RZ, 0x1c1f ;  /* 0x001c1fff22257589 */ /* 0x0002e400000e0000 */
.L_x_815:
[----:B------:R-:W-:Y:S04]  /*a310*/  BSSY B1, `(.L_x_551) ;  /* 0x0000025000017945 */ /* 0x000fe80003800000 */
[----:B------:R-:W-:Y:S05]  /*a320*/  @!P3 BRA `(.L_x_552) ;  /* 0x00000000008cb947 */ /* 0x000fea0003800000 */
[----:B------:R-:W-:Y:S02]  /*a330*/  ULDC UR4, c[0x0][0x2f4] ;  /* 0x0000bd0000047ab9 */ /* 0x000fe40000000800 */
[----:B------:R-:W-:Y:S02]  /*a340*/  ISETP.GE.AND P5, PT, R16, UR4, PT ;  /* 0x0000000410007c0c */ /* 0x000fe4000bfa6270 */
[----:B------:R-:W-:-:S11]  /*a350*/  ISETP.GE.AND P4, PT, R22, UR4, PT ;  /* 0x0000000416007c0c */ /* 0x000fd6000bf86270 */
[----:B------:R-:W4:Y:S01]  /*a360*/  @!P5 LDS.128 R12, [R27+0x1e000] ;  /* 0x01e000001b0cd984 */ /* 0x000f220000000c00 */
[----:B---3--:R-:W-:-:S04]  /*a370*/  @!P5 LEA R32, P3, R16, R37, 0x1 ;  /* 0x000000251020d211 */ /* 0x008fc800078608ff */
[----:B--2---:R-:W-:Y:S02]  /*a380*/  @!P5 LEA.HI.X R33, R16, R38, R17, 0x1, P3 ;  /* 0x000000261021d211 */ /* 0x004fe400018f0c11 */
[----:B------:R-:W-:-:S04]  /*a390*/  @!P4 LEA R30, P3, R22, R37, 0x1 ;  /* 0x00000025161ec211 */ /* 0x000fc800078608ff */
[----:B------:R-:W-:Y:S02]  /*a3a0*/  @!P4 LEA.HI.X R31, R22, R38, R201, 0x1, P3 ;  /* 0x00000026161fc211 */ /* 0x000fe400018f0cc9 */
[----:B------:R-:W-:-:S13]  /*a3b0*/  ISETP.GE.AND P3, PT, R19, UR4, PT ;  /* 0x0000000413007c0c */ /* 0x000fda000bf66270 */
[----:B------:R-:W-:-:S04]  /*a3c0*/  @!P3 LEA R28, P6, R19, R37, 0x1 ;  /* 0x00000025131cb211 */ /* 0x000fc800078c08ff */
[----:B------:R-:W-:Y:S01]  /*a3d0*/  @!P3 LEA.HI.X R29, R19, R38, R200, 0x1, P6 ;  /* 0x00000026131db211 */ /* 0x000fe200030f0cc8 */
[----:B----4-:R2:W-:Y:S01]  /*a3e0*/  @!P5 ST.E.128 desc[UR48][R32.64], R12 ;  /* 0x0000000c2000d985 */ /* 0x0105e2000c101d30 */
[----:B------:R-:W-:-:S13]  /*a3f0*/  ISETP.GE.AND P5, PT, R193, UR4, PT ;  /* 0x00000004c1007c0c */ /* 0x000fda000bfa6270 */
[----:B------:R-:W3:Y:S01]  /*a400*/  @!P5 LDS.128 R12, [R80+0x1e000] ;  /* 0x01e00000500cd984 */ /* 0x000ee20000000c00 */
[----:B------:R-:W-:Y:S01]  /*a410*/  @!P5 IMAD.SHL.U32 R11, R197, 0x8, RZ ;  /* 0x00000008c50bd824 */ /* 0x000fe200078e00ff */
[----:B--2---:R-:W-:Y:S01]  /*a420*/  @!P5 MOV R32, R37 ;  /* 0x000000250020d202 */ /* 0x004fe20000000f00 */
[----:B------:R-:W-:-:S04]  /*a430*/  @!P5 IMAD.MOV.U32 R33, RZ, RZ, R38 ;  /* 0x000000ffff21d224 */ /* 0x000fc800078e0026 */
[----:B------:R-:W-:-:S05]  /*a440*/  @!P5 IMAD.WIDE R32, R11, 0x2, R32 ;  /* 0x000000020b20d825 */ /* 0x000fca00078e0220 */
[----:B---3--:R2:W-:Y:S01]  /*a450*/  @!P5 ST.E.128 desc[UR48][R32.64], R12 ;  /* 0x0000000c2000d985 */ /* 0x0085e2000c101d30 */
[----:B------:R-:W-:-:S13]  /*a460*/  ISETP.GE.AND P5, PT, R192, UR4, PT ;  /* 0x00000004c0007c0c */ /* 0x000fda000bfa6270 */
[----:B------:R-:W3:Y:S01]  /*a470*/  @!P5 LDS.128 R12, [R27+0x21000] ;  /* 0x021000001b0cd984 */ /* 0x000ee20000000c00 */
[----:B------:R-:W-:Y:S01]  /*a480*/  @!P5 IMAD.SHL.U32 R11, R198, 0x8, RZ ;  /* 0x00000008c60bd824 */ /* 0x000fe200078e00ff */
[----:B--2---:R-:W-:Y:S01]  /*a490*/  @!P5 MOV R32, R37 ;  /* 0x000000250020d202 */ /* 0x004fe20000000f00 */
[----:B------:R-:W-:-:S04]  /*a4a0*/  @!P5 IMAD.MOV.U32 R33, RZ, RZ, R38 ;  /* 0x000000ffff21d224 */ /* 0x000fc800078e0026 */
[----:B------:R-:W-:-:S05]  /*a4b0*/  @!P5 IMAD.WIDE R32, R11, 0x2, R32 ;  /* 0x000000020b20d825 */ /* 0x000fca00078e0220 */
[----:B---3--:R2:W-:Y:S01]  /*a4c0*/  @!P5 ST.E.128 desc[UR48][R32.64], R12 ;  /* 0x0000000c2000d985 */ /* 0x0085e2000c101d30 */
[----:B------:R-:W-:-:S03]  /*a4d0*/  ISETP.GE.AND P5, PT, R23, UR4, PT ;  /* 0x0000000417007c0c */ /* 0x000fc6000bfa6270 */
[----:B------:R-:W3:Y:S10]  /*a4e0*/  @!P4 LDS.128 R12, [R80+0x21000] ;  /* 0x02100000500cc984 */ /* 0x000ef40000000c00 */
[----:B--2---:R-:W-:-:S04]  /*a4f0*/  @!P5 LEA R32, P6, R23, R37, 0x1 ;  /* 0x000000251720d211 */ /* 0x004fc800078c08ff */
[----:B------:R-:W-:Y:S01]  /*a500*/  @!P5 LEA.HI.X R33, R23, R38, R199, 0x1, P6 ;  /* 0x000000261721d211 */ /* 0x000fe200030f0cc7 */
[----:B---3--:R-:W-:Y:S04]  /*a510*/  @!P4 ST.E.128 desc[UR48][R30.64], R12 ;  /* 0x0000000c1e00c985 */ /* 0x008fe8000c101d30 */
[----:B------:R-:W2:Y:S04]  /*a520*/  @!P3 LDS.128 R12, [R27+0x24000] ;  /* 0x024000001b0cb984 */ /* 0x000ea80000000c00 */
[----:B--2---:R-:W-:Y:S04]  /*a530*/  @!P3 ST.E.128 desc[UR48][R28.64], R12 ;  /* 0x0000000c1c00b985 */ /* 0x004fe8000c101d30 */
[----:B------:R-:W2:Y:S04]  /*a540*/  @!P5 LDS.128 R12, [R80+0x24000] ;  /* 0x02400000500cd984 */ /* 0x000ea80000000c00 */
[----:B--2---:R4:W-:Y:S02]  /*a550*/  @!P5 ST.E.128 desc[UR48][R32.64], R12 ;  /* 0x0000000c2000d985 */ /* 0x0049e4000c101d30 */
.L_x_552:
[----:B------:R-:W-:Y:S05]  /*a560*/  BSYNC B1 ;  /* 0x0000000000017941 */ /* 0x000fea0003800000 */
.L_x_551:
[----:B------:R-:W-:-:S03]  /*a570*/  UMOV UR4, 0xffffffff ;  /* 0xffffffff00047882 */ /* 0x000fc60000000000 */
[----:B------:R-:W-:Y:S05]  /*a580*/  BRA.DIV UR4, `(.L_x_553) ;  /* 0x0000018e04a87947 */ /* 0x000fea000b800000 */
[----:B--2---:R2:W0:Y:S04]  /*a590*/  SHFL.IDX PT, R38, R35, 0x1, 0x1c1f ;  /* 0x003c1f0023267f89 */ /* 0x00442800000e0000 */
[----:B---3--:R2:W3:Y:S02]  /*a5a0*/  SHFL.IDX PT, R37, R34, 0x1, 0x1c1f ;  /* 0x003c1f0022257f89 */ /* 0x0084e400000e0000 */
.L_x_819:
[----:B------:R-:W-:-:S13]  /*a5b0*/  ISETP.GE.AND P3, PT, R36, 0x41, PT ;  /* 0x000000412400780c */ /* 0x000fda0003f66270 */
[----:B------:R-:W-:Y:S05]  /*a5c0*/  @!P3 BRA `(.L_x_493) ;  /* 0x00000000008cb947 */ /* 0x000fea0003800000 */
[----:B------:R-:W-:Y:S02]  /*a5d0*/  ULDC UR4, c[0x0][0x2f4] ;  /* 0x0000bd0000047ab9 */ /* 0x000fe40000000800 */
[----:B------:R-:W-:Y:S02]  /*a5e0*/  ISETP.GE.AND P5, PT, R16, UR4, PT ;  /* 0x0000000410007c0c */ /* 0x000fe4000bfa6270 */
[----:B------:R-:W-:-:S11]  /*a5f0*/  ISETP.GE.AND P4, PT, R22, UR4, PT ;  /* 0x0000000416007c0c */ /* 0x000fd6000bf86270 */
[----:B----4-:R-:W4:Y:S01]  /*a600*/  @!P5 LDS.128 R12, [R27+0x20000] ;  /* 0x020000001b0cd984 */ /* 0x010f220000000c00 */
[----:B---3--:R-:W-:-:S04]  /*a610*/  @!P5 LEA R32, P3, R16, R37, 0x1 ;  /* 0x000000251020d211 */ /* 0x008fc800078608ff */
[----:B0-----:R-:W-:Y:S02]  /*a620*/  @!P5 LEA.HI.X R33, R16, R38, R17, 0x1, P3 ;  /* 0x000000261021d211 */ /* 0x001fe400018f0c11 */
        /* <DEDUP_REMOVED lines=9> */
[----:B0-----:R-:W-:Y:S01]  /*a6c0*/  @!P5 MOV R32, R37 ;  /* 0x000000250020d202 */ /* 0x001fe20000000f00 */
[----:B------:R-:W-:-:S04]  /*a6d0*/  @!P5 IMAD.MOV.U32 R33, RZ, RZ, R38 ;  /* 0x000000ffff21d224 */ /* 0x000fc800078e0026 */
[----:B------:R-:W-:-:S05]  /*a6e0*/  @!P5 IMAD.WIDE R32, R11, 0x2, R32 ;  /* 0x000000020b20d825 */ /* 0x000fca00078e0220 */
[----:B---3--:R0:W-:Y:S01]  /*a6f0*/  @!P5 ST.E.128 desc[UR48][R32.64], R12 ;  /* 0x0000000c2000d985 */ /* 0x0081e2000c101d30 */
[----:B------:R-:W-:-:S13]  /*a700*/  ISETP.GE.AND P5, PT, R192, UR4, PT ;  /* 0x00000004c0007c0c */ /* 0x000fda000bfa6270 */
[----:B------:R-:W3:Y:S01]  /*a710*/  @!P5 LDS.128 R12, [R27+0x23000] ;  /* 0x023000001b0cd984 */ /* 0x000ee20000000c00 */
[----:B------:R-:W-:Y:S01]  /*a720*/  @!P5 IMAD.SHL.U32 R11, R198, 0x8, RZ ;  /* 0x00000008c60bd824 */ /* 0x000fe200078e00ff */
[----:B0-----:R-:W-:Y:S01]  /*a730*/  @!P5 MOV R32, R37 ;  /* 0x000000250020d202 */ /* 0x001fe20000000f00 */
[----:B------:R-:W-:-:S04]  /*a740*/  @!P5 IMAD.MOV.U32 R33, RZ, RZ, R38 ;  /* 0x000000ffff21d224 */ /* 0x000fc800078e0026 */
[----:B------:R-:W-:-:S05]  /*a750*/  @!P5 IMAD.WIDE R32, R11, 0x2, R32 ;  /* 0x000000020b20d825 */ /* 0x000fca00078e0220 */
[----:B---3--:R0:W-:Y:S01]  /*a760*/  @!P5 ST.E.128 desc[UR48][R32.64], R12 ;  /* 0x0000000c2000d985 */ /* 0x0081e2000c101d30 */
[----:B------:R-:W-:-:S03]  /*a770*/  ISETP.GE.AND P5, PT, R23, UR4, PT ;  /* 0x0000000417007c0c */ /* 0x000fc6000bfa6270 */
[----:B------:R-:W3:Y:S10]  /*a780*/  @!P4 LDS.128 R12, [R80+0x23000] ;  /* 0x02300000500cc984 */ /* 0x000ef40000000c00 */
[----:B0-----:R-:W-:-:S04]  /*a790*/  @!P5 LEA R32, P6, R23, R37, 0x1 ;  /* 0x000000251720d211 */ /* 0x001fc800078c08ff */
[----:B------:R-:W-:Y:S01]  /*a7a0*/  @!P5 LEA.HI.X R33, R23, R38, R199, 0x1, P6 ;  /* 0x000000261721d211 */ /* 0x000fe200030f0cc7 */
[----:B---3--:R-:W-:Y:S04]  /*a7b0*/  @!P4 ST.E.128 desc[UR48][R30.64], R12 ;  /* 0x0000000c1e00c985 */ /* 0x008fe8000c101d30 */
[----:B------:R-:W0:Y:S04]  /*a7c0*/  @!P3 LDS.128 R12, [R27+0x26000] ;  /* 0x026000001b0cb984 */ /* 0x000e280000000c00 */
[----:B0-----:R-:W-:Y:S04]  /*a7d0*/  @!P3 ST.E.128 desc[UR48][R28.64], R12 ;  /* 0x0000000c1c00b985 */ /* 0x001fe8000c101d30 */
[----:B------:R-:W0:Y:S04]  /*a7e0*/  @!P5 LDS.128 R12, [R80+0x26000] ;  /* 0x02600000500cd984 */ /* 0x000e280000000c00 */
[----:B0-----:R0:W-:Y:S02]  /*a7f0*/  @!P5 ST.E.128 desc[UR48][R32.64], R12 ;  /* 0x0000000c2000d985 */ /* 0x0011e4000c101d30 */
.L_x_493:
[----:B------:R-:W-:Y:S05]  /*a800*/  BSYNC B0 ;  /* 0x0000000000007941 */ /* 0x000fea0003800000 */
.L_x_457:
[----:B0--3--:R-:W0:Y:S01]  /*a810*/  S2R R11, SR_TID.X ;  /* 0x00000000000b7919 */ /* 0x009e220000002100 */
[----:B------:R-:W-:Y:S01]  /*a820*/  @!PT LDS RZ, [RZ] ;  /* 0x00000000fffff984 */ /* 0x000fe20000000800 */
[----:B------:R-:W-:Y:S01]  /*a830*/  @!PT LDS RZ, [RZ] ;  /* 0x00000000fffff984 */ /* 0x000fe20000000800 */
[----:B------:R-:W-:Y:S01]  /*a840*/  @!PT LDS RZ, [RZ] ;  /* 0x00000000fffff984 */ /* 0x000fe20000000800 */
[----:B------:R-:W-:Y:S01]  /*a850*/  @!PT LDS RZ, [RZ] ;  /* 0x00000000fffff984 */ /* 0x000fe20000000800 */
[----:B------:R3:W-:Y:S06]  /*a860*/  MEMBAR.ALL.CTA ;  /* 0x0000000000007992 */ /* 0x0007ec0000008000 */
[----:B---3--:R-:W3:Y:S01]  /*a870*/  FENCE.VIEW.ASYNC.S ;  /* 0x00000000000073c6 */ /* 0x008ee20000000000 */
[----:B------:R-:W-:Y:S05]  /*a880*/  WARPSYNC.ALL ;  /* 0x0000000000007948 */ /* 0x000fea0003800000 */
[----:B------:R-:W-:Y:S01]  /*a890*/  BSSY B0, `(.L_x_554) ;  /* 0x0000009000007945 */ /* 0x000fe20003800000 */
[----:B0-----:R-:W-:Y:S01]  /*a8a0*/  LOP3.LUT R11, R11, 0x7f, RZ, 0xc0, !PT ;  /* 0x0000007f0b0b7812 */ /* 0x001fe200078ec0ff */
[----:B---3--:R0:W-:Y:S03]  /*a8b0*/  BAR.SYNC.DEFER_BLOCKING R161, 0x80 ;  /* 0x000200a10000751d */ /* 0x0081e60000010000 */
[----:B------:R-:W-:-:S13]  /*a8c0*/  ISETP.NE.AND P3, PT, R11, RZ, PT ;  /* 0x000000ff0b00720c */ /* 0x000fda0003f65270 */
[----:B------:R-:W-:-:S05]  /*a8d0*/  @!P3 VIADD R11, R84, 0x308a0 ;  /* 0x000308a0540bb836 */ /* 0x000fca0000000000 */
[----:B------:R-:W-:-:S04]  /*a8e0*/  @!P3 PRMT R11, RZ, 0x654, R11 ;  /* 0x00000654ff0bb816 */ /* 0x000fc8000000000b */
[----:B------:R0:W-:Y:S01]  /*a8f0*/  @!P3 SYNCS.ARRIVE.TRANS64.RED.A1T0 RZ, [R11+URZ], RZ ;  /* 0x000000ff0bffb9a7 */ /* 0x0001e2000810043f */
[----:B------:R-:W-:Y:S05]  /*a900*/  @!P2 BRA `(.L_x_555) ;  /* 0x000000000004a947 */ /* 0x000fea0003800000 */
[----:B------:R-:W-:Y:S01]  /*a910*/  BPT.TRAP 0x1 ;  /* 0x000000040000795c */ /* 0x000fe20000300000 */
.L_x_555:
[----:B------:R-:W-:Y:S05]  /*a920*/  BSYNC B0 ;  /* 0x0000000000007941 */ /* 0x000fea0003800000 */
.L_x_554:
[----:B------:R-:W3:Y:S01]  /*a930*/  SYNCS.PHASECHK.TRANS64.TRYWAIT P2, [R84+URZ+0x308b0], R85 ;  /* 0x0308b055540075a7 */ /* 0x000ee2000804017f */
[----:B------:R-:W-:Y:S01]  /*a940*/  ULDC UR50, c[0x0][0x2f4] ;  /* 0x0000bd0000327ab9 */ /* 0x000fe20000000800 */
[----:B------:R-:W-:Y:S04]  /*a950*/  BSSY B0, `(.L_x_556) ;  /* 0x0000002000007945 */ /* 0x000fe80003800000 */
[----:B---3--:R-:W-:Y:S05]  /*a960*/  @!P2 BRA `(.L_x_557) ;  /* 0x0000018800fca947 */ /* 0x008fea0003800000 */
.L_x_820:
[----:B------:R-:W-:Y:S05]  /*a970*/  BSYNC B0 ;  /* 0x0000000000007941 */ /* 0x000fea0003800000 */
.L_x_556:
[----:B------:R-:W-:Y:S01]  /*a980*/  ULDC.64 UR4, c[0x0][0x328] ;  /* 0x0000ca0000047ab9 */ /* 0x000fe20000000a00 */
[----:B------:R-:W-:Y:S01]  /*a990*/  ULDC.64 UR6, c[0x0][0x318] ;  /* 0x0000c60000067ab9 */ /* 0x000fe20000000a00 */
[----:B------:R-:W-:Y:S01]  /*a9a0*/  IMAD R81, R81, UR4, RZ ;  /* 0x0000000451517c24 */ /* 0x000fe2000f8e02ff */
[----:B------:R-:W-:Y:S01]  /*a9b0*/  BSSY B0, `(.L_x_558) ;  /* 0x0000033000007945 */ /* 0x000fe20003800000 */
[----:B-12-4-:R-:W-:-:S04]  /*a9c0*/  IMAD.WIDE.U32 R12, R26, UR4, RZ ;  /* 0x000000041a0c7c25 */ /* 0x016fc8000f8e00ff */
[----:B------:R-:W-:Y:S01]  /*a9d0*/  IMAD R81, R26, UR5, R81 ;  /* 0x000000051a517c24 */ /* 0x000fe2000f8e0251 */
[----:B------:R-:W-:Y:S01]  /*a9e0*/  ULDC.64 UR4, c[0x0][0x338] ;  /* 0x0000ce0000047ab9 */ /* 0x000fe20000000a00 */
[----:B------:R-:W-:Y:S02]  /*a9f0*/  IMAD.IADD R83, R83, 0x1, -R202 ;  /* 0x0000000153537824 */ /* 0x000fe400078e0aca */
[----:B------:R-:W-:Y:S01]  /*aa00*/  IMAD R82, R82, UR4, RZ ;  /* 0x0000000452527c24 */ /* 0x000fe2000f8e02ff */
[----:B------:R-:W-:-:S03]  /*aa10*/  IADD3 R13, R13, R81, RZ ;  /* 0x000000510d0d7210 */ /* 0x000fc60007ffe0ff */
[C---:B0-----:R-:W-:Y:S02]  /*aa20*/  IMAD R11, R21.reuse, UR5, R82 ;  /* 0x00000005150b7c24 */ /* 0x041fe4000f8e0252 */
[----:B------:R-:W-:Y:S01]  /*aa30*/  IMAD.WIDE.U32 R12, R21, UR4, R12 ;  /* 0x00000004150c7c25 */ /* 0x000fe2000f8e000c */
[----:B------:R-:W-:-:S03]  /*aa40*/  ULDC.64 UR4, c[0x0][0x330] ;  /* 0x0000cc0000047ab9 */ /* 0x000fc60000000a00 */
[----:B------:R-:W-:Y:S02]  /*aa50*/  IMAD.IADD R13, R13, 0x1, R11 ;  /* 0x000000010d0d7824 */ /* 0x000fe400078e020b */
[----:B------:R-:W-:-:S04]  /*aa60*/  IMAD.WIDE.U32 R12, R196, UR4, R12 ;  /* 0x00000004c40c7c25 */ /* 0x000fc8000f8e000c */
[----:B------:R-:W-:Y:S01]  /*aa70*/  IMAD R11, R196, UR5, R13 ;  /* 0x00000005c40b7c24 */ /* 0x000fe2000f8e020d */
[----:B------:R-:W-:-:S04]  /*aa80*/  LEA R21, P2, R12, UR6, 0x1 ;  /* 0x000000060c157c11 */ /* 0x000fc8000f8408ff */
[----:B------:R-:W-:Y:S01]  /*aa90*/  LEA.HI.X R11, R12, UR7, R11, 0x1, P2 ;  /* 0x000000070c0b7c11 */ /* 0x000fe200090f0c0b */
[----:B------:R0:W1:Y:S01]  /*aaa0*/  SHFL.IDX PT, R32, R21, RZ, 0x1c1f ;  /* 0x001c1fff15207589 */ /* 0x00006200000e0000 */
[----:B------:R-:W-:-:S03]  /*aab0*/  ISETP.GE.AND P2, PT, R83, 0x1, PT ;  /* 0x000000015300780c */ /* 0x000fc60003f46270 */
[----:B------:R0:W2:Y:S10]  /*aac0*/  SHFL.IDX PT, R33, R11, RZ, 0x1c1f ;  /* 0x001c1fff0b217589 */ /* 0x0000b400000e0000 */
[----:B0-----:R-:W-:Y:S05]  /*aad0*/  @!P2 BRA `(.L_x_559) ;  /* 0x000000000080a947 */ /* 0x001fea0003800000 */
[----:B------:R-:W-:Y:S02]  /*aae0*/  ISETP.GE.AND P5, PT, R16, UR50, PT ;  /* 0x0000003210007c0c */ /* 0x000fe4000bfa6270 */
[----:B------:R-:W-:-:S11]  /*aaf0*/  ISETP.GE.AND P4, PT, R22, UR50, PT ;  /* 0x0000003216007c0c */ /* 0x000fd6000bf86270 */
[----:B------:R-:W0:Y:S01]  /*ab00*/  @!P5 LDS.128 R12, [R27] ;  /* 0x000000001b0cd984 */ /* 0x000e220000000c00 */
[----:B-1----:R-:W-:-:S04]  /*ab10*/  @!P5 LEA R34, P2, R16, R32, 0x1 ;  /* 0x000000201022d211 */ /* 0x002fc800078408ff */
[----:B--2---:R-:W-:Y:S02]  /*ab20*/  @!P5 LEA.HI.X R35, R16, R33, R17, 0x1, P2 ;  /* 0x000000211023d211 */ /* 0x004fe400010f0c11 */
[----:B------:R-:W-:-:S04]  /*ab30*/  @!P4 LEA R30, P2, R22, R32, 0x1 ;  /* 0x00000020161ec211 */ /* 0x000fc800078408ff */
[----:B------:R-:W-:Y:S02]  /*ab40*/  @!P4 LEA.HI.X R31, R22, R33, R201, 0x1, P2 ;  /* 0x00000021161fc211 */ /* 0x000fe400010f0cc9 */
[----:B------:R-:W-:-:S13]  /*ab50*/  ISETP.GE.AND P2, PT, R19, UR50, PT ;  /* 0x0000003213007c0c */ /* 0x000fda000bf46270 */
[----:B------:R-:W-:-:S04]  /*ab60*/  @!P2 LEA R28, P6, R19, R32, 0x1 ;  /* 0x00000020131ca211 */ /* 0x000fc800078c08ff */
[----:B------:R-:W-:Y:S01]  /*ab70*/  @!P2 LEA.HI.X R29, R19, R33, R200, 0x1, P6 ;  /* 0x00000021131da211 */ /* 0x000fe200030f0cc8 */
[----:B0-----:R0:W-:Y:S01]  /*ab80*/  @!P5 ST.E.128 desc[UR48][R34.64], R12 ;  /* 0x0000000c2200d985 */ /* 0x0011e2000c101d30 */
[----:B------:R-:W-:-:S13]  /*ab90*/  ISETP.GE.AND P5, PT, R193, UR50, PT ;  /* 0x00000032c1007c0c */ /* 0x000fda000bfa6270 */
[----:B------:R-:W1:Y:S01]  /*aba0*/  @!P5 LDS.128 R12, [R80] ;  /* 0x00000000500cd984 */ /* 0x000e620000000c00 */
[----:B------:R-:W-:-:S05]  /*abb0*/  @!P5 SHF.L.U32 R37, R197, 0x3, RZ ;  /* 0x00000003c525d819 */ /* 0x000fca00000006ff */
[----:B0-----:R-:W-:-:S05]  /*abc0*/  @!P5 IMAD.WIDE R34, R37, 0x2, R32 ;  /* 0x000000022522d825 */ /* 0x001fca00078e0220 */
[----:B-1----:R0:W-:Y:S01]  /*abd0*/  @!P5 ST.E.128 desc[UR48][R34.64], R12 ;  /* 0x0000000c2200d985 */ /* 0x0021e2000c101d30 */
[----:B------:R-:W-:-:S13]  /*abe0*/  ISETP.GE.AND P5, PT, R192, UR50, PT ;  /* 0x00000032c0007c0c */ /* 0x000fda000bfa6270 */
[----:B------:R-:W1:Y:S01]  /*abf0*/  @!P5 LDS.128 R12, [R27+0x3000] ;  /* 0x003000001b0cd984 */ /* 0x000e620000000c00 */
[----:B------:R-:W-:Y:S01]  /*ac00*/  @!P5 IMAD.SHL.U32 R37, R198, 0x8, RZ ;  /* 0x00000008c625d824 */ /* 0x000fe200078e00ff */
[----:B0-----:R-:W-:Y:S01]  /*ac10*/  @!P5 MOV R35, R33 ;  /* 0x000000210023d202 */ /* 0x001fe20000000f00 */
[----:B------:R-:W-:-:S04]  /*ac20*/  @!P5 IMAD.MOV.U32 R34, RZ, RZ, R32 ;  /* 0x000000ffff22d224 */ /* 0x000fc800078e0020 */
[----:B------:R-:W-:-:S05]  /*ac30*/  @!P5 IMAD.WIDE R34, R37, 0x2, R34 ;  /* 0x000000022522d825 */ /* 0x000fca00078e0222 */
[----:B-1----:R-:W-:Y:S01]  /*ac40*/  @!P5 ST.E.128 desc[UR48][R34.64], R12 ;  /* 0x0000000c2200d985 */ /* 0x002fe2000c101d30 */
[----:B------:R-:W-:-:S03]  /*ac50*/  ISETP.GE.AND P5, PT, R23, UR50, PT ;  /* 0x0000003217007c0c */ /* 0x000fc6000bfa6270 */
[----:B------:R-:W0:Y:S10]  /*ac60*/  @!P4 LDS.128 R12, [R80+0x3000] ;  /* 0x00300000500cc984 */ /* 0x000e340000000c00 */
[----:B------:R-:W-:-:S04]  /*ac70*/  @!P5 LEA R32, P6, R23, R32, 0x1 ;  /* 0x000000201720d211 */ /* 0x000fc800078c08ff */
[----:B------:R-:W-:Y:S01]  /*ac80*/  @!P5 LEA.HI.X R33, R23, R33, R199, 0x1, P6 ;  /* 0x000000211721d211 */ /* 0x000fe200030f0cc7 */
[----:B0-----:R-:W-:Y:S04]  /*ac90*/  @!P4 ST.E.128 desc[UR48][R30.64], R12 ;  /* 0x0000000c1e00c985 */ /* 0x001fe8000c101d30 */
[----:B------:R-:W0:Y:S04]  /*aca0*/  @!P2 LDS.128 R12, [R27+0x6000] ;  /* 0x006000001b0ca984 */ /* 0x000e280000000c00 */
[----:B0-----:R-:W-:Y:S04]  /*acb0*/  @!P2 ST.E.128 desc[UR48][R28.64], R12 ;  /* 0x0000000c1c00a985 */ /* 0x001fe8000c101d30 */
[----:B------:R-:W0:Y:S04]  /*acc0*/  @!P5 LDS.128 R12, [R80+0x6000] ;  /* 0x00600000500cd984 */ /* 0x000e280000000c00 */
[----:B0-----:R0:W-:Y:S02]  /*acd0*/  @!P5 ST.E.128 desc[UR48][R32.64], R12 ;  /* 0x0000000c2000d985 */ /* 0x0011e4000c101d30 */
.L_x_559:
[----:B------:R-:W-:Y:S05]  /*ace0*/  BSYNC B0 ;  /* 0x0000000000007941 */ /* 0x000fea0003800000 */
.L_x_558:
[----:B------:R-:W-:Y:S01]  /*acf0*/  ISETP.GE.AND P2, PT, R83, 0x41, PT ;  /* 0x000000415300780c */ /* 0x000fe20003f46270 */
[----:B0-2---:R0:W2:Y:S01]  /*ad00*/  SHFL.IDX PT, R33, R11, 0x1, 0x1c1f ;  /* 0x003c1f000b217f89 */ /* 0x0050a200000e0000 */
[----:B------:R-:W-:Y:S03]  /*ad10*/  BSSY B0, `(.L_x_560) ;  /* 0x0000023000007945 */ /* 0x000fe60003800000 */
[----:B-1----:R0:W1:Y:S08]  /*ad20*/  SHFL.IDX PT, R32, R21, 0x1, 0x1c1f ;  /* 0x003c1f0015207f89 */ /* 0x00207000000e0000 */
[----:B0-----:R-:W-:Y:S05]  /*ad30*/  @!P2 BRA `(.L_x_561) ;  /* 0x000000000080a947 */ /* 0x001fea0003800000 */
[----:B------:R-:W-:Y:S02]  /*ad40*/  ISETP.GE.AND P5, PT, R16, UR50, PT ;  /* 0x0000003210007c0c */ /* 0x000fe4000bfa6270 */
[----:B------:R-:W-:-:S11]  /*ad50*/  ISETP.GE.AND P4, PT, R22, UR50, PT ;  /* 0x0000003216007c0c */ /* 0x000fd6000bf86270 */
[----:B------:R-:W0:Y:S01]  /*ad60*/  @!P5 LDS.128 R12, [R27+0x2000] ;  /* 0x002000001b0cd984 */ /* 0x000e220000000c00 */
        /* <DEDUP_REMOVED lines=9> */
[----:B------:R-:W1:Y:S01]  /*ae00*/  @!P5 LDS.128 R12, [R80+0x2000] ;  /* 0x00200000500cd984 */ /* 0x000e620000000c00 */
[----:B------:R-:W-:-:S04]  /*ae10*/  @!P5 IMAD.SHL.U32 R11, R197, 0x8, RZ ;  /* 0x00000008c50bd824 */ /* 0x000fc800078e00ff */
        /* <DEDUP_REMOVED lines=18> */
.L_x_561:
[----:B------:R-:W-:Y:S05]  /*af40*/  BSYNC B0 ;  /* 0x0000000000007941 */ /* 0x000fea0003800000 */
.L_x_560:
[----:B------:R-:W4:Y:S01]  /*af50*/  LDL R11, [R1] ;  /* 0x00000000010b7983 */ /* 0x000f220000100800 */
[----:B---3--:R-:W-:Y:S01]  /*af60*/  @!P3 VIADD R84, R84, 0x308c0 ;  /* 0x000308c05454b836 */ /* 0x008fe20000000000 */
[----:B------:R-:W-:Y:S01]  /*af70*/  IADD3 R18, R18, 0x1, RZ ;  /* 0x0000000112127810 */ /* 0x000fe20007ffe0ff */
[----:B------:R-:W-:Y:S01]  /*af80*/  @!PT LDS RZ, [RZ] ;  /* 0x00000000fffff984 */ /* 0x000fe20000000800 */
[----:B------:R-:W-:Y:S01]  /*af90*/  @!PT LDS RZ, [RZ] ;  /* 0x00000000fffff984 */ /* 0x000fe20000000800 */
[----:B------:R-:W-:Y:S01]  /*afa0*/  @!PT LDS RZ, [RZ] ;  /* 0x00000000fffff984 */ /* 0x000fe20000000800 */
[----:B------:R-:W-:Y:S01]  /*afb0*/  @!PT LDS RZ, [RZ] ;  /* 0x00000000fffff984 */ /* 0x000fe20000000800 */
[----:B------:R3:W-:Y:S06]  /*afc0*/  MEMBAR.ALL.CTA ;  /* 0x0000000000007992 */ /* 0x0007ec0000008000 */
[----:B---3--:R-:W3:Y:S02]  /*afd0*/  FENCE.VIEW.ASYNC.S ;  /* 0x00000000000073c6 */ /* 0x008ee40000000000 */
[----:B---3--:R3:W-:Y:S01]  /*afe0*/  BAR.SYNC.DEFER_BLOCKING R161, 0x80 ;  /* 0x000200a10000751d */ /* 0x0087e20000010000 */
[----:B------:R-:W-:-:S02]  /*aff0*/  ISETP.NE.AND P2, PT, R18, 0x2, PT ;  /* 0x000000021200780c */ /* 0x000fc40003f45270 */
[----:B------:R-:W-:Y:S02]  /*b000*/  @!P3 PRMT R84, RZ, 0x654, R84 ;  /* 0x00000654ff54b816 */ /* 0x000fe40000000054 */
[----:B------:R-:W-:Y:S02]  /*b010*/  SEL R12, RZ, 0x1, P2 ;  /* 0x00000001ff0c7807 */ /* 0x000fe40001000000 */
[----:B------:R-:W-:Y:S02]  /*b020*/  SEL R18, R18, RZ, P2 ;  /* 0x000000ff12127207 */ /* 0x000fe40001000000 */
[----:B------:R-:W-:Y:S02]  /*b030*/  PLOP3.LUT P2, PT, PT, PT, PT, 0x8, 0x0 ;  /* 0x000000000000781c */ /* 0x000fe40003f4e170 */
[----:B------:R-:W-:Y:S01]  /*b040*/  LOP3.LUT R203, R203, R12, RZ, 0x3c, !PT ;  /* 0x0000000ccbcb7212 */ /* 0x000fe200078e3cff */
[----:B------:R3:W-:Y:S01]  /*b050*/  @!P3 SYNCS.ARRIVE.TRANS64.RED.A1T0 RZ, [R84+URZ], RZ ;  /* 0x000000ff54ffb9a7 */ /* 0x0007e2000810043f */
[----:B----4-:R-:W-:-:S13]  /*b060*/  LOP3.LUT P4, RZ, R11, 0x2, RZ, 0xc0, !PT ;  /* 0x000000020bff7812 */ /* 0x010fda000788c0ff */
[----:B---3--:R-:W-:Y:S05]  /*b070*/  @P4 BRA `(.L_x_562) ;  /* 0xffffff7800e44947 */ /* 0x008fea000383ffff */
.L_x_452:
[----:B------:R-:W-:Y:S01]  /*b080*/  BSSY B0, `(.L_x_563) ;  /* 0x0000005000007945 */ /* 0x000fe20003800000 */
[----:B------:R-:W-:-:S03]  /*b090*/  IMAD.MOV.U32 R72, RZ, RZ, RZ ;  /* 0x000000ffff487224 */ /* 0x000fc600078e00ff */
[----:B------:R-:W-:Y:S05]  /*b0a0*/  @P2 BRA `(.L_x_564) ;  /* 0x0000000000082947 */ /* 0x000fea0003800000 */
[----:B------:R-:W3:Y:S02]  /*b0b0*/  FENCE.VIEW.ASYNC.G ;  /* 0x00000000000073c6 */ /* 0x000ee40000000100 */
[----:B---3--:R-:W-:Y:S06]  /*b0c0*/  BAR.ARV 0xc, 0x180 ;  /* 0x0306000000007b1d */ /* 0x008fec0000002000 */
.L_x_564:
[----:B------:R-:W-:Y:S05]  /*b0d0*/  BSYNC B0 ;  /* 0x0000000000007941 */ /* 0x000fea0003800000 */
.L_x_563:
[----:B------:R-:W3:Y:S01]  /*b0e0*/  LDL R0, [R1] ;  /* 0x0000000001007983 */ /* 0x000ee20000100800 */
[----:B------:R-:W-:Y:S01]  /*b0f0*/  BSSY B0, `(.L_x_565) ;  /* 0x0000020000007945 */ /* 0x000fe20003800000 */
[----:B---3--:R-:W-:-:S13]  /*b100*/  LOP3.LUT P0, RZ, R0, 0x8, RZ, 0xc0, !PT ;  /* 0x0000000800ff7812 */ /* 0x008fda000780c0ff */
        /* <DEDUP_REMOVED lines=14> */
[----:B------:R0:W3:Y:S02]  /*b1f0*/  F2I.FTZ.U32.TRUNC.NTZ R5, R4 ;  /* 0x0000000400057305 */ /* 0x0000e4000021f000 */
[----:B0-----:R-:W-:Y:S01]  /*b200*/  IMAD.MOV.U32 R4, RZ, RZ, RZ ;  /* 0x000000ffff047224 */ /* 0x001fe200078e00ff */
[----:B---3--:R-:W-:-:S05]  /*b210*/  IADD3 R7, RZ, -R5, RZ ;  /* 0x80000005ff077210 */ /* 0x008fca0007ffe0ff */
        /* <DEDUP_REMOVED lines=10> */
[----:B------:R-:W-:Y:S02]  /*b2c0*/  @!P2 IADD3 R5, -R5, RZ, RZ ;  /* 0x000000ff0505a210 */ /* 0x000fe40007ffe1ff */
[----:B------:R-:W-:-:S05]  /*b2d0*/  @!P1 LOP3.LUT R5, RZ, R9, RZ, 0x33, !PT ;  /* 0x00000009ff059212 */ /* 0x000fca00078e33ff */
[----:B------:R-:W-:-:S07]  /*b2e0*/  IMAD.MOV.U32 R72, RZ, RZ, R5 ;  /* 0x000000ffff487224 */ /* 0x000fce00078e0005 */
.L_x_566:
[----:B------:R-:W-:Y:S05]  /*b2f0*/  BSYNC B0 ;  /* 0x0000000000007941 */ /* 0x000fea0003800000 */
.L_x_565:
[----:B------:R-:W3:Y:S01]  /*b300*/  LDL R0, [R1+0x44] ;  /* 0x0000440001007983 */ /* 0x000ee20000100800 */
[----:B------:R-:W-:Y:S01]  /*b310*/  PLOP3.LUT P0, PT, PT, PT, PT, 0x80, 0x0 ;  /* 0x000000000000781c */ /* 0x000fe20003f0f070 */
[----:B------:R-:W-:Y:S01]  /*b320*/  IMAD.MOV.U32 R120, RZ, RZ, RZ ;  /* 0x000000ffff787224 */ /* 0x000fe200078e00ff */
[----:B------:R-:W-:Y:S02]  /*b330*/  MOV R3, RZ ;  /* 0x000000ff00037202 */ /* 0x000fe40000000f00 */
        /* <DEDUP_REMOVED lines=11> */
[----:B0-----:R-:W-:Y:S02]  /*b3f0*/  CS2R R80, SRZ ;  /* 0x0000000000507805 */ /* 0x001fe4000001ff00 */
        /* <DEDUP_REMOVED lines=17> */
[----:B-12---:R-:W-:Y:S02]  /*b510*/  CS2R R32, SRZ ;  /* 0x0000000000207805 */ /* 0x006fe4000001ff00 */
        /* <DEDUP_REMOVED lines=18> */
[----:B---3--:R-:W-:-:S05]  /*b640*/  IMAD R222, R0, R72, RZ ;  /* 0x0000004800de7224 */ /* 0x008fca00078e02ff */
[----:B------:R-:W-:-:S04]  /*b650*/  VIADDMNMX R72, R222, R72, R135, PT ;  /* 0x00000048de487246 */ /* 0x000fc80003800187 */
[----:B------:R-:W-:-:S13]  /*b660*/  ISETP.GT.AND P1, PT, R72, R222, PT ;  /* 0x000000de4800720c */ /* 0x000fda0003f24270 */
[----:B------:R-:W-:Y:S05]  /*b670*/  @!P1 BRA `(.L_x_567) ;  /* 0x000000c400ac9947 */ /* 0x000fea0003800000 */
[----:B------:R-:W0:Y:S01]  /*b680*/  S2R R0, SR_TID.X ;  /* 0x0000000000007919 */ /* 0x000e220000002100 */
[----:B------:R-:W-:-:S06]  /*b690*/  ULOP3.LUT UP0, URZ, UR60, 0x1bf, URZ, 0xc0, !UPT ;  /* 0x000001bf3c3f7892 */ /* 0x000fcc000f80c03f */
[----:B------:R-:W-:Y:S01]  /*b6a0*/  PLOP3.LUT P0, PT, PT, PT, UP0, 0x80, 0x0 ;  /* 0x000000000000781c */ /* 0x000fe20003f0f008 */
[----:B0-----:R-:W-:-:S05]  /*b6b0*/  VIADD R0, R0, 0xffffff80 ;  /* 0xffffff8000007836 */ /* 0x001fca0000000000 */
[----:B------:R-:W-:-:S04]  /*b6c0*/  SHF.R.S32.HI R3, RZ, 0x1f, R0 ;  /* 0x0000001fff037819 */ /* 0x000fc80000011400 */
[----:B------:R-:W-:-:S04]  /*b6d0*/  LEA.HI R3, R3, R0, RZ, 0x7 ;  /* 0x0000000003037211 */ /* 0x000fc800078f38ff */
[----:B------:R-:W-:-:S06]  /*b6e0*/  SHF.R.S32.HI R0, RZ, 0x7, R3 ;  /* 0x00000007ff007819 */ /* 0x000fcc0000011403 */
[----:B------:R-:W0:Y:S02]  /*b6f0*/  SHFL.IDX PT, R0, R0, RZ, 0x1f ;  /* 0x00001fff00007589 */ /* 0x000e2400000e0000 */
[----:B0-----:R-:W-:-:S04]  /*b700*/  LEA.HI R3, R0, R0, RZ, 0x1 ;  /* 0x0000000000037211 */ /* 0x001fc800078f08ff */
[----:B------:R-:W-:-:S05]  /*b710*/  LOP3.LUT R3, R3, 0x1e, RZ, 0xc0, !PT ;  /* 0x0000001e03037812 */ /* 0x000fca00078ec0ff */
[----:B------:R-:W-:-:S05]  /*b720*/  IMAD.IADD R3, R0, 0x1, -R3 ;  /* 0x0000000100037824 */ /* 0x000fca00078e0a03 */
[----:B------:R-:W-:-:S04]  /*b730*/  LEA R3, R3, UR60, 0xd ;  /* 0x0000003c03037c11 */ /* 0x000fc8000f8e68ff */
[----:B------:R-:W-:-:S04]  /*b740*/  SHF.R.U32.HI R3, RZ, 0x4, R3 ;  /* 0x00000004ff037819 */ /* 0x000fc80000011603 */
[----:B------:R-:W-:Y:S01]  /*b750*/  LOP3.LUT R36, R3, 0x3fff, RZ, 0xc0, !PT ;  /* 0x00003fff03247812 */ /* 0x000fe200078ec0ff */
[----:B------:R-:W-:Y:S06]  /*b760*/  @!P0 BRA `(.L_x_568) ;  /* 0x0000000000408947 */ /* 0x000fec0003800000 */
[----:B------:R-:W-:Y:S01]  /*b770*/  MOV R14, 0x0 ;  /* 0x00000000000e7802 */ /* 0x000fe20000000f00 */
[----:B------:R-:W-:Y:S01]  /*b780*/  ULDC.64 UR4, c[0x4][0x88] ;  /* 0x0100220000047ab9 */ /* 0x000fe20000000a00 */
[----:B------:R-:W-:Y:S01]  /*b790*/  ULDC.64 UR6, c[0x4][0x90] ;  /* 0x0100240000067ab9 */ /* 0x000fe20000000a00 */
[----:B------:R-:W-:Y:S01]  /*b7a0*/  MOV R4, UR4 ;  /* 0x0000000400047c02 */ /* 0x000fe20008000f00 */
[----:B------:R-:W-:Y:S01]  /*b7b0*/  IMAD.U32 R5, RZ, RZ, UR5 ;  /* 0x00000005ff057e24 */ /* 0x000fe2000f8e00ff */
[----:B------:R-:W-:Y:S01]  /*b7c0*/  ULDC.64 UR4, c[0x4][0x28] ;  /* 0x01000a0000047ab9 */ /* 0x000fe20000000a00 */
[----:B------:R-:W0:Y:S01]  /*b7d0*/  LDC.64 R14, c[0x4][R14] ;  /* 0x010000000e0e7b82 */ /* 0x000e220000000a00 */
[----:B------:R-:W-:Y:S01]  /*b7e0*/  IMAD.U32 R6, RZ, RZ, UR6 ;  /* 0x00000006ff067e24 */ /* 0x000fe2000f8e00ff */
[----:B------:R-:W-:Y:S01]  /*b7f0*/  MOV R7, UR7 ;  /* 0x0000000700077c02 */ /* 0x000fe20008000f00 */
[----:B------:R-:W-:Y:S01]  /*b800*/  IMAD.U32 R10, RZ, RZ, UR4 ;  /* 0x00000004ff0a7e24 */ /* 0x000fe2000f8e00ff */
[----:B------:R-:W-:Y:S01]  /*b810*/  MOV R8, 0x70 ;  /* 0x0000007000087802 */ /* 0x000fe20000000f00 */
[----:B------:R-:W-:-:S02]  /*b820*/  IMAD.U32 R11, RZ, RZ, UR5 ;  /* 0x00000005ff0b7e24 */ /* 0x000fc4000f8e00ff */
[----:B------:R-:W-:Y:S02]  /*b830*/  IMAD.MOV.U32 R12, RZ, RZ, 0x1 ;  /* 0x00000001ff0c7424 */ /* 0x000fe400078e00ff */
[----:B------:R-:W-:-:S07]  /*b840*/  IMAD.MOV.U32 R13, RZ, RZ, RZ ;  /* 0x000000ffff0d7224 */ /* 0x000fce00078e00ff */
[----:B------:R-:W-:-:S07]  /*b850*/  LEPC R20, `(.L_x_568) ;  /* 0x000000001014794e */ /* 0x000fce0000000000 */
[----:B0----5:R-:W-:Y:S05]  /*b860*/  CALL.ABS.NOINC R14 ;  /* 0x000000000e007343 */ /* 0x021fea0003c00000 */
.L_x_568:
[----:B------:R-:W-:Y:S02]  /*b870*/  ULDC UR4, c[0x0][0x3f4] ;  /* 0x0000fd0000047ab9 */ /* 0x000fe40000000800 */
[----:B------:R-:W-:-:S13]  /*b880*/  ISETP.LT.AND P0, PT, RZ, UR4, PT ;  /* 0x00000004ff007c0c */ /* 0x000fda000bf01270 */
[----:B------:R-:W-:Y:S05]  /*b890*/  @P0 BRA `(.L_x_569) ;  /* 0x0000000000400947 */ /* 0x000fea0003800000 */
[----:B------:R-:W2:Y:S02]  /*b8a0*/  LDL R20, [R1+0x4] ;  /* 0x0000040001147983 */ /* 0x000ea40000100800 */
[----:B--2---:R-:W-:-:S04]  /*b8b0*/  LEA.HI R0, R20, R20, RZ, 0x1 ;  /* 0x0000001414007211 */ /* 0x004fc800078f08ff */
[----:B------:R-:W-:-:S04]  /*b8c0*/  LOP3.LUT R0, R0, 0xfffffffe, RZ, 0xc0, !PT ;  /* 0xfffffffe00007812 */ /* 0x000fc800078ec0ff */
[----:B------:R-:W-:-:S04]  /*b8d0*/  IADD3 R0, R20, -R0, RZ ;  /* 0x8000000014007210 */ /* 0x000fc80007ffe0ff */
[----:B------:R-:W-:-:S04]  /*b8e0*/  SHF.L.U32 R3, R0, 0x1f, RZ ;  /* 0x0000001f00037819 */ /* 0x000fc800000006ff */
[----:B------:R0:W1:Y:S03]  /*b8f0*/  SYNCS.PHASECHK.TRANS64.TRYWAIT P0, [R2+URZ+0x30800], R3 ;  /* 0x03080003020075a7 */ /* 0x000066000800017f */
[----:B-1----:R-:W-:Y:S05]  /*b900*/  @!P0 NANOSLEEP.SYNCS 0x989680 ;  /* 0x009896800000895d */ /* 0x002fea0003900000 */
[----:B------:R-:W1:Y:S01]  /*b910*/  @!P0 SYNCS.PHASECHK.TRANS64 P0, [R2+URZ+0x30800], R3 ;  /* 0x03080003020085a7 */ /* 0x000e62000800007f */
[----:B------:R-:W-:Y:S04]  /*b920*/  BSSY B0, `(.L_x_570) ;  /* 0x0000006000007945 */ /* 0x000fe80003800000 */
[----:B-1----:R-:W-:Y:S05]  /*b930*/  @P0 BRA `(.L_x_571) ;  /* 0x0000000000100947 */ /* 0x002fea0003800000 */
.L_x_572:
[----:B-1----:R1:W2:Y:S02]  /*b940*/  SYNCS.PHASECHK.TRANS64.TRYWAIT P0, [R2+URZ+0x30800], R3 ;  /* 0x03080003020075a7 */ /* 0x0022a4000800017f */
[----:B--2---:R-:W-:Y:S05]  /*b950*/  @!P0 NANOSLEEP.SYNCS 0x989680 ;  /* 0x009896800000895d */ /* 0x004fea0003900000 */
[----:B------:R-:W2:Y:S02]  /*b960*/  @!P0 SYNCS.PHASECHK.TRANS64 P0, [R2+URZ+0x30800], R3 ;  /* 0x03080003020085a7 */ /* 0x000ea4000800007f */
[----:B--2---:R-:W-:Y:S05]  /*b970*/  @!P0 BRA `(.L_x_572) ;  /* 0xfffffffc00f08947 */ /* 0x004fea000383ffff */
.L_x_571:
[----:B------:R-:W-:Y:S05]  /*b980*/  BSYNC B0 ;  /* 0x0000000000007941 */ /* 0x000fea0003800000 */
.L_x_570:
[----:B------:R-:W-:Y:S05]  /*b990*/  BRA `(.L_x_573) ;  /* 0x0000005800e47947 */ /* 0x000fea0003800000 */
.L_x_569:
[----:B-----5:R-:W-:Y:S01]  /*b9a0*/  SHF.R.S32.HI R0, RZ, 0x1f, R132 ;  /* 0x0000001fff007819 */ /* 0x020fe20000011484 */
[----:B------:R-:W-:Y:S01]  /*b9b0*/  ULOP3.LUT UP0, URZ, UR60, 0x3ff, URZ, 0xc0, !UPT ;  /* 0x000003ff3c3f7892 */ /* 0x000fe2000f80c03f */
[----:B------:R-:W-:Y:S01]  /*b9c0*/  ULDC.64 UR4, c[0x0][0x3f8] ;  /* 0x0000fe0000047ab9 */ /* 0x000fe20000000a00 */
[----:B------:R-:W-:Y:S02]  /*b9d0*/  ULDC.64 UR6, c[0x0][0x408] ;  /* 0x0001020000067ab9 */ /* 0x000fe40000000a00 */
[C---:B------:R-:W-:Y:S02]  /*b9e0*/  IMAD R3, R0.reuse, UR4, RZ ;  /* 0x0000000400037c24 */ /* 0x040fe4000f8e02ff */
[----:B------:R-:W-:Y:S01]  /*b9f0*/  IMAD R7, R0, UR6, RZ ;  /* 0x0000000600077c24 */ /* 0x000fe2000f8e02ff */
[----:B------:R-:W-:Y:S01]  /*ba00*/  PLOP3.LUT P2, PT, PT, PT, UP0, 0x80, 0x0 ;  /* 0x000000000000781c */ /* 0x000fe20003f4f008 */
[----:B------:R-:W-:-:S04]  /*ba10*/  IMAD.WIDE.U32 R4, R132, UR4, RZ ;  /* 0x0000000484047c25 */ /* 0x000fc8000f8e00ff */
[C---:B------:R-:W-:Y:S01]  /*ba20*/  IMAD R3, R132.reuse, UR5, R3 ;  /* 0x0000000584037c24 */ /* 0x040fe2000f8e0203 */
[----:B------:R-:W-:Y:S01]  /*ba30*/  ULDC.64 UR4, c[0x0][0x3e8] ;  /* 0x0000fa0000047ab9 */ /* 0x000fe20000000a00 */
[----:B------:R-:W-:Y:S01]  /*ba40*/  IMAD R7, R132, UR7, R7 ;  /* 0x0000000784077c24 */ /* 0x000fe2000f8e0207 */
[----:B------:R-:W-:Y:S01]  /*ba50*/  LEA R38, P0, R4, UR4, 0x1 ;  /* 0x0000000404267c11 */ /* 0x000fe2000f8008ff */
[----:B------:R-:W-:Y:S01]  /*ba60*/  IMAD.WIDE.U32 R132, R132, UR6, RZ ;  /* 0x0000000684847c25 */ /* 0x000fe2000f8e00ff */
[----:B------:R-:W-:-:S03]  /*ba70*/  ULDC.64 UR6, c[0x0][0x400] ;  /* 0x0001000000067ab9 */ /* 0x000fc60000000a00 */
[----:B------:R-:W-:Y:S01]  /*ba80*/  IMAD.IADD R3, R3, 0x1, R5 ;  /* 0x0000000103037824 */ /* 0x000fe200078e0205 */
[----:B------:R-:W-:Y:S01]  /*ba90*/  LEA R40, P1, R132, UR6, 0x1 ;  /* 0x0000000684287c11 */ /* 0x000fe2000f8208ff */
[----:B------:R-:W-:-:S03]  /*baa0*/  IMAD.IADD R41, R7, 0x1, R133 ;  /* 0x0000000107297824 */ /* 0x000fc600078e0285 */
[----:B------:R-:W-:Y:S02]  /*bab0*/  LEA.HI.X R24, R4, UR5, R3, 0x1, P0 ;  /* 0x0000000504187c11 */ /* 0x000fe400080f0c03 */
[----:B------:R-:W-:Y:S01]  /*bac0*/  LEA.HI.X R41, R132, UR7, R41, 0x1, P1 ;  /* 0x0000000784297c11 */ /* 0x000fe200088f0c29 */
        /* <DEDUP_REMOVED lines=16> */
[----:B0-----:R-:W-:Y:S05]  /*bbd0*/  CALL.ABS.NOINC R14 ;  /* 0x000000000e007343 */ /* 0x001fea0003c00000 */
.L_x_574:
[----:B------:R-:W-:Y:S01]  /*bbe0*/  ULDC.U8 UR4, c[0x0][0x410] ;  /* 0x0001040000047ab9 */ /* 0x000fe20000000000 */
[----:B------:R-:W-:Y:S01]  /*bbf0*/  BSSY B0, `(.L_x_575) ;  /* 0x000058b000007945 */ /* 0x000fe20003800000 */
[----:B------:R-:W-:Y:S02]  /*bc00*/  ISETP.NE.AND P0, PT, RZ, UR4, PT ;  /* 0x00000004ff007c0c */ /* 0x000fe4000bf05270 */
[----:B------:R-:W-:-:S11]  /*bc10*/  LEA R6, R137, R202, 0x7 ;  /* 0x000000ca89067211 */ /* 0x000fd600078e38ff */
[----:B------:R-:W-:Y:S05]  /*bc20*/  @!P0 BRA `(.L_x_576) ;  /* 0x0000002800e48947 */ /* 0x000fea0003800000 */
[----:B------:R-:W-:-:S03]  /*bc30*/  UMOV UR4, 0xffffffff ;  /* 0xffffffff00047882 */ /* 0x000fc60000000000 */
[----:B------:R-:W-:Y:S05]  /*bc40*/  BRA.DIV UR4, `(.L_x_577) ;  /* 0x0000017a04587947 */ /* 0x000fea000b800000 */
[----:B------:R0:W1:Y:S04]  /*bc50*/  SHFL.IDX PT, R37, R24, RZ, 0x1c1f ;  /* 0x001c1fff18257589 */ /* 0x00006800000e0000 */
[----:B------:R-:W2:Y:S04]  /*bc60*/  SHFL.IDX PT, R38, R38, RZ, 0x1c1f ;  /* 0x001c1fff26267589 */ /* 0x000ea800000e0000 */
[----:B------:R-:W3:Y:S04]  /*bc70*/  SHFL.IDX PT, R41, R41, RZ, 0x1c1f ;  /* 0x001c1fff29297589 */ /* 0x000ee800000e0000 */
[----:B0-----:R-:W4:Y:S02]  /*bc80*/  SHFL.IDX PT, R40, R40, RZ, 0x1c1f ;  /* 0x001c1fff28287589 */ /* 0x001f2400000e0000 */
.L_x_826:
[----:B------:R-:W-:Y:S01]  /*bc90*/  ULDC UR4, c[0x0][0x448] ;  /* 0x0001120000047ab9 */ /* 0x000fe20000000800 */
[----:B------:R-:W-:Y:S01]  /*bca0*/  LOP3.LUT R3, R217, 0x18, R16, 0xf8, !PT ;  /* 0x00000018d9037812 */ /* 0x000fe200078ef810 */
[----:B------:R-:W-:Y:S01]  /*bcb0*/  IMAD R42, R136, UR4, RZ ;  /* 0x00000004882a7c24 */ /* 0x000fe2000f8e02ff */
[----:B------:R-:W-:Y:S01]  /*bcc0*/  BSSY B1, `(.L_x_578) ;  /* 0x000005e000017945 */ /* 0x000fe20003800000 */
[----:B------:R-:W-:Y:S02]  /*bcd0*/  LOP3.LUT P0, RZ, R225, 0x4, RZ, 0xc0, !PT ;  /* 0x00000004e1ff7812 */ /* 0x000fe4000780c0ff */
[----:B------:R-:W-:Y:S02]  /*bce0*/  CS2R R24, SRZ ;  /* 0x0000000000187805 */ /* 0x000fe4000001ff00 */
[----:B------:R-:W-:Y:S02]  /*bcf0*/  LOP3.LUT R0, R3, R218, RZ, 0x3c, !PT ;  /* 0x000000da03007212 */ /* 0x000fe400078e3cff */
[----:B------:R-:W-:-:S02]  /*bd00*/  CS2R R20, SRZ ;  /* 0x0000000000147805 */ /* 0x000fc4000001ff00 */
[----:B------:R-:W-:Y:S01]  /*bd10*/  ISETP.GE.AND P1, PT, R6, R42, PT ;  /* 0x0000002a0600720c */ /* 0x000fe20003f26270 */
[----:B------:R-:W-:Y:S01]  /*bd20*/  IMAD R42, R137, -0x80, R42 ;  /* 0xffffff80892a7824 */ /* 0x000fe200078e022a */
[----:B------:R-:W-:Y:S01]  /*bd30*/  CS2R R14, SRZ ;  /* 0x00000000000e7805 */ /* 0x000fe2000001ff00 */
[----:B------:R-:W-:Y:S01]  /*bd40*/  IMAD.IADD R3, R219, 0x1, R0 ;  /* 0x00000001db037824 */ /* 0x000fe200078e0200 */
[----:B------:R-:W-:Y:S02]  /*bd50*/  CS2R R12, SRZ ;  /* 0x00000000000c7805 */ /* 0x000fe4000001ff00 */
[----:B------:R-:W-:Y:S02]  /*bd60*/  CS2R R10, SRZ ;  /* 0x00000000000a7805 */ /* 0x000fe4000001ff00 */
[----:B------:R-:W-:Y:S01]  /*bd70*/  CS2R R8, SRZ ;  /* 0x0000000000087805 */ /* 0x000fe2000001ff00 */
[----:B------:R-:W-:Y:S01]  /*bd80*/  IMAD R3, R3, 0x2, R2 ;  /* 0x0000000203037824 */ /* 0x000fe200078e0202 */
[----:B------:R-:W-:-:S02]  /*bd90*/  CS2R R6, SRZ ;  /* 0x0000000000067805 */ /* 0x000fc4000001ff00 */
[----:B------:R-:W-:Y:S02]  /*bda0*/  CS2R R4, SRZ ;  /* 0x0000000000047805 */ /* 0x000fe4000001ff00 */
[----:B------:R-:W-:Y:S02]  /*bdb0*/  CS2R R26, SRZ ;  /* 0x00000000001a7805 */ /* 0x000fe4000001ff00 */
[----:B------:R-:W-:Y:S02]  /*bdc0*/  CS2R R28, SRZ ;  /* 0x00000000001c7805 */ /* 0x000fe4000001ff00 */
[----:B------:R-:W-:Y:S02]  /*bdd0*/  CS2R R30, SRZ ;  /* 0x00000000001e7805 */ /* 0x000fe4000001ff00 */
[C---:B------:R-:W-:Y:S01]  /*bde0*/  IADD3 R43, R3.reuse, 0x12400, RZ ;  /* 0x00012400032b7810 */ /* 0x040fe20007ffe0ff */
[----:B------:R-:W-:Y:S01]  /*bdf0*/  VIADD R0, R3, 0x12440 ;  /* 0x0001244003007836 */ /* 0x000fe20000000000 */
[----:B------:R-:W-:Y:S01]  /*be00*/  CS2R R32, SRZ ;  /* 0x0000000000207805 */ /* 0x000fe2000001ff00 */
[----:B------:R-:W-:Y:S06]  /*be10*/  @P1 BRA `(.L_x_579) ;  /* 0x0000000400201947 */ /* 0x000fec0003800000 */
[----:B------:R-:W-:Y:S01]  /*be20*/  ULDC UR4, c[0x0][0x3f4] ;  /* 0x0000fd0000047ab9 */ /* 0x000fe20000000800 */
[C---:B------:R-:W-:Y:S01]  /*be30*/  IMAD.SHL.U32 R15, R208.reuse, 0x2, RZ ;  /* 0x00000002d00f7824 */ /* 0x040fe200078e00ff */
[----:B------:R-:W-:Y:S01]  /*be40*/  ISETP.GE.AND P4, PT, R208, UR4, PT ;  /* 0x00000004d0007c0c */ /* 0x000fe2000bf86270 */
[----:B------:R-:W-:Y:S01]  /*be50*/  IMAD.SHL.U32 R11, R207, 0x2, RZ ;  /* 0x00000002cf0b7824 */ /* 0x000fe200078e00ff */
[----:B------:R-:W-:Y:S01]  /*be60*/  ISETP.GE.AND P3, PT, R206, UR4, PT ;  /* 0x00000004ce007c0c */ /* 0x000fe2000bf66270 */
[----:B------:R-:W-:Y:S01]  /*be70*/  IMAD.SHL.U32 R35, R205, 0x2, RZ ;  /* 0x00000002cd237824 */ /* 0x000fe200078e00ff */
[----:B------:R-:W-:Y:S02]  /*be80*/  SHF.R.S32.HI R5, RZ, 0x1f, R208 ;  /* 0x0000001fff057819 */ /* 0x000fe400000114d0 */
[----:B------:R-:W-:Y:S02]  /*be90*/  CS2R R24, SRZ ;  /* 0x0000000000187805 */ /* 0x000fe4000001ff00 */
[----:B------:R-:W-:-:S02]  /*bea0*/  ISETP.GE.AND P2, PT, R207, UR4, PT ;  /* 0x00000004cf007c0c */ /* 0x000fc4000bf46270 */
[----:B------:R-:W-:Y:S02]  /*beb0*/  SHF.L.U64.HI R4, R208, 0x1, R5 ;  /* 0x00000001d0047819 */ /* 0x000fe40000010205 */
[----:B------:R-:W-:Y:S02]  /*bec0*/  SHF.R.S32.HI R7, RZ, 0x1f, R206 ;  /* 0x0000001fff077819 */ /* 0x000fe400000114ce */
[----:B------:R-:W-:Y:S02]  /*bed0*/  SHF.L.U32 R13, R206, 0x1, RZ ;  /* 0x00000001ce0d7819 */ /* 0x000fe400000006ff */
[-C--:B--2---:R-:W-:Y:S02]  /*bee0*/  @!P4 IADD3 R26, P5, R38, R15.reuse, RZ ;  /* 0x0000000f261ac210 */ /* 0x084fe40007fbe0ff */
[----:B----4-:R-:W-:Y:S02]  /*bef0*/  @!P4 IADD3 R14, P6, R40, R15, RZ ;  /* 0x0000000f280ec210 */ /* 0x010fe40007fde0ff */
[----:B-1----:R-:W-:-:S02]  /*bf00*/  @!P4 IADD3.X R27, R37, R4, RZ, P5, !PT ;  /* 0x00000004251bc210 */ /* 0x002fc40002ffe4ff */
[----:B------:R-:W-:Y:S01]  /*bf10*/  SHF.L.U64.HI R6, R206, 0x1, R7 ;  /* 0x00000001ce067819 */ /* 0x000fe20000010207 */
[----:B---3--:R-:W-:Y:S01]  /*bf20*/  @!P4 IMAD.X R15, R41, 0x1, R4, P6 ;  /* 0x00000001290fc824 */ /* 0x008fe200030e0604 */
[-C--:B------:R-:W-:Y:S02]  /*bf30*/  @!P3 IADD3 R28, P5, R38, R13.reuse, RZ ;  /* 0x0000000d261cb210 */ /* 0x080fe40007fbe0ff */
[----:B------:R-:W-:Y:S02]  /*bf40*/  ISETP.GE.AND P1, PT, R205, UR4, PT ;  /* 0x00000004cd007c0c */ /* 0x000fe4000bf26270 */
[----:B------:R-:W-:Y:S01]  /*bf50*/  SHF.R.S32.HI R10, RZ, 0x1f, R207 ;  /* 0x0000001fff0a7819 */ /* 0x000fe200000114cf */
[----:B------:R-:W-:Y:S01]  /*bf60*/  @!P3 IMAD.X R29, R37, 0x1, R6, P5 ;  /* 0x00000001251db824 */ /* 0x000fe200028e0606 */
[----:B------:R-:W-:Y:S02]  /*bf70*/  @!P3 IADD3 R12, P6, R40, R13, RZ ;  /* 0x0000000d280cb210 */ /* 0x000fe40007fde0ff */
[----:B------:R-:W-:-:S02]  /*bf80*/  SHF.L.U64.HI R20, R207, 0x1, R10 ;  /* 0x00000001cf147819 */ /* 0x000fc4000001020a */
[-C--:B------:R-:W-:Y:S02]  /*bf90*/  @!P2 IADD3 R30, P5, R38, R11.reuse, RZ ;  /* 0x0000000b261ea210 */ /* 0x080fe40007fbe0ff */
[----:B------:R-:W-:Y:S02]  /*bfa0*/  @!P3 IADD3.X R13, R41, R6, RZ, P6, !PT ;  /* 0x00000006290db210 */ /* 0x000fe400037fe4ff */
[----:B------:R-:W-:Y:S02]  /*bfb0*/  CS2R R6, SRZ ;  /* 0x0000000000067805 */ /* 0x000fe4000001ff00 */
[----:B------:R-:W-:Y:S01]  /*bfc0*/  @!P2 IADD3 R10, P6, R40, R11, RZ ;  /* 0x0000000b280aa210 */ /* 0x000fe20007fde0ff */
[--C-:B------:R-:W-:Y:S01]  /*bfd0*/  @!P2 IMAD.X R31, R37, 0x1, R20.reuse, P5 ;  /* 0x00000001251fa824 */ /* 0x100fe200028e0614 */
[----:B------:R-:W-:Y:S02]  /*bfe0*/  SHF.R.S32.HI R8, RZ, 0x1f, R205 ;  /* 0x0000001fff087819 */ /* 0x000fe400000114cd */
[----:B------:R-:W-:Y:S01]  /*bff0*/  ISETP.GE.AND P5, PT, R194, UR4, PT ;  /* 0x00000004c2007c0c */ /* 0x000fe2000bfa6270 */
[----:B------:R-:W-:Y:S01]  /*c000*/  @!P2 IMAD.X R11, R41, 0x1, R20, P6 ;  /* 0x00000001290ba824 */ /* 0x000fe200030e0614 */
[----:B------:R-:W-:-:S02]  /*c010*/  SHF.L.U64.HI R4, R205, 0x1, R8 ;  /* 0x00000001cd047819 */ /* 0x000fc40000010208 */
[-C--:B------:R-:W-:Y:S02]  /*c020*/  @!P1 IADD3 R8, P6, R38, R35.reuse, RZ ;  /* 0x0000002326089210 */ /* 0x080fe40007fde0ff */
[----:B------:R-:W-:Y:S02]  /*c030*/  SHF.R.S32.HI R32, RZ, 0x1f, R209 ;  /* 0x0000001fff207819 */ /* 0x000fe400000114d1 */
[----:B------:R-:W-:Y:S02]  /*c040*/  @!P1 IADD3.X R9, R37, R4, RZ, P6, !PT ;  /* 0x0000000425099210 */ /* 0x000fe400037fe4ff */
[----:B------:R-:W-:Y:S02]  /*c050*/  @!P1 IADD3 R34, P6, R40, R35, RZ ;  /* 0x0000002328229210 */ /* 0x000fe40007fde0ff */
[----:B------:R-:W-:Y:S01]  /*c060*/  SHF.L.U32 R33, R209, 0x1, RZ ;  /* 0x00000001d1217819 */ /* 0x000fe200000006ff */
[----:B------:R-:W-:Y:S01]  /*c070*/  @!P5 IMAD.MOV.U32 R5, RZ, RZ, R41 ;  /* 0x000000ffff05d224 */ /* 0x000fe200078e0029 */
[----:B------:R-:W-:Y:S01]  /*c080*/  @!P5 MOV R21, R37 ;  /* 0x000000250015d202 */ /* 0x000fe20000000f00 */
[----:B------:R-:W-:Y:S01]  /*c090*/  @!P1 IMAD.X R35, R41, 0x1, R4, P6 ;  /* 0x0000000129239824 */ /* 0x000fe200030e0604 */
[----:B------:R-:W-:Y:S01]  /*c0a0*/  ISETP.GE.AND P6, PT, R209, UR4, PT ;  /* 0x00000004d1007c0c */ /* 0x000fe2000bfc6270 */
[----:B------:R-:W-:-:S02]  /*c0b0*/  @!P5 IMAD.MOV.U32 R4, RZ, RZ, R40 ;  /* 0x000000ffff04d224 */ /* 0x000fc400078e0028 */
[----:B------:R-:W-:Y:S02]  /*c0c0*/  @!P5 IMAD.MOV.U32 R20, RZ, RZ, R38 ;  /* 0x000000ffff14d224 */ /* 0x000fe400078e0026 */
[----:B------:R-:W-:-:S04]  /*c0d0*/  @!P5 IMAD.WIDE R4, R194, 0x2, R4 ;  /* 0x00000002c204d825 */ /* 0x000fc800078e0204 */
[----:B------:R-:W-:Y:S01]  /*c0e0*/  @!P5 IMAD.WIDE R20, R194, 0x2, R20 ;  /* 0x00000002c214d825 */ /* 0x000fe200078e0214 */
[----:B------:R0:W5:Y:S04]  /*c0f0*/  @!P5 LD.E.64 R24, desc[UR48][R4.64] ;  /* 0x000000300418d980 */ /* 0x000168000c101b00 */
[----:B------:R1:W5:Y:S01]  /*c100*/  @!P5 LD.E.64 R6, desc[UR48][R20.64] ;  /* 0x000000301406d980 */ /* 0x000362000c101b00 */
[----:B0-----:R-:W-:Y:S02]  /*c110*/  CS2R R4, SRZ ;  /* 0x0000000000047805 */ /* 0x001fe4000001ff00 */
[----:B-1----:R-:W-:-:S04]  /*c120*/  CS2R R20, SRZ ;  /* 0x0000000000147805 */ /* 0x002fc8000001ff00 */
[----:B------:R0:W5:Y:S01]  /*c130*/  @!P4 LD.E.64 R4, desc[UR48][R26.64] ;  /* 0x000000301a04c980 */ /* 0x000162000c101b00 */
[----:B------:R-:W-:-:S03]  /*c140*/  SHF.L.U64.HI R32, R209, 0x1, R32 ;  /* 0x00000001d1207819 */ /* 0x000fc60000010220 */
[----:B------:R1:W5:Y:S01]  /*c150*/  @!P4 LD.E.64 R20, desc[UR48][R14.64] ;  /* 0x000000300e14c980 */ /* 0x000362000c101b00 */
[----:B0-----:R-:W-:Y:S02]  /*c160*/  CS2R R26, SRZ ;  /* 0x00000000001a7805 */ /* 0x001fe4000001ff00 */
[-C--:B------:R-:W-:Y:S02]  /*c170*/  @!P6 IADD3 R38, P5, R38, R33.reuse, RZ ;  /* 0x000000212626e210 */ /* 0x080fe40007fbe0ff */
[----:B-1----:R-:W-:Y:S02]  /*c180*/  CS2R R14, SRZ ;  /* 0x00000000000e7805 */ /* 0x002fe4000001ff00 */
[----:B------:R0:W5:Y:S01]  /*c190*/  @!P3 LD.E.64 R26, desc[UR48][R28.64] ;  /* 0x000000301c1ab980 */ /* 0x000162000c101b00 */
[----:B------:R-:W-:Y:S01]  /*c1a0*/  @!P6 IMAD.X R39, R37, 0x1, R32, P5 ;  /* 0x000000012527e824 */ /* 0x000fe200028e0620 */
[----:B------:R-:W-:Y:S02]  /*c1b0*/  @!P6 IADD3 R40, P5, R40, R33, RZ ;  /* 0x000000212828e210 */ /* 0x000fe40007fbe0ff */
[----:B------:R1:W5:Y:S01]  /*c1c0*/  @!P3 LD.E.64 R14, desc[UR48][R12.64] ;  /* 0x000000300c0eb980 */ /* 0x000362000c101b00 */
[----:B0-----:R-:W-:-:S02]  /*c1d0*/  CS2R R28, SRZ ;  /* 0x00000000001c7805 */ /* 0x001fc4000001ff00 */
[----:B-1----:R-:W-:-:S04]  /*c1e0*/  CS2R R12, SRZ ;  /* 0x00000000000c7805 */ /* 0x002fc8000001ff00 */
[----:B------:R0:W5:Y:S01]  /*c1f0*/  @!P2 LD.E.64 R28, desc[UR48][R30.64] ;  /* 0x000000301e1ca980 */ /* 0x000162000c101b00 */
[----:B------:R-:W-:Y:S01]  /*c200*/  @!P6 IMAD.X R41, R41, 0x1, R32, P5 ;  /* 0x000000012929e824 */ /* 0x000fe200028e0620 */
[----:B------:R-:W-:Y:S02]  /*c210*/  CS2R R32, SRZ ;  /* 0x0000000000207805 */ /* 0x000fe4000001ff00 */
[----:B------:R1:W5:Y:S04]  /*c220*/  @!P2 LD.E.64 R12, desc[UR48][R10.64] ;  /* 0x000000300a0ca980 */ /* 0x000368000c101b00 */
[----:B------:R-:W5:Y:S01]  /*c230*/  @!P6 LD.E.64 R32, desc[UR48][R38.64] ;  /* 0x000000302620e980 */ /* 0x000f62000c101b00 */
[----:B0-----:R-:W-:Y:S02]  /*c240*/  CS2R R30, SRZ ;  /* 0x00000000001e7805 */ /* 0x001fe4000001ff00 */
[----:B-1----:R-:W-:-:S04]  /*c250*/  CS2R R10, SRZ ;  /* 0x00000000000a7805 */ /* 0x002fc8000001ff00 */
[----:B------:R0:W5:Y:S04]  /*c260*/  @!P1 LD.E.64 R30, desc[UR48][R8.64] ;  /* 0x00000030081e9980 */ /* 0x000168000c101b00 */
[----:B------:R1:W5:Y:S01]  /*c270*/  @!P1 LD.E.64 R10, desc[UR48][R34.64] ;  /* 0x00000030220a9980 */ /* 0x000362000c101b00 */
[----:B0-----:R-:W-:-:S06]  /*c280*/  CS2R R8, SRZ ;  /* 0x0000000000087805 */ /* 0x001fcc000001ff00 */
[----:B------:R1:W5:Y:S02]  /*c290*/  @!P6 LD.E.64 R8, desc[UR48][R40.64] ;  /* 0x000000302808e980 */ /* 0x000364000c101b00 */
.L_x_579:
[----:B------:R-:W-:Y:S05]  /*c2a0*/  BSYNC B1 ;  /* 0x0000000000017941 */ /* 0x000fea0003800000 */
.L_x_578:
[----:B------:R-:W3:Y:S01]  /*c2b0*/  LDL R73, [R1+0x4] ;  /* 0x0000040001497983 */ /* 0x000ee20000100800 */
[----:B-----5:R-:W-:Y:S01]  /*c2c0*/  MOV R39, R4 ;  /* 0x0000000400277202 */ /* 0x020fe20000000f00 */
[----:B-1----:R-:W-:Y:S01]  /*c2d0*/  IMAD.MOV.U32 R35, RZ, RZ, R6 ;  /* 0x000000ffff237224 */ /* 0x002fe200078e0006 */
[----:B------:R-:W-:Y:S01]  /*c2e0*/  SHF.R.U64 R50, R4, 0x10, R5 ;  /* 0x0000001004327819 */ /* 0x000fe20000001205 */
[----:B------:R-:W-:Y:S01]  /*c2f0*/  IMAD.MOV.U32 R45, RZ, RZ, R29 ;  /* 0x000000ffff2d7224 */ /* 0x000fe200078e001d */
[----:B------:R-:W-:Y:S01]  /*c300*/  @P0 IADD3 R0, R43, -0x40, RZ ;  /* 0xffffffc02b000810 */ /* 0x000fe20007ffe0ff */
[--C-:B------:R-:W-:Y:S01]  /*c310*/  IMAD.MOV.U32 R43, RZ, RZ, R5.reuse ;  /* 0x000000ffff2b7224 */ /* 0x100fe200078e0005 */
[----:B------:R-:W-:Y:S01]  /*c320*/  SHF.R.U32.HI R51, RZ, 0x10, R5 ;  /* 0x00000010ff337819 */ /* 0x000fe20000011605 */
[----:B------:R-:W-:Y:S01]  /*c330*/  IMAD.MOV.U32 R5, RZ, RZ, R26 ;  /* 0x000000ffff057224 */ /* 0x000fe200078e001a */
[----:B------:R-:W-:Y:S01]  /*c340*/  MOV R44, R27 ;  /* 0x0000001b002c7202 */ /* 0x000fe20000000f00 */
[----:B------:R-:W-:Y:S01]  /*c350*/  IMAD.MOV.U32 R34, RZ, RZ, R7 ;  /* 0x000000ffff227224 */ /* 0x000fe200078e0007 */
[--C-:B------:R-:W-:Y:S01]  /*c360*/  SHF.R.U64 R52, R26, 0x10, R27.reuse ;  /* 0x000000101a347819 */ /* 0x100fe2000000121b */
[----:B------:R-:W-:Y:S01]  /*c370*/  IMAD.MOV.U32 R26, RZ, RZ, R28 ;  /* 0x000000ffff1a7224 */ /* 0x000fe200078e001c */
[----:B------:R-:W-:Y:S01]  /*c380*/  SHF.R.U32.HI R53, RZ, 0x10, R27 ;  /* 0x00000010ff357819 */ /* 0x000fe2000001161b */
[----:B----4-:R-:W-:Y:S01]  /*c390*/  IMAD.MOV.U32 R40, RZ, RZ, R11 ;  /* 0x000000ffff287224 */ /* 0x010fe200078e000b */
[----:B------:R-:W-:Y:S01]  /*c3a0*/  PRMT R27, R5, 0x5410, R44 ;  /* 0x00005410051b7816 */ /* 0x000fe2000000002c */
[----:B------:R-:W-:Y:S01]  /*c3b0*/  IMAD.MOV.U32 R47, RZ, RZ, R31 ;  /* 0x000000ffff2f7224 */ /* 0x000fe200078e001f */
[----:B------:R-:W-:Y:S01]  /*c3c0*/  MOV R48, R33 ;  /* 0x0000002100307202 */ /* 0x000fe20000000f00 */
[----:B--2---:R-:W-:Y:S01]  /*c3d0*/  IMAD.MOV.U32 R38, RZ, RZ, R24 ;  /* 0x000000ffff267224 */ /* 0x004fe200078e0018 */
[--C-:B------:R-:W-:Y:S01]  /*c3e0*/  SHF.R.U64 R58, R32, 0x10, R33.reuse ;  /* 0x00000010203a7819 */ /* 0x100fe20000001221 */
[----:B------:R-:W-:Y:S01]  /*c3f0*/  BSSY B1, `(.L_x_580) ;  /* 0x000003e000017945 */ /* 0x000fe20003800000 */
[----:B------:R-:W-:-:S02]  /*c400*/  SHF.R.U32.HI R59, RZ, 0x10, R33 ;  /* 0x00000010ff3b7819 */ /* 0x000fc40000011621 */
[----:B------:R-:W-:Y:S01]  /*c410*/  SHF.R.U64 R37, R6, 0x10, R7 ;  /* 0x0000001006257819 */ /* 0x000fe20000001207 */
[----:B------:R-:W-:Y:S01]  /*c420*/  IMAD.MOV.U32 R6, RZ, RZ, R25 ;  /* 0x000000ffff067224 */ /* 0x000fe200078e0019 */
[----:B------:R-:W-:Y:S02]  /*c430*/  MOV R33, R20 ;  /* 0x0000001400217202 */ /* 0x000fe40000000f00 */
[----:B------:R-:W-:Y:S02]  /*c440*/  SHF.R.U64 R62, R20, 0x10, R21 ;  /* 0x00000010143e7819 */ /* 0x000fe40000001215 */
[--C-:B------:R-:W-:Y:S02]  /*c450*/  SHF.R.U64 R54, R28, 0x10, R29.reuse ;  /* 0x000000101c367819 */ /* 0x100fe4000000121d */
[----:B------:R-:W-:Y:S01]  /*c460*/  SHF.R.U32.HI R55, RZ, 0x10, R29 ;  /* 0x00000010ff377819 */ /* 0x000fe2000001161d */
[----:B------:R-:W-:Y:S01]  /*c470*/  IMAD.MOV.U32 R29, RZ, RZ, R14 ;  /* 0x000000ffff1d7224 */ /* 0x000fe200078e000e */
[----:B------:R-:W-:-:S02]  /*c480*/  MOV R46, R30 ;  /* 0x0000001e002e7202 */ /* 0x000fc40000000f00 */
[----:B------:R-:W-:Y:S01]  /*c490*/  SHF.R.U64 R56, R30, 0x10, R31 ;  /* 0x000000101e387819 */ /* 0x000fe2000000121f */
[----:B------:R-:W-:Y:S01]  /*c4a0*/  IMAD.MOV.U32 R30, RZ, RZ, R32 ;  /* 0x000000ffff1e7224 */ /* 0x000fe200078e0020 */
[--C-:B------:R-:W-:Y:S02]  /*c4b0*/  SHF.R.U64 R60, R24, 0x10, R25.reuse ;  /* 0x00000010183c7819 */ /* 0x100fe40000001219 */
[----:B------:R-:W-:Y:S01]  /*c4c0*/  SHF.R.U32.HI R61, RZ, 0x10, R25 ;  /* 0x00000010ff3d7819 */ /* 0x000fe20000011619 */
[----:B------:R-:W-:Y:S01]  /*c4d0*/  IMAD.MOV.U32 R25, RZ, RZ, R12 ;  /* 0x000000ffff197224 */ /* 0x000fe200078e000c */
[----:B------:R-:W-:Y:S02]  /*c4e0*/  MOV R20, R15 ;  /* 0x0000000f00147202 */ /* 0x000fe40000000f00 */
[--C-:B------:R-:W-:Y:S02]  /*c4f0*/  SHF.R.U64 R64, R14, 0x10, R15.reuse ;  /* 0x000000100e407819 */ /* 0x100fe4000000120f */
[----:B------:R-:W-:Y:S01]  /*c500*/  SHF.R.U32.HI R65, RZ, 0x10, R15 ;  /* 0x00000010ff417819 */ /* 0x000fe2000001160f */
[----:B------:R-:W-:Y:S01]  /*c510*/  IMAD.MOV.U32 R15, RZ, RZ, R13 ;  /* 0x000000ffff0f7224 */ /* 0x000fe200078e000d */
[----:B------:R-:W-:Y:S01]  /*c520*/  SHF.R.U32.HI R49, RZ, 0x10, R7 ;  /* 0x00000010ff317819 */ /* 0x000fe20000011607 */
[----:B------:R-:W-:Y:S01]  /*c530*/  IMAD.MOV.U32 R7, RZ, RZ, R21 ;  /* 0x000000ffff077224 */ /* 0x000fe200078e0015 */
[----:B------:R-:W-:-:S02]  /*c540*/  SHF.R.U64 R68, R10, 0x10, R11 ;  /* 0x000000100a447819 */ /* 0x000fc4000000120b */
[----:B------:R-:W-:Y:S01]  /*c550*/  SHF.R.U32.HI R69, RZ, 0x10, R11 ;  /* 0x00000010ff457819 */ /* 0x000fe2000001160b */
[----:B------:R-:W-:Y:S01]  /*c560*/  IMAD.MOV.U32 R11, RZ, RZ, R8 ;  /* 0x000000ffff0b7224 */ /* 0x000fe200078e0008 */
[----:B------:R-:W-:Y:S02]  /*c570*/  SHF.R.U64 R66, R12, 0x10, R13 ;  /* 0x000000100c427819 */ /* 0x000fe4000000120d */
[----:B---3--:R-:W-:Y:S02]  /*c580*/  MOV R41, R9 ;  /* 0x0000000900297202 */ /* 0x008fe40000000f00 */
[--C-:B------:R-:W-:Y:S02]  /*c590*/  SHF.R.U64 R70, R8, 0x10, R9.reuse ;  /* 0x0000001008467819 */ /* 0x100fe40000001209 */
[----:B------:R-:W-:Y:S02]  /*c5a0*/  SHF.R.U32.HI R71, RZ, 0x10, R9 ;  /* 0x00000010ff477819 */ /* 0x000fe40000011609 */
[----:B------:R-:W-:-:S02]  /*c5b0*/  SHF.R.U32.HI R57, RZ, 0x10, R31 ;  /* 0x00000010ff397819 */ /* 0x000fc4000001161f */
[----:B------:R-:W-:Y:S02]  /*c5c0*/  SHF.R.U32.HI R63, RZ, 0x10, R21 ;  /* 0x00000010ff3f7819 */ /* 0x000fe40000011615 */
[----:B------:R-:W-:Y:S02]  /*c5d0*/  SHF.R.U32.HI R67, RZ, 0x10, R13 ;  /* 0x00000010ff437819 */ /* 0x000fe4000001160d */
[----:B------:R-:W-:Y:S02]  /*c5e0*/  MOV R12, R10 ;  /* 0x0000000a000c7202 */ /* 0x000fe40000000f00 */
[----:B------:R-:W-:Y:S02]  /*c5f0*/  VIMNMX R9, R42, 0x80, PT ;  /* 0x000000802a097848 */ /* 0x000fe40003fe0100 */
[----:B------:R-:W-:Y:S02]  /*c600*/  PRMT R35, R35, 0x5410, R34 ;  /* 0x0000541023237816 */ /* 0x000fe40000000022 */
[----:B------:R-:W-:-:S02]  /*c610*/  PRMT R31, R39, 0x5410, R43 ;  /* 0x00005410271f7816 */ /* 0x000fc4000000002b */
[----:B------:R-:W-:Y:S02]  /*c620*/  PRMT R21, R26, 0x5410, R45 ;  /* 0x000054101a157816 */ /* 0x000fe4000000002d */
[----:B------:R-:W-:Y:S02]  /*c630*/  PRMT R8, R30, 0x5410, R48 ;  /* 0x000054101e087816 */ /* 0x000fe40000000030 */
[----:B------:R-:W-:Y:S02]  /*c640*/  PRMT R29, R29, 0x5410, R20 ;  /* 0x000054101d1d7816 */ /* 0x000fe40000000014 */
[----:B------:R-:W-:Y:S02]  /*c650*/  PRMT R25, R25, 0x5410, R15 ;  /* 0x0000541019197816 */ /* 0x000fe4000000000f */
        /* <DEDUP_REMOVED lines=13> */
[----:B------:R-:W-:-:S02]  /*c730*/  ISETP.GE.AND P1, PT, R202, R9, PT ;  /* 0x00000009ca00720c */ /* 0x000fc40003f26270 */
[----:B------:R-:W-:Y:S02]  /*c740*/  PRMT R15, R12, 0x5410, R40 ;  /* 0x000054100c0f7816 */ /* 0x000fe40000000028 */
[----:B------:R-:W-:Y:S02]  /*c750*/  PRMT R20, R68, 0x5410, R69 ;  /* 0x0000541044147816 */ /* 0x000fe40000000045 */
[----:B------:R-:W-:Y:S02]  /*c760*/  PRMT R11, R11, 0x5410, R41 ;  /* 0x000054100b0b7816 */ /* 0x000fe40000000029 */
[----:B------:R-:W-:-:S04]  /*c770*/  LEA.HI R4, R73, R73, RZ, 0x1 ;  /* 0x0000004949047211 */ /* 0x000fc800078f08ff */
[----:B------:R-:W-:-:S05]  /*c780*/  LOP3.LUT R4, R4, 0xfffffffe, RZ, 0xc0, !PT ;  /* 0xfffffffe04047812 */ /* 0x000fca00078ec0ff */
[----:B------:R-:W-:-:S05]  /*c790*/  IMAD.IADD R4, R73, 0x1, -R4 ;  /* 0x0000000149047824 */ /* 0x000fca00078e0a04 */
[----:B------:R-:W-:-:S04]  /*c7a0*/  SHF.L.U32 R5, R4, 0x1f, RZ ;  /* 0x0000001f04057819 */ /* 0x000fc800000006ff */
[----:B------:R-:W0:Y:S02]  /*c7b0*/  SYNCS.PHASECHK.TRANS64.TRYWAIT P0, [R2+URZ+0x30800], R5 ;  /* 0x03080005020075a7 */ /* 0x000e24000800017f */
[----:B0-----:R-:W-:Y:S05]  /*c7c0*/  @!P0 BRA `(.L_x_581) ;  /* 0x0000016c00ec8947 */ /* 0x001fea0003800000 */
.L_x_827:
[----:B------:R-:W-:Y:S05]  /*c7d0*/  BSYNC B1 ;  /* 0x0000000000017941 */ /* 0x000fea0003800000 */
.L_x_580:
[----:B------:R-:W-:Y:S01]  /*c7e0*/  BSSY B1, `(.L_x_582) ;  /* 0x00000fe000017945 */ /* 0x000fe20003800000 */
[----:B------:R-:W-:-:S03]  /*c7f0*/  PRMT R12, R70, 0x5410, R71 ;  /* 0x00005410460c7816 */ /* 0x000fc60000000047 */
[----:B------:R-:W-:Y:S05]  /*c800*/  @P1 BRA `(.L_x_583) ;  /* 0x0000000c00ec1947 */ /* 0x000fea0003800000 */
[----:B------:R-:W1:Y:S01]  /*c810*/  LDC R4, c[0x0][0x3f4] ;  /* 0x0000fd00ff047b82 */ /* 0x000e620000000800 */
[----:B------:R-:W-:Y:S01]  /*c820*/  BSSY B2, `(.L_x_584) ;  /* 0x000002e000027945 */ /* 0x000fe20003800000 */
[-C--:B-1----:R-:W-:Y:S02]  /*c830*/  ISETP.GE.AND P0, PT, R194, R4.reuse, PT ;  /* 0x00000004c200720c */ /* 0x082fe40003f06270 */
[-C--:B------:R-:W-:Y:S02]  /*c840*/  ISETP.GE.AND P1, PT, R208, R4.reuse, PT ;  /* 0x00000004d000720c */ /* 0x080fe40003f26270 */
[-C--:B------:R-:W-:Y:S02]  /*c850*/  ISETP.GE.AND P2, PT, R206, R4.reuse, PT ;  /* 0x00000004ce00720c */ /* 0x080fe40003f46270 */
[-C--:B------:R-:W-:Y:S02]  /*c860*/  ISETP.GE.AND P3, PT, R207, R4.reuse, PT ;  /* 0x00000004cf00720c */ /* 0x080fe40003f66270 */
[----:B------:R-:W-:-:S02]  /*c870*/  ISETP.GE.AND P4, PT, R205, R4, PT ;  /* 0x00000004cd00720c */ /* 0x000fc40003f86270 */
[----:B------:R-:W-:-:S03]  /*c880*/  ISETP.GE.AND P5, PT, R209, R4, PT ;  /* 0x00000004d100720c */ /* 0x000fc60003fa6270 */
[----:B------:R-:W-:Y:S10]  /*c890*/  @P0 BRA `(.L_x_585) ;  /* 0x0000000000980947 */ /* 0x000ff40003800000 */
[----:B0-----:R-:W0:Y:S01]  /*c8a0*/  LDS.128 R4, [R3+0x12400] ;  /* 0x0124000003047984 */ /* 0x001e220000000c00 */
[----:B------:R-:W-:Y:S02]  /*c8b0*/  HADD2.F32 R47, -RZ, R38.H0_H0 ;  /* 0x20000026ff2f7230 */ /* 0x000fe40000004100 */
[----:B------:R-:W-:Y:S02]  /*c8c0*/  HADD2.F32 R45, -RZ, R35.H0_H0 ;  /* 0x20000023ff2d7230 */ /* 0x000fe40000004100 */
[----:B------:R-:W-:Y:S02]  /*c8d0*/  HADD2.F32 R44, -RZ, R37.H0_H0 ;  /* 0x20000025ff2c7230 */ /* 0x000fe40000004100 */
[----:B------:R-:W-:Y:S02]  /*c8e0*/  HADD2.F32 R46, -RZ, R39.H0_H0 ;  /* 0x20000027ff2e7230 */ /* 0x000fe40000004100 */
[--C-:B0-----:R-:W-:Y:S02]  /*c8f0*/  HADD2.F32 R40, -RZ, R4.reuse.H0_H0 ;  /* 0x20000004ff287230 */ /* 0x101fe40000004100 */
[----:B------:R-:W-:-:S02]  /*c900*/  HADD2.F32 R4, -RZ, R4.H1_H1 ;  /* 0x30000004ff047230 */ /* 0x000fc40000004100 */
[--C-:B------:R-:W-:Y:S02]  /*c910*/  HADD2.F32 R41, -RZ, R5.reuse.H0_H0 ;  /* 0x20000005ff297230 */ /* 0x100fe40000004100 */
[----:B------:R-:W-:Y:S02]  /*c920*/  HADD2.F32 R5, -RZ, R5.H1_H1 ;  /* 0x30000005ff057230 */ /* 0x000fe40000004100 */
[C---:B------:R-:W-:Y:S01]  /*c930*/  FMUL.FTZ R49, R4.reuse, R47 ;  /* 0x0000002f04317220 */ /* 0x040fe20000410000 */
[-C--:B------:R-:W-:Y:S01]  /*c940*/  FMUL.FTZ R4, R4, R45.reuse ;  /* 0x0000002d04047220 */ /* 0x080fe20000410000 */
[--C-:B------:R-:W-:Y:S02]  /*c950*/  HADD2.F32 R42, -RZ, R6.reuse.H0_H0 ;  /* 0x20000006ff2a7230 */ /* 0x100fe40000004100 */
[----:B------:R-:W-:Y:S02]  /*c960*/  HADD2.F32 R43, -RZ, R7.H0_H0 ;  /* 0x20000007ff2b7230 */ /* 0x000fe40000004100 */
[C---:B------:R-:W-:Y:S01]  /*c970*/  FMUL.FTZ R50, R5.reuse, R46 ;  /* 0x0000002e05327220 */ /* 0x040fe20000410000 */
[C---:B------:R-:W-:Y:S01]  /*c980*/  FFMA.FTZ R49, R40.reuse, R45, -R49 ;  /* 0x0000002d28317223 */ /* 0x040fe20000010831 */
[----:B------:R-:W-:Y:S01]  /*c990*/  FFMA.FTZ R48, R40, R47, R4 ;  /* 0x0000002f28307223 */ /* 0x000fe20000010004 */
[----:B------:R-:W-:Y:S01]  /*c9a0*/  FMUL.FTZ R52, R5, R44 ;  /* 0x0000002c05347220 */ /* 0x000fe20000410000 */
[----:B------:R-:W-:-:S02]  /*c9b0*/  HADD2.F32 R6, -RZ, R6.H1_H1 ;  /* 0x30000006ff067230 */ /* 0x000fc40000004100 */
[C---:B------:R-:W-:Y:S01]  /*c9c0*/  FFMA.FTZ R50, R41.reuse, R44, -R50 ;  /* 0x0000002c29327223 */ /* 0x040fe20000010832 */
[----:B------:R-:W-:Y:S02]  /*c9d0*/  HADD2.F32 R7, -RZ, R7.H1_H1 ;  /* 0x30000007ff077230 */ /* 0x000fe40000004100 */
[----:B------:R-:W-:Y:S01]  /*c9e0*/  FFMA.FTZ R41, R41, R46, R52 ;  /* 0x0000002e29297223 */ /* 0x000fe20000010034 */
[----:B------:R-:W-:Y:S02]  /*c9f0*/  HADD2.F32 R45, -RZ, R38.H1_H1 ;  /* 0x30000026ff2d7230 */ /* 0x000fe40000004100 */
[----:B------:R-:W-:Y:S02]  /*ca00*/  HADD2.F32 R5, -RZ, R35.H1_H1 ;  /* 0x30000023ff057230 */ /* 0x000fe40000004100 */
[----:B------:R-:W-:Y:S02]  /*ca10*/  HADD2.F32 R40, -RZ, R39.H1_H1 ;  /* 0x30000027ff287230 */ /* 0x000fe40000004100 */
[----:B------:R-:W-:Y:S01]  /*ca20*/  FMUL.FTZ R47, R6, R45 ;  /* 0x0000002d062f7220 */ /* 0x000fe20000410000 */
[----:B------:R-:W-:-:S02]  /*ca30*/  HADD2.F32 R4, -RZ, R37.H1_H1 ;  /* 0x30000025ff047230 */ /* 0x000fc40000004100 */
[-C--:B------:R-:W-:Y:S01]  /*ca40*/  FMUL.FTZ R44, R6, R5.reuse ;  /* 0x00000005062c7220 */ /* 0x080fe20000410000 */
[C---:B------:R-:W-:Y:S01]  /*ca50*/  FMUL.FTZ R46, R7.reuse, R40 ;  /* 0x00000028072e7220 */ /* 0x040fe20000410000 */
[C---:B------:R-:W-:Y:S01]  /*ca60*/  FFMA.FTZ R6, R42.reuse, R5, -R47 ;  /* 0x000000052a067223 */ /* 0x040fe2000001082f */
[-C--:B------:R-:W-:Y:S01]  /*ca70*/  FMUL.FTZ R51, R7, R4.reuse ;  /* 0x0000000407337220 */ /* 0x080fe20000410000 */
[----:B------:R-:W-:Y:S01]  /*ca80*/  FFMA.FTZ R45, R42, R45, R44 ;  /* 0x0000002d2a2d7223 */ /* 0x000fe2000001002c */
[C---:B------:R-:W-:Y:S01]  /*ca90*/  FFMA.FTZ R7, R43.reuse, R4, -R46 ;  /* 0x000000042b077223 */ /* 0x040fe2000001082e */
[----:B------:R-:W-:Y:S01]  /*caa0*/  F2FP.F16.F32.PACK_AB R4, R48, R49 ;  /* 0x000000313004723e */ /* 0x000fe200000000ff */
[----:B------:R-:W-:Y:S01]  /*cab0*/  FFMA.FTZ R40, R43, R40, R51 ;  /* 0x000000282b287223 */ /* 0x000fe20000010033 */
[----:B------:R-:W-:Y:S02]  /*cac0*/  F2FP.F16.F32.PACK_AB R5, R41, R50 ;  /* 0x000000322905723e */ /* 0x000fe400000000ff */
[----:B------:R-:W-:-:S02]  /*cad0*/  F2FP.F16.F32.PACK_AB R6, R45, R6 ;  /* 0x000000062d06723e */ /* 0x000fc400000000ff */
[----:B------:R-:W-:-:S05]  /*cae0*/  F2FP.F16.F32.PACK_AB R7, R40, R7 ;  /* 0x000000072807723e */ /* 0x000fca00000000ff */
[----:B------:R1:W-:Y:S02]  /*caf0*/  STS.128 [R3+0x12400], R4 ;  /* 0x0124000403007388 */ /* 0x0003e40000000c00 */
.L_x_585:
[----:B------:R-:W-:Y:S05]  /*cb00*/  BSYNC B2 ;  /* 0x0000000000027941 */ /* 0x000fea0003800000 */
.L_x_584:
[----:B------:R-:W-:Y:S04]  /*cb10*/  BSSY B2, `(.L_x_586) ;  /* 0x0000028000027945 */ /* 0x000fe80003800000 */
[----:B------:R-:W-:Y:S05]  /*cb20*/  @P1 BRA `(.L_x_587) ;  /* 0x0000000000981947 */ /* 0x000fea0003800000 */
[----:B01----:R-:W0:Y:S01]  /*cb30*/  LDS.128 R4, [R0] ;  /* 0x0000000000047984 */ /* 0x003e220000000c00 */
        /* <DEDUP_REMOVED lines=36> */
[----:B------:R2:W-:Y:S02]  /*cd80*/  STS.128 [R0], R4 ;  /* 0x0000000400007388 */ /* 0x0005e40000000c00 */
.L_x_587:
[----:B------:R-:W-:Y:S05]  /*cd90*/  BSYNC B2 ;  /* 0x0000000000027941 */ /* 0x000fea0003800000 */
.L_x_586:
[----:B------:R-:W-:Y:S04]  /*cda0*/  BSSY B2, `(.L_x_588) ;  /* 0x0000028000027945 */ /* 0x000fe80003800000 */
[----:B------:R-:W-:Y:S05]  /*cdb0*/  @P2 BRA `(.L_x_589) ;  /* 0x0000000000982947 */ /* 0x000fea0003800000 */
[----:B012---:R-:W0:Y:S01]  /*cdc0*/  LDS.128 R4, [R3+0x16400] ;  /* 0x0164000003047984 */ /* 0x007e220000000c00 */
        /* <DEDUP_REMOVED lines=37> */
.L_x_589:
[----:B------:R-:W-:Y:S05]  /*d020*/  BSYNC B2 ;  /* 0x0000000000027941 */ /* 0x000fea0003800000 */
.L_x_588:
[----:B------:R-:W-:Y:S04]  /*d030*/  BSSY B2, `(.L_x_590) ;  /* 0x0000028000027945 */ /* 0x000fe80003800000 */
[----:B------:R-:W-:Y:S05]  /*d040*/  @P3 BRA `(.L_x_591) ;  /* 0x0000000000983947 */ /* 0x000fea0003800000 */
[----:B0123--:R-:W0:Y:S01]  /*d050*/  LDS.128 R4, [R0+0x4000] ;  /* 0x0040000000047984 */ /* 0x00fe220000000c00 */
        /* <DEDUP_REMOVED lines=37> */
.L_x_591:
[----:B------:R-:W-:Y:S05]  /*d2b0*/  BSYNC B2 ;  /* 0x0000000000027941 */ /* 0x000fea0003800000 */
.L_x_590:
[----:B------:R-:W-:Y:S04]  /*d2c0*/  BSSY B2, `(.L_x_592) ;  /* 0x0000028000027945 */ /* 0x000fe80003800000 */
[----:B------:R-:W-:Y:S05]  /*d2d0*/  @P4 BRA `(.L_x_593) ;  /* 0x0000000000984947 */ /* 0x000fea0003800000 */
[----:B01234-:R-:W0:Y:S01]  /*d2e0*/  LDS.128 R4, [R3+0x1a400] ;  /* 0x01a4000003047984 */ /* 0x01fe220000000c00 */
        /* <DEDUP_REMOVED lines=37> */
.L_x_593:
[----:B------:R-:W-:Y:S05]  /*d540*/  BSYNC B2 ;  /* 0x0000000000027941 */ /* 0x000fea0003800000 */
.L_x_592:
        /* <DEDUP_REMOVED lines=39> */
.L_x_583:
[----:B------:R-:W-:Y:S05]  /*d7c0*/  BSYNC B1 ;  /* 0x0000000000017941 */ /* 0x000fea0003800000 */
.L_x_582:
[----:B01234-:R-:W-:-:S05]  /*d7d0*/  VIADD R4, R202, 0x40 ;  /* 0x00000040ca047836 */ /* 0x01ffca0000000000 */
[----:B------:R-:W-:-:S13]  /*d7e0*/  ISETP.GE.AND P0, PT, R4, R9, PT ;  /* 0x000000090400720c */ /* 0x000fda0003f06270 */
[----:B------:R-:W-:Y:S05]  /*d7f0*/  @P0 BRA `(.L_x_594) ;  /* 0x0000003c00280947 */ /* 0x000fea0003800000 */
[----:B------:R-:W0:Y:S01]  /*d800*/  LDC R4, c[0x0][0x3f4] ;  /* 0x0000fd00ff047b82 */ /* 0x000e220000000800 */
[----:B------:R-:W-:Y:S01]  /*d810*/  BSSY B1, `(.L_x_595) ;  /* 0x000002e000017945 */ /* 0x000fe20003800000 */
[-C--:B0-----:R-:W-:Y:S02]  /*d820*/  ISETP.GE.AND P0, PT, R194, R4.reuse, PT ;  /* 0x00000004c200720c */ /* 0x081fe40003f06270 */
[-C--:B------:R-:W-:Y:S02]  /*d830*/  ISETP.GE.AND P1, PT, R208, R4.reuse, PT ;  /* 0x00000004d000720c */ /* 0x080fe40003f26270 */
[-C--:B------:R-:W-:Y:S02]  /*d840*/  ISETP.GE.AND P2, PT, R206, R4.reuse, PT ;  /* 0x00000004ce00720c */ /* 0x080fe40003f46270 */
[-C--:B------:R-:W-:Y:S02]  /*d850*/  ISETP.GE.AND P3, PT, R207, R4.reuse, PT ;  /* 0x00000004cf00720c */ /* 0x080fe40003f66270 */
[----:B------:R-:W-:-:S02]  /*d860*/  ISETP.GE.AND P4, PT, R205, R4, PT ;  /* 0x00000004cd00720c */ /* 0x000fc40003f86270 */
[----:B------:R-:W-:-:S03]  /*d870*/  ISETP.GE.AND P5, PT, R209, R4, PT ;  /* 0x00000004d100720c */ /* 0x000fc60003fa6270 */
[----:B------:R-:W-:Y:S10]  /*d880*/  @P0 BRA `(.L_x_596) ;  /* 0x0000000000980947 */ /* 0x000ff40003800000 */
[----:B------:R-:W0:Y:S01]  /*d890*/  LDS.128 R4, [R3+0x14400] ;  /* 0x0144000003047984 */ /* 0x000e220000000c00 */
        /* <DEDUP_REMOVED lines=8> */
[-C--:B------:R-:W-:Y:S01]  /*d920*/  FMUL.FTZ R44, R47, R4.reuse ;  /* 0x000000042f2c7220 */ /* 0x080fe20000410000 */
[C---:B------:R-:W-:Y:S01]  /*d930*/  FMUL.FTZ R46, R45.reuse, R4 ;  /* 0x000000042d2e7220 */ /* 0x040fe20000410000 */
[----:B------:R-:W-:Y:S02]  /*d940*/  HADD2.F32 R41, -RZ, R6.H0_H0 ;  /* 0x20000006ff297230 */ /* 0x000fe40000004100 */
[----:B------:R-:W-:Y:S01]  /*d950*/  FMUL.FTZ R43, R50, R5 ;  /* 0x00000005322b7220 */ /* 0x000fe20000410000 */
[----:B------:R-:W-:Y:S01]  /*d960*/  FFMA.FTZ R4, R45, R9, -R44 ;  /* 0x000000092d047223 */ /* 0x000fe2000001082c */
[----:B------:R-:W-:Y:S01]  /*d970*/  FMUL.FTZ R45, R48, R5 ;  /* 0x00000005302d7220 */ /* 0x000fe20000410000 */
[----:B------:R-:W-:-:S02]  /*d980*/  HADD2.F32 R42, -RZ, R7.H0_H0 ;  /* 0x20000007ff2a7230 */ /* 0x000fc40000004100 */
[----:B------:R-:W-:Y:S01]  /*d990*/  FFMA.FTZ R9, R47, R9, R46 ;  /* 0x000000092f097223 */ /* 0x000fe2000001002e */
[-C--:B------:R-:W-:Y:S01]  /*d9a0*/  FFMA.FTZ R5, R48, R40.reuse, -R43 ;  /* 0x0000002830057223 */ /* 0x080fe2000001082b */
[----:B------:R-:W-:Y:S02]  /*d9b0*/  HADD2.F32 R6, -RZ, R6.H1_H1 ;  /* 0x30000006ff067230 */ /* 0x000fe40000004100 */
[----:B------:R-:W-:Y:S01]  /*d9c0*/  FFMA.FTZ R40, R50, R40, R45 ;  /* 0x0000002832287223 */ /* 0x000fe2000001002d */
[----:B------:R-:W-:Y:S01]  /*d9d0*/  HADD2.F32 R7, -RZ, R7.H1_H1 ;  /* 0x30000007ff077230 */ /* 0x000fe20000004100 */
[----:B------:R-:W-:Y:S01]  /*d9e0*/  F2FP.F16.F32.PACK_AB R4, R9, R4 ;  /* 0x000000040904723e */ /* 0x000fe200000000ff */
[----:B------:R-:W-:Y:S02]  /*d9f0*/  HADD2.F32 R47, -RZ, R38.H1_H1 ;  /* 0x30000026ff2f7230 */ /* 0x000fe40000004100 */
[----:B------:R-:W-:Y:S01]  /*da00*/  HADD2.F32 R48, -RZ, R39.H1_H1 ;  /* 0x30000027ff307230 */ /* 0x000fe20000004100 */
[----:B------:R-:W-:Y:S01]  /*da10*/  F2FP.F16.F32.PACK_AB R5, R40, R5 ;  /* 0x000000052805723e */ /* 0x000fe200000000ff */
[----:B------:R-:W-:-:S02]  /*da20*/  HADD2.F32 R43, -RZ, R35.H1_H1 ;  /* 0x30000023ff2b7230 */ /* 0x000fc40000004100 */
[-C--:B------:R-:W-:Y:S01]  /*da30*/  FMUL.FTZ R38, R47, R6.reuse ;  /* 0x000000062f267220 */ /* 0x080fe20000410000 */
[----:B------:R-:W-:Y:S02]  /*da40*/  HADD2.F32 R46, -RZ, R37.H1_H1 ;  /* 0x30000025ff2e7230 */ /* 0x000fe40000004100 */
[----:B------:R-:W-:Y:S01]  /*da50*/  FMUL.FTZ R35, R48, R7 ;  /* 0x0000000730237220 */ /* 0x000fe20000410000 */
[C---:B------:R-:W-:Y:S01]  /*da60*/  FMUL.FTZ R44, R43.reuse, R6 ;  /* 0x000000062b2c7220 */ /* 0x040fe20000410000 */
[----:B------:R-:W-:Y:S01]  /*da70*/  FFMA.FTZ R6, R43, R41, -R38 ;  /* 0x000000292b067223 */ /* 0x000fe20000010826 */
[C---:B------:R-:W-:Y:S01]  /*da80*/  FMUL.FTZ R37, R46.reuse, R7 ;  /* 0x000000072e257220 */ /* 0x040fe20000410000 */
[-C--:B------:R-:W-:Y:S01]  /*da90*/  FFMA.FTZ R7, R46, R42.reuse, -R35 ;  /* 0x0000002a2e077223 */ /* 0x080fe20000010823 */
[----:B------:R-:W-:Y:S02]  /*daa0*/  FFMA.FTZ R41, R47, R41, R44 ;  /* 0x000000292f297223 */ /* 0x000fe4000001002c */
[----:B------:R-:W-:-:S03]  /*dab0*/  FFMA.FTZ R42, R48, R42, R37 ;  /* 0x0000002a302a7223 */ /* 0x000fc60000010025 */
[----:B------:R-:W-:Y:S02]  /*dac0*/  F2FP.F16.F32.PACK_AB R6, R41, R6 ;  /* 0x000000062906723e */ /* 0x000fe400000000ff */
[----:B------:R-:W-:-:S05]  /*dad0*/  F2FP.F16.F32.PACK_AB R7, R42, R7 ;  /* 0x000000072a07723e */ /* 0x000fca00000000ff */
[----:B------:R0:W-:Y:S02]  /*dae0*/  STS.128 [R3+0x14400], R4 ;  /* 0x0144000403007388 */ /* 0x0001e40000000c00 */
.L_x_596:
[----:B------:R-:W-:Y:S05]  /*daf0*/  BSYNC B1 ;  /* 0x0000000000017941 */ /* 0x000fea0003800000 */
.L_x_595:
[----:B------:R-:W-:Y:S04]  /*db00*/  BSSY B1, `(.L_x_597) ;  /* 0x0000028000017945 */ /* 0x000fe80003800000 */
[----:B------:R-:W-:Y:S05]  /*db10*/  @P1 BRA `(.L_x_598) ;  /* 0x0000000000981947 */ /* 0x000fea0003800000 */
        /* <DEDUP_REMOVED lines=10> */
[----:B------:R-:W-:Y:S01]  /*dbc0*/  FMUL.FTZ R42, R39, R4 ;  /* 0x00000004272a7220 */ /* 0x000fe20000410000 */
[----:B------:R-:W-:Y:S02]  /*dbd0*/  HADD2.F32 R37, -RZ, R6.H0_H0 ;  /* 0x20000006ff257230 */ /* 0x000fe40000004100 */
[----:B------:R-:W-:Y:S01]  /*dbe0*/  FMUL.FTZ R44, R45, R5 ;  /* 0x000000052d2c7220 */ /* 0x000fe20000410000 */
[----:B------:R-:W-:Y:S01]  /*dbf0*/  FFMA.FTZ R4, R39, R9, -R40 ;  /* 0x0000000927047223 */ /* 0x000fe20000010828 */
[----:B------:R-:W-:Y:S01]  /*dc00*/  FMUL.FTZ R40, R41, R5 ;  /* 0x0000000529287220 */ /* 0x000fe20000410000 */
[----:B------:R-:W-:-:S02]  /*dc10*/  HADD2.F32 R38, -RZ, R7.H0_H0 ;  /* 0x20000007ff267230 */ /* 0x000fc40000004100 */
[----:B------:R-:W-:Y:S01]  /*dc20*/  FFMA.FTZ R5, R41, R35, -R44 ;  /* 0x0000002329057223 */ /* 0x000fe2000001082c */
[----:B------:R-:W-:Y:S02]  /*dc30*/  HADD2.F32 R6, -RZ, R6.H1_H1 ;  /* 0x30000006ff067230 */ /* 0x000fe40000004100 */
[----:B------:R-:W-:Y:S01]  /*dc40*/  FFMA.FTZ R9, R43, R9, R42 ;  /* 0x000000092b097223 */ /* 0x000fe2000001002a */
[----:B------:R-:W-:Y:S02]  /*dc50*/  HADD2.F32 R7, -RZ, R7.H1_H1 ;  /* 0x30000007ff077230 */ /* 0x000fe40000004100 */
[----:B------:R-:W-:Y:S01]  /*dc60*/  FFMA.FTZ R40, R45, R35, R40 ;  /* 0x000000232d287223 */ /* 0x000fe20000010028 */
[----:B------:R-:W-:Y:S02]  /*dc70*/  HADD2.F32 R41, -RZ, R33.H1_H1 ;  /* 0x30000021ff297230 */ /* 0x000fe40000004100 */
[----:B------:R-:W-:Y:S01]  /*dc80*/  HADD2.F32 R44, -RZ, R34.H1_H1 ;  /* 0x30000022ff2c7230 */ /* 0x000fe20000004100 */
[----:B------:R-:W-:Y:S01]  /*dc90*/  F2FP.F16.F32.PACK_AB R4, R9, R4 ;  /* 0x000000040904723e */ /* 0x000fe200000000ff */
[----:B------:R-:W-:Y:S01]  /*dca0*/  HADD2.F32 R39, -RZ, R31.H1_H1 ;  /* 0x3000001fff277230 */ /* 0x000fe20000004100 */
[----:B------:R-:W-:Y:S01]  /*dcb0*/  F2FP.F16.F32.PACK_AB R5, R40, R5 ;  /* 0x000000052805723e */ /* 0x000fe200000000ff */
[----:B------:R-:W-:-:S02]  /*dcc0*/  HADD2.F32 R42, -RZ, R32.H1_H1 ;  /* 0x30000020ff2a7230 */ /* 0x000fc40000004100 */
[-C--:B------:R-:W-:Y:S01]  /*dcd0*/  FMUL.FTZ R32, R41, R6.reuse ;  /* 0x0000000629207220 */ /* 0x080fe20000410000 */
[-C--:B------:R-:W-:Y:S01]  /*dce0*/  FMUL.FTZ R31, R44, R7.reuse ;  /* 0x000000072c1f7220 */ /* 0x080fe20000410000 */
[C---:B------:R-:W-:Y:S01]  /*dcf0*/  FMUL.FTZ R34, R39.reuse, R6 ;  /* 0x0000000627227220 */ /* 0x040fe20000410000 */
[C---:B------:R-:W-:Y:S01]  /*dd00*/  FMUL.FTZ R33, R42.reuse, R7 ;  /* 0x000000072a217220 */ /* 0x040fe20000410000 */
[-C--:B------:R-:W-:Y:S01]  /*dd10*/  FFMA.FTZ R6, R39, R37.reuse, -R32 ;  /* 0x0000002527067223 */ /* 0x080fe20000010820 */
[-C--:B------:R-:W-:Y:S01]  /*dd20*/  FFMA.FTZ R7, R42, R38.reuse, -R31 ;  /* 0x000000262a077223 */ /* 0x080fe2000001081f */
[----:B------:R-:W-:Y:S01]  /*dd30*/  FFMA.FTZ R37, R41, R37, R34 ;  /* 0x0000002529257223 */ /* 0x000fe20000010022 */
[----:B------:R-:W-:-:S04]  /*dd40*/  FFMA.FTZ R38, R44, R38, R33 ;  /* 0x000000262c267223 */ /* 0x000fc80000010021 */
[----:B------:R-:W-:Y:S02]  /*dd50*/  F2FP.F16.F32.PACK_AB R6, R37, R6 ;  /* 0x000000062506723e */ /* 0x000fe400000000ff */
[----:B------:R-:W-:-:S05]  /*dd60*/  F2FP.F16.F32.PACK_AB R7, R38, R7 ;  /* 0x000000072607723e */ /* 0x000fca00000000ff */
[----:B------:R1:W-:Y:S02]  /*dd70*/  STS.128 [R0+0x2000], R4 ;  /* 0x0020000400007388 */ /* 0x0003e40000000c00 */
.L_x_598:
[----:B------:R-:W-:Y:S05]  /*dd80*/  BSYNC B1 ;  /* 0x0000000000017941 */ /* 0x000fea0003800000 */
.L_x_597:
[----:B------:R-:W-:Y:S04]  /*dd90*/  BSSY B1, `(.L_x_599) ;  /* 0x0000028000017945 */ /* 0x000fe80003800000 */
[----:B------:R-:W-:Y:S05]  /*dda0*/  @P2 BRA `(.L_x_600) ;  /* 0x0000000000982947 */ /* 0x000fea0003800000 */
[----:B01----:R-:W0:Y:S01]  /*ddb0*/  LDS.128 R4, [R3+0x18400] ;  /* 0x0184000003047984 */ /* 0x003e220000000c00 */
        /* <DEDUP_REMOVED lines=27> */
[C---:B------:R-:W-:Y:S01]  /*df70*/  FMUL.FTZ R29, R38.reuse, R6 ;  /* 0x00000006261d7220 */ /* 0x040fe20000410000 */
[-C--:B------:R-:W-:Y:S01]  /*df80*/  FMUL.FTZ R28, R37, R7.reuse ;  /* 0x00000007251c7220 */ /* 0x080fe20000410000 */
[-C--:B------:R-:W-:Y:S01]  /*df90*/  FFMA.FTZ R6, R38, R32.reuse, -R27 ;  /* 0x0000002026067223 */ /* 0x080fe2000001081b */
[C---:B------:R-:W-:Y:S01]  /*dfa0*/  FMUL.FTZ R30, R35.reuse, R7 ;  /* 0x00000007231e7220 */ /* 0x040fe20000410000 */
[----:B------:R-:W-:Y:S01]  /*dfb0*/  FFMA.FTZ R29, R40, R32, R29 ;  /* 0x00000020281d7223 */ /* 0x000fe2000001001d */
[-C--:B------:R-:W-:Y:S02]  /*dfc0*/  FFMA.FTZ R7, R35, R33.reuse, -R28 ;  /* 0x0000002123077223 */ /* 0x080fe4000001081c */
[----:B------:R-:W-:-:S02]  /*dfd0*/  FFMA.FTZ R30, R37, R33, R30 ;  /* 0x00000021251e7223 */ /* 0x000fc4000001001e */
[----:B------:R-:W-:-:S03]  /*dfe0*/  F2FP.F16.F32.PACK_AB R6, R29, R6 ;  /* 0x000000061d06723e */ /* 0x000fc600000000ff */
[----:B------:R-:W-:-:S05]  /*dff0*/  F2FP.F16.F32.PACK_AB R7, R30, R7 ;  /* 0x000000071e07723e */ /* 0x000fca00000000ff */
[----:B------:R2:W-:Y:S02]  /*e000*/  STS.128 [R3+0x18400], R4 ;  /* 0x0184000403007388 */ /* 0x0005e40000000c00 */
.L_x_600:
[----:B------:R-:W-:Y:S05]  /*e010*/  BSYNC B1 ;  /* 0x0000000000017941 */ /* 0x000fea0003800000 */
.L_x_599:
        /* <DEDUP_REMOVED lines=40> */
.L_x_602:
[----:B------:R-:W-:Y:S05]  /*e2a0*/  BSYNC B1 ;  /* 0x0000000000017941 */ /* 0x000fea0003800000 */
.L_x_601:
        /* <DEDUP_REMOVED lines=40> */
.L_x_604:
[----:B------:R-:W-:Y:S05]  /*e530*/  BSYNC B1 ;  /* 0x0000000000017941 */ /* 0x000fea0003800000 */
.L_x_603:
        /* <DEDUP_REMOVED lines=38> */
[----:B------:R0:W-:Y:S01]  /*e7a0*/  STS.128 [R0+0xa000], R4 ;  /* 0x00a0000400007388 */ /* 0x0001e20000000c00 */
[----:B------:R-:W-:Y:S05]  /*e7b0*/  BRA `(.L_x_594) ;  /* 0x0000002c00387947 */ /* 0x000fea0003800000 */
.L_x_576:
[----:B------:R-:W-:-:S03]  /*e7c0*/  UMOV UR4, 0xffffffff ;  /* 0xffffffff00047882 */ /* 0x000fc60000000000 */
[----:B------:R-:W-:Y:S05]  /*e7d0*/  BRA.DIV UR4, `(.L_x_605) ;  /* 0x0000014e04fc7947 */ /* 0x000fea000b800000 */
[----:B------:R0:W1:Y:S04]  /*e7e0*/  SHFL.IDX PT, R0, R24, RZ, 0x1c1f ;  /* 0x001c1fff18007589 */ /* 0x00006800000e0000 */
[----:B------:R0:W2:Y:S04]  /*e7f0*/  SHFL.IDX PT, R3, R38, RZ, 0x1c1f ;  /* 0x001c1fff26037589 */ /* 0x0000a800000e0000 */
[----:B------:R0:W3:Y:S04]  /*e800*/  SHFL.IDX PT, R37, R41, RZ, 0x1c1f ;  /* 0x001c1fff29257589 */ /* 0x0000e800000e0000 */
[----:B------:R-:W4:Y:S02]  /*e810*/  SHFL.IDX PT, R40, R40, RZ, 0x1c1f ;  /* 0x001c1fff28287589 */ /* 0x000f2400000e0000 */
.L_x_833:
[----:B------:R-:W-:Y:S01]  /*e820*/  ULDC UR4, c[0x0][0x448] ;  /* 0x0001120000047ab9 */ /* 0x000fe20000000800 */
[----:B------:R-:W-:Y:S01]  /*e830*/  BSSY B1, `(.L_x_606) ;  /* 0x0000037000017945 */ /* 0x000fe20003800000 */
[----:B------:R-:W-:Y:S01]  /*e840*/  IMAD R45, R136, UR4, RZ ;  /* 0x00000004882d7c24 */ /* 0x000fe2000f8e02ff */
[----:B------:R-:W-:Y:S02]  /*e850*/  CS2R R4, SRZ ;  /* 0x0000000000047805 */ /* 0x000fe4000001ff00 */
[----:B------:R-:W-:Y:S02]  /*e860*/  CS2R R8, SRZ ;  /* 0x0000000000087805 */ /* 0x000fe4000001ff00 */
[----:B------:R-:W-:Y:S02]  /*e870*/  CS2R R10, SRZ ;  /* 0x00000000000a7805 */ /* 0x000fe4000001ff00 */
[----:B------:R-:W-:Y:S02]  /*e880*/  CS2R R12, SRZ ;  /* 0x00000000000c7805 */ /* 0x000fe4000001ff00 */
[----:B------:R-:W-:Y:S01]  /*e890*/  ISETP.GE.AND P0, PT, R6, R45, PT ;  /* 0x0000002d0600720c */ /* 0x000fe20003f06270 */
[----:B------:R-:W-:Y:S01]  /*e8a0*/  IMAD R45, R137, -0x80, R45 ;  /* 0xffffff80892d7824 */ /* 0x000fe200078e022d */
[----:B------:R-:W-:-:S02]  /*e8b0*/  CS2R R6, SRZ ;  /* 0x0000000000067805 */ /* 0x000fc4000001ff00 */
[----:B------:R-:W-:Y:S02]  /*e8c0*/  CS2R R14, SRZ ;  /* 0x00000000000e7805 */ /* 0x000fe4000001ff00 */
[----:B0-----:R-:W-:Y:S02]  /*e8d0*/  CS2R R24, SRZ ;  /* 0x0000000000187805 */ /* 0x001fe4000001ff00 */
[----:B------:R-:W-:Y:S02]  /*e8e0*/  CS2R R26, SRZ ;  /* 0x00000000001a7805 */ /* 0x000fe4000001ff00 */
[----:B------:R-:W-:Y:S02]  /*e8f0*/  CS2R R28, SRZ ;  /* 0x00000000001c7805 */ /* 0x000fe4000001ff00 */
[----:B------:R-:W-:Y:S02]  /*e900*/  CS2R R30, SRZ ;  /* 0x00000000001e7805 */ /* 0x000fe4000001ff00 */
[----:B------:R-:W-:-:S02]  /*e910*/  CS2R R32, SRZ ;  /* 0x0000000000207805 */ /* 0x000fc4000001ff00 */
[----:B------:R-:W-:Y:S01]  /*e920*/  CS2R R34, SRZ ;  /* 0x0000000000227805 */ /* 0x000fe2000001ff00 */
[----:B------:R-:W-:Y:S06]  /*e930*/  @P0 BRA `(.L_x_607) ;  /* 0x0000000000980947 */ /* 0x000fec0003800000 */
[----:B------:R-:W-:Y:S01]  /*e940*/  ULDC UR4, c[0x0][0x3f4] ;  /* 0x0000fd0000047ab9 */ /* 0x000fe20000000800 */
[----:B--2---:R-:W-:Y:S01]  /*e950*/  IMAD.MOV.U32 R6, RZ, RZ, R3 ;  /* 0x000000ffff067224 */ /* 0x004fe200078e0003 */
[----:B------:R-:W-:Y:S01]  /*e960*/  ISETP.GE.AND P3, PT, R193, UR4, PT ;  /* 0x00000004c1007c0c */ /* 0x000fe2000bf66270 */
[----:B-1----:R-:W-:Y:S01]  /*e970*/  IMAD.MOV.U32 R7, RZ, RZ, R0 ;  /* 0x000000ffff077224 */ /* 0x002fe200078e0000 */
[----:B------:R-:W-:Y:S01]  /*e980*/  ISETP.GE.AND P2, PT, R16, UR4, PT ;  /* 0x0000000410007c0c */ /* 0x000fe2000bf46270 */
[----:B----4-:R-:W-:Y:S01]  /*e990*/  IMAD.MOV.U32 R8, RZ, RZ, R40 ;  /* 0x000000ffff087224 */ /* 0x010fe200078e0028 */
[----:B------:R-:W-:Y:S02]  /*e9a0*/  ISETP.GE.AND P4, PT, R192, UR4, PT ;  /* 0x00000004c0007c0c */ /* 0x000fe4000bf86270 */
[----:B------:R-:W-:Y:S02]  /*e9b0*/  CS2R R28, SRZ ;  /* 0x00000000001c7805 */ /* 0x000fe4000001ff00 */
[----:B---3--:R-:W-:-:S02]  /*e9c0*/  MOV R9, R37 ;  /* 0x0000002500097202 */ /* 0x008fc40000000f00 */
[----:B------:R-:W-:Y:S02]  /*e9d0*/  CS2R R30, SRZ ;  /* 0x00000000001e7805 */ /* 0x000fe4000001ff00 */
[----:B------:R-:W-:Y:S02]  /*e9e0*/  CS2R R10, SRZ ;  /* 0x00000000000a7805 */ /* 0x000fe4000001ff00 */
[----:B------:R-:W-:Y:S02]  /*e9f0*/  CS2R R32, SRZ ;  /* 0x0000000000207805 */ /* 0x000fe4000001ff00 */
[----:B------:R-:W-:Y:S02]  /*ea00*/  CS2R R34, SRZ ;  /* 0x0000000000227805 */ /* 0x000fe4000001ff00 */
[----:B------:R-:W-:Y:S02]  /*ea10*/  @!P3 SHF.L.U32 R13, R197, 0x3, RZ ;  /* 0x00000003c50db819 */ /* 0x000fe400000006ff */
[----:B------:R-:W-:Y:S01]  /*ea20*/  @!P2 SHF.L.U32 R38, R16, 0x1, RZ ;  /* 0x000000011026a819 */ /* 0x000fe200000006ff */
[----:B------:R-:W-:-:S03]  /*ea30*/  @!P4 IMAD.SHL.U32 R41, R198, 0x8, RZ ;  /* 0x00000008c629c824 */ /* 0x000fc600078e00ff */
[-C--:B------:R-:W-:Y:S01]  /*ea40*/  @!P2 IADD3 R20, P0, R3, R38.reuse, RZ ;  /* 0x000000260314a210 */ /* 0x080fe20007f1e0ff */
[----:B------:R-:W-:Y:S01]  /*ea50*/  @!P3 IMAD.WIDE R4, R13, 0x2, R6 ;  /* 0x000000020d04b825 */ /* 0x000fe200078e0206 */
[----:B------:R-:W-:Y:S02]  /*ea60*/  @!P2 IADD3 R38, P1, R40, R38, RZ ;  /* 0x000000262826a210 */ /* 0x000fe40007f3e0ff */
[----:B------:R-:W-:Y:S01]  /*ea70*/  @!P2 SHF.L.U64.HI R3, R16, 0x1, R17 ;  /* 0x000000011003a819 */ /* 0x000fe20000010211 */
[----:B------:R-:W-:Y:S01]  /*ea80*/  @!P4 IMAD.WIDE R6, R41, 0x2, R6 ;  /* 0x000000022906c825 */ /* 0x000fe200078e0206 */
[----:B------:R0:W5:Y:S03]  /*ea90*/  @!P3 LD.E.128 R28, desc[UR48][R4.64] ;  /* 0x00000030041cb980 */ /* 0x000166000c101d00 */
[--C-:B------:R-:W-:Y:S01]  /*eaa0*/  @!P3 IMAD.WIDE R12, R13, 0x2, R8.reuse ;  /* 0x000000020d0cb825 */ /* 0x100fe200078e0208 */
[----:B------:R1:W5:Y:S03]  /*eab0*/  @!P4 LD.E.128 R32, desc[UR48][R6.64] ;  /* 0x000000300620c980 */ /* 0x000366000c101d00 */
[----:B------:R-:W-:Y:S01]  /*eac0*/  @!P4 IMAD.WIDE R40, R41, 0x2, R8 ;  /* 0x000000022928c825 */ /* 0x000fe200078e0208 */
[----:B------:R-:W-:-:S02]  /*ead0*/  CS2R R8, SRZ ;  /* 0x0000000000087805 */ /* 0x000fc4000001ff00 */
[----:B------:R-:W-:Y:S02]  /*eae0*/  CS2R R14, SRZ ;  /* 0x00000000000e7805 */ /* 0x000fe4000001ff00 */
[----:B------:R-:W-:Y:S02]  /*eaf0*/  CS2R R24, SRZ ;  /* 0x0000000000187805 */ /* 0x000fe4000001ff00 */
[----:B------:R-:W-:Y:S02]  /*eb00*/  CS2R R26, SRZ ;  /* 0x00000000001a7805 */ /* 0x000fe4000001ff00 */
[----:B0-----:R-:W-:Y:S01]  /*eb10*/  CS2R R4, SRZ ;  /* 0x0000000000047805 */ /* 0x001fe2000001ff00 */
[--C-:B------:R-:W-:Y:S01]  /*eb20*/  @!P2 IMAD.X R21, R0, 0x1, R3.reuse, P0 ;  /* 0x000000010015a824 */ /* 0x100fe200000e0603 */
[----:B------:R0:W5:Y:S01]  /*eb30*/  @!P3 LD.E.128 R8, desc[UR48][R12.64] ;  /* 0x000000300c08b980 */ /* 0x000162000c101d00 */
[----:B-1----:R-:W-:Y:S01]  /*eb40*/  CS2R R6, SRZ ;  /* 0x0000000000067805 */ /* 0x002fe2000001ff00 */
[----:B------:R-:W-:-:S02]  /*eb50*/  @!P2 IMAD.X R39, R37, 0x1, R3, P1 ;  /* 0x000000012527a824 */ /* 0x000fc400008e0603 */
[----:B------:R1:W5:Y:S04]  /*eb60*/  @!P2 LD.E.128 R24, desc[UR48][R20.64] ;  /* 0x000000301418a980 */ /* 0x000368000c101d00 */
[----:B------:R1:W5:Y:S01]  /*eb70*/  @!P2 LD.E.128 R4, desc[UR48][R38.64] ;  /* 0x000000302604a980 */ /* 0x000362000c101d00 */
[----:B0-----:R-:W-:-:S06]  /*eb80*/  CS2R R12, SRZ ;  /* 0x00000000000c7805 */ /* 0x001fcc000001ff00 */
[----:B------:R1:W5:Y:S02]  /*eb90*/  @!P4 LD.E.128 R12, desc[UR48][R40.64] ;  /* 0x00000030280cc980 */ /* 0x000364000c101d00 */
.L_x_607:
[----:B------:R-:W-:Y:S05]  /*eba0*/  BSYNC B1 ;  /* 0x0000000000017941 */ /* 0x000fea0003800000 */
.L_x_606:
[----:B------:R-:W4:Y:S01]  /*ebb0*/  LDL R62, [R1+0x4] ;  /* 0x00000400013e7983 */ /* 0x000f220000100800 */
[----:B-1---5:R-:W-:Y:S01]  /*ebc0*/  IMAD.MOV.U32 R0, RZ, RZ, R25 ;  /* 0x000000ffff007224 */ /* 0x022fe200078e0019 */
[----:B---3--:R-:W-:Y:S01]  /*ebd0*/  MOV R37, R24 ;  /* 0x0000001800257202 */ /* 0x008fe20000000f00 */
[--C-:B--2---:R-:W-:Y:S01]  /*ebe0*/  IMAD.MOV.U32 R3, RZ, RZ, R5.reuse ;  /* 0x000000ffff037224 */ /* 0x104fe200078e0005 */
[--C-:B------:R-:W-:Y:S01]  /*ebf0*/  SHF.R.U64 R53, R4, 0x10, R5.reuse ;  /* 0x0000001004357819 */ /* 0x100fe20000001205 */
[----:B------:R-:W-:Y:S01]  /*ec00*/  IMAD.MOV.U32 R39, RZ, RZ, R26 ;  /* 0x000000ffff277224 */ /* 0x000fe200078e001a */
[----:B------:R-:W-:Y:S01]  /*ec10*/  PRMT R37, R37, 0x5410, R0 ;  /* 0x0000541025257816 */ /* 0x000fe20000000000 */
[----:B------:R-:W-:Y:S01]  /*ec20*/  IMAD.MOV.U32 R43, RZ, RZ, R6 ;  /* 0x000000ffff2b7224 */ /* 0x000fe200078e0006 */
[----:B------:R-:W-:Y:S01]  /*ec30*/  SHF.R.U32.HI R54, RZ, 0x10, R5 ;  /* 0x00000010ff367819 */ /* 0x000fe20000011605 */
[----:B------:R-:W-:Y:S01]  /*ec40*/  IMAD.MOV.U32 R44, RZ, RZ, R35 ;  /* 0x000000ffff2c7224 */ /* 0x000fe200078e0023 */
[--C-:B------:R-:W-:Y:S01]  /*ec50*/  SHF.R.U64 R38, R24, 0x10, R25.reuse ;  /* 0x0000001018267819 */ /* 0x100fe20000001219 */
[----:B------:R-:W-:Y:S01]  /*ec60*/  IMAD.MOV.U32 R20, RZ, RZ, R12 ;  /* 0x000000ffff147224 */ /* 0x000fe200078e000c */
[----:B----4-:R-:W-:Y:S01]  /*ec70*/  SHF.R.U32.HI R40, RZ, 0x10, R25 ;  /* 0x00000010ff287819 */ /* 0x010fe20000011619 */
[----:B------:R-:W-:Y:S01]  /*ec80*/  IMAD.MOV.U32 R25, RZ, RZ, R29 ;  /* 0x000000ffff197224 */ /* 0x000fe200078e001d */
[----:B------:R-:W-:Y:S01]  /*ec90*/  SHF.R.U64 R46, R26, 0x10, R27 ;  /* 0x000000101a2e7819 */ /* 0x000fe2000000121b */
[----:B------:R-:W-:Y:S01]  /*eca0*/  IMAD.MOV.U32 R26, RZ, RZ, R28 ;  /* 0x000000ffff1a7224 */ /* 0x000fe200078e001c */
[--C-:B------:R-:W-:Y:S01]  /*ecb0*/  SHF.R.U64 R47, R28, 0x10, R29.reuse ;  /* 0x000000101c2f7819 */ /* 0x100fe2000000121d */
[----:B------:R-:W-:Y:S01]  /*ecc0*/  IMAD.MOV.U32 R24, RZ, RZ, R14 ;  /* 0x000000ffff187224 */ /* 0x000fe200078e000e */
[----:B------:R-:W-:Y:S01]  /*ecd0*/  SHF.R.U32.HI R48, RZ, 0x10, R29 ;  /* 0x00000010ff307819 */ /* 0x000fe2000001161d */
[--C-:B------:R-:W-:Y:S01]  /*ece0*/  IMAD.MOV.U32 R29, RZ, RZ, R31.reuse ;  /* 0x000000ffff1d7224 */ /* 0x100fe200078e001f */
[----:B------:R-:W-:Y:S01]  /*ecf0*/  MOV R41, R4 ;  /* 0x0000000400297202 */ /* 0x000fe20000000f00 */
[----:B------:R-:W-:Y:S01]  /*ed00*/  BSSY B1, `(.L_x_608) ;  /* 0x000003c000017945 */ /* 0x000fe20003800000 */
[----:B------:R-:W-:-:S02]  /*ed10*/  SHF.R.U64 R49, R30, 0x10, R31 ;  /* 0x000000101e317819 */ /* 0x000fc4000000121f */
[----:B------:R-:W-:Y:S01]  /*ed20*/  SHF.R.U32.HI R50, RZ, 0x10, R31 ;  /* 0x00000010ff327819 */ /* 0x000fe2000001161f */
[----:B------:R-:W-:Y:S01]  /*ed30*/  IMAD.MOV.U32 R31, RZ, RZ, R32 ;  /* 0x000000ffff1f7224 */ /* 0x000fe200078e0020 */
[----:B------:R-:W-:Y:S01]  /*ed40*/  MOV R28, R30 ;  /* 0x0000001e001c7202 */ /* 0x000fe20000000f00 */
[----:B------:R-:W-:Y:S01]  /*ed50*/  IMAD.MOV.U32 R30, RZ, RZ, R8 ;  /* 0x000000ffff1e7224 */ /* 0x000fe200078e0008 */
[----:B------:R-:W-:Y:S02]  /*ed60*/  MOV R42, R33 ;  /* 0x00000021002a7202 */ /* 0x000fe40000000f00 */
[--C-:B------:R-:W-:Y:S02]  /*ed70*/  SHF.R.U64 R51, R32, 0x10, R33.reuse ;  /* 0x0000001020337819 */ /* 0x100fe40000001221 */
[----:B------:R-:W-:Y:S01]  /*ed80*/  SHF.R.U32.HI R52, RZ, 0x10, R33 ;  /* 0x00000010ff347819 */ /* 0x000fe20000011621 */
[----:B------:R-:W-:Y:S01]  /*ed90*/  IMAD.MOV.U32 R33, RZ, RZ, R34 ;  /* 0x000000ffff217224 */ /* 0x000fe200078e0022 */
[----:B------:R-:W-:Y:S01]  /*eda0*/  SHF.R.U64 R55, R6, 0x10, R7 ;  /* 0x0000001006377819 */ /* 0x000fe20000001207 */
[----:B------:R-:W-:Y:S01]  /*edb0*/  IMAD.MOV.U32 R6, RZ, RZ, R9 ;  /* 0x000000ffff067224 */ /* 0x000fe200078e0009 */
[----:B------:R-:W-:-:S02]  /*edc0*/  MOV R21, R27 ;  /* 0x0000001b00157202 */ /* 0x000fc40000000f00 */
[----:B------:R-:W-:Y:S02]  /*edd0*/  MOV R4, R7 ;  /* 0x0000000700047202 */ /* 0x000fe40000000f00 */
[----:B------:R-:W-:Y:S01]  /*ede0*/  SHF.R.U32.HI R56, RZ, 0x10, R7 ;  /* 0x00000010ff387819 */ /* 0x000fe20000011607 */
[----:B------:R-:W-:Y:S01]  /*edf0*/  IMAD.MOV.U32 R7, RZ, RZ, R11 ;  /* 0x000000ffff077224 */ /* 0x000fe200078e000b */
[--C-:B------:R-:W-:Y:S02]  /*ee00*/  SHF.R.U64 R57, R8, 0x10, R9.reuse ;  /* 0x0000001008397819 */ /* 0x100fe40000001209 */
[----:B------:R-:W-:Y:S01]  /*ee10*/  SHF.R.U32.HI R58, RZ, 0x10, R9 ;  /* 0x00000010ff3a7819 */ /* 0x000fe20000011609 */
[----:B------:R-:W-:Y:S01]  /*ee20*/  IMAD.MOV.U32 R9, RZ, RZ, R15 ;  /* 0x000000ffff097224 */ /* 0x000fe200078e000f */
[----:B------:R-:W-:Y:S02]  /*ee30*/  MOV R32, R10 ;  /* 0x0000000a00207202 */ /* 0x000fe40000000f00 */
[----:B------:R-:W-:-:S02]  /*ee40*/  SHF.R.U32.HI R27, RZ, 0x10, R27 ;  /* 0x00000010ff1b7819 */ /* 0x000fc4000001161b */
[----:B------:R-:W-:Y:S02]  /*ee50*/  SHF.R.U64 R34, R34, 0x10, R35 ;  /* 0x0000001022227819 */ /* 0x000fe40000001223 */
[----:B------:R-:W-:Y:S02]  /*ee60*/  SHF.R.U64 R10, R10, 0x10, R11 ;  /* 0x000000100a0a7819 */ /* 0x000fe4000000120b */
[----:B------:R-:W-:Y:S02]  /*ee70*/  MOV R8, R13 ;  /* 0x0000000d00087202 */ /* 0x000fe40000000f00 */
[----:B------:R-:W-:Y:S02]  /*ee80*/  SHF.R.U64 R59, R12, 0x10, R13 ;  /* 0x000000100c3b7819 */ /* 0x000fe4000000120d */
[----:B------:R-:W-:Y:S02]  /*ee90*/  PRMT R41, R41, 0x5410, R3 ;  /* 0x0000541029297816 */ /* 0x000fe40000000003 */
[----:B------:R-:W-:-:S02]  /*eea0*/  SHF.R.U32.HI R35, RZ, 0x10, R35 ;  /* 0x00000010ff237819 */ /* 0x000fc40000011623 */
[----:B------:R-:W-:Y:S02]  /*eeb0*/  SHF.R.U32.HI R11, RZ, 0x10, R11 ;  /* 0x00000010ff0b7819 */ /* 0x000fe4000001160b */
[----:B------:R-:W-:Y:S02]  /*eec0*/  SHF.R.U32.HI R13, RZ, 0x10, R13 ;  /* 0x00000010ff0d7819 */ /* 0x000fe4000001160d */
[----:B------:R-:W-:Y:S02]  /*eed0*/  VIMNMX R3, R45, 0x80, PT ;  /* 0x000000802d037848 */ /* 0x000fe40003fe0100 */
[--C-:B------:R-:W-:Y:S02]  /*eee0*/  SHF.R.U64 R60, R14, 0x10, R15.reuse ;  /* 0x000000100e3c7819 */ /* 0x100fe4000000120f */
[----:B------:R-:W-:Y:S02]  /*eef0*/  PRMT R38, R38, 0x5410, R40 ;  /* 0x0000541026267816 */ /* 0x000fe40000000028 */
[----:B------:R-:W-:-:S02]  /*ef00*/  SHF.R.U32.HI R61, RZ, 0x10, R15 ;  /* 0x00000010ff3d7819 */ /* 0x000fc4000001160f */
        /* <DEDUP_REMOVED lines=14> */
[----:B------:R-:W-:Y:S02]  /*eff0*/  ISETP.GE.AND P1, PT, R202, R3, PT ;  /* 0x00000003ca00720c */ /* 0x000fe40003f26270 */
[----:B------:R-:W-:Y:S02]  /*f000*/  PRMT R20, R20, 0x5410, R8 ;  /* 0x0000541014147816 */ /* 0x000fe40000000008 */
[----:B------:R-:W-:Y:S02]  /*f010*/  PRMT R21, R59, 0x5410, R13 ;  /* 0x000054103b157816 */ /* 0x000fe4000000000d */
[----:B------:R-:W-:-:S02]  /*f020*/  PRMT R24, R24, 0x5410, R9 ;  /* 0x0000541018187816 */ /* 0x000fc40000000009 */
[----:B------:R-:W-:-:S04]  /*f030*/  LEA.HI R0, R62, R62, RZ, 0x1 ;  /* 0x0000003e3e007211 */ /* 0x000fc800078f08ff */
[----:B------:R-:W-:-:S04]  /*f040*/  LOP3.LUT R0, R0, 0xfffffffe, RZ, 0xc0, !PT ;  /* 0xfffffffe00007812 */ /* 0x000fc800078ec0ff */
[----:B------:R-:W-:-:S04]  /*f050*/  IADD3 R0, R62, -R0, RZ ;  /* 0x800000003e007210 */ /* 0x000fc80007ffe0ff */
[----:B------:R-:W-:Y:S02]  /*f060*/  SHF.L.U32 R5, R0, 0x1f, RZ ;  /* 0x0000001f00057819 */ /* 0x000fe400000006ff */
[----:B------:R-:W-:Y:S02]  /*f070*/  PRMT R0, R31, 0x5410, R42 ;  /* 0x000054101f007816 */ /* 0x000fe4000000002a */
[----:B------:R-:W0:Y:S01]  /*f080*/  SYNCS.PHASECHK.TRANS64.TRYWAIT P0, [R2+URZ+0x30800], R5 ;  /* 0x03080005020075a7 */ /* 0x000e22000800017f */
[----:B------:R-:W-:Y:S02]  /*f090*/  PRMT R42, R53, 0x5410, R54 ;  /* 0x00005410352a7816 */ /* 0x000fe40000000036 */
[----:B------:R-:W-:Y:S01]  /*f0a0*/  PRMT R31, R57, 0x5410, R58 ;  /* 0x00005410391f7816 */ /* 0x000fe2000000003a */
[----:B0-----:R-:W-:Y:S06]  /*f0b0*/  @!P0 BRA `(.L_x_609) ;  /* 0x0000014800388947 */ /* 0x001fec0003800000 */
.L_x_834:
[----:B------:R-:W-:Y:S05]  /*f0c0*/  BSYNC B1 ;  /* 0x0000000000017941 */ /* 0x000fea0003800000 */
.L_x_608:
[----:B------:R-:W-:Y:S01]  /*f0d0*/  BSSY B1, `(.L_x_610) ;  /* 0x0000117000017945 */ /* 0x000fe20003800000 */
[----:B------:R-:W-:-:S03]  /*f0e0*/  PRMT R25, R60, 0x5410, R61 ;  /* 0x000054103c197816 */ /* 0x000fc6000000003d */
[----:B------:R-:W-:Y:S05]  /*f0f0*/  @P1 BRA `(.L_x_611) ;  /* 0x0000001000501947 */ /* 0x000fea0003800000 */
[----:B------:R-:W1:Y:S01]  /*f100*/  LDC R13, c[0x0][0x3f4] ;  /* 0x0000fd00ff0d7b82 */ /* 0x000e620000000800 */
[----:B------:R-:W-:Y:S01]  /*f110*/  BSSY B2, `(.L_x_612) ;  /* 0x0000060000027945 */ /* 0x000fe20003800000 */
[-C--:B-1----:R-:W-:Y:S02]  /*f120*/  ISETP.GE.AND P0, PT, R16, R13.reuse, PT ;  /* 0x0000000d1000720c */ /* 0x082fe40003f06270 */
[-C--:B------:R-:W-:Y:S02]  /*f130*/  ISETP.GE.AND P1, PT, R193, R13.reuse, PT ;  /* 0x0000000dc100720c */ /* 0x080fe40003f26270 */
[----:B------:R-:W-:-:S09]  /*f140*/  ISETP.GE.AND P2, PT, R192, R13, PT ;  /* 0x0000000dc000720c */ /* 0x000fd20003f46270 */
[----:B------:R-:W-:Y:S05]  /*f150*/  @P0 BRA `(.L_x_613) ;  /* 0x00000004006c0947 */ /* 0x000fea0003800000 */
[----:B------:R-:W2:Y:S01]  /*f160*/  LDL R4, [R1+0xa8] ;  /* 0x0000a80001047983 */ /* 0x000ea20000100800 */
[----:B0-----:R-:W-:Y:S01]  /*f170*/  LOP3.LUT R5, R217, 0x38, R16, 0xf8, !PT ;  /* 0x00000038d9057812 */ /* 0x001fe200078ef810 */
[----:B------:R-:W-:Y:S02]  /*f180*/  HADD2.F32 R56, -RZ, R41.H0_H0 ;  /* 0x20000029ff387230 */ /* 0x000fe40000004100 */
[----:B------:R-:W-:Y:S02]  /*f190*/  HADD2.F32 R54, -RZ, R37.H0_H0 ;  /* 0x20000025ff367230 */ /* 0x000fe40000004100 */
[----:B------:R-:W-:Y:S02]  /*f1a0*/  HADD2.F32 R55, -RZ, R42.H0_H0 ;  /* 0x2000002aff377230 */ /* 0x000fe40000004100 */
[----:B------:R-:W-:Y:S01]  /*f1b0*/  HADD2.F32 R53, -RZ, R38.H0_H0 ;  /* 0x20000026ff357230 */ /* 0x000fe20000004100 */
[----:B--2---:R-:W-:Y:S02]  /*f1c0*/  LEA.HI R6, R13, R4, RZ, 0x1d ;  /* 0x000000040d067211 */ /* 0x004fe400078fe8ff */
[----:B------:R-:W-:-:S02]  /*f1d0*/  LOP3.LUT R4, R5, R218, RZ, 0x3c, !PT ;  /* 0x000000da05047212 */ /* 0x000fc400078e3cff */
[----:B------:R-:W-:Y:S01]  /*f1e0*/  SHF.R.S32.HI R7, RZ, 0x1f, R6 ;  /* 0x0000001fff077819 */ /* 0x000fe20000011406 */
[----:B------:R-:W-:Y:S02]  /*f1f0*/  IMAD.SHL.U32 R8, R6, 0x8, RZ ;  /* 0x0000000806087824 */ /* 0x000fe400078e00ff */
[----:B------:R-:W-:Y:S01]  /*f200*/  IMAD.IADD R5, R219, 0x1, R4 ;  /* 0x00000001db057824 */ /* 0x000fe200078e0204 */
[----:B------:R-:W-:Y:S02]  /*f210*/  LEA.HI R6, R7, R6, RZ, 0x3 ;  /* 0x0000000607067211 */ /* 0x000fe400078f18ff */
[----:B------:R-:W-:Y:S01]  /*f220*/  LOP3.LUT R7, R217, 0x38, R8, 0xf8, !PT ;  /* 0x00000038d9077812 */ /* 0x000fe200078ef808 */
[----:B------:R-:W-:Y:S01]  /*f230*/  IMAD R34, R5, 0x2, R2 ;  /* 0x0000000205227824 */ /* 0x000fe200078e0202 */
[----:B------:R-:W-:Y:S02]  /*f240*/  SHF.L.U32 R6, R6, 0xa, RZ ;  /* 0x0000000a06067819 */ /* 0x000fe400000006ff */
[----:B------:R-:W-:-:S02]  /*f250*/  LOP3.LUT R9, R7, R218, RZ, 0x3c, !PT ;  /* 0x000000da07097212 */ /* 0x000fc400078e3cff */
[----:B------:R-:W-:Y:S02]  /*f260*/  LOP3.LUT R8, R6, 0x7fffe000, RZ, 0xc0, !PT ;  /* 0x7fffe00006087812 */ /* 0x000fe400078ec0ff */
[----:B------:R-:W0:Y:S02]  /*f270*/  LDS.128 R4, [R34+0x12400] ;  /* 0x0124000022047984 */ /* 0x000e240000000c00 */
[----:B------:R-:W-:-:S05]  /*f280*/  IADD3 R9, R9, R8, R219 ;  /* 0x0000000809097210 */ /* 0x000fca0007ffe0db */
[----:B------:R-:W-:-:S05]  /*f290*/  IMAD R35, R9, 0x2, R2 ;  /* 0x0000000209237824 */ /* 0x000fca00078e0202 */
[----:B------:R-:W1:Y:S01]  /*f2a0*/  LDS.128 R8, [R35+0x12400] ;  /* 0x0124000023087984 */ /* 0x000e620000000c00 */
[--C-:B0-----:R-:W-:Y:S02]  /*f2b0*/  HADD2.F32 R47, -RZ, R5.reuse.H0_H0 ;  /* 0x20000005ff2f7230 */ /* 0x101fe40000004100 */
[----:B------:R-:W-:Y:S02]  /*f2c0*/  HADD2.F32 R48, -RZ, R5.H1_H1 ;  /* 0x30000005ff307230 */ /* 0x000fe40000004100 */
[--C-:B------:R-:W-:Y:S02]  /*f2d0*/  HADD2.F32 R45, -RZ, R4.reuse.H0_H0 ;  /* 0x20000004ff2d7230 */ /* 0x100fe40000004100 */
[----:B------:R-:W-:Y:S02]  /*f2e0*/  HADD2.F32 R46, -RZ, R4.H1_H1 ;  /* 0x30000004ff2e7230 */ /* 0x000fe40000004100 */
[--C-:B------:R-:W-:Y:S02]  /*f2f0*/  HADD2.F32 R49, -RZ, R6.reuse.H0_H0 ;  /* 0x20000006ff317230 */ /* 0x100fe40000004100 */
[----:B------:R-:W-:-:S02]  /*f300*/  HADD2.F32 R6, -RZ, R6.H1_H1 ;  /* 0x30000006ff067230 */ /* 0x000fc40000004100 */
[--C-:B-1----:R-:W-:Y:S02]  /*f310*/  HADD2.F32 R5, -RZ, R8.reuse.H0_H0 ;  /* 0x20000008ff057230 */ /* 0x102fe40000004100 */
[----:B------:R-:W-:Y:S02]  /*f320*/  HADD2.F32 R8, -RZ, R8.H1_H1 ;  /* 0x30000008ff087230 */ /* 0x000fe40000004100 */
[----:B------:R-:W-:Y:S02]  /*f330*/  HADD2.F32 R50, -RZ, R9.H0_H0 ;  /* 0x20000009ff327230 */ /* 0x000fe40000004100 */
[C---:B------:R-:W-:Y:S01]  /*f340*/  FMUL.FTZ R58, R5.reuse, R56 ;  /* 0x00000038053a7220 */ /* 0x040fe20000410000 */
[-C--:B------:R-:W-:Y:S01]  /*f350*/  FMUL.FTZ R60, R5, R54.reuse ;  /* 0x00000036053c7220 */ /* 0x080fe20000410000 */
[C---:B------:R-:W-:Y:S01]  /*f360*/  FMUL.FTZ R57, R8.reuse, R55 ;  /* 0x0000003708397220 */ /* 0x040fe20000410000 */
[----:B------:R-:W-:Y:S01]  /*f370*/  FMUL.FTZ R59, R8, R53 ;  /* 0x00000035083b7220 */ /* 0x000fe20000410000 */
[----:B------:R-:W-:Y:S01]  /*f380*/  FFMA.FTZ R5, R45, R54, -R58 ;  /* 0x000000362d057223 */ /* 0x000fe2000001083a */
[----:B------:R-:W-:-:S02]  /*f390*/  HADD2.F32 R54, -RZ, R41.H1_H1 ;  /* 0x30000029ff367230 */ /* 0x000fc40000004100 */
[----:B------:R-:W-:Y:S01]  /*f3a0*/  FFMA.FTZ R60, R45, R56, R60 ;  /* 0x000000382d3c7223 */ /* 0x000fe2000001003c */
[----:B------:R-:W-:Y:S02]  /*f3b0*/  HADD2.F32 R45, -RZ, R37.H1_H1 ;  /* 0x30000025ff2d7230 */ /* 0x000fe40000004100 */
[----:B------:R-:W-:Y:S01]  /*f3c0*/  FFMA.FTZ R56, R46, R53, -R57 ;  /* 0x000000352e387223 */ /* 0x000fe20000010839 */
[----:B------:R-:W-:Y:S02]  /*f3d0*/  HADD2.F32 R9, -RZ, R9.H1_H1 ;  /* 0x30000009ff097230 */ /* 0x000fe40000004100 */
[----:B------:R-:W-:Y:S01]  /*f3e0*/  FMUL.FTZ R8, R50, R54 ;  /* 0x0000003632087220 */ /* 0x000fe20000410000 */
[----:B------:R-:W-:Y:S02]  /*f3f0*/  HADD2.F32 R53, -RZ, R42.H1_H1 ;  /* 0x3000002aff357230 */ /* 0x000fe40000004100 */
[----:B------:R-:W-:Y:S01]  /*f400*/  FFMA.FTZ R59, R46, R55, R59 ;  /* 0x000000372e3b7223 */ /* 0x000fe2000001003b */
[-C--:B------:R-:W-:Y:S01]  /*f410*/  FMUL.FTZ R57, R50, R45.reuse ;  /* 0x0000002d32397220 */ /* 0x080fe20000410000 */
[----:B------:R-:W-:Y:S01]  /*f420*/  FFMA.FTZ R55, R47, R45, -R8 ;  /* 0x0000002d2f377223 */ /* 0x000fe20000010808 */
[----:B------:R-:W-:-:S02]  /*f430*/  HADD2.F32 R8, -RZ, R38.H1_H1 ;  /* 0x30000026ff087230 */ /* 0x000fc40000004100 */
[----:B------:R-:W-:Y:S01]  /*f440*/  FMUL.FTZ R45, R9, R53 ;  /* 0x00000035092d7220 */ /* 0x000fe20000410000 */
[--C-:B------:R-:W-:Y:S02]  /*f450*/  HADD2.F32 R51, -RZ, R10.reuse.H0_H0 ;  /* 0x2000000aff337230 */ /* 0x100fe40000004100 */
[----:B------:R-:W-:Y:S01]  /*f460*/  FFMA.FTZ R57, R47, R54, R57 ;  /* 0x000000362f397223 */ /* 0x000fe20000010039 */
[----:B------:R-:W-:Y:S02]  /*f470*/  HADD2.F32 R50, -RZ, R43.H0_H0 ;  /* 0x2000002bff327230 */ /* 0x000fe40000004100 */
[-C--:B------:R-:W-:Y:S01]  /*f480*/  FFMA.FTZ R54, R48, R8.reuse, -R45 ;  /* 0x0000000830367223 */ /* 0x080fe2000001082d */
[----:B------:R-:W-:Y:S02]  /*f490*/  HADD2.F32 R46, -RZ, R39.H0_H0 ;  /* 0x20000027ff2e7230 */ /* 0x000fe40000004100 */
[----:B------:R-:W-:Y:S01]  /*f4a0*/  FMUL.FTZ R47, R9, R8 ;  /* 0x00000008092f7220 */ /* 0x000fe20000410000 */
[----:B------:R-:W-:-:S02]  /*f4b0*/  HADD2.F32 R10, -RZ, R10.H1_H1 ;  /* 0x3000000aff0a7230 */ /* 0x000fc40000004100 */
[C---:B------:R-:W-:Y:S01]  /*f4c0*/  FMUL.FTZ R8, R51.reuse, R50 ;  /* 0x0000003233087220 */ /* 0x040fe20000410000 */
[----:B------:R-:W-:Y:S02]  /*f4d0*/  HADD2.F32 R45, -RZ, R44.H0_H0 ;  /* 0x2000002cff2d7230 */ /* 0x000fe40000004100 */
[-C--:B------:R-:W-:Y:S01]  /*f4e0*/  FMUL.FTZ R51, R51, R46.reuse ;  /* 0x0000002e33337220 */ /* 0x080fe20000410000 */
[----:B------:R-:W-:Y:S02]  /*f4f0*/  HADD2.F32 R9, -RZ, R40.H0_H0 ;  /* 0x20000028ff097230 */ /* 0x000fe40000004100 */
[----:B------:R-:W-:Y:S01]  /*f500*/  FFMA.FTZ R48, R48, R53, R47 ;  /* 0x0000003530307223 */ /* 0x000fe2000001002f */
[C---:B------:R-:W-:Y:S01]  /*f510*/  FFMA.FTZ R46, R49.reuse, R46, -R8 ;  /* 0x0000002e312e7223 */ /* 0x040fe20000010808 */
[----:B------:R-:W-:Y:S01]  /*f520*/  FMUL.FTZ R47, R10, R45 ;  /* 0x0000002d0a2f7220 */ /* 0x000fe20000410000 */
[----:B------:R-:W-:Y:S01]  /*f530*/  FFMA.FTZ R51, R49, R50, R51 ;  /* 0x0000003231337223 */ /* 0x000fe20000010033 */
[----:B------:R-:W-:-:S02]  /*f540*/  HADD2.F32 R52, -RZ, R11.H0_H0 ;  /* 0x2000000bff347230 */ /* 0x000fc40000004100 */
[-C--:B------:R-:W-:Y:S01]  /*f550*/  FMUL.FTZ R53, R10, R9.reuse ;  /* 0x000000090a357220 */ /* 0x080fe20000410000 */
[C---:B------:R-:W-:Y:S01]  /*f560*/  FFMA.FTZ R49, R6.reuse, R9, -R47 ;  /* 0x0000000906317223 */ /* 0x040fe2000001082f */
[----:B------:R-:W-:Y:S02]  /*f570*/  HADD2.F32 R47, -RZ, R43.H1_H1 ;  /* 0x3000002bff2f7230 */ /* 0x000fe40000004100 */
[----:B------:R-:W-:Y:S02]  /*f580*/  HADD2.F32 R9, -RZ, R39.H1_H1 ;  /* 0x30000027ff097230 */ /* 0x000fe40000004100 */
[----:B------:R-:W-:Y:S01]  /*f590*/  FFMA.FTZ R50, R6, R45, R53 ;  /* 0x0000002d06327223 */ /* 0x000fe20000010035 */
[----:B------:R-:W-:Y:S02]  /*f5a0*/  HADD2.F32 R11, -RZ, R11.H1_H1 ;  /* 0x3000000bff0b7230 */ /* 0x000fe40000004100 */
[----:B------:R-:W-:Y:S01]  /*f5b0*/  FMUL.FTZ R45, R52, R47 ;  /* 0x0000002f342d7220 */ /* 0x000fe20000410000 */
[----:B------:R-:W-:-:S02]  /*f5c0*/  HADD2.F32 R10, -RZ, R44.H1_H1 ;  /* 0x3000002cff0a7230 */ /* 0x000fc40000004100 */
[----:B------:R-:W-:Y:S01]  /*f5d0*/  FMUL.FTZ R52, R52, R9 ;  /* 0x0000000934347220 */ /* 0x000fe20000410000 */
[----:B------:R-:W-:Y:S02]  /*f5e0*/  HADD2.F32 R8, -RZ, R40.H1_H1 ;  /* 0x30000028ff087230 */ /* 0x000fe40000004100 */
[--C-:B------:R-:W-:Y:S02]  /*f5f0*/  HADD2.F32 R4, -RZ, R7.reuse.H0_H0 ;  /* 0x20000007ff047230 */ /* 0x100fe40000004100 */
[C---:B------:R-:W-:Y:S01]  /*f600*/  FMUL.FTZ R6, R11.reuse, R10 ;  /* 0x0000000a0b067220 */ /* 0x040fe20000410000 */
[----:B------:R-:W-:Y:S02]  /*f610*/  HADD2.F32 R7, -RZ, R7.H1_H1 ;  /* 0x30000007ff077230 */ /* 0x000fe40000004100 */
[-C--:B------:R-:W-:Y:S01]  /*f620*/  FMUL.FTZ R53, R11, R8.reuse ;  /* 0x000000080b357220 */ /* 0x080fe20000410000 */
[C---:B------:R-:W-:Y:S01]  /*f630*/  FFMA.FTZ R11, R4.reuse, R47, R52 ;  /* 0x0000002f040b7223 */ /* 0x040fe20000010034 */
[----:B------:R-:W-:Y:S01]  /*f640*/  FFMA.FTZ R45, R4, R9, -R45 ;  /* 0x00000009042d7223 */ /* 0x000fe2000001082d */
[C---:B------:R-:W-:Y:S01]  /*f650*/  FFMA.FTZ R52, R7.reuse, R8, -R6 ;  /* 0x0000000807347223 */ /* 0x040fe20000010806 */
[----:B------:R-:W-:Y:S01]  /*f660*/  FFMA.FTZ R58, R7, R10, R53 ;  /* 0x0000000a073a7223 */ /* 0x000fe20000010035 */
[----:B------:R-:W-:-:S02]  /*f670*/  F2FP.F16.F32.PACK_AB R4, R56, R5 ;  /* 0x000000053804723e */ /* 0x000fc400000000ff */
[----:B------:R-:W-:Y:S02]  /*f680*/  F2FP.F16.F32.PACK_AB R5, R54, R55 ;  /* 0x000000373605723e */ /* 0x000fe400000000ff */
[----:B------:R-:W-:Y:S02]  /*f690*/  F2FP.F16.F32.PACK_AB R6, R49, R46 ;  /* 0x0000002e3106723e */ /* 0x000fe400000000ff */
[----:B------:R-:W-:Y:S02]  /*f6a0*/  F2FP.F16.F32.PACK_AB R7, R52, R45 ;  /* 0x0000002d3407723e */ /* 0x000fe400000000ff */
[----:B------:R-:W-:Y:S02]  /*f6b0*/  F2FP.F16.F32.PACK_AB R8, R59, R60 ;  /* 0x0000003c3b08723e */ /* 0x000fe400000000ff */
[----:B------:R-:W-:Y:S01]  /*f6c0*/  F2FP.F16.F32.PACK_AB R9, R48, R57 ;  /* 0x000000393009723e */ /* 0x000fe200000000ff */
[----:B------:R1:W-:Y:S01]  /*f6d0*/  STS.128 [R34+0x12400], R4 ;  /* 0x0124000422007388 */ /* 0x0003e20000000c00 */
[----:B------:R-:W-:-:S02]  /*f6e0*/  F2FP.F16.F32.PACK_AB R10, R50, R51 ;  /* 0x00000033320a723e */ /* 0x000fc400000000ff */
[----:B------:R-:W-:-:S05]  /*f6f0*/  F2FP.F16.F32.PACK_AB R11, R58, R11 ;  /* 0x0000000b3a0b723e */ /* 0x000fca00000000ff */
[----:B------:R1:W-:Y:S02]  /*f700*/  STS.128 [R35+0x12400], R8 ;  /* 0x0124000823007388 */ /* 0x0003e40000000c00 */
.L_x_613:
[----:B------:R-:W-:Y:S05]  /*f710*/  BSYNC B2 ;  /* 0x0000000000027941 */ /* 0x000fea0003800000 */
.L_x_612:
[----:B------:R-:W-:Y:S04]  /*f720*/  BSSY B2, `(.L_x_614) ;  /* 0x0000059000027945 */ /* 0x000fe80003800000 */
[----:B------:R-:W-:Y:S05]  /*f730*/  @P1 BRA `(.L_x_615) ;  /* 0x00000004005c1947 */ /* 0x000fea0003800000 */
[----:B------:R-:W2:Y:S01]  /*f740*/  LDL R61, [R1+0x118] ;  /* 0x00011800013d7983 */ /* 0x000ea20000100800 */
[----:B-1----:R-:W-:Y:S01]  /*f750*/  LEA.HI R4, R13, R197, RZ, 0x1d ;  /* 0x000000c50d047211 */ /* 0x002fe200078fe8ff */
[----:B------:R-:W-:Y:S02]  /*f760*/  HADD2.F32 R54, -RZ, R30.H0_H0 ;  /* 0x2000001eff367230 */ /* 0x000fe40000004100 */
[----:B------:R-:W-:Y:S01]  /*f770*/  HADD2.F32 R52, -RZ, R26.H0_H0 ;  /* 0x2000001aff347230 */ /* 0x000fe20000004100 */
[----:B0-----:R-:W-:Y:S01]  /*f780*/  SHF.R.S32.HI R5, RZ, 0x1f, R4 ;  /* 0x0000001fff057819 */ /* 0x001fe20000011404 */
[----:B------:R-:W-:Y:S01]  /*f790*/  HADD2.F32 R53, -RZ, R31.H0_H0 ;  /* 0x2000001fff357230 */ /* 0x000fe20000004100 */
[----:B------:R-:W-:Y:S01]  /*f7a0*/  SHF.L.U32 R6, R4, 0x3, RZ ;  /* 0x0000000304067819 */ /* 0x000fe200000006ff */
[----:B------:R-:W-:Y:S01]  /*f7b0*/  HADD2.F32 R55, -RZ, R30.H1_H1 ;  /* 0x3000001eff377230 */ /* 0x000fe20000004100 */
[----:B------:R-:W-:Y:S02]  /*f7c0*/  LEA.HI R4, R5, R4, RZ, 0x3 ;  /* 0x0000000405047211 */ /* 0x000fe400078f18ff */
[----:B------:R-:W-:-:S03]  /*f7d0*/  LOP3.LUT R5, R217, 0x38, R6, 0xf8, !PT ;  /* 0x00000038d9057812 */ /* 0x000fc600078ef806 */
[----:B------:R-:W-:Y:S01]  /*f7e0*/  IMAD.SHL.U32 R4, R4, 0x400, RZ ;  /* 0x0000040004047824 */ /* 0x000fe200078e00ff */
[----:B------:R-:W-:-:S04]  /*f7f0*/  LOP3.LUT R9, R5, R218, RZ, 0x3c, !PT ;  /* 0x000000da05097212 */ /* 0x000fc800078e3cff */
[----:B------:R-:W-:-:S04]  /*f800*/  LOP3.LUT R8, R4, 0x7fffe000, RZ, 0xc0, !PT ;  /* 0x7fffe00004087812 */ /* 0x000fc800078ec0ff */
[----:B------:R-:W-:-:S05]  /*f810*/  IADD3 R9, R9, R8, R219 ;  /* 0x0000000809097210 */ /* 0x000fca0007ffe0db */
[----:B------:R-:W-:-:S05]  /*f820*/  IMAD R34, R9, 0x2, R2 ;  /* 0x0000000209227824 */ /* 0x000fca00078e0202 */
[----:B------:R-:W0:Y:S02]  /*f830*/  LDS.128 R8, [R34+0x12400] ;  /* 0x0124000022087984 */ /* 0x000e240000000c00 */
[--C-:B0-----:R-:W-:Y:S02]  /*f840*/  HADD2.F32 R49, -RZ, R9.reuse.H0_H0 ;  /* 0x20000009ff317230 */ /* 0x101fe40000004100 */
[----:B------:R-:W-:Y:S02]  /*f850*/  HADD2.F32 R9, -RZ, R9.H1_H1 ;  /* 0x30000009ff097230 */ /* 0x000fe40000004100 */
[--C-:B------:R-:W-:Y:S02]  /*f860*/  HADD2.F32 R50, -RZ, R10.reuse.H0_H0 ;  /* 0x2000000aff327230 */ /* 0x100fe40000004100 */
[----:B------:R-:W-:Y:S01]  /*f870*/  FMUL.FTZ R57, R49, R55 ;  /* 0x0000003731397220 */ /* 0x000fe20000410000 */
[----:B------:R-:W-:Y:S02]  /*f880*/  HADD2.F32 R10, -RZ, R10.H1_H1 ;  /* 0x3000000aff0a7230 */ /* 0x000fe40000004100 */
[----:B------:R-:W-:-:S02]  /*f890*/  HADD2.F32 R51, -RZ, R11.H0_H0 ;  /* 0x2000000bff337230 */ /* 0x000fc40000004100 */
[----:B------:R-:W-:Y:S01]  /*f8a0*/  HADD2.F32 R11, -RZ, R11.H1_H1 ;  /* 0x3000000bff0b7230 */ /* 0x000fe20000004100 */
[----:B--2---:R-:W0:Y:S02]  /*f8b0*/  LDS.128 R4, [R61] ;  /* 0x000000003d047984 */ /* 0x004e240000000c00 */
[--C-:B0-----:R-:W-:Y:S02]  /*f8c0*/  HADD2.F32 R46, -RZ, R5.reuse.H0_H0 ;  /* 0x20000005ff2e7230 */ /* 0x101fe40000004100 */
[----:B------:R-:W-:Y:S02]  /*f8d0*/  HADD2.F32 R47, -RZ, R5.H1_H1 ;  /* 0x30000005ff2f7230 */ /* 0x000fe40000004100 */
[----:B------:R-:W-:Y:S02]  /*f8e0*/  HADD2.F32 R5, -RZ, R8.H0_H0 ;  /* 0x20000008ff057230 */ /* 0x000fe40000004100 */
[----:B------:R-:W-:Y:S02]  /*f8f0*/  HADD2.F32 R35, -RZ, R4.H0_H0 ;  /* 0x20000004ff237230 */ /* 0x000fe40000004100 */
[----:B------:R-:W-:-:S02]  /*f900*/  HADD2.F32 R8, -RZ, R8.H1_H1 ;  /* 0x30000008ff087230 */ /* 0x000fc40000004100 */
[C---:B------:R-:W-:Y:S01]  /*f910*/  FMUL.FTZ R56, R5.reuse, R54 ;  /* 0x0000003605387220 */ /* 0x040fe20000410000 */
[-C--:B------:R-:W-:Y:S01]  /*f920*/  FMUL.FTZ R58, R5, R52.reuse ;  /* 0x00000034053a7220 */ /* 0x080fe20000410000 */
[----:B------:R-:W-:Y:S02]  /*f930*/  HADD2.F32 R45, -RZ, R4.H1_H1 ;  /* 0x30000004ff2d7230 */ /* 0x000fe40000004100 */
[C---:B------:R-:W-:Y:S01]  /*f940*/  FFMA.FTZ R5, R35.reuse, R52, -R56 ;  /* 0x0000003423057223 */ /* 0x040fe20000010838 */
[----:B------:R-:W-:Y:S02]  /*f950*/  HADD2.F32 R52, -RZ, R27.H0_H0 ;  /* 0x2000001bff347230 */ /* 0x000fe40000004100 */
[C---:B------:R-:W-:Y:S01]  /*f960*/  FMUL.FTZ R56, R8.reuse, R53 ;  /* 0x0000003508387220 */ /* 0x040fe20000410000 */
[----:B------:R-:W-:Y:S01]  /*f970*/  FFMA.FTZ R58, R35, R54, R58 ;  /* 0x00000036233a7223 */ /* 0x000fe2000001003a */
[----:B------:R-:W-:Y:S02]  /*f980*/  HADD2.F32 R35, -RZ, R26.H1_H1 ;  /* 0x3000001aff237230 */ /* 0x000fe40000004100 */
[-C--:B------:R-:W-:Y:S01]  /*f990*/  FMUL.FTZ R8, R8, R52.reuse ;  /* 0x0000003408087220 */ /* 0x080fe20000410000 */
[----:B------:R-:W-:Y:S01]  /*f9a0*/  FFMA.FTZ R56, R45, R52, -R56 ;  /* 0x000000342d387223 */ /* 0x000fe20000010838 */
[----:B------:R-:W-:-:S02]  /*f9b0*/  HADD2.F32 R52, -RZ, R31.H1_H1 ;  /* 0x3000001fff347230 */ /* 0x000fc40000004100 */
[----:B------:R-:W-:Y:S01]  /*f9c0*/  FMUL.FTZ R54, R49, R35 ;  /* 0x0000002331367220 */ /* 0x000fe20000410000 */
[----:B------:R-:W-:Y:S01]  /*f9d0*/  FFMA.FTZ R53, R45, R53, R8 ;  /* 0x000000352d357223 */ /* 0x000fe20000010008 */
[C---:B------:R-:W-:Y:S01]  /*f9e0*/  FFMA.FTZ R57, R46.reuse, R35, -R57 ;  /* 0x000000232e397223 */ /* 0x040fe20000010839 */
[----:B------:R-:W-:Y:S02]  /*f9f0*/  HADD2.F32 R8, -RZ, R27.H1_H1 ;  /* 0x3000001bff087230 */ /* 0x000fe40000004100 */
[----:B------:R-:W-:Y:S01]  /*fa00*/  FFMA.FTZ R54, R46, R55, R54 ;  /* 0x000000372e367223 */ /* 0x000fe20000010036 */
[----:B------:R-:W-:Y:S02]  /*fa10*/  HADD2.F32 R45, -RZ, R32.H0_H0 ;  /* 0x20000020ff2d7230 */ /* 0x000fe40000004100 */
[C---:B------:R-:W-:Y:S01]  /*fa20*/  FMUL.FTZ R46, R9.reuse, R52 ;  /* 0x00000034092e7220 */ /* 0x040fe20000410000 */
[----:B------:R-:W-:Y:S02]  /*fa30*/  HADD2.F32 R35, -RZ, R28.H0_H0 ;  /* 0x2000001cff237230 */ /* 0x000fe40000004100 */
[----:B------:R-:W-:Y:S01]  /*fa40*/  FMUL.FTZ R62, R9, R8 ;  /* 0x00000008093e7220 */ /* 0x000fe20000410000 */
[----:B------:R-:W-:-:S02]  /*fa50*/  HADD2.F32 R49, -RZ, R33.H0_H0 ;  /* 0x20000021ff317230 */ /* 0x000fc40000004100 */
[C---:B------:R-:W-:Y:S01]  /*fa60*/  FMUL.FTZ R55, R50.reuse, R45 ;  /* 0x0000002d32377220 */ /* 0x040fe20000410000 */
[--C-:B------:R-:W-:Y:S02]  /*fa70*/  HADD2.F32 R48, -RZ, R6.reuse.H0_H0 ;  /* 0x20000006ff307230 */ /* 0x100fe40000004100 */
[----:B------:R-:W-:Y:S01]  /*fa80*/  FMUL.FTZ R50, R50, R35 ;  /* 0x0000002332327220 */ /* 0x000fe20000410000 */
[----:B------:R-:W-:Y:S02]  /*fa90*/  HADD2.F32 R6, -RZ, R6.H1_H1 ;  /* 0x30000006ff067230 */ /* 0x000fe40000004100 */
[----:B------:R-:W-:Y:S01]  /*faa0*/  FMUL.FTZ R59, R10, R49 ;  /* 0x000000310a3b7220 */ /* 0x000fe20000410000 */
[----:B------:R-:W-:Y:S02]  /*fab0*/  HADD2.F32 R9, -RZ, R29.H0_H0 ;  /* 0x2000001dff097230 */ /* 0x000fe40000004100 */
[C---:B------:R-:W-:Y:S01]  /*fac0*/  FFMA.FTZ R55, R48.reuse, R35, -R55 ;  /* 0x0000002330377223 */ /* 0x040fe20000010837 */
[----:B------:R-:W-:Y:S01]  /*fad0*/  FFMA.FTZ R50, R48, R45, R50 ;  /* 0x0000002d30327223 */ /* 0x000fe20000010032 */
[----:B------:R-:W-:Y:S01]  /*fae0*/  FFMA.FTZ R60, R47, R8, -R46 ;  /* 0x000000082f3c7223 */ /* 0x000fe2000001082e */
[----:B------:R-:W-:-:S02]  /*faf0*/  HADD2.F32 R46, -RZ, R33.H1_H1 ;  /* 0x30000021ff2e7230 */ /* 0x000fc40000004100 */
[-C--:B------:R-:W-:Y:S01]  /*fb00*/  FMUL.FTZ R35, R10, R9.reuse ;  /* 0x000000090a237220 */ /* 0x080fe20000410000 */
[C---:B------:R-:W-:Y:S01]  /*fb10*/  FFMA.FTZ R48, R6.reuse, R9, -R59 ;  /* 0x0000000906307223 */ /* 0x040fe2000001083b */
[----:B------:R-:W-:Y:S02]  /*fb20*/  HADD2.F32 R9, -RZ, R32.H1_H1 ;  /* 0x30000020ff097230 */ /* 0x000fe40000004100 */
[----:B------:R-:W-:Y:S01]  /*fb30*/  FFMA.FTZ R47, R47, R52, R62 ;  /* 0x000000342f2f7223 */ /* 0x000fe2000001003e */
[----:B------:R-:W-:Y:S02]  /*fb40*/  HADD2.F32 R8, -RZ, R28.H1_H1 ;  /* 0x3000001cff087230 */ /* 0x000fe40000004100 */
[----:B------:R-:W-:Y:S01]  /*fb50*/  FFMA.FTZ R35, R6, R49, R35 ;  /* 0x0000003106237223 */ /* 0x000fe20000010023 */
[----:B------:R-:W-:Y:S02]  /*fb60*/  HADD2.F32 R10, -RZ, R29.H1_H1 ;  /* 0x3000001dff0a7230 */ /* 0x000fe40000004100 */
[----:B------:R-:W-:Y:S01]  /*fb70*/  FMUL.FTZ R45, R51, R9 ;  /* 0x00000009332d7220 */ /* 0x000fe20000410000 */
[----:B------:R-:W-:-:S02]  /*fb80*/  HADD2.F32 R4, -RZ, R7.H0_H0 ;  /* 0x20000007ff047230 */ /* 0x000fc40000004100 */
[----:B------:R-:W-:Y:S01]  /*fb90*/  FMUL.FTZ R52, R11, R46 ;  /* 0x0000002e0b347220 */ /* 0x000fe20000410000 */
[----:B------:R-:W-:Y:S02]  /*fba0*/  HADD2.F32 R7, -RZ, R7.H1_H1 ;  /* 0x30000007ff077230 */ /* 0x000fe40000004100 */
[----:B------:R-:W-:Y:S01]  /*fbb0*/  FMUL.FTZ R6, R51, R8 ;  /* 0x0000000833067220 */ /* 0x000fe20000410000 */
[----:B------:R-:W-:Y:S01]  /*fbc0*/  FMUL.FTZ R49, R11, R10 ;  /* 0x0000000a0b317220 */ /* 0x000fe20000410000 */
[C---:B------:R-:W-:Y:S01]  /*fbd0*/  FFMA.FTZ R45, R4.reuse, R8, -R45 ;  /* 0x00000008042d7223 */ /* 0x040fe2000001082d */
[----:B------:R-:W-:Y:S01]  /*fbe0*/  F2FP.F16.F32.PACK_AB R8, R53, R58 ;  /* 0x0000003a3508723e */ /* 0x000fe200000000ff */
[C---:B------:R-:W-:Y:S01]  /*fbf0*/  FFMA.FTZ R52, R7.reuse, R10, -R52 ;  /* 0x0000000a07347223 */ /* 0x040fe20000010834 */
[----:B------:R-:W-:Y:S01]  /*fc00*/  FFMA.FTZ R11, R4, R9, R6 ;  /* 0x00000009040b7223 */ /* 0x000fe20000010006 */
[----:B------:R-:W-:Y:S01]  /*fc10*/  FFMA.FTZ R46, R7, R46, R49 ;  /* 0x0000002e072e7223 */ /* 0x000fe20000010031 */
[----:B------:R-:W-:-:S02]  /*fc20*/  F2FP.F16.F32.PACK_AB R4, R56, R5 ;  /* 0x000000053804723e */ /* 0x000fc400000000ff */
[----:B------:R-:W-:Y:S02]  /*fc30*/  F2FP.F16.F32.PACK_AB R5, R60, R57 ;  /* 0x000000393c05723e */ /* 0x000fe400000000ff */
[----:B------:R-:W-:Y:S02]  /*fc40*/  F2FP.F16.F32.PACK_AB R6, R48, R55 ;  /* 0x000000373006723e */ /* 0x000fe400000000ff */
[----:B------:R-:W-:Y:S02]  /*fc50*/  F2FP.F16.F32.PACK_AB R7, R52, R45 ;  /* 0x0000002d3407723e */ /* 0x000fe400000000ff */
[----:B------:R-:W-:Y:S02]  /*fc60*/  F2FP.F16.F32.PACK_AB R9, R47, R54 ;  /* 0x000000362f09723e */ /* 0x000fe400000000ff */
[----:B------:R-:W-:Y:S01]  /*fc70*/  F2FP.F16.F32.PACK_AB R10, R35, R50 ;  /* 0x00000032230a723e */ /* 0x000fe200000000ff */
[----:B------:R2:W-:Y:S01]  /*fc80*/  STS.128 [R61], R4 ;  /* 0x000000043d007388 */ /* 0x0005e20000000c00 */
[----:B------:R-:W-:-:S05]  /*fc90*/  F2FP.F16.F32.PACK_AB R11, R46, R11 ;  /* 0x0000000b2e0b723e */ /* 0x000fca00000000ff */
[----:B------:R2:W-:Y:S02]  /*fca0*/  STS.128 [R34+0x12400], R8 ;  /* 0x0124000822007388 */ /* 0x0005e40000000c00 */
.L_x_615:
[----:B------:R-:W-:Y:S05]  /*fcb0*/  BSYNC B2 ;  /* 0x0000000000027941 */ /* 0x000fea0003800000 */
.L_x_614:
[----:B------:R-:W-:Y:S05]  /*fcc0*/  @P2 BRA `(.L_x_611) ;  /* 0x00000004005c2947 */ /* 0x000fea0003800000 */
[----:B------:R-:W3:Y:S01]  /*fcd0*/  LDL R59, [R1+0x110] ;  /* 0x00011000013b7983 */ /* 0x000ee20000100800 */
[----:B------:R-:W-:Y:S01]  /*fce0*/  LEA.HI R13, R13, R198, RZ, 0x1d ;  /* 0x000000c60d0d7211 */ /* 0x000fe200078fe8ff */
[----:B------:R-:W-:Y:S02]  /*fcf0*/  HADD2.F32 R51, -RZ, R0.H0_H0 ;  /* 0x20000000ff337230 */ /* 0x000fe40000004100 */
[----:B------:R-:W-:Y:S01]  /*fd00*/  HADD2.F32 R52, -RZ, R20.H0_H0 ;  /* 0x20000014ff347230 */ /* 0x000fe20000004100 */
[----:B-12---:R-:W-:Y:S01]  /*fd10*/  SHF.R.S32.HI R6, RZ, 0x1f, R13 ;  /* 0x0000001fff067819 */ /* 0x006fe2000001140d */
[----:B------:R-:W-:Y:S01]  /*fd20*/  HADD2.F32 R53, -RZ, R21.H0_H0 ;  /* 0x20000015ff357230 */ /* 0x000fe20000004100 */
[----:B------:R-:W-:Y:S02]  /*fd30*/  SHF.L.U32 R4, R13, 0x3, RZ ;  /* 0x000000030d047819 */ /* 0x000fe400000006ff */
[----:B------:R-:W-:Y:S02]  /*fd40*/  LEA.HI R6, R6, R13, RZ, 0x3 ;  /* 0x0000000d06067211 */ /* 0x000fe400078f18ff */
[----:B0-----:R-:W-:-:S03]  /*fd50*/  LOP3.LUT R5, R217, 0x38, R4, 0xf8, !PT ;  /* 0x00000038d9057812 */ /* 0x001fc600078ef804 */
        /* <DEDUP_REMOVED lines=8> */
[----:B------:R-:W-:Y:S02]  /*fde0*/  HADD2.F32 R48, -RZ, R9.H0_H0 ;  /* 0x20000009ff307230 */ /* 0x000fe40000004100 */
[C---:B------:R-:W-:Y:S01]  /*fdf0*/  FMUL.FTZ R55, R47.reuse, R52 ;  /* 0x000000342f377220 */ /* 0x040fe20000410000 */
[----:B------:R-:W-:Y:S01]  /*fe00*/  FMUL.FTZ R57, R47, R51 ;  /* 0x000000332f397220 */ /* 0x000fe20000410000 */
[----:B------:R-:W-:-:S02]  /*fe10*/  HADD2.F32 R47, -RZ, R12.H0_H0 ;  /* 0x2000000cff2f7230 */ /* 0x000fc40000004100 */
[C---:B------:R-:W-:Y:S01]  /*fe20*/  FMUL.FTZ R54, R8.reuse, R53 ;  /* 0x0000003508367220 */ /* 0x040fe20000410000 */
[----:B------:R-:W-:Y:S02]  /*fe30*/  HADD2.F32 R9, -RZ, R9.H1_H1 ;  /* 0x30000009ff097230 */ /* 0x000fe40000004100 */
[--C-:B------:R-:W-:Y:S02]  /*fe40*/  HADD2.F32 R49, -RZ, R10.reuse.H0_H0 ;  /* 0x2000000aff317230 */ /* 0x100fe40000004100 */
[----:B------:R-:W-:Y:S01]  /*fe50*/  FMUL.FTZ R8, R8, R47 ;  /* 0x0000002f08087220 */ /* 0x000fe20000410000 */
[----:B------:R-:W-:Y:S02]  /*fe60*/  HADD2.F32 R10, -RZ, R10.H1_H1 ;  /* 0x3000000aff0a7230 */ /* 0x000fe40000004100 */
[--C-:B------:R-:W-:Y:S02]  /*fe70*/  HADD2.F32 R50, -RZ, R11.reuse.H0_H0 ;  /* 0x2000000bff327230 */ /* 0x100fe40000004100 */
[----:B------:R-:W-:Y:S01]  /*fe80*/  HADD2.F32 R11, -RZ, R11.H1_H1 ;  /* 0x3000000bff0b7230 */ /* 0x000fe20000004100 */
[----:B---3--:R-:W0:Y:S02]  /*fe90*/  LDS.128 R4, [R59] ;  /* 0x000000003b047984 */ /* 0x008e240000000c00 */
[----:B0-----:R-:W-:-:S02]  /*fea0*/  HADD2.F32 R34, -RZ, R4.H0_H0 ;  /* 0x20000004ff227230 */ /* 0x001fc40000004100 */
[----:B------:R-:W-:Y:S02]  /*feb0*/  HADD2.F32 R35, -RZ, R4.H1_H1 ;  /* 0x30000004ff237230 */ /* 0x000fe40000004100 */
[----:B------:R-:W-:Y:S02]  /*fec0*/  HADD2.F32 R45, -RZ, R5.H0_H0 ;  /* 0x20000005ff2d7230 */ /* 0x000fe40000004100 */
[C---:B------:R-:W-:Y:S01]  /*fed0*/  FFMA.FTZ R55, R34.reuse, R51, -R55 ;  /* 0x0000003322377223 */ /* 0x040fe20000010837 */
[----:B------:R-:W-:Y:S01]  /*fee0*/  FFMA.FTZ R57, R34, R52, R57 ;  /* 0x0000003422397223 */ /* 0x000fe20000010039 */
[----:B------:R-:W-:Y:S02]  /*fef0*/  HADD2.F32 R51, -RZ, R20.H1_H1 ;  /* 0x30000014ff337230 */ /* 0x000fe40000004100 */
[----:B------:R-:W-:Y:S01]  /*ff00*/  FFMA.FTZ R54, R35, R47, -R54 ;  /* 0x0000002f23367223 */ /* 0x000fe20000010836 */
[----:B------:R-:W-:Y:S02]  /*ff10*/  HADD2.F32 R34, -RZ, R0.H1_H1 ;  /* 0x30000000ff227230 */ /* 0x000fe40000004100 */
[----:B------:R-:W-:-:S02]  /*ff20*/  HADD2.F32 R52, -RZ, R21.H1_H1 ;  /* 0x30000015ff347230 */ /* 0x000fc40000004100 */
[C---:B------:R-:W-:Y:S01]  /*ff30*/  FMUL.FTZ R56, R48.reuse, R51 ;  /* 0x0000003330387220 */ /* 0x040fe20000410000 */
[----:B------:R-:W-:Y:S02]  /*ff40*/  HADD2.F32 R5, -RZ, R5.H1_H1 ;  /* 0x30000005ff057230 */ /* 0x000fe40000004100 */
[-C--:B------:R-:W-:Y:S01]  /*ff50*/  FMUL.FTZ R58, R48, R34.reuse ;  /* 0x00000022303a7220 */ /* 0x080fe20000410000 */
[----:B------:R-:W-:Y:S01]  /*ff60*/  FFMA.FTZ R48, R35, R53, R8 ;  /* 0x0000003523307223 */ /* 0x000fe20000010008 */
[----:B------:R-:W-:Y:S02]  /*ff70*/  HADD2.F32 R8, -RZ, R12.H1_H1 ;  /* 0x3000000cff087230 */ /* 0x000fe40000004100 */
[----:B------:R-:W-:Y:S01]  /*ff80*/  FFMA.FTZ R56, R45, R34, -R56 ;  /* 0x000000222d387223 */ /* 0x000fe20000010838 */
[----:B------:R-:W-:Y:S01]  /*ff90*/  FMUL.FTZ R60, R9, R52 ;  /* 0x00000034093c7220 */ /* 0x000fe20000410000 */
[----:B------:R-:W-:Y:S02]  /*ffa0*/  HADD2.F32 R34, -RZ, R14.H0_H0 ;  /* 0x2000000eff227230 */ /* 0x000fe40000004100 */
[----:B------:R-:W-:Y:S01]  /*ffb0*/  FFMA.FTZ R58, R45, R51, R58 ;  /* 0x000000332d3a7223 */ /* 0x000fe2000001003a */
[----:B------:R-:W-:-:S02]  /*ffc0*/  HADD2.F32 R35, -RZ, R24.H0_H0 ;  /* 0x20000018ff237230 */ /* 0x000fc40000004100 */
[-C--:B------:R-:W-:Y:S01]  /*ffd0*/  FMUL.FTZ R62, R9, R8.reuse ;  /* 0x00000008093e7220 */ /* 0x080fe20000410000 */
[----:B------:R-:W-:Y:S02]  /*ffe0*/  HADD2.F32 R45, -RZ, R25.H0_H0 ;  /* 0x20000019ff2d7230 */ /* 0x000fe40000004100 */
[----:B------:R-:W-:Y:S01]  /*fff0*/  FFMA.FTZ R47, R5, R8, -R60 ;  /* 0x00000008052f7223 */ /* 0x000fe2000001083c */
[--C-:B------:R-:W-:Y:S02]  /*10000*/  HADD2.F32 R46, -RZ, R6.reuse.H0_H0 ;  /* 0x20000006ff2e7230 */ /* 0x100fe40000004100 */
[C---:B------:R-:W-:Y:S01]  /*10010*/  FMUL.FTZ R51, R49.reuse, R35 ;  /* 0x0000002331337220 */ /* 0x040fe20000410000 */
[----:B------:R-:W-:Y:S01]  /*10020*/  FMUL.FTZ R8, R49, R34 ;  /* 0x0000002231087220 */ /* 0x000fe20000410000 */
[----:B------:R-:W-:Y:S02]  /*10030*/  HADD2.F32 R6, -RZ, R6.H1_H1 ;  /* 0x30000006ff067230 */ /* 0x000fe40000004100 */
[----:B------:R-:W-:Y:S01]  /*10040*/  FFMA.FTZ R49, R5, R52, R62 ;  /* 0x0000003405317223 */ /* 0x000fe2000001003e */
[----:B------:R-:W-:-:S02]  /*10050*/  HADD2.F32 R9, -RZ, R15.H0_H0 ;  /* 0x2000000fff097230 */ /* 0x000fc40000004100 */
[----:B------:R-:W-:Y:S01]  /*10060*/  FMUL.FTZ R5, R10, R45 ;  /* 0x0000002d0a057220 */ /* 0x000fe20000410000 */
[C---:B------:R-:W-:Y:S01]  /*10070*/  FFMA.FTZ R51, R46.reuse, R34, -R51 ;  /* 0x000000222e337223 */ /* 0x040fe20000010833 */
[----:B------:R-:W-:Y:S01]  /*10080*/  FFMA.FTZ R35, R46, R35, R8 ;  /* 0x000000232e237223 */ /* 0x000fe20000010008 */
[----:B------:R-:W-:Y:S02]  /*10090*/  HADD2.F32 R8, -RZ, R15.H1_H1 ;  /* 0x3000000fff087230 */ /* 0x000fe40000004100 */
[-C--:B------:R-:W-:Y:S01]  /*100a0*/  FMUL.FTZ R53, R10, R9.reuse ;  /* 0x000000090a357220 */ /* 0x080fe20000410000 */
[C---:B------:R-:W-:Y:S01]  /*100b0*/  FFMA.FTZ R34, R6.reuse, R9, -R5 ;  /* 0x0000000906227223 */ /* 0x040fe20000010805 */
[----:B------:R-:W-:Y:S02]  /*100c0*/  HADD2.F32 R9, -RZ, R24.H1_H1 ;  /* 0x30000018ff097230 */ /* 0x000fe40000004100 */
[----:B------:R-:W-:Y:S02]  /*100d0*/  HADD2.F32 R5, -RZ, R14.H1_H1 ;  /* 0x3000000eff057230 */ /* 0x000fe40000004100 */
[----:B------:R-:W-:Y:S01]  /*100e0*/  FFMA.FTZ R46, R6, R45, R53 ;  /* 0x0000002d062e7223 */ /* 0x000fe20000010035 */
[----:B------:R-:W-:-:S02]  /*100f0*/  HADD2.F32 R10, -RZ, R25.H1_H1 ;  /* 0x30000019ff0a7230 */ /* 0x000fc40000004100 */
[C---:B------:R-:W-:Y:S01]  /*10100*/  FMUL.FTZ R45, R50.reuse, R9 ;  /* 0x00000009322d7220 */ /* 0x040fe20000410000 */
[--C-:B------:R-:W-:Y:S02]  /*10110*/  HADD2.F32 R4, -RZ, R7.reuse.H0_H0 ;  /* 0x20000007ff047230 */ /* 0x100fe40000004100 */
[----:B------:R-:W-:Y:S01]  /*10120*/  FMUL.FTZ R50, R50, R5 ;  /* 0x0000000532327220 */ /* 0x000fe20000410000 */
[----:B------:R-:W-:Y:S02]  /*10130*/  HADD2.F32 R7, -RZ, R7.H1_H1 ;  /* 0x30000007ff077230 */ /* 0x000fe40000004100 */
[C---:B------:R-:W-:Y:S01]  /*10140*/  FMUL.FTZ R6, R11.reuse, R10 ;  /* 0x0000000a0b067220 */ /* 0x040fe20000410000 */
        /* <DEDUP_REMOVED lines=12> */
[----:B------:R-:W-:-:S02]  /*10210*/  F2FP.F16.F32.PACK_AB R10, R46, R35 ;  /* 0x000000232e0a723e */ /* 0x000fc400000000ff */
[----:B------:R-:W-:-:S05]  /*10220*/  F2FP.F16.F32.PACK_AB R11, R52, R11 ;  /* 0x0000000b340b723e */ /* 0x000fca00000000ff */
[----:B------:R3:W-:Y:S02]  /*10230*/  STS.128 [R13+0x12400], R8 ;  /* 0x012400080d007388 */ /* 0x0007e40000000c00 */
.L_x_611:
[----:B------:R-:W-:Y:S05]  /*10240*/  BSYNC B1 ;  /* 0x0000000000017941 */ /* 0x000fea0003800000 */
.L_x_610:
[----:B-123--:R-:W-:-:S04]  /*10250*/  IADD3 R4, R202, 0x40, RZ ;  /* 0x00000040ca047810 */ /* 0x00efc80007ffe0ff */
[----:B------:R-:W-:-:S13]  /*10260*/  ISETP.GE.AND P0, PT, R4, R3, PT ;  /* 0x000000030400720c */ /* 0x000fda0003f06270 */
[----:B------:R-:W-:Y:S05]  /*10270*/  @P0 BRA `(.L_x_594) ;  /* 0x0000001000880947 */ /* 0x000fea0003800000 */
[----:B------:R-:W1:Y:S01]  /*10280*/  LDC R3, c[0x0][0x3f4] ;  /* 0x0000fd00ff037b82 */ /* 0x000e620000000800 */
[----:B------:R-:W-:Y:S01]  /*10290*/  BSSY B1, `(.L_x_616) ;  /* 0x000005e000017945 */ /* 0x000fe20003800000 */
[----:B------:R-:W-:Y:S02]  /*102a0*/  SHF.R.U32.HI R57, RZ, 0x3, R204 ;  /* 0x00000003ff397819 */ /* 0x000fe400000116cc */
[-C--:B-1----:R-:W-:Y:S02]  /*102b0*/  ISETP.GE.AND P0, PT, R16, R3.reuse, PT ;  /* 0x000000031000720c */ /* 0x082fe40003f06270 */
[-C--:B------:R-:W-:Y:S02]  /*102c0*/  ISETP.GE.AND P1, PT, R193, R3.reuse, PT ;  /* 0x00000003c100720c */ /* 0x080fe40003f26270 */
[----:B------:R-:W-:-:S09]  /*102d0*/  ISETP.GE.AND P2, PT, R192, R3, PT ;  /* 0x00000003c000720c */ /* 0x000fd20003f46270 */
[----:B------:R-:W-:Y:S05]  /*102e0*/  @P0 BRA `(.L_x_617) ;  /* 0x0000000400600947 */ /* 0x000fea0003800000 */
[----:B------:R-:W2:Y:S04]  /*102f0*/  LDL R4, [R1+0xa8] ;  /* 0x0000a80001047983 */ /* 0x000ea80000100800 */
[----:B------:R-:W3:Y:S01]  /*10300*/  LDL R59, [R1+0x114] ;  /* 0x00011400013b7983 */ /* 0x000ee20000100800 */
[----:B------:R-:W-:Y:S02]  /*10310*/  HADD2.F32 R54, -RZ, R41.H0_H0 ;  /* 0x20000029ff367230 */ /* 0x000fe40000004100 */
[----:B------:R-:W-:Y:S02]  /*10320*/  HADD2.F32 R52, -RZ, R37.H0_H0 ;  /* 0x20000025ff347230 */ /* 0x000fe40000004100 */
[----:B------:R-:W-:Y:S02]  /*10330*/  HADD2.F32 R55, -RZ, R42.H0_H0 ;  /* 0x2000002aff377230 */ /* 0x000fe40000004100 */
[----:B------:R-:W-:-:S02]  /*10340*/  HADD2.F32 R53, -RZ, R38.H0_H0 ;  /* 0x20000026ff357230 */ /* 0x000fc40000004100 */
[----:B------:R-:W-:Y:S02]  /*10350*/  HADD2.F32 R41, -RZ, R41.H1_H1 ;  /* 0x30000029ff297230 */ /* 0x000fe40000004100 */
[----:B------:R-:W-:Y:S02]  /*10360*/  HADD2.F32 R37, -RZ, R37.H1_H1 ;  /* 0x30000025ff257230 */ /* 0x000fe40000004100 */
[----:B------:R-:W-:Y:S02]  /*10370*/  HADD2.F32 R56, -RZ, R43.H0_H0 ;  /* 0x2000002bff387230 */ /* 0x000fe40000004100 */
[----:B------:R-:W-:Y:S01]  /*10380*/  HADD2.F32 R58, -RZ, R44.H0_H0 ;  /* 0x2000002cff3a7230 */ /* 0x000fe20000004100 */
[----:B--2---:R-:W-:-:S04]  /*10390*/  LEA.HI R4, R3, R4, RZ, 0x1d ;  /* 0x0000000403047211 */ /* 0x004fc800078fe8ff */
[----:B------:R-:W-:Y:S01]  /*103a0*/  SHF.R.S32.HI R7, RZ, 0x1f, R4 ;  /* 0x0000001fff077819 */ /* 0x000fe20000011404 */
[----:B0-----:R-:W-:-:S03]  /*103b0*/  IMAD.SHL.U32 R5, R4, 0x8, RZ ;  /* 0x0000000804057824 */ /* 0x001fc600078e00ff */
[----:B------:R-:W-:Y:S02]  /*103c0*/  LEA.HI R7, R7, R4, RZ, 0x3 ;  /* 0x0000000407077211 */ /* 0x000fe400078f18ff */
[----:B------:R-:W-:-:S03]  /*103d0*/  LOP3.LUT R4, R204, 0x38, R5, 0xf8, !PT ;  /* 0x00000038cc047812 */ /* 0x000fc600078ef805 */
[----:B------:R-:W-:Y:S01]  /*103e0*/  IMAD.SHL.U32 R7, R7, 0x400, RZ ;  /* 0x0000040007077824 */ /* 0x000fe200078e00ff */
[----:B------:R-:W-:-:S04]  /*103f0*/  LOP3.LUT R9, R4, R57, RZ, 0x3c, !PT ;  /* 0x0000003904097212 */ /* 0x000fc800078e3cff */
[----:B------:R-:W-:Y:S02]  /*10400*/  LOP3.LUT R8, R7, 0x7fffe000, RZ, 0xc0, !PT ;  /* 0x7fffe00007087812 */ /* 0x000fe400078ec0ff */
[----:B---3--:R-:W0:Y:S02]  /*10410*/  LDS.128 R4, [R59] ;  /* 0x000000003b047984 */ /* 0x008e240000000c00 */
[----:B------:R-:W-:-:S04]  /*10420*/  IADD3 R9, R9, R8, R220 ;  /* 0x0000000809097210 */ /* 0x000fc80007ffe0dc */
[----:B------:R-:W-:-:S05]  /*10430*/  LEA R13, R9, R2, 0x1 ;  /* 0x00000002090d7211 */ /* 0x000fca00078e08ff */
        /* <DEDUP_REMOVED lines=9> */
[--C-:B------:R-:W-:Y:S02]  /*104d0*/  HADD2.F32 R48, -RZ, R9.reuse.H0_H0 ;  /* 0x20000009ff307230 */ /* 0x100fe40000004100 */
[-C--:B------:R-:W-:Y:S01]  /*104e0*/  FMUL.FTZ R51, R54, R47.reuse ;  /* 0x0000002f36337220 */ /* 0x080fe20000410000 */
[C---:B------:R-:W-:Y:S01]  /*104f0*/  FMUL.FTZ R47, R52.reuse, R47 ;  /* 0x0000002f342f7220 */ /* 0x040fe20000410000 */
[----:B------:R-:W-:Y:S02]  /*10500*/  HADD2.F32 R9, -RZ, R9.H1_H1 ;  /* 0x30000009ff097230 */ /* 0x000fe40000004100 */
[----:B------:R-:W-:Y:S01]  /*10510*/  FFMA.FTZ R51, R52, R34, -R51 ;  /* 0x0000002234337223 */ /* 0x000fe20000010833 */
[-C--:B------:R-:W-:Y:S01]  /*10520*/  FMUL.FTZ R52, R55, R8.reuse ;  /* 0x0000000837347220 */ /* 0x080fe20000410000 */
[----:B------:R-:W-:Y:S01]  /*10530*/  FMUL.FTZ R8, R53, R8 ;  /* 0x0000000835087220 */ /* 0x000fe20000410000 */
[----:B------:R-:W-:Y:S01]  /*10540*/  FFMA.FTZ R47, R54, R34, R47 ;  /* 0x00000022362f7223 */ /* 0x000fe2000001002f */
[----:B------:R-:W-:-:S02]  /*10550*/  HADD2.F32 R49, -RZ, R10.H0_H0 ;  /* 0x2000000aff317230 */ /* 0x000fc40000004100 */
[-C--:B------:R-:W-:Y:S01]  /*10560*/  FFMA.FTZ R52, R53, R35.reuse, -R52 ;  /* 0x0000002335347223 */ /* 0x080fe20000010834 */
[----:B------:R-:W-:Y:S02]  /*10570*/  HADD2.F32 R53, -RZ, R42.H1_H1 ;  /* 0x3000002aff357230 */ /* 0x000fe40000004100 */
[----:B------:R-:W-:Y:S01]  /*10580*/  FFMA.FTZ R8, R55, R35, R8 ;  /* 0x0000002337087223 */ /* 0x000fe20000010008 */
[----:B------:R-:W-:Y:S02]  /*10590*/  HADD2.F32 R35, -RZ, R38.H1_H1 ;  /* 0x30000026ff237230 */ /* 0x000fe40000004100 */
[----:B------:R-:W-:Y:S01]  /*105a0*/  FMUL.FTZ R34, R41, R48 ;  /* 0x0000003029227220 */ /* 0x000fe20000410000 */
[----:B------:R-:W-:Y:S02]  /*105b0*/  HADD2.F32 R54, -RZ, R39.H0_H0 ;  /* 0x20000027ff367230 */ /* 0x000fe40000004100 */
[----:B------:R-:W-:Y:S01]  /*105c0*/  FMUL.FTZ R38, R53, R9 ;  /* 0x0000000935267220 */ /* 0x000fe20000410000 */
[----:B------:R-:W-:-:S02]  /*105d0*/  HADD2.F32 R10, -RZ, R10.H1_H1 ;  /* 0x3000000aff0a7230 */ /* 0x000fc40000004100 */
[----:B------:R-:W-:Y:S01]  /*105e0*/  FMUL.FTZ R42, R35, R9 ;  /* 0x00000009232a7220 */ /* 0x000fe20000410000 */
[C---:B------:R-:W-:Y:S01]  /*105f0*/  FMUL.FTZ R48, R37.reuse, R48 ;  /* 0x0000003025307220 */ /* 0x040fe20000410000 */
[----:B------:R-:W-:Y:S01]  /*10600*/  FFMA.FTZ R34, R37, R45, -R34 ;  /* 0x0000002d25227223 */ /* 0x000fe20000010822 */
[----:B------:R-:W-:Y:S01]  /*10610*/  FFMA.FTZ R9, R35, R5, -R38 ;  /* 0x0000000523097223 */ /* 0x000fe20000010826 */
[----:B------:R-:W-:Y:S02]  /*10620*/  HADD2.F32 R38, -RZ, R40.H0_H0 ;  /* 0x20000028ff267230 */ /* 0x000fe40000004100 */
[-C--:B------:R-:W-:Y:S01]  /*10630*/  FMUL.FTZ R37, R56, R49.reuse ;  /* 0x0000003138257220 */ /* 0x080fe20000410000 */
[----:B------:R-:W-:Y:S01]  /*10640*/  FMUL.FTZ R49, R54, R49 ;  /* 0x0000003136317220 */ /* 0x000fe20000410000 */
[----:B------:R-:W-:Y:S01]  /*10650*/  FFMA.FTZ R35, R53, R5, R42 ;  /* 0x0000000535237223 */ /* 0x000fe2000001002a */
[--C-:B------:R-:W-:Y:S02]  /*10660*/  HADD2.F32 R50, -RZ, R11.reuse.H0_H0 ;  /* 0x2000000bff327230 */ /* 0x100fe40000004100 */
[----:B------:R-:W-:Y:S01]  /*10670*/  FFMA.FTZ R48, R41, R45, R48 ;  /* 0x0000002d29307223 */ /* 0x000fe20000010030 */
[----:B------:R-:W-:Y:S01]  /*10680*/  FMUL.FTZ R5, R58, R10 ;  /* 0x0000000a3a057220 */ /* 0x000fe20000410000 */
[----:B------:R-:W-:Y:S01]  /*10690*/  FFMA.FTZ R37, R54, R46, -R37 ;  /* 0x0000002e36257223 */ /* 0x000fe20000010825 */
[----:B------:R-:W-:-:S02]  /*106a0*/  HADD2.F32 R11, -RZ, R11.H1_H1 ;  /* 0x3000000bff0b7230 */ /* 0x000fc40000004100 */
[----:B------:R-:W-:Y:S01]  /*106b0*/  FFMA.FTZ R49, R56, R46, R49 ;  /* 0x0000002e38317223 */ /* 0x000fe20000010031 */
[C---:B------:R-:W-:Y:S01]  /*106c0*/  FMUL.FTZ R41, R38.reuse, R10 ;  /* 0x0000000a26297220 */ /* 0x040fe20000410000 */
[----:B------:R-:W-:Y:S02]  /*106d0*/  HADD2.F32 R54, -RZ, R43.H1_H1 ;  /* 0x3000002bff367230 */ /* 0x000fe40000004100 */
[-C--:B------:R-:W-:Y:S01]  /*106e0*/  FFMA.FTZ R10, R38, R6.reuse, -R5 ;  /* 0x00000006260a7223 */ /* 0x080fe20000010805 */
[----:B------:R-:W-:Y:S02]  /*106f0*/  HADD2.F32 R45, -RZ, R44.H1_H1 ;  /* 0x3000002cff2d7230 */ /* 0x000fe40000004100 */
[----:B------:R-:W-:Y:S01]  /*10700*/  FFMA.FTZ R38, R58, R6, R41 ;  /* 0x000000063a267223 */ /* 0x000fe20000010029 */
[----:B------:R-:W-:Y:S02]  /*10710*/  HADD2.F32 R46, -RZ, R39.H1_H1 ;  /* 0x30000027ff2e7230 */ /* 0x000fe40000004100 */
[----:B------:R-:W-:Y:S01]  /*10720*/  FMUL.FTZ R5, R54, R50 ;  /* 0x0000003236057220 */ /* 0x000fe20000410000 */
[----:B------:R-:W-:-:S02]  /*10730*/  HADD2.F32 R43, -RZ, R40.H1_H1 ;  /* 0x30000028ff2b7230 */ /* 0x000fc40000004100 */
[-C--:B------:R-:W-:Y:S01]  /*10740*/  FMUL.FTZ R6, R45, R11.reuse ;  /* 0x0000000b2d067220 */ /* 0x080fe20000410000 */
[--C-:B------:R-:W-:Y:S02]  /*10750*/  HADD2.F32 R4, -RZ, R7.reuse.H0_H0 ;  /* 0x20000007ff047230 */ /* 0x100fe40000004100 */
[----:B------:R-:W-:Y:S01]  /*10760*/  FMUL.FTZ R39, R46, R50 ;  /* 0x000000322e277220 */ /* 0x000fe20000410000 */
[----:B------:R-:W-:Y:S02]  /*10770*/  HADD2.F32 R7, -RZ, R7.H1_H1 ;  /* 0x30000007ff077230 */ /* 0x000fe40000004100 */
[C---:B------:R-:W-:Y:S01]  /*10780*/  FMUL.FTZ R42, R43.reuse, R11 ;  /* 0x0000000b2b2a7220 */ /* 0x040fe20000410000 */
[----:B------:R-:W-:Y:S01]  /*10790*/  F2FP.F16.F32.PACK_AB R8, R8, R47 ;  /* 0x0000002f0808723e */ /* 0x000fe200000000ff */
[-C--:B------:R-:W-:Y:S01]  /*107a0*/  FFMA.FTZ R11, R46, R4.reuse, -R5 ;  /* 0x000000042e0b7223 */ /* 0x080fe20000010805 */
[----:B------:R-:W-:Y:S01]  /*107b0*/  FFMA.FTZ R39, R54, R4, R39 ;  /* 0x0000000436277223 */ /* 0x000fe20000010027 */
[-C--:B------:R-:W-:Y:S01]  /*107c0*/  FFMA.FTZ R40, R43, R7.reuse, -R6 ;  /* 0x000000072b287223 */ /* 0x080fe20000010806 */
        /* <DEDUP_REMOVED lines=10> */
.L_x_617:
[----:B------:R-:W-:Y:S05]  /*10870*/  BSYNC B1 ;  /* 0x0000000000017941 */ /* 0x000fea0003800000 */
.L_x_616:
[----:B------:R-:W-:Y:S04]  /*10880*/  BSSY B1, `(.L_x_618) ;  /* 0x0000061000017945 */ /* 0x000fe80003800000 */
[----:B------:R-:W-:Y:S05]  /*10890*/  @P1 BRA `(.L_x_619) ;  /* 0x00000004007c1947 */ /* 0x000fea0003800000 */
[----:B-1----:R-:W-:Y:S01]  /*108a0*/  SHF.R.S32.HI R4, RZ, 0x1f, R193 ;  /* 0x0000001fff047819 */ /* 0x002fe200000114c1 */
[----:B------:R-:W-:Y:S02]  /*108b0*/  HADD2.F32 R47, -RZ, R30.H0_H0 ;  /* 0x2000001eff2f7230 */ /* 0x000fe40000004100 */
[----:B------:R-:W-:Y:S01]  /*108c0*/  HADD2.F32 R45, -RZ, R26.H0_H0 ;  /* 0x2000001aff2d7230 */ /* 0x000fe20000004100 */
[CC--:B------:R-:W-:Y:S01]  /*108d0*/  LEA.HI R6, R4.reuse, R193.reuse, RZ, 0x6 ;  /* 0x000000c104067211 */ /* 0x0c0fe200078f30ff */
[----:B------:R-:W-:Y:S01]  /*108e0*/  HADD2.F32 R48, -RZ, R31.H0_H0 ;  /* 0x2000001fff307230 */ /* 0x000fe20000004100 */
[----:B0-----:R-:W-:Y:S01]  /*108f0*/  LEA.HI R5, R4, R193, RZ, 0x3 ;  /* 0x000000c104057211 */ /* 0x001fe200078f18ff */
[----:B------:R-:W-:Y:S01]  /*10900*/  HADD2.F32 R46, -RZ, R27.H0_H0 ;  /* 0x2000001bff2e7230 */ /* 0x000fe20000004100 */
[----:B------:R-:W-:Y:S01]  /*10910*/  LEA.HI R4, R3, R197, RZ, 0x1d ;  /* 0x000000c503047211 */ /* 0x000fe200078fe8ff */
[----:B------:R-:W-:Y:S01]  /*10920*/  IMAD.SHL.U32 R6, R6, 0x80, RZ ;  /* 0x0000008006067824 */ /* 0x000fe200078e00ff */
[----:B------:R-:W-:Y:S01]  /*10930*/  LOP3.LUT R5, R204, 0x38, R5, 0xf8, !PT ;  /* 0x00000038cc057812 */ /* 0x000fe200078ef805 */
[----:B------:R-:W-:Y:S01]  /*10940*/  HADD2.F32 R49, -RZ, R30.H1_H1 ;  /* 0x3000001eff317230 */ /* 0x000fe20000004100 */
[----:B------:R-:W-:Y:S01]  /*10950*/  SHF.R.S32.HI R7, RZ, 0x1f, R4 ;  /* 0x0000001fff077819 */ /* 0x000fe20000011404 */
[----:B------:R-:W-:Y:S01]  /*10960*/  HADD2.F32 R51, -RZ, R31.H1_H1 ;  /* 0x3000001fff337230 */ /* 0x000fe20000004100 */
[----:B------:R-:W-:Y:S01]  /*10970*/  LOP3.LUT R9, R6, 0xffffe000, RZ, 0xc0, !PT ;  /* 0xffffe00006097812 */ /* 0x000fe200078ec0ff */
[----:B------:R-:W-:Y:S01]  /*10980*/  HADD2.F32 R27, -RZ, R27.H1_H1 ;  /* 0x3000001bff1b7230 */ /* 0x000fe20000004100 */
[----:B------:R-:W-:Y:S01]  /*10990*/  LOP3.LUT R6, R5, R57, RZ, 0x3c, !PT ;  /* 0x0000003905067212 */ /* 0x000fe200078e3cff */
[----:B------:R-:W-:Y:S01]  /*109a0*/  IMAD.SHL.U32 R5, R4, 0x8, RZ ;  /* 0x0000000804057824 */ /* 0x000fe200078e00ff */
[----:B------:R-:W-:Y:S01]  /*109b0*/  LEA.HI R7, R7, R4, RZ, 0x3 ;  /* 0x0000000407077211 */ /* 0x000fe200078f18ff */
[--C-:B------:R-:W-:Y:S01]  /*109c0*/  HADD2.F32 R50, -RZ, R33.reuse.H0_H0 ;  /* 0x20000021ff327230 */ /* 0x100fe20000004100 */
[----:B------:R-:W-:Y:S01]  /*109d0*/  IADD3 R6, R6, R9, R220 ;  /* 0x0000000906067210 */ /* 0x000fe20007ffe0dc */
[----:B------:R-:W-:Y:S01]  /*109e0*/  HADD2.F32 R33, -RZ, R33.H1_H1 ;  /* 0x30000021ff217230 */ /* 0x000fe20000004100 */
[----:B------:R-:W-:-:S02]  /*109f0*/  LOP3.LUT R4, R204, 0x38, R5, 0xf8, !PT ;  /* 0x00000038cc047812 */ /* 0x000fc400078ef805 */
[----:B------:R-:W-:Y:S02]  /*10a00*/  SHF.L.U32 R7, R7, 0xa, RZ ;  /* 0x0000000a07077819 */ /* 0x000fe400000006ff */
[----:B------:R-:W-:Y:S02]  /*10a10*/  LOP3.LUT R9, R4, R57, RZ, 0x3c, !PT ;  /* 0x0000003904097212 */ /* 0x000fe400078e3cff */
[----:B------:R-:W-:Y:S02]  /*10a20*/  LOP3.LUT R8, R7, 0x7fffe000, RZ, 0xc0, !PT ;  /* 0x7fffe00007087812 */ /* 0x000fe400078ec0ff */
[----:B------:R-:W-:Y:S02]  /*10a30*/  LEA R13, R6, UR60, 0x1 ;  /* 0x0000003c060d7c11 */ /* 0x000fe4000f8e08ff */
[----:B------:R-:W-:-:S03]  /*10a40*/  IADD3 R9, R9, R8, R220 ;  /* 0x0000000809097210 */ /* 0x000fc60007ffe0dc */
[----:B------:R-:W0:Y:S02]  /*10a50*/  LDS.128 R4, [R13] ;  /* 0x000000000d047984 */ /* 0x000e240000000c00 */
[----:B------:R-:W-:-:S05]  /*10a60*/  IMAD R34, R9, 0x2, R2 ;  /* 0x0000000209227824 */ /* 0x000fca00078e0202 */
[----:B------:R-:W1:Y:S01]  /*10a70*/  LDS.128 R8, [R34+0x12400] ;  /* 0x0124000022087984 */ /* 0x000e620000000c00 */
[--C-:B0-----:R-:W-:Y:S02]  /*10a80*/  HADD2.F32 R35, -RZ, R4.reuse.H0_H0 ;  /* 0x20000004ff237230 */ /* 0x101fe40000004100 */
[----:B------:R-:W-:Y:S02]  /*10a90*/  HADD2.F32 R4, -RZ, R4.H1_H1 ;  /* 0x30000004ff047230 */ /* 0x000fe40000004100 */
[--C-:B------:R-:W-:Y:S02]  /*10aa0*/  HADD2.F32 R37, -RZ, R5.reuse.H0_H0 ;  /* 0x20000005ff257230 */ /* 0x100fe40000004100 */
[----:B------:R-:W-:Y:S02]  /*10ab0*/  HADD2.F32 R5, -RZ, R5.H1_H1 ;  /* 0x30000005ff057230 */ /* 0x000fe40000004100 */
[--C-:B-1----:R-:W-:Y:S02]  /*10ac0*/  HADD2.F32 R40, -RZ, R8.reuse.H0_H0 ;  /* 0x20000008ff287230 */ /* 0x102fe40000004100 */
[----:B------:R-:W-:-:S02]  /*10ad0*/  HADD2.F32 R8, -RZ, R8.H1_H1 ;  /* 0x30000008ff087230 */ /* 0x000fc40000004100 */
[--C-:B------:R-:W-:Y:S02]  /*10ae0*/  HADD2.F32 R41, -RZ, R9.reuse.H0_H0 ;  /* 0x20000009ff297230 */ /* 0x100fe40000004100 */
[-C--:B------:R-:W-:Y:S01]  /*10af0*/  FMUL.FTZ R44, R47, R40.reuse ;  /* 0x000000282f2c7220 */ /* 0x080fe20000410000 */
[C---:B------:R-:W-:Y:S01]  /*10b00*/  FMUL.FTZ R40, R45.reuse, R40 ;  /* 0x000000282d287220 */ /* 0x040fe20000410000 */
[----:B------:R-:W-:Y:S02]  /*10b10*/  HADD2.F32 R9, -RZ, R9.H1_H1 ;  /* 0x30000009ff097230 */ /* 0x000fe40000004100 */
[-C--:B------:R-:W-:Y:S01]  /*10b20*/  FFMA.FTZ R44, R45, R35.reuse, -R44 ;  /* 0x000000232d2c7223 */ /* 0x080fe2000001082c */
[----:B------:R-:W-:Y:S01]  /*10b30*/  FFMA.FTZ R40, R47, R35, R40 ;  /* 0x000000232f287223 */ /* 0x000fe20000010028 */
[-C--:B------:R-:W-:Y:S01]  /*10b40*/  FMUL.FTZ R45, R48, R8.reuse ;  /* 0x00000008302d7220 */ /* 0x080fe20000410000 */
[----:B------:R-:W-:Y:S01]  /*10b50*/  FMUL.FTZ R35, R46, R8 ;  /* 0x000000082e237220 */ /* 0x000fe20000410000 */
[----:B------:R-:W-:-:S02]  /*10b60*/  HADD2.F32 R47, -RZ, R26.H1_H1 ;  /* 0x3000001aff2f7230 */ /* 0x000fc40000004100 */
[----:B------:R-:W-:Y:S01]  /*10b70*/  FMUL.FTZ R8, R49, R41 ;  /* 0x0000002931087220 */ /* 0x000fe20000410000 */
[-C--:B------:R-:W-:Y:S01]  /*10b80*/  FFMA.FTZ R45, R46, R4.reuse, -R45 ;  /* 0x000000042e2d7223 */ /* 0x080fe2000001082d */
[----:B------:R-:W-:Y:S01]  /*10b90*/  FFMA.FTZ R35, R48, R4, R35 ;  /* 0x0000000430237223 */ /* 0x000fe20000010023 */
[----:B------:R-:W-:Y:S01]  /*10ba0*/  FMUL.FTZ R4, R51, R9 ;  /* 0x0000000933047220 */ /* 0x000fe20000410000 */
[--C-:B------:R-:W-:Y:S02]  /*10bb0*/  HADD2.F32 R42, -RZ, R10.reuse.H0_H0 ;  /* 0x2000000aff2a7230 */ /* 0x100fe40000004100 */
[----:B------:R-:W-:Y:S01]  /*10bc0*/  FFMA.FTZ R26, R47, R37, -R8 ;  /* 0x000000252f1a7223 */ /* 0x000fe20000010808 */
[----:B------:R-:W-:Y:S02]  /*10bd0*/  HADD2.F32 R10, -RZ, R10.H1_H1 ;  /* 0x3000000aff0a7230 */ /* 0x000fe40000004100 */
[C---:B------:R-:W-:Y:S01]  /*10be0*/  FMUL.FTZ R8, R27.reuse, R9 ;  /* 0x000000091b087220 */ /* 0x040fe20000410000 */
[----:B------:R-:W-:Y:S01]  /*10bf0*/  FFMA.FTZ R9, R27, R5, -R4 ;  /* 0x000000051b097223 */ /* 0x000fe20000010804 */
[----:B------:R-:W-:-:S02]  /*10c00*/  HADD2.F32 R38, -RZ, R6.H0_H0 ;  /* 0x20000006ff267230 */ /* 0x000fc40000004100 */
[----:B------:R-:W-:Y:S01]  /*10c10*/  FMUL.FTZ R30, R47, R41 ;  /* 0x000000292f1e7220 */ /* 0x000fe20000410000 */
[----:B------:R-:W-:Y:S02]  /*10c20*/  HADD2.F32 R4, -RZ, R29.H0_H0 ;  /* 0x2000001dff047230 */ /* 0x000fe40000004100 */
[----:B------:R-:W-:Y:S01]  /*10c30*/  FFMA.FTZ R27, R51, R5, R8 ;  /* 0x00000005331b7223 */ /* 0x000fe20000010008 */
[----:B------:R-:W-:Y:S02]  /*10c40*/  HADD2.F32 R6, -RZ, R6.H1_H1 ;  /* 0x30000006ff067230 */ /* 0x000fe40000004100 */
[-C--:B------:R-:W-:Y:S01]  /*10c50*/  FMUL.FTZ R5, R50, R10.reuse ;  /* 0x0000000a32057220 */ /* 0x080fe20000410000 */
[----:B------:R-:W-:Y:S02]  /*10c60*/  HADD2.F32 R46, -RZ, R28.H0_H0 ;  /* 0x2000001cff2e7230 */ /* 0x000fe40000004100 */
[----:B------:R-:W-:Y:S01]  /*10c70*/  FMUL.FTZ R41, R4, R10 ;  /* 0x0000000a04297220 */ /* 0x000fe20000410000 */
[----:B------:R-:W-:-:S02]  /*10c80*/  HADD2.F32 R48, -RZ, R32.H0_H0 ;  /* 0x20000020ff307230 */ /* 0x000fc40000004100 */
[----:B------:R-:W-:Y:S01]  /*10c90*/  FFMA.FTZ R30, R49, R37, R30 ;  /* 0x00000025311e7223 */ /* 0x000fe2000001001e */
[--C-:B------:R-:W-:Y:S02]  /*10ca0*/  HADD2.F32 R43, -RZ, R11.reuse.H0_H0 ;  /* 0x2000000bff2b7230 */ /* 0x100fe40000004100 */
[----:B------:R-:W-:Y:S01]  /*10cb0*/  FFMA.FTZ R10, R4, R6, -R5 ;  /* 0x00000006040a7223 */ /* 0x000fe20000010805 */
[----:B------:R-:W-:Y:S02]  /*10cc0*/  HADD2.F32 R11, -RZ, R11.H1_H1 ;  /* 0x3000000bff0b7230 */ /* 0x000fe40000004100 */
[-C--:B------:R-:W-:Y:S01]  /*10cd0*/  FMUL.FTZ R31, R48, R42.reuse ;  /* 0x0000002a301f7220 */ /* 0x080fe20000410000 */
[----:B------:R-:W-:Y:S02]  /*10ce0*/  HADD2.F32 R47, -RZ, R32.H1_H1 ;  /* 0x30000020ff2f7230 */ /* 0x000fe40000004100 */
[----:B------:R-:W-:Y:S01]  /*10cf0*/  FMUL.FTZ R37, R46, R42 ;  /* 0x0000002a2e257220 */ /* 0x000fe20000410000 */
[----:B------:R-:W-:-:S02]  /*10d00*/  HADD2.F32 R5, -RZ, R28.H1_H1 ;  /* 0x3000001cff057230 */ /* 0x000fc40000004100 */
[-C--:B------:R-:W-:Y:S01]  /*10d10*/  FFMA.FTZ R31, R46, R38.reuse, -R31 ;  /* 0x000000262e1f7223 */ /* 0x080fe2000001081f */
[----:B------:R-:W-:Y:S02]  /*10d20*/  HADD2.F32 R29, -RZ, R29.H1_H1 ;  /* 0x3000001dff1d7230 */ /* 0x000fe40000004100 */
[----:B------:R-:W-:Y:S01]  /*10d30*/  FFMA.FTZ R37, R48, R38, R37 ;  /* 0x0000002630257223 */ /* 0x000fe20000010025 */
[--C-:B------:R-:W-:Y:S02]  /*10d40*/  HADD2.F32 R39, -RZ, R7.reuse.H0_H0 ;  /* 0x20000007ff277230 */ /* 0x100fe40000004100 */
[----:B------:R-:W-:Y:S01]  /*10d50*/  FFMA.FTZ R28, R50, R6, R41 ;  /* 0x00000006321c7223 */ /* 0x000fe20000010029 */
[----:B------:R-:W-:Y:S02]  /*10d60*/  HADD2.F32 R7, -RZ, R7.H1_H1 ;  /* 0x30000007ff077230 */ /* 0x000fe40000004100 */
[----:B------:R-:W-:Y:S01]  /*10d70*/  FMUL.FTZ R4, R47, R43 ;  /* 0x0000002b2f047220 */ /* 0x000fe20000410000 */
[----:B------:R-:W-:Y:S01]  /*10d80*/  FMUL.FTZ R8, R33, R11 ;  /* 0x0000000b21087220 */ /* 0x000fe20000410000 */
[----:B------:R-:W-:Y:S01]  /*10d90*/  FMUL.FTZ R6, R5, R43 ;  /* 0x0000002b05067220 */ /* 0x000fe20000410000 */
[----:B------:R-:W-:Y:S01]  /*10da0*/  FMUL.FTZ R38, R29, R11 ;  /* 0x0000000b1d267220 */ /* 0x000fe20000410000 */
[----:B------:R-:W-:Y:S01]  /*10db0*/  FFMA.FTZ R11, R5, R39, -R4 ;  /* 0x00000027050b7223 */ /* 0x000fe20000010804 */
[----:B------:R-:W-:Y:S01]  /*10dc0*/  FFMA.FTZ R32, R29, R7, -R8 ;  /* 0x000000071d207223 */ /* 0x000fe20000010808 */
        /* <DEDUP_REMOVED lines=12> */
.L_x_619:
[----:B------:R-:W-:Y:S05]  /*10e90*/  BSYNC B1 ;  /* 0x0000000000017941 */ /* 0x000fea0003800000 */
.L_x_618:
[----:B------:R-:W-:Y:S05]  /*10ea0*/  @P2 BRA `(.L_x_594) ;  /* 0x00000004007c2947 */ /* 0x000fea0003800000 */
[----:B012---:R-:W-:Y:S01]  /*10eb0*/  SHF.R.S32.HI R5, RZ, 0x1f, R192 ;  /* 0x0000001fff057819 */ /* 0x007fe200000114c0 */
[----:B------:R-:W-:Y:S01]  /*10ec0*/  HADD2.F32 R33, -RZ, R0.H0_H0 ;  /* 0x20000000ff217230 */ /* 0x000fe20000004100 */
[----:B------:R-:W-:Y:S01]  /*10ed0*/  LEA.HI R3, R3, R198, RZ, 0x1d ;  /* 0x000000c603037211 */ /* 0x000fe200078fe8ff */
[----:B------:R-:W-:Y:S01]  /*10ee0*/  HADD2.F32 R35, -RZ, R20.H0_H0 ;  /* 0x20000014ff237230 */ /* 0x000fe20000004100 */
[CC--:B------:R-:W-:Y:S01]  /*10ef0*/  LEA.HI R4, R5.reuse, R192.reuse, RZ, 0x6 ;  /* 0x000000c005047211 */ /* 0x0c0fe200078f30ff */
[--C-:B------:R-:W-:Y:S01]  /*10f00*/  HADD2.F32 R42, -RZ, R21.reuse.H0_H0 ;  /* 0x20000015ff2a7230 */ /* 0x100fe20000004100 */
[----:B------:R-:W-:Y:S01]  /*10f10*/  LEA.HI R5, R5, R192, RZ, 0x3 ;  /* 0x000000c005057211 */ /* 0x000fe200078f18ff */
[----:B------:R-:W-:Y:S02]  /*10f20*/  HADD2.F32 R40, -RZ, R12.H0_H0 ;  /* 0x2000000cff287230 */ /* 0x000fe40000004100 */
[----:B------:R-:W-:Y:S01]  /*10f30*/  IMAD.SHL.U32 R6, R4, 0x80, RZ ;  /* 0x0000008004067824 */ /* 0x000fe200078e00ff */
[----:B------:R-:W-:Y:S01]  /*10f40*/  SHF.R.S32.HI R4, RZ, 0x1f, R3 ;  /* 0x0000001fff047819 */ /* 0x000fe20000011403 */
[----:B------:R-:W-:Y:S01]  /*10f50*/  HADD2.F32 R20, -RZ, R20.H1_H1 ;  /* 0x30000014ff147230 */ /* 0x000fe20000004100 */
[----:B------:R-:W-:Y:S01]  /*10f60*/  LOP3.LUT R5, R204, 0x38, R5, 0xf8, !PT ;  /* 0x00000038cc057812 */ /* 0x000fe200078ef805 */
[----:B------:R-:W-:Y:S01]  /*10f70*/  HADD2.F32 R0, -RZ, R0.H1_H1 ;  /* 0x30000000ff007230 */ /* 0x000fe20000004100 */
[----:B------:R-:W-:Y:S01]  /*10f80*/  LOP3.LUT R7, R6, 0xffffe000, RZ, 0xc0, !PT ;  /* 0xffffe00006077812 */ /* 0x000fe200078ec0ff */
[----:B------:R-:W-:Y:S01]  /*10f90*/  HADD2.F32 R39, -RZ, R21.H1_H1 ;  /* 0x30000015ff277230 */ /* 0x000fe20000004100 */
[----:B------:R-:W-:Y:S01]  /*10fa0*/  LEA.HI R4, R4, R3, RZ, 0x3 ;  /* 0x0000000304047211 */ /* 0x000fe200078f18ff */
[----:B------:R-:W-:Y:S01]  /*10fb0*/  HADD2.F32 R37, -RZ, R14.H0_H0 ;  /* 0x2000000eff257230 */ /* 0x000fe20000004100 */
[----:B------:R-:W-:Y:S01]  /*10fc0*/  LOP3.LUT R6, R5, R57, RZ, 0x3c, !PT ;  /* 0x0000003905067212 */ /* 0x000fe200078e3cff */
[--C-:B------:R-:W-:Y:S01]  /*10fd0*/  HADD2.F32 R41, -RZ, R24.reuse.H0_H0 ;  /* 0x20000018ff297230 */ /* 0x100fe20000004100 */
[----:B------:R-:W-:Y:S01]  /*10fe0*/  SHF.L.U32 R5, R3, 0x3, RZ ;  /* 0x0000000303057819 */ /* 0x000fe200000006ff */
[----:B------:R-:W-:Y:S01]  /*10ff0*/  IMAD.SHL.U32 R4, R4, 0x400, RZ ;  /* 0x0000040004047824 */ /* 0x000fe200078e00ff */
[----:B------:R-:W-:Y:S01]  /*11000*/  IADD3 R6, R6, R7, R220 ;  /* 0x0000000706067210 */ /* 0x000fe20007ffe0dc */
[----:B------:R-:W-:Y:S01]  /*11010*/  HADD2.F32 R24, -RZ, R24.H1_H1 ;  /* 0x30000018ff187230 */ /* 0x000fe20000004100 */
[----:B------:R-:W-:Y:S01]  /*11020*/  LOP3.LUT R3, R204, 0x38, R5, 0xf8, !PT ;  /* 0x00000038cc037812 */ /* 0x000fe200078ef805 */
[----:B------:R-:W-:Y:S01]  /*11030*/  HADD2.F32 R14, -RZ, R14.H1_H1 ;  /* 0x3000000eff0e7230 */ /* 0x000fe20000004100 */
[----:B------:R-:W-:-:S02]  /*11040*/  LOP3.LUT R8, R4, 0x7fffe000, RZ, 0xc0, !PT ;  /* 0x7fffe00004087812 */ /* 0x000fc400078ec0ff */
[----:B------:R-:W-:Y:S02]  /*11050*/  LOP3.LUT R3, R3, R57, RZ, 0x3c, !PT ;  /* 0x0000003903037212 */ /* 0x000fe400078e3cff */
        /* <DEDUP_REMOVED lines=15> */
[-C--:B------:R-:W-:Y:S01]  /*11150*/  FMUL.FTZ R29, R42, R8.reuse ;  /* 0x000000082a1d7220 */ /* 0x080fe20000410000 */
[-C--:B------:R-:W-:Y:S01]  /*11160*/  FFMA.FTZ R34, R33, R13.reuse, -R34 ;  /* 0x0000000d21227223 */ /* 0x080fe20000010822 */
[----:B------:R-:W-:Y:S01]  /*11170*/  FFMA.FTZ R38, R35, R13, R38 ;  /* 0x0000000d23267223 */ /* 0x000fe20000010026 */
[----:B------:R-:W-:Y:S01]  /*11180*/  FMUL.FTZ R13, R40, R8 ;  /* 0x00000008280d7220 */ /* 0x000fe20000410000 */
[----:B------:R-:W-:Y:S01]  /*11190*/  FMUL.FTZ R33, R20, R30 ;  /* 0x0000001e14217220 */ /* 0x000fe20000410000 */
[----:B------:R-:W-:-:S02]  /*111a0*/  HADD2.F32 R35, -RZ, R12.H1_H1 ;  /* 0x3000000cff237230 */ /* 0x000fc40000004100 */
[----:B------:R-:W-:Y:S01]  /*111b0*/  FFMA.FTZ R29, R40, R4, -R29 ;  /* 0x00000004281d7223 */ /* 0x000fe2000001081d */
[--C-:B------:R-:W-:Y:S02]  /*111c0*/  HADD2.F32 R31, -RZ, R10.reuse.H0_H0 ;  /* 0x2000000aff1f7230 */ /* 0x100fe40000004100 */
[----:B------:R-:W-:Y:S01]  /*111d0*/  FMUL.FTZ R21, R0, R30 ;  /* 0x0000001e00157220 */ /* 0x000fe20000410000 */
[----:B------:R-:W-:Y:S01]  /*111e0*/  FFMA.FTZ R13, R42, R4, R13 ;  /* 0x000000042a0d7223 */ /* 0x000fe2000001000d */
[----:B------:R-:W-:Y:S01]  /*111f0*/  FFMA.FTZ R33, R0, R26, -R33 ;  /* 0x0000001a00217223 */ /* 0x000fe20000010821 */
[----:B------:R-:W-:Y:S02]  /*11200*/  HADD2.F32 R10, -RZ, R10.H1_H1 ;  /* 0x3000000aff0a7230 */ /* 0x000fe40000004100 */
[-C--:B------:R-:W-:Y:S01]  /*11210*/  FMUL.FTZ R0, R39, R9.reuse ;  /* 0x0000000927007220 */ /* 0x080fe20000410000 */
[----:B------:R-:W-:Y:S01]  /*11220*/  FMUL.FTZ R4, R35, R9 ;  /* 0x0000000923047220 */ /* 0x000fe20000410000 */
[----:B------:R-:W-:-:S02]  /*11230*/  HADD2.F32 R40, -RZ, R25.H0_H0 ;  /* 0x20000019ff287230 */ /* 0x000fc40000004100 */
[----:B------:R-:W-:Y:S01]  /*11240*/  FFMA.FTZ R21, R20, R26, R21 ;  /* 0x0000001a14157223 */ /* 0x000fe20000010015 */
[----:B------:R-:W-:Y:S02]  /*11250*/  HADD2.F32 R30, -RZ, R15.H0_H0 ;  /* 0x2000000fff1e7230 */ /* 0x000fe40000004100 */
[----:B------:R-:W-:Y:S01]  /*11260*/  FFMA.FTZ R0, R35, R5, -R0 ;  /* 0x0000000523007223 */ /* 0x000fe20000010800 */
[--C-:B------:R-:W-:Y:S02]  /*11270*/  HADD2.F32 R27, -RZ, R6.reuse.H0_H0 ;  /* 0x20000006ff1b7230 */ /* 0x100fe40000004100 */
[-C--:B------:R-:W-:Y:S01]  /*11280*/  FMUL.FTZ R8, R41, R31.reuse ;  /* 0x0000001f29087220 */ /* 0x080fe20000410000 */
[----:B------:R-:W-:Y:S02]  /*11290*/  HADD2.F32 R6, -RZ, R6.H1_H1 ;  /* 0x30000006ff067230 */ /* 0x000fe40000004100 */
[----:B------:R-:W-:Y:S01]  /*112a0*/  FMUL.FTZ R26, R37, R31 ;  /* 0x0000001f251a7220 */ /* 0x000fe20000410000 */
[----:B------:R-:W-:Y:S01]  /*112b0*/  FFMA.FTZ R12, R39, R5, R4 ;  /* 0x00000005270c7223 */ /* 0x000fe20000010004 */
[----:B------:R-:W-:-:S02]  /*112c0*/  HADD2.F32 R32, -RZ, R11.H0_H0 ;  /* 0x2000000bff207230 */ /* 0x000fc40000004100 */
[-C--:B------:R-:W-:Y:S01]  /*112d0*/  FMUL.FTZ R5, R40, R10.reuse ;  /* 0x0000000a28057220 */ /* 0x080fe20000410000 */
[----:B------:R-:W-:Y:S02]  /*112e0*/  HADD2.F32 R11, -RZ, R11.H1_H1 ;  /* 0x3000000bff0b7230 */ /* 0x000fe40000004100 */
[----:B------:R-:W-:Y:S01]  /*112f0*/  FMUL.FTZ R9, R30, R10 ;  /* 0x0000000a1e097220 */ /* 0x000fe20000410000 */
[----:B------:R-:W-:Y:S02]  /*11300*/  HADD2.F32 R31, -RZ, R25.H1_H1 ;  /* 0x30000019ff1f7230 */ /* 0x000fe40000004100 */
[-C--:B------:R-:W-:Y:S01]  /*11310*/  FFMA.FTZ R20, R37, R27.reuse, -R8 ;  /* 0x0000001b25147223 */ /* 0x080fe20000010808 */
[----:B------:R-:W-:Y:S02]  /*11320*/  HADD2.F32 R25, -RZ, R15.H1_H1 ;  /* 0x3000000fff197230 */ /* 0x000fe40000004100 */
[----:B------:R-:W-:Y:S01]  /*11330*/  FFMA.FTZ R26, R41, R27, R26 ;  /* 0x0000001b291a7223 */ /* 0x000fe2000001001a */
[----:B------:R-:W-:-:S02]  /*11340*/  HADD2.F32 R28, -RZ, R7.H0_H0 ;  /* 0x20000007ff1c7230 */ /* 0x000fc40000004100 */
[----:B------:R-:W-:Y:S01]  /*11350*/  FFMA.FTZ R27, R30, R6, -R5 ;  /* 0x000000061e1b7223 */ /* 0x000fe20000010805 */
[----:B------:R-:W-:Y:S02]  /*11360*/  HADD2.F32 R7, -RZ, R7.H1_H1 ;  /* 0x30000007ff077230 */ /* 0x000fe40000004100 */
[----:B------:R-:W-:Y:S01]  /*11370*/  FMUL.FTZ R5, R24, R32 ;  /* 0x0000002018057220 */ /* 0x000fe20000410000 */
[----:B------:R-:W-:Y:S01]  /*11380*/  FFMA.FTZ R15, R40, R6, R9 ;  /* 0x00000006280f7223 */ /* 0x000fe20000010009 */
[-C--:B------:R-:W-:Y:S01]  /*11390*/  FMUL.FTZ R4, R31, R11.reuse ;  /* 0x0000000b1f047220 */ /* 0x080fe20000410000 */
[C---:B------:R-:W-:Y:S01]  /*113a0*/  FMUL.FTZ R9, R14.reuse, R32 ;  /* 0x000000200e097220 */ /* 0x040fe20000410000 */
[C---:B------:R-:W-:Y:S01]  /*113b0*/  FMUL.FTZ R6, R25.reuse, R11 ;  /* 0x0000000b19067220 */ /* 0x040fe20000410000 */
[-C--:B------:R-:W-:Y:S01]  /*113c0*/  FFMA.FTZ R11, R14, R28.reuse, -R5 ;  /* 0x0000001c0e0b7223 */ /* 0x080fe20000010805 */
[-C--:B------:R-:W-:Y:S01]  /*113d0*/  FFMA.FTZ R14, R25, R7.reuse, -R4 ;  /* 0x00000007190e7223 */ /* 0x080fe20000010804 */
        /* <DEDUP_REMOVED lines=12> */
.L_x_594:
[----:B------:R-:W-:Y:S05]  /*114a0*/  BSYNC B0 ;  /* 0x0000000000007941 */ /* 0x000fea0003800000 */
.L_x_575:
[----:B------:R-:W-:Y:S01]  /*114b0*/  @!PT LDS RZ, [RZ] ;  /* 0x00000000fffff984 */ /* 0x000fe20000000800 */
[----:B------:R-:W-:Y:S01]  /*114c0*/  @!PT LDS RZ, [RZ] ;  /* 0x00000000fffff984 */ /* 0x000fe20000000800 */
[----:B------:R-:W-:Y:S01]  /*114d0*/  @!PT LDS RZ, [RZ] ;  /* 0x00000000fffff984 */ /* 0x000fe20000000800 */
[----:B------:R-:W-:Y:S01]  /*114e0*/  @!PT LDS RZ, [RZ] ;  /* 0x00000000fffff984 */ /* 0x000fe20000000800 */
[----:B------:R5:W-:Y:S06]  /*114f0*/  MEMBAR.ALL.CTA ;  /* 0x0000000000007992 */ /* 0x000bec0000008000 */
[----:B-----5:R-:W5:Y:S01]  /*11500*/  FENCE.VIEW.ASYNC.S ;  /* 0x00000000000073c6 */ /* 0x020f620000000000 */
[----:B------:R-:W-:Y:S05]  /*11510*/  WARPSYNC.ALL ;  /* 0x0000000000007948 */ /* 0x000fea0003800000 */
[----:B-----5:R-:W-:Y:S06]  /*11520*/  BAR.SYNC.DEFER_BLOCKING 0xd, 0x100 ;  /* 0x0344000000007b1d */ /* 0x020fec0000010000 */
.L_x_573:
[----:B01-3--:R-:W-:-:S04]  /*11530*/  MOV R0, UR51 ;  /* 0x0000003300007c02 */ /* 0x00bfc80008000f00 */
[----:B------:R-:W-:-:S13]  /*11540*/  ISETP.NE.AND P0, PT, R0, 0x3, PT ;  /* 0x000000030000780c */ /* 0x000fda0003f05270 */
[----:B------:R-:W-:Y:S05]  /*11550*/  @!P0 BRA `(.L_x_620) ;  /* 0x0000000000048947 */ /* 0x000fea0003800000 */
[----:B------:R-:W-:Y:S01]  /*11560*/  BPT.TRAP 0x1 ;  /* 0x000000040000795c */ /* 0x000fe20000300000 */
.L_x_620:
[----:B--2-4-:R-:W-:Y:S01]  /*11570*/  IMAD R3, R214, 0x8, R2 ;  /* 0x00000008d6037824 */ /* 0x014fe200078e0202 */
[----:B------:R-:W-:-:S04]  /*11580*/  SHF.L.U32 R0, R221, 0x1f, RZ ;  /* 0x0000001fdd007819 */ /* 0x000fc800000006ff */
[----:B------:R0:W1:Y:S01]  /*11590*/  SYNCS.PHASECHK.TRANS64.TRYWAIT P1, [R3+URZ+0x30830], R0 ;  /* 0x03083000030075a7 */ /* 0x000062000802017f */
[----:B------:R-:W-:Y:S05]  /*115a0*/  @!P0 BRA `(.L_x_621) ;  /* 0x0000000000048947 */ /* 0x000fea0003800000 */
[----:B------:R-:W-:Y:S01]  /*115b0*/  BPT.TRAP 0x1 ;  /* 0x000000040000795c */ /* 0x000fe20000300000 */
.L_x_621:
[----:B------:R-:W-:Y:S01]  /*115c0*/  IMAD.MOV.U32 R119, RZ, RZ, RZ ;  /* 0x000000ffff777224 */ /* 0x000fe200078e00ff */
[----:B-1----:R-:W-:Y:S06]  /*115d0*/  @P1 BRA `(.L_x_622) ;  /* 0x0000000000081947 */ /* 0x002fec0003800000 */
[----:B------:R-:W1:Y:S02]  /*115e0*/  SYNCS.PHASECHK.TRANS64.TRYWAIT P1, [R3+URZ+0x30830], R0 ;  /* 0x03083000030075a7 */ /* 0x000e64000802017f */
[----:B-1----:R-:W-:Y:S05]  /*115f0*/  @!P1 BRA `(.L_x_623) ;  /* 0x0000012000fc9947 */ /* 0x002fea0003800000 */
.L_x_622:
[----:B------:R-:W-:Y:S05]  /*11600*/  WARPSYNC.ALL ;  /* 0x0000000000007948 */ /* 0x000fea0003800000 */
[----:B01----:R-:W-:Y:S01]  /*11610*/  IADD3 R0, R2, 0x1e400, RZ ;  /* 0x0001e40002007810 */ /* 0x003fe20007ffe0ff */
[----:B------:R-:W-:Y:S01]  /*11620*/  IMAD.MOV.U32 R5, RZ, RZ, 0x40000040 ;  /* 0x40000040ff057424 */ /* 0x000fe200078e00ff */
[----:B------:R-:W-:Y:S01]  /*11630*/  R2UR UR4, R36 ;  /* 0x00000000240472ca */ /* 0x000fe200000e0000 */
[----:B------:R-:W-:Y:S01]  /*11640*/  UMOV UR9, 0x40000040 ;  /* 0x4000004000097882 */ /* 0x000fe20000000000 */
[----:B------:R-:W-:Y:S01]  /*11650*/  SHF.R.U32.HI R0, RZ, 0x4, R0 ;  /* 0x00000004ff007819 */ /* 0x000fe20000011600 */
[----:B------:R-:W-:Y:S01]  /*11660*/  WARPGROUP.ARRIVE ;  /* 0x00000000000079c5 */ /* 0x000fe20000000000 */
[----:B------:R-:W-:Y:S01]  /*11670*/  R2UR UR11, R5 ;  /* 0x00000000050b72ca */ /* 0x000fe200000e0000 */
[----:B------:R-:W-:Y:S01]  /*11680*/  IMAD.MOV.U32 R7, RZ, RZ, 0x40000040 ;  /* 0x40000040ff077424 */ /* 0x000fe200078e00ff */
[----:B------:R-:W-:Y:S01]  /*11690*/  LOP3.LUT R0, R0, 0x3fff, RZ, 0xc0, !PT ;  /* 0x00003fff00007812 */ /* 0x000fe200078ec0ff */
[----:B------:R-:W-:Y:S01]  /*116a0*/  UMOV UR57, 0x40000040 ;  /* 0x4000004000397882 */ /* 0x000fe20000000000 */
[----:B------:R-:W-:Y:S01]  /*116b0*/  MOV R9, UR9 ;  /* 0x0000000900097c02 */ /* 0x000fe20008000f00 */
[----:B------:R-:W-:Y:S01]  /*116c0*/  UMOV UR53, 0x40000040 ;  /* 0x4000004000357882 */ /* 0x000fe20000000000 */
[----:B------:R-:W-:Y:S01]  /*116d0*/  LOP3.LUT R223, R0, 0x10000, RZ, 0xfc, !PT ;  /* 0x0001000000df7812 */ /* 0x000fe200078efcff */
[----:B------:R-:W-:Y:S01]  /*116e0*/  UMOV UR45, 0x40000040 ;  /* 0x40000040002d7882 */ /* 0x000fe20000000000 */
[----:B------:R-:W-:Y:S01]  /*116f0*/  UMOV UR41, 0x40000040 ;  /* 0x4000004000297882 */ /* 0x000fe20000000000 */
[----:B------:R-:W-:Y:S01]  /*11700*/  ULOP3.LUT UR4, UR4, 0x10000, URZ, 0xfc, !UPT ;  /* 0x0001000004047892 */ /* 0x000fe2000f8efc3f */
[----:B------:R-:W-:Y:S01]  /*11710*/  IMAD.MOV.U32 R5, RZ, RZ, 0x40000040 ;  /* 0x40000040ff057424 */ /* 0x000fe200078e00ff */
[----:B------:R-:W-:Y:S01]  /*11720*/  UMOV UR37, 0x40000040 ;  /* 0x4000004000257882 */ /* 0x000fe20000000000 */
[----:B------:R-:W-:Y:S01]  /*11730*/  IMAD R4, R214, 0x900, R223 ;  /* 0x00000900d6047824 */ /* 0x000fe200078e02df */
[----:B------:R-:W-:-:S02]  /*11740*/  UIADD3 UR5, UR4, 0x2, URZ ;  /* 0x0000000204057890 */ /* 0x000fc4000fffe03f */
[----:B------:R-:W-:Y:S01]  /*11750*/  UIADD3 UR56, UR4, 0x406, URZ ;  /* 0x0000040604387890 */ /* 0x000fe2000fffe03f */
[C---:B------:R-:W-:Y:S01]  /*11760*/  VIADD R6, R4.reuse, 0x2 ;  /* 0x0000000204067836 */ /* 0x040fe20000000000 */
[----:B------:R-:W-:Y:S01]  /*11770*/  R2UR UR10, R4 ;  /* 0x00000000040a72ca */ /* 0x000fe200000e0000 */
[----:B------:R-:W-:Y:S01]  /*11780*/  UMOV UR8, UR4 ;  /* 0x0000000400087c82 */ /* 0x000fe20008000000 */
[----:B------:R-:W-:Y:S01]  /*11790*/  UIADD3 UR52, UR4, 0x800, URZ ;  /* 0x0000080004347890 */ /* 0x000fe2000fffe03f */
[----:B------:R-:W-:Y:S01]  /*117a0*/  IMAD.U32 R8, RZ, RZ, UR8 ;  /* 0x00000008ff087e24 */ /* 0x000fe2000f8e00ff */
[----:B------:R-:W-:Y:S01]  /*117b0*/  UIADD3 UR44, UR4, 0x802, URZ ;  /* 0x00000802042c7890 */ /* 0x000fe2000fffe03f */
[----:B------:R-:W-:Y:S01]  /*117c0*/  R2UR UR39, R5 ;  /* 0x00000000052772ca */ /* 0x000fe200000e0000 */
[----:B------:R-:W-:Y:S02]  /*117d0*/  UIADD3 UR40, UR4, 0x804, URZ ;  /* 0x0000080404287890 */ /* 0x000fe4000fffe03f */
[----:B------:R0:W-:Y:S01]  /*117e0*/  STL.64 [R1+0x38], R8 ;  /* 0x0000380801007387 */ /* 0x0001e20000100a00 */
[----:B------:R-:W-:-:S04]  /*117f0*/  UIADD3 UR36, UR4, 0x806, URZ ;  /* 0x0000080604247890 */ /* 0x000fc8000fffe03f */
[----:B------:R-:W-:Y:S01]  /*11800*/  HGMMA.64x96x16.F32 R24, gdesc[UR8], RZ, !UPT, gsb0 ;  /* 0x01600000081879f0 */ /* 0x000fe2000c0008ff */
[----:B------:R-:W-:Y:S01]  /*11810*/  R2UR UR10, R6 ;  /* 0x00000000060a72ca */ /* 0x000fe200000e0000 */
[----:B------:R-:W-:Y:S01]  /*11820*/  UMOV UR8, UR5 ;  /* 0x0000000500087c82 */ /* 0x000fe20008000000 */
[----:B------:R-:W-:Y:S01]  /*11830*/  R2UR UR11, R7 ;  /* 0x00000000070b72ca */ /* 0x000fe200000e0000 */
[----:B------:R-:W-:Y:S01]  /*11840*/  UMOV UR9, 0x40000040 ;  /* 0x4000004000097882 */ /* 0x000fe20000000000 */
[----:B------:R-:W-:Y:S01]  /*11850*/  VIADD R6, R4, 0x4 ;  /* 0x0000000404067836 */ /* 0x000fe20000000000 */
[----:B------:R-:W-:Y:S01]  /*11860*/  MOV R7, 0x40000040 ;  /* 0x4000004000077802 */ /* 0x000fe20000000f00 */
[----:B------:R-:W-:Y:S01]  /*11870*/  UIADD3 UR5, UR4, 0x4, URZ ;  /* 0x0000000404057890 */ /* 0x000fe2000fffe03f */
[----:B0-----:R-:W-:Y:S01]  /*11880*/  MOV R8, UR8 ;  /* 0x0000000800087c02 */ /* 0x001fe20008000f00 */
[----:B------:R-:W-:-:S05]  /*11890*/  IMAD.U32 R9, RZ, RZ, UR9 ;  /* 0x00000009ff097e24 */ /* 0x000fca000f8e00ff */
[----:B------:R0:W-:Y:S01]  /*118a0*/  STL.64 [R1+0x30], R8 ;  /* 0x0000300801007387 */ /* 0x0001e20000100a00 */
[----:B------:R-:W-:Y:S02]  /*118b0*/  WARPGROUP.DEPBAR.LE gsb0, 0x0 ;  /* 0x00008000000079c5 */ /* 0x000fe40000010000 */
[----:B------:R-:W-:-:S06]  /*118c0*/  WARPGROUP.ARRIVE ;  /* 0x00000000000079c5 */ /* 0x000fcc0000000000 */
[----:B------:R-:W-:Y:S01]  /*118d0*/  HGMMA.64x96x16.F32 R24, gdesc[UR8], R24, gsb0 ;  /* 0x01600000081879f0 */ /* 0x000fe20008000818 */
[----:B------:R-:W-:Y:S01]  /*118e0*/  R2UR UR10, R6 ;  /* 0x00000000060a72ca */ /* 0x000fe200000e0000 */
[----:B------:R-:W-:Y:S01]  /*118f0*/  UMOV UR8, UR5 ;  /* 0x0000000500087c82 */ /* 0x000fe20008000000 */
[----:B------:R-:W-:Y:S01]  /*11900*/  R2UR UR11, R7 ;  /* 0x00000000070b72ca */ /* 0x000fe200000e0000 */
[----:B------:R-:W-:Y:S01]  /*11910*/  UMOV UR9, 0x40000040 ;  /* 0x4000004000097882 */ /* 0x000fe20000000000 */
[----:B------:R-:W-:Y:S01]  /*11920*/  IMAD.MOV.U32 R7, RZ, RZ, 0x40000040 ;  /* 0x40000040ff077424 */ /* 0x000fe200078e00ff */
[----:B------:R-:W-:Y:S01]  /*11930*/  IADD3 R6, R4, 0x6, RZ ;  /* 0x0000000604067810 */ /* 0x000fe20007ffe0ff */
[----:B------:R-:W-:Y:S01]  /*11940*/  UIADD3 UR5, UR4, 0x6, URZ ;  /* 0x0000000604057890 */ /* 0x000fe2000fffe03f */
[----:B0-----:R-:W-:Y:S02]  /*11950*/  IMAD.U32 R8, RZ, RZ, UR8 ;  /* 0x00000008ff087e24 */ /* 0x001fe4000f8e00ff */
        /* <DEDUP_REMOVED lines=9> */
[----:B------:R-:W-:Y:S01]  /*119f0*/  VIADD R6, R4, 0x300 ;  /* 0x0000030004067836 */ /* 0x000fe20000000000 */
[----:B------:R-:W-:Y:S01]  /*11a00*/  UIADD3 UR5, UR4, 0x400, URZ ;  /* 0x0000040004057890 */ /* 0x000fe2000fffe03f */
[----:B------:R-:W-:Y:S01]  /*11a10*/  IMAD.MOV.U32 R7, RZ, RZ, 0x40000040 ;  /* 0x40000040ff077424 */ /* 0x000fe200078e00ff */
        /* <DEDUP_REMOVED lines=37> */
[----:B0-----:R-:W-:Y:S01]  /*11c70*/  MOV R9, UR9 ;  /* 0x0000000900097c02 */ /* 0x001fe20008000f00 */
[----:B------:R-:W-:Y:S02]  /*11c80*/  IMAD.MOV.U32 R7, RZ, RZ, 0x40000040 ;  /* 0x40000040ff077424 */ /* 0x000fe400078e00ff */
[----:B------:R-:W-:Y:S01]  /*11c90*/  IMAD.U32 R8, RZ, RZ, UR8 ;  /* 0x00000008ff087e24 */ /* 0x000fe2000f8e00ff */
[----:B------:R-:W-:-:S02]  /*11ca0*/  R2UR UR58, R6 ;  /* 0x00000000063a72ca */ /* 0x000fc400000e0000 */
[----:B------:R-:W-:Y:S01]  /*11cb0*/  R2UR UR59, R7 ;  /* 0x00000000073b72ca */ /* 0x000fe200000e0000 */
[----:B------:R-:W-:Y:S01]  /*11cc0*/  IMAD.MOV.U32 R7, RZ, RZ, 0x40000040 ;  /* 0x40000040ff077424 */ /* 0x000fe200078e00ff */
[----:B------:R-:W-:Y:S01]  /*11cd0*/  IADD3 R6, R4, 0x600, RZ ;  /* 0x0000060004067810 */ /* 0x000fe20007ffe0ff */
[----:B------:R0:W-:Y:S03]  /*11ce0*/  STL.64 [R1+0x8], R8 ;  /* 0x0000080801007387 */ /* 0x0001e60000100a00 */
[----:B------:R-:W-:Y:S01]  /*11cf0*/  R2UR UR54, R6 ;  /* 0x00000000063672ca */ /* 0x000fe200000e0000 */
[----:B------:R-:W-:Y:S01]  /*11d00*/  VIADD R6, R4, 0x602 ;  /* 0x0000060204067836 */ /* 0x000fe20000000000 */
[----:B------:R-:W-:Y:S02]  /*11d10*/  R2UR UR55, R7 ;  /* 0x00000000073772ca */ /* 0x000fe400000e0000 */
[----:B------:R-:W-:-:S02]  /*11d20*/  MOV R7, 0x40000040 ;  /* 0x4000004000077802 */ /* 0x000fc40000000f00 */
[----:B------:R-:W-:Y:S01]  /*11d30*/  R2UR UR46, R6 ;  /* 0x00000000062e72ca */ /* 0x000fe200000e0000 */
[C---:B------:R-:W-:Y:S01]  /*11d40*/  VIADD R6, R4.reuse, 0x604 ;  /* 0x0000060404067836 */ /* 0x040fe20000000000 */
[----:B------:R-:W-:Y:S01]  /*11d50*/  R2UR UR47, R7 ;  /* 0x00000000072f72ca */ /* 0x000fe200000e0000 */
[----:B------:R-:W-:Y:S01]  /*11d60*/  IMAD.MOV.U32 R7, RZ, RZ, 0x40000040 ;  /* 0x40000040ff077424 */ /* 0x000fe200078e00ff */
[----:B------:R-:W-:Y:S02]  /*11d70*/  IADD3 R4, R4, 0x606, RZ ;  /* 0x0000060604047810 */ /* 0x000fe40007ffe0ff */
[----:B------:R-:W-:Y:S02]  /*11d80*/  R2UR UR42, R6 ;  /* 0x00000000062a72ca */ /* 0x000fe400000e0000 */
[----:B------:R-:W-:Y:S02]  /*11d90*/  R2UR UR43, R7 ;  /* 0x00000000072b72ca */ /* 0x000fe400000e0000 */
[----:B------:R-:W-:Y:S01]  /*11da0*/  R2UR UR38, R4 ;  /* 0x00000000042672ca */ /* 0x000fe200000e0000 */
[----:B------:R-:W-:-:S02]  /*11db0*/  WARPGROUP.DEPBAR.LE gsb0, 0x0 ;  /* 0x00008000000079c5 */ /* 0x000fc40000010000 */
        /* <DEDUP_REMOVED lines=18> */
[----:B0-----:R-:W-:Y:S05]  /*11ee0*/  @!P0 BRA `(.L_x_624) ;  /* 0x0000000000048947 */ /* 0x001fea0003800000 */
[----:B------:R-:W-:Y:S01]  /*11ef0*/  BPT.TRAP 0x1 ;  /* 0x000000040000795c */ /* 0x000fe20000300000 */
.L_x_624:
[----:B------:R-:W2:Y:S01]  /*11f00*/  LDL R74, [R1+0x48] ;  /* 0x00004800014a7983 */ /* 0x000ea20000100800 */
[----:B------:R-:W-:Y:S01]  /*11f10*/  ULDC UR4, c[0x0][0x9d8] ;  /* 0x0002760000047ab9 */ /* 0x000fe20000000800 */
[----:B------:R-:W-:Y:S01]  /*11f20*/  ULDC UR5, c[0x0][0x988] ;  /* 0x0002620000057ab9 */ /* 0x000fe20000000800 */
        /* <DEDUP_REMOVED lines=30> */
[----:B------:R-:W4:Y:S01]  /*12110*/  MUFU.TANH R8, R8 ;  /* 0x0000000800087308 */ /* 0x000f220000002400 */
        /* <DEDUP_REMOVED lines=20> */
[----:B------:R-:W-:Y:S01]  /*12260*/  P2R R73, PR, RZ, 0x1 ;  /* 0x00000001ff497803 */ /* 0x000fe20000000000 */
[----:B------:R-:W-:Y:S01]  /*12270*/  FMUL.FTZ R67, R67, UR4 ;  /* 0x0000000443437c20 */ /* 0x000fe20008410000 */
[----:B------:R-:W-:Y:S01]  /*12280*/  FMUL.FTZ R70, R70, UR4 ;  /* 0x0000000446467c20 */ /* 0x000fe20008410000 */
[----:B------:R-:W4:Y:S01]  /*12290*/  MUFU.TANH R10, R10 ;  /* 0x0000000a000a7308 */ /* 0x000f220000002400 */
[----:B------:R-:W-:Y:S01]  /*122a0*/  FMUL.FTZ R71, R71, UR4 ;  /* 0x0000000447477c20 */ /* 0x000fe20008410000 */
[----:B------:R-:W-:Y:S01]  /*122b0*/  IADD3 R3, R3, 0x30840, RZ ;  /* 0x0003084003037810 */ /* 0x000fe20007ffe0ff */
[----:B------:R-:W-:Y:S01]  /*122c0*/  ULDC UR38, c[0x0][0x9d8] ;  /* 0x0002760000267ab9 */ /* 0x000fe20000000800 */
[----:B------:R-:W-:Y:S01]  /*122d0*/  ULDC UR39, c[0x0][0x988] ;  /* 0x0002620000277ab9 */ /* 0x000fe20000000800 */
[----:B------:R-:W-:Y:S01]  /*122e0*/  BSSY B0, `(.L_x_625) ;  /* 0x0000482000007945 */ /* 0x000fe20003800000 */
[----:B------:R-:W-:Y:S01]  /*122f0*/  PRMT R3, R224, 0x654, R3 ;  /* 0x00000654e0037816 */ /* 0x000fe20000000003 */
[--C-:B------:R-:W-:Y:S01]  /*12300*/  IMAD.MOV.U32 R118, RZ, RZ, R119.reuse ;  /* 0x000000ffff767224 */ /* 0x100fe200078e0077 */
[----:B------:R-:W4:Y:S01]  /*12310*/  MUFU.TANH R6, R6 ;  /* 0x0000000600067308 */ /* 0x000f220000002400 */
[--C-:B------:R-:W-:Y:S01]  /*12320*/  IMAD.MOV.U32 R117, RZ, RZ, R119.reuse ;  /* 0x000000ffff757224 */ /* 0x100fe200078e0077 */
[----:B------:R4:W-:Y:S01]  /*12330*/  SYNCS.ARRIVE.TRANS64.RED.A1T0 RZ, [R3+URZ], RZ ;  /* 0x000000ff03ff79a7 */ /* 0x0009e2000810043f */
[-C--:B------:R-:W-:Y:S01]  /*12340*/  MOV R116, R119.reuse ;  /* 0x0000007700747202 */ /* 0x080fe20000000f00 */
[--C-:B------:R-:W-:Y:S01]  /*12350*/  IMAD.MOV.U32 R115, RZ, RZ, R119.reuse ;  /* 0x000000ffff737224 */ /* 0x100fe200078e0077 */
[-C--:B------:R-:W-:Y:S01]  /*12360*/  MOV R113, R119.reuse ;  /* 0x0000007700717202 */ /* 0x080fe20000000f00 */
[--C-:B------:R-:W-:Y:S01]  /*12370*/  IMAD.MOV.U32 R114, RZ, RZ, R119.reuse ;  /* 0x000000ffff727224 */ /* 0x100fe200078e0077 */
[-C--:B------:R-:W-:Y:S01]  /*12380*/  MOV R110, R119.reuse ;  /* 0x00000077006e7202 */ /* 0x080fe20000000f00 */
[----:B------:R-:W4:Y:S01]  /*12390*/  MUFU.TANH R26, R26 ;  /* 0x0000001a001a7308 */ /* 0x000f220000002400 */
[--C-:B------:R-:W-:Y:S01]  /*123a0*/  IMAD.MOV.U32 R112, RZ, RZ, R119.reuse ;  /* 0x000000ffff707224 */ /* 0x100fe200078e0077 */
[-C--:B------:R-:W-:Y:S01]  /*123b0*/  MOV R107, R119.reuse ;  /* 0x00000077006b7202 */ /* 0x080fe20000000f00 */
[--C-:B------:R-:W-:Y:S01]  /*123c0*/  IMAD.MOV.U32 R111, RZ, RZ, R119.reuse ;  /* 0x000000ffff6f7224 */ /* 0x100fe200078e0077 */
[-C--:B------:R-:W-:Y:S01]  /*123d0*/  MOV R104, R119.reuse ;  /* 0x0000007700687202 */ /* 0x080fe20000000f00 */
[--C-:B------:R-:W-:Y:S01]  /*123e0*/  IMAD.MOV.U32 R109, RZ, RZ, R119.reuse ;  /* 0x000000ffff6d7224 */ /* 0x100fe200078e0077 */
[-C--:B------:R-:W-:Y:S01]  /*123f0*/  MOV R101, R119.reuse ;  /* 0x0000007700657202 */ /* 0x080fe20000000f00 */
[--C-:B------:R-:W-:Y:S01]  /*12400*/  IMAD.MOV.U32 R108, RZ, RZ, R119.reuse ;  /* 0x000000ffff6c7224 */ /* 0x100fe200078e0077 */
        /* <DEDUP_REMOVED lines=18> */
[----:B------:R-:W-:Y:S01]  /*12530*/  MOV R44, R119 ;  /* 0x00000077002c7202 */ /* 0x000fe20000000f00 */
[----:B------:R-:W-:-:S02]  /*12540*/  IMAD.MOV.U32 R84, RZ, RZ, R119 ;  /* 0x000000ffff547224 */ /* 0x000fc400078e0077 */
[--C-:B------:R-:W-:Y:S02]  /*12550*/  IMAD.MOV.U32 R82, RZ, RZ, R119.reuse ;  /* 0x000000ffff527224 */ /* 0x100fe400078e0077 */
[--C-:B------:R-:W-:Y:S01]  /*12560*/  IMAD.MOV.U32 R78, RZ, RZ, R119.reuse ;  /* 0x000000ffff4e7224 */ /* 0x100fe200078e0077 */
[----:B------:R-:W4:Y:S01]  /*12570*/  MUFU.TANH R28, R28 ;  /* 0x0000001c001c7308 */ /* 0x000f220000002400 */
[--C-:B------:R-:W-:Y:S02]  /*12580*/  IMAD.MOV.U32 R76, RZ, RZ, R119.reuse ;  /* 0x000000ffff4c7224 */ /* 0x100fe400078e0077 */
[--C-:B------:R-:W-:Y:S02]  /*12590*/  IMAD.MOV.U32 R64, RZ, RZ, R119.reuse ;  /* 0x000000ffff407224 */ /* 0x100fe400078e0077 */
[--C-:B------:R-:W-:Y:S02]  /*125a0*/  IMAD.MOV.U32 R58, RZ, RZ, R119.reuse ;  /* 0x000000ffff3a7224 */ /* 0x100fe400078e0077 */
[--C-:B------:R-:W-:Y:S01]  /*125b0*/  IMAD.MOV.U32 R54, RZ, RZ, R119.reuse ;  /* 0x000000ffff367224 */ /* 0x100fe200078e0077 */
[----:B------:R-:W4:Y:S01]  /*125c0*/  MUFU.TANH R13, R13 ;  /* 0x0000000d000d7308 */ /* 0x000f220000002400 */
[----:B------:R-:W-:-:S02]  /*125d0*/  IMAD.MOV.U32 R52, RZ, RZ, R119 ;  /* 0x000000ffff347224 */ /* 0x000fc400078e0077 */
[--C-:B------:R-:W-:Y:S02]  /*125e0*/  IMAD.MOV.U32 R48, RZ, RZ, R119.reuse ;  /* 0x000000ffff307224 */ /* 0x100fe400078e0077 */
[----:B------:R-:W-:-:S03]  /*125f0*/  IMAD.MOV.U32 R46, RZ, RZ, R119 ;  /* 0x000000ffff2e7224 */ /* 0x000fc600078e0077 */
[----:B------:R-:W4:Y:S08]  /*12600*/  MUFU.TANH R27, R27 ;  /* 0x0000001b001b7308 */ /* 0x000f300000002400 */
[----:B------:R-:W4:Y:S08]  /*12610*/  MUFU.TANH R15, R15 ;  /* 0x0000000f000f7308 */ /* 0x000f300000002400 */
[----:B------:R-:W4:Y:S08]  /*12620*/  MUFU.TANH R30, R30 ;  /* 0x0000001e001e7308 */ /* 0x000f300000002400 */
[----:B------:R-:W4:Y:S08]  /*12630*/  MUFU.TANH R21, R21 ;  /* 0x0000001500157308 */ /* 0x000f300000002400 */
[----:B------:R-:W4:Y:S08]  /*12640*/  MUFU.TANH R29, R29 ;  /* 0x0000001d001d7308 */ /* 0x000f300000002400 */
[----:B------:R-:W4:Y:S08]  /*12650*/  MUFU.TANH R25, R25 ;  /* 0x0000001900197308 */ /* 0x000f300000002400 */
[----:B------:R-:W4:Y:S08]  /*12660*/  MUFU.TANH R36, R36 ;  /* 0x0000002400247308 */ /* 0x000f300000002400 */
[----:B------:R4:W-:Y:S08]  /*12670*/  MUFU.TANH R99, R69 ;  /* 0x0000004500637308 */ /* 0x0009f00000002400 */
[----:B------:R-:W4:Y:S08]  /*12680*/  MUFU.TANH R20, R20 ;  /* 0x0000001400147308 */ /* 0x000f300000002400 */
        /* <DEDUP_REMOVED lines=13> */
[----:B------:R-:W4:Y:S01]  /*12760*/  MUFU.TANH R41, R41 ;  /* 0x0000002900297308 */ /* 0x000f220000002400 */
[----:B--2---:R-:W-:-:S02]  /*12770*/  IADD3 R47, R138, 0x60, -R74 ;  /* 0x000000608a2f7810 */ /* 0x004fc40007ffe84a */
[----:B------:R-:W-:-:S03]  /*12780*/  MOV R74, R119 ;  /* 0x00000077004a7202 */ /* 0x000fc60000000f00 */
[----:B------:R-:W-:Y:S02]  /*12790*/  IMAD R42, R72, -0x60, R47 ;  /* 0xffffffa0482a7824 */ /* 0x000fe400078e022f */
[----:B------:R-:W2:Y:S03]  /*127a0*/  MUFU.TANH R93, R93 ;  /* 0x0000005d005d7308 */ /* 0x000ea60000002400 */
[C---:B------:R-:W-:Y:S02]  /*127b0*/  ISETP.GT.AND P6, PT, R42.reuse, RZ, PT ;  /* 0x000000ff2a00720c */ /* 0x040fe40003fc4270 */
[C---:B------:R-:W-:Y:S02]  /*127c0*/  ISETP.GT.AND P5, PT, R42.reuse, 0x1, PT ;  /* 0x000000012a00780c */ /* 0x040fe40003fa4270 */
[----:B------:R-:W-:Y:S01]  /*127d0*/  ISETP.GT.AND P4, PT, R42, 0x8, PT ;  /* 0x000000082a00780c */ /* 0x000fe20003f84270 */
[----:B------:R-:W2:Y:S01]  /*127e0*/  MUFU.TANH R45, R45 ;  /* 0x0000002d002d7308 */ /* 0x000ea20000002400 */
[----:B0-----:R-:W-:-:S02]  /*127f0*/  FSEL R32, R0, -INF , P6 ;  /* 0xff80000000207808 */ /* 0x001fc40003000000 */
[----:B-1----:R-:W-:Y:S02]  /*12800*/  FSEL R47, R4, -INF , P5 ;  /* 0xff800000042f7808 */ /* 0x002fe40002800000 */
[----:B------:R-:W-:Y:S02]  /*12810*/  ISETP.GT.AND P3, PT, R42, 0x9, PT ;  /* 0x000000092a00780c */ /* 0x000fe40003f64270 */
[----:B---3--:R-:W-:Y:S01]  /*12820*/  FSEL R49, R5, -INF , P4 ;  /* 0xff80000005317808 */ /* 0x008fe20002000000 */
[----:B------:R-:W0:Y:S01]  /*12830*/  MUFU.TANH R95, R95 ;  /* 0x0000005f005f7308 */ /* 0x000e220000002400 */
[----:B------:R-:W-:Y:S02]  /*12840*/  FMNMX.FTZ R0, R32, R47, !PT ;  /* 0x0000002f20007209 */ /* 0x000fe40007810000 */
[----:B------:R-:W-:Y:S02]  /*12850*/  ISETP.GT.AND P2, PT, R42, 0x10, PT ;  /* 0x000000102a00780c */ /* 0x000fe40003f44270 */
[----:B----4-:R-:W-:-:S02]  /*12860*/  FSEL R51, R8, -INF , P3 ;  /* 0xff80000008337808 */ /* 0x010fc40001800000 */
[----:B------:R-:W-:Y:S01]  /*12870*/  FMNMX.FTZ R0, R49, R0, !PT ;  /* 0x0000000031007209 */ /* 0x000fe20007810000 */
[----:B------:R-:W1:Y:S01]  /*12880*/  MUFU.TANH R43, R43 ;  /* 0x0000002b002b7308 */ /* 0x000e620000002400 */
[----:B------:R-:W-:Y:S02]  /*12890*/  ISETP.GT.AND P1, PT, R42, 0x11, PT ;  /* 0x000000112a00780c */ /* 0x000fe40003f24270 */
[----:B------:R-:W-:Y:S02]  /*128a0*/  FSEL R53, R12, -INF , P2 ;  /* 0xff8000000c357808 */ /* 0x000fe40001000000 */
[----:B------:R-:W-:Y:S02]  /*128b0*/  FMNMX.FTZ R0, R51, R0, !PT ;  /* 0x0000000033007209 */ /* 0x000fe40007810000 */
[----:B------:R-:W-:Y:S01]  /*128c0*/  FSEL R7, R7, -INF , P6 ;  /* 0xff80000007077808 */ /* 0x000fe20003000000 */
[----:B------:R-:W3:Y:S01]  /*128d0*/  MUFU.TANH R68, R68 ;  /* 0x0000004400447308 */ /* 0x000ee20000002400 */
[----:B------:R-:W-:-:S02]  /*128e0*/  ISETP.GT.AND P6, PT, R42, 0x18, PT ;  /* 0x000000182a00780c */ /* 0x000fc40003fc4270 */
[----:B------:R-:W-:Y:S02]  /*128f0*/  FSEL R55, R10, -INF , P1 ;  /* 0xff8000000a377808 */ /* 0x000fe40000800000 */
[----:B------:R-:W-:Y:S02]  /*12900*/  FMNMX.FTZ R0, R53, R0, !PT ;  /* 0x0000000035007209 */ /* 0x000fe40007810000 */
[----:B------:R-:W-:Y:S01]  /*12910*/  FSEL R6, R6, -INF , P5 ;  /* 0xff80000006067808 */ /* 0x000fe20002800000 */
[----:B------:R-:W4:Y:S01]  /*12920*/  MUFU.TANH R62, R62 ;  /* 0x0000003e003e7308 */ /* 0x000f220000002400 */
[----:B------:R-:W-:Y:S02]  /*12930*/  ISETP.GT.AND P5, PT, R42, 0x19, PT ;  /* 0x000000192a00780c */ /* 0x000fe40003fa4270 */
[----:B------:R-:W-:Y:S02]  /*12940*/  FSEL R61, R26, -INF , P6 ;  /* 0xff8000001a3d7808 */ /* 0x000fe40003000000 */
[----:B------:R-:W-:-:S02]  /*12950*/  FMNMX.FTZ R0, R55, R0, !PT ;  /* 0x0000000037007209 */ /* 0x000fc40007810000 */
[----:B------:R-:W-:Y:S01]  /*12960*/  FSEL R9, R9, -INF , P4 ;  /* 0xff80000009097808 */ /* 0x000fe20002000000 */
[----:B------:R-:W4:Y:S01]  /*12970*/  MUFU.TANH R63, R63 ;  /* 0x0000003f003f7308 */ /* 0x000f220000002400 */
[----:B------:R-:W-:Y:S02]  /*12980*/  ISETP.GT.AND P4, PT, R42, 0x20, PT ;  /* 0x000000202a00780c */ /* 0x000fe40003f84270 */
[----:B------:R-:W-:Y:S02]  /*12990*/  FSEL R65, R24, -INF , P5 ;  /* 0xff80000018417808 */ /* 0x000fe40002800000 */
[----:B------:R-:W-:Y:S02]  /*129a0*/  FMNMX.FTZ R0, R61, R0, !PT ;  /* 0x000000003d007209 */ /* 0x000fe40007810000 */
[----:B------:R-:W-:Y:S01]  /*129b0*/  FSEL R11, R11, -INF , P3 ;  /* 0xff8000000b0b7808 */ /* 0x000fe20001800000 */
[----:B------:R-:W4:Y:S01]  /*129c0*/  MUFU.TANH R66, R66 ;  /* 0x0000004200427308 */ /* 0x000f220000002400 */
        /* <DEDUP_REMOVED lines=18> */
[----:B------:R-:W-:Y:S02]  /*12af0*/  FSEL R25, R25, -INF , P5 ;  /* 0xff80000019197808 */ /* 0x000fe40002800000 */
[----:B------:R-:W-:Y:S02]  /*12b00*/  ISETP.GT.AND P5, PT, R42, 0x31, PT ;  /* 0x000000312a00780c */ /* 0x000fe40003fa4270 */
[----:B------:R-:W-:Y:S02]  /*12b10*/  FSEL R77, R36, -INF , P6 ;  /* 0xff800000244d7808 */ /* 0x000fe40003000000 */
[----:B------:R-:W-:-:S02]  /*12b20*/  FMNMX.FTZ R0, R75, R0, !PT ;  /* 0x000000004b007209 */ /* 0x000fc40007810000 */
[----:B------:R-:W-:Y:S02]  /*12b30*/  FSEL R27, R20, -INF , P4 ;  /* 0xff800000141b7808 */ /* 0x000fe40002000000 */
[----:B------:R-:W-:Y:S02]  /*12b40*/  ISETP.GT.AND P4, PT, R42, 0x38, PT ;  /* 0x000000382a00780c */ /* 0x000fe40003f84270 */
[----:B------:R-:W-:Y:S02]  /*12b50*/  FSEL R79, R34, -INF , P5 ;  /* 0xff800000224f7808 */ /* 0x000fe40002800000 */
[----:B------:R-:W-:Y:S02]  /*12b60*/  FMNMX.FTZ R0, R77, R0, !PT ;  /* 0x000000004d007209 */ /* 0x000fe40007810000 */
[----:B------:R-:W-:Y:S02]  /*12b70*/  FSEL R29, R14, -INF , P3 ;  /* 0xff8000000e1d7808 */ /* 0x000fe40001800000 */
[----:B------:R-:W-:-:S02]  /*12b80*/  ISETP.GT.AND P3, PT, R42, 0x39, PT ;  /* 0x000000392a00780c */ /* 0x000fc40003f64270 */
[----:B------:R-:W-:Y:S01]  /*12b90*/  FSEL R81, R40, -INF , P4 ;  /* 0xff80000028517808 */ /* 0x000fe20002000000 */
[----:B------:R-:W-:Y:S01]  /*12ba0*/  IMAD.MOV.U32 R40, RZ, RZ, R119 ;  /* 0x000000ffff287224 */ /* 0x000fe200078e0077 */
[----:B------:R-:W-:Y:S02]  /*12bb0*/  FMNMX.FTZ R0, R79, R0, !PT ;  /* 0x000000004f007209 */ /* 0x000fe40007810000 */
[----:B------:R-:W-:Y:S02]  /*12bc0*/  FSEL R31, R31, -INF , P2 ;  /* 0xff8000001f1f7808 */ /* 0x000fe40001000000 */
[----:B------:R-:W-:Y:S02]  /*12bd0*/  ISETP.GT.AND P2, PT, R42, 0x40, PT ;  /* 0x000000402a00780c */ /* 0x000fe40003f44270 */
[----:B------:R-:W-:Y:S02]  /*12be0*/  FSEL R83, R38, -INF , P3 ;  /* 0xff80000026537808 */ /* 0x000fe40001800000 */
[----:B------:R-:W-:-:S02]  /*12bf0*/  FMNMX.FTZ R0, R81, R0, !PT ;  /* 0x0000000051007209 */ /* 0x000fc40007810000 */
[----:B------:R-:W-:Y:S02]  /*12c00*/  FSEL R33, R33, -INF , P1 ;  /* 0xff80000021217808 */ /* 0x000fe40000800000 */
[C---:B------:R-:W-:Y:S02]  /*12c10*/  ISETP.GT.AND P1, PT, R42.reuse, 0x41, PT ;  /* 0x000000412a00780c */ /* 0x040fe40003f24270 */
[----:B------:R-:W-:Y:S02]  /*12c20*/  FSEL R85, R85, -INF , P2 ;  /* 0xff80000055557808 */ /* 0x000fe40001000000 */
[----:B------:R-:W-:Y:S02]  /*12c30*/  FMNMX.FTZ R0, R83, R0, !PT ;  /* 0x0000000053007209 */ /* 0x000fe40007810000 */
[----:B------:R-:W-:Y:S02]  /*12c40*/  FSEL R35, R35, -INF , P6 ;  /* 0xff80000023237808 */ /* 0x000fe40003000000 */
[----:B------:R-:W-:-:S02]  /*12c50*/  ISETP.GT.AND P6, PT, R42, 0x48, PT ;  /* 0x000000482a00780c */ /* 0x000fc40003fc4270 */
[----:B------:R-:W-:Y:S02]  /*12c60*/  FSEL R87, R87, -INF , P1 ;  /* 0xff80000057577808 */ /* 0x000fe40000800000 */
[----:B------:R-:W-:Y:S02]  /*12c70*/  FMNMX.FTZ R0, R85, R0, !PT ;  /* 0x0000000055007209 */ /* 0x000fe40007810000 */
[----:B------:R-:W-:Y:S02]  /*12c80*/  FSEL R37, R37, -INF , P5 ;  /* 0xff80000025257808 */ /* 0x000fe40002800000 */
[----:B------:R-:W-:Y:S02]  /*12c90*/  ISETP.GT.AND P5, PT, R42, 0x49, PT ;  /* 0x000000492a00780c */ /* 0x000fe40003fa4270 */
[----:B------:R-:W-:Y:S01]  /*12ca0*/  FSEL R89, R60, -INF , P6 ;  /* 0xff8000003c597808 */ /* 0x000fe20003000000 */
[----:B------:R-:W-:Y:S01]  /*12cb0*/  IMAD.MOV.U32 R60, RZ, RZ, R119 ;  /* 0x000000ffff3c7224 */ /* 0x000fe200078e0077 */
[----:B------:R-:W-:-:S02]  /*12cc0*/  FMNMX.FTZ R0, R87, R0, !PT ;  /* 0x0000000057007209 */ /* 0x000fc40007810000 */
[----:B------:R-:W-:Y:S02]  /*12cd0*/  FSEL R39, R39, -INF , P4 ;  /* 0xff80000027277808 */ /* 0x000fe40002000000 */
[C---:B------:R-:W-:Y:S02]  /*12ce0*/  ISETP.GT.AND P4, PT, R42.reuse, 0x50, PT ;  /* 0x000000502a00780c */ /* 0x040fe40003f84270 */
[----:B------:R-:W-:Y:S02]  /*12cf0*/  FSEL R91, R91, -INF , P5 ;  /* 0xff8000005b5b7808 */ /* 0x000fe40002800000 */
[----:B------:R-:W-:Y:S02]  /*12d00*/  FMNMX.FTZ R0, R89, R0, !PT ;  /* 0x0000000059007209 */ /* 0x000fe40007810000 */
[----:B------:R-:W-:Y:S02]  /*12d10*/  FSEL R41, R41, -INF , P3 ;  /* 0xff80000029297808 */ /* 0x000fe40001800000 */
[----:B------:R-:W-:-:S02]  /*12d20*/  ISETP.GT.AND P3, PT, R42, 0x51, PT ;  /* 0x000000512a00780c */ /* 0x000fc40003f64270 */
[----:B--2---:R-:W-:Y:S02]  /*12d30*/  FSEL R93, R93, -INF , P4 ;  /* 0xff8000005d5d7808 */ /* 0x004fe40002000000 */
[----:B------:R-:W-:Y:S02]  /*12d40*/  FMNMX.FTZ R0, R91, R0, !PT ;  /* 0x000000005b007209 */ /* 0x000fe40007810000 */
[----:B------:R-:W-:Y:S02]  /*12d50*/  FSEL R45, R45, -INF , P2 ;  /* 0xff8000002d2d7808 */ /* 0x000fe40001000000 */
[----:B------:R-:W-:Y:S02]  /*12d60*/  ISETP.GT.AND P2, PT, R42, 0x58, PT ;  /* 0x000000582a00780c */ /* 0x000fe40003f44270 */
[----:B0-----:R-:W-:Y:S02]  /*12d70*/  FSEL R95, R95, -INF , P3 ;  /* 0xff8000005f5f7808 */ /* 0x001fe40001800000 */
[----:B------:R-:W-:-:S02]  /*12d80*/  FMNMX.FTZ R0, R93, R0, !PT ;  /* 0x000000005d007209 */ /* 0x000fc40007810000 */
[----:B-1----:R-:W-:Y:S02]  /*12d90*/  FSEL R43, R43, -INF , P1 ;  /* 0xff8000002b2b7808 */ /* 0x002fe40000800000 */
[----:B------:R-:W-:Y:S01]  /*12da0*/  ISETP.GT.AND P1, PT, R42, 0x59, PT ;  /* 0x000000592a00780c */ /* 0x000fe20003f24270 */
[----:B------:R-:W-:Y:S01]  /*12db0*/  IMAD.MOV.U32 R42, RZ, RZ, R119 ;  /* 0x000000ffff2a7224 */ /* 0x000fe200078e0077 */
[----:B---3--:R-:W-:Y:S02]  /*12dc0*/  FSEL R97, R68, -INF , P2 ;  /* 0xff80000044617808 */ /* 0x008fe40001000000 */
[----:B------:R-:W-:Y:S02]  /*12dd0*/  FMNMX.FTZ R0, R95, R0, !PT ;  /* 0x000000005f007209 */ /* 0x000fe40007810000 */
[----:B------:R-:W-:Y:S02]  /*12de0*/  FSEL R99, R99, -INF , P1 ;  /* 0xff80000063637808 */ /* 0x000fe40000800000 */
[----:B------:R-:W-:-:S02]  /*12df0*/  FMNMX.FTZ R0, R97, R0, !PT ;  /* 0x0000000061007209 */ /* 0x000fc40007810000 */
[-C--:B------:R-:W-:Y:S02]  /*12e00*/  MOV R68, R119.reuse ;  /* 0x0000007700447202 */ /* 0x080fe40000000f00 */
[----:B------:R-:W-:Y:S01]  /*12e10*/  FMNMX.FTZ R4, R99, R0, !PT ;  /* 0x0000000063047209 */ /* 0x000fe20007810000 */
[----:B------:R-:W-:Y:S01]  /*12e20*/  IMAD.U32 R0, RZ, RZ, UR5 ;  /* 0x00000005ff007e24 */ /* 0x000fe2000f8e00ff */
[----:B------:R-:W-:-:S03]  /*12e30*/  MOV R38, R119 ;  /* 0x0000007700267202 */ /* 0x000fc60000000f00 */
[----:B------:R-:W0:Y:S02]  /*12e40*/  SHFL.BFLY PT, R5, R4, 0x2, 0x1f ;  /* 0x0c401f0004057f89 */ /* 0x000e2400000e0000 */
[----:B0-----:R-:W-:Y:S02]  /*12e50*/  FMNMX.FTZ R10, R4, R5, !PT ;  /* 0x00000005040a7209 */ /* 0x001fe40007810000 */
[----:B------:R-:W-:-:S03]  /*12e60*/  FMNMX.FTZ R4, R7, R6, !PT ;  /* 0x0000000607047209 */ /* 0x000fc60007810000 */
[----:B------:R-:W0:Y:S01]  /*12e70*/  SHFL.BFLY PT, R5, R10, 0x1, 0x1f ;  /* 0x0c201f000a057f89 */ /* 0x000e2200000e0000 */
[----:B------:R-:W-:-:S04]  /*12e80*/  FMNMX.FTZ R4, R9, R4, !PT ;  /* 0x0000000409047209 */ /* 0x000fc80007810000 */
[----:B------:R-:W-:-:S04]  /*12e90*/  FMNMX.FTZ R4, R11, R4, !PT ;  /* 0x000000040b047209 */ /* 0x000fc80007810000 */
[----:B------:R-:W-:-:S04]  /*12ea0*/  FMNMX.FTZ R4, R13, R4, !PT ;  /* 0x000000040d047209 */ /* 0x000fc80007810000 */
        /* <DEDUP_REMOVED lines=15> */
[----:B----4-:R-:W-:Y:S01]  /*12fa0*/  FSEL R53, R62, -INF , P6 ;  /* 0xff8000003e357808 */ /* 0x010fe20003000000 */
[--C-:B------:R-:W-:Y:S01]  /*12fb0*/  FFMA.FTZ R190, R49, R0, -R8.reuse ;  /* 0x0000000031be7223 */ /* 0x100fe20000010808 */
[----:B------:R-:W-:Y:S01]  /*12fc0*/  FMNMX.FTZ R4, R37, R4, !PT ;  /* 0x0000000425047209 */ /* 0x000fe20007810000 */
[-CC-:B------:R-:W-:Y:S01]  /*12fd0*/  FFMA.FTZ R49, R51, R0.reuse, -R8.reuse ;  /* 0x0000000033317223 */ /* 0x180fe20000010808 */
[----:B------:R-:W-:Y:S01]  /*12fe0*/  FSEL R61, R63, -INF , P5 ;  /* 0xff8000003f3d7808 */ /* 0x000fe20002800000 */
        /* <DEDUP_REMOVED lines=14> */
[----:B------:R-:W-:Y:S01]  /*130d0*/  MUFU.EX2 R190, R190 ;  /* 0x000000be00be7308 */ /* 0x000fe20000000800 */
[----:B------:R-:W-:Y:S01]  /*130e0*/  FSEL R69, R71, -INF , P1 ;  /* 0xff80000047457808 */ /* 0x000fe20000800000 */
[--C-:B------:R-:W-:Y:S01]  /*130f0*/  FFMA.FTZ R71, R79, R0, -R8.reuse ;  /* 0x000000004f477223 */ /* 0x100fe20000010808 */
[----:B------:R-:W-:Y:S01]  /*13100*/  FMNMX.FTZ R4, R53, R4, !PT ;  /* 0x0000000435047209 */ /* 0x000fe20007810000 */
[-CC-:B------:R-:W-:Y:S01]  /*13110*/  FFMA.FTZ R176, R77, R0.reuse, -R8.reuse ;  /* 0x000000004db07223 */ /* 0x180fe20000010808 */
[-CC-:B------:R-:W-:Y:S01]  /*13120*/  FFMA.FTZ R178, R81, R0.reuse, -R8.reuse ;  /* 0x0000000051b27223 */ /* 0x180fe20000010808 */
[--C-:B------:R-:W-:Y:S01]  /*13130*/  FFMA.FTZ R57, R57, R0, -R8.reuse ;  /* 0x0000000039397223 */ /* 0x100fe20000010808 */
[----:B------:R-:W-:Y:S01]  /*13140*/  FMNMX.FTZ R4, R61, R4, !PT ;  /* 0x000000043d047209 */ /* 0x000fe20007810000 */
[----:B------:R-:W-:Y:S01]  /*13150*/  MUFU.EX2 R188, R188 ;  /* 0x000000bc00bc7308 */ /* 0x000fe20000000800 */
[-CC-:B------:R-:W-:Y:S01]  /*13160*/  FFMA.FTZ R73, R83, R0.reuse, -R8.reuse ;  /* 0x0000000053497223 */ /* 0x180fe20000010808 */
[--C-:B------:R-:W-:Y:S01]  /*13170*/  FFMA.FTZ R172, R85, R0, -R8.reuse ;  /* 0x0000000055ac7223 */ /* 0x100fe20000010808 */
[----:B------:R-:W-:Y:S01]  /*13180*/  FMNMX.FTZ R4, R63, R4, !PT ;  /* 0x000000043f047209 */ /* 0x000fe20007810000 */
[-CC-:B------:R-:W-:Y:S01]  /*13190*/  FFMA.FTZ R174, R89, R0.reuse, -R8.reuse ;  /* 0x0000000059ae7223 */ /* 0x180fe20000010808 */
[-CC-:B------:R-:W-:Y:S01]  /*131a0*/  FFMA.FTZ R77, R91, R0.reuse, -R8.reuse ;  /* 0x000000005b4d7223 */ /* 0x180fe20000010808 */
[--C-:B------:R-:W-:Y:S01]  /*131b0*/  FFMA.FTZ R168, R93, R0, -R8.reuse ;  /* 0x000000005da87223 */ /* 0x100fe20000010808 */
[----:B------:R-:W-:Y:S01]  /*131c0*/  FMNMX.FTZ R4, R65, R4, !PT ;  /* 0x0000000441047209 */ /* 0x000fe20007810000 */
[----:B------:R-:W0:Y:S01]  /*131d0*/  MUFU.EX2 R47, R47 ;  /* 0x0000002f002f7308 */ /* 0x000e220000000800 */
[-CC-:B------:R-:W-:Y:S01]  /*131e0*/  FFMA.FTZ R95, R95, R0.reuse, -R8.reuse ;  /* 0x000000005f5f7223 */ /* 0x180fe20000010808 */
[--C-:B------:R-:W-:Y:S01]  /*131f0*/  FFMA.FTZ R170, R97, R0, -R8.reuse ;  /* 0x0000000061aa7223 */ /* 0x100fe20000010808 */
[----:B------:R-:W-:Y:S01]  /*13200*/  FMNMX.FTZ R4, R67, R4, !PT ;  /* 0x0000000443047209 */ /* 0x000fe20007810000 */
[----:B------:R-:W-:Y:S01]  /*13210*/  FFMA.FTZ R81, R99, R0, -R8 ;  /* 0x0000000063517223 */ /* 0x000fe20000010808 */
[--C-:B------:R-:W-:Y:S01]  /*13220*/  IMAD.MOV.U32 R99, RZ, RZ, R119.reuse ;  /* 0x000000ffff637224 */ /* 0x100fe200078e0077 */
[-C--:B------:R-:W-:Y:S01]  /*13230*/  MOV R89, R119.reuse ;  /* 0x0000007700597202 */ /* 0x080fe20000000f00 */
[--C-:B------:R-:W-:Y:S01]  /*13240*/  IMAD.MOV.U32 R97, RZ, RZ, R119.reuse ;  /* 0x000000ffff617224 */ /* 0x100fe200078e0077 */
[----:B------:R-:W-:Y:S01]  /*13250*/  FMNMX.FTZ R4, R69, R4, !PT ;  /* 0x0000000445047209 */ /* 0x000fe20007810000 */
[----:B------:R-:W1:Y:S01]  /*13260*/  MUFU.EX2 R49, R49 ;  /* 0x0000003100317308 */ /* 0x000e620000000800 */
[--C-:B------:R-:W-:Y:S01]  /*13270*/  IMAD.MOV.U32 R93, RZ, RZ, R119.reuse ;  /* 0x000000ffff5d7224 */ /* 0x100fe200078e0077 */
[-C--:B------:R-:W-:Y:S01]  /*13280*/  MOV R83, R119.reuse ;  /* 0x0000007700537202 */ /* 0x080fe20000000f00 */
[--C-:B------:R-:W-:Y:S01]  /*13290*/  IMAD.MOV.U32 R91, RZ, RZ, R119.reuse ;  /* 0x000000ffff5b7224 */ /* 0x100fe200078e0077 */
[----:B------:R-:W2:Y:S01]  /*132a0*/  SHFL.BFLY PT, R75, R4, 0x2, 0x1f ;  /* 0x0c401f00044b7f89 */ /* 0x000ea200000e0000 */
[--C-:B------:R-:W-:Y:S01]  /*132b0*/  IMAD.MOV.U32 R85, RZ, RZ, R119.reuse ;  /* 0x000000ffff557224 */ /* 0x100fe200078e0077 */
[----:B------:R-:W-:Y:S01]  /*132c0*/  MOV R62, R119 ;  /* 0x00000077003e7202 */ /* 0x000fe20000000f00 */
[--C-:B------:R-:W-:Y:S01]  /*132d0*/  IMAD.MOV.U32 R70, RZ, RZ, R119.reuse ;  /* 0x000000ffff467224 */ /* 0x100fe200078e0077 */
[----:B------:R-:W3:Y:S01]  /*132e0*/  MUFU.EX2 R184, R184 ;  /* 0x000000b800b87308 */ /* 0x000ee20000000800 */
[----:B------:R-:W-:-:S07]  /*132f0*/  IMAD.MOV.U32 R66, RZ, RZ, R119 ;  /* 0x000000ffff427224 */ /* 0x000fce00078e0077 */
[----:B------:R-:W4:Y:S08]  /*13300*/  MUFU.EX2 R51, R51 ;  /* 0x0000003300337308 */ /* 0x000f300000000800 */
[----:B------:R-:W4:Y:S01]  /*13310*/  MUFU.EX2 R186, R186 ;  /* 0x000000ba00ba7308 */ /* 0x000f220000000800 */
[----:B--2---:R-:W-:Y:S01]  /*13320*/  FMNMX.FTZ R10, R4, R75, !PT ;  /* 0x0000004b040a7209 */ /* 0x004fe20007810000 */
[----:B------:R-:W-:Y:S01]  /*13330*/  FFMA.FTZ R75, R87, R0, -R8 ;  /* 0x00000000574b7223 */ /* 0x000fe20000010808 */
[----:B------:R-:W-:-:S05]  /*13340*/  IMAD.MOV.U32 R87, RZ, RZ, R119 ;  /* 0x000000ffff577224 */ /* 0x000fca00078e0077 */
[----:B------:R-:W2:Y:S01]  /*13350*/  MUFU.EX2 R55, R55 ;  /* 0x0000003700377308 */ /* 0x000ea20000000800 */
[----:B------:R-:W0:Y:S07]  /*13360*/  SHFL.BFLY PT, R79, R10, 0x1, 0x1f ;  /* 0x0c201f000a4f7f89 */ /* 0x000e2e00000e0000 */
[----:B------:R-:W-:Y:S08]  /*13370*/  MUFU.EX2 R180, R180 ;  /* 0x000000b400b47308 */ /* 0x000ff00000000800 */
[----:B------:R-:W-:Y:S08]  /*13380*/  MUFU.EX2 R57, R57 ;  /* 0x0000003900397308 */ /* 0x000ff00000000800 */
[----:B------:R-:W-:Y:S01]  /*13390*/  MUFU.EX2 R182, R182 ;  /* 0x000000b600b67308 */ /* 0x000fe20000000800 */
[----:B0-----:R-:W-:-:S04]  /*133a0*/  FMNMX.FTZ R4, R10, R79, !PT ;  /* 0x0000004f0a047209 */ /* 0x001fc80007810000 */
[C---:B------:R-:W-:Y:S01]  /*133b0*/  FSETP.NEU.FTZ.AND P1, PT, R4.reuse, -INF , PT ;  /* 0xff8000000400780b */ /* 0x040fe20003f3d000 */
[----:B------:R-:W-:Y:S02]  /*133c0*/  FMUL.FTZ R20, R4, R0 ;  /* 0x0000000004147220 */ /* 0x000fe40000410000 */
[----:B------:R-:W-:Y:S03]  /*133d0*/  MUFU.EX2 R59, R59 ;  /* 0x0000003b003b7308 */ /* 0x000fe60000000800 */
[----:B------:R-:W-:-:S05]  /*133e0*/  FSEL R20, R20, RZ, P1 ;  /* 0x000000ff14147208 */ /* 0x000fca0000800000 */
[-CC-:B------:R-:W-:Y:S01]  /*133f0*/  FFMA.FTZ R189, R7, R0.reuse, -R20.reuse ;  /* 0x0000000007bd7223 */ /* 0x180fe20000010814 */
[-CC-:B------:R-:W-:Y:S01]  /*13400*/  FFMA.FTZ R6, R6, R0.reuse, -R20.reuse ;  /* 0x0000000006067223 */ /* 0x180fe20000010814 */
[-CC-:B------:R-:W-:Y:S01]  /*13410*/  FFMA.FTZ R191, R9, R0.reuse, -R20.reuse ;  /* 0x0000000009bf7223 */ /* 0x180fe20000010814 */
[-CC-:B------:R-:W-:Y:S01]  /*13420*/  FFMA.FTZ R8, R11, R0.reuse, -R20.reuse ;  /* 0x000000000b087223 */ /* 0x180fe20000010814 */
[-CC-:B------:R-:W-:Y:S01]  /*13430*/  FFMA.FTZ R185, R13, R0.reuse, -R20.reuse ;  /* 0x000000000db97223 */ /* 0x180fe20000010814 */
[----:B------:R-:W-:Y:S01]  /*13440*/  FADD.FTZ R7, R188, R47 ;  /* 0x0000002fbc077221 */ /* 0x000fe20000010000 */
[----:B------:R-:W-:Y:S01]  /*13450*/  MUFU.EX2 R189, R189 ;  /* 0x000000bd00bd7308 */ /* 0x000fe20000000800 */
[-CC-:B------:R-:W-:Y:S01]  /*13460*/  FFMA.FTZ R10, R15, R0.reuse, -R20.reuse ;  /* 0x000000000f0a7223 */ /* 0x180fe20000010814 */
[-CC-:B------:R-:W-:Y:S01]  /*13470*/  FFMA.FTZ R187, R21, R0.reuse, -R20.reuse ;  /* 0x0000000015bb7223 */ /* 0x180fe20000010814 */
[----:B------:R-:W-:Y:S01]  /*13480*/  FADD.FTZ R28, R190, R7 ;  /* 0x00000007be1c7221 */ /* 0x000fe20000010000 */
[-CC-:B------:R-:W-:Y:S01]  /*13490*/  FFMA.FTZ R12, R25, R0.reuse, -R20.reuse ;  /* 0x00000000190c7223 */ /* 0x180fe20000010814 */
[-CC-:B------:R-:W-:Y:S01]  /*134a0*/  FFMA.FTZ R181, R27, R0.reuse, -R20.reuse ;  /* 0x000000001bb57223 */ /* 0x180fe20000010814 */
[-C--:B------:R-:W-:Y:S01]  /*134b0*/  FFMA.FTZ R14, R29, R0.reuse, -R20 ;  /* 0x000000001d0e7223 */ /* 0x080fe20000010814 */
[----:B-1----:R-:W-:Y:S01]  /*134c0*/  FADD.FTZ R7, R49, R28 ;  /* 0x0000001c31077221 */ /* 0x002fe20000010000 */
[----:B------:R-:W0:Y:S01]  /*134d0*/  MUFU.EX2 R6, R6 ;  /* 0x0000000600067308 */ /* 0x000e220000000800 */
[-CC-:B------:R-:W-:Y:S01]  /*134e0*/  FFMA.FTZ R183, R31, R0.reuse, -R20.reuse ;  /* 0x000000001fb77223 */ /* 0x180fe20000010814 */
[-CC-:B------:R-:W-:Y:S01]  /*134f0*/  FFMA.FTZ R24, R33, R0.reuse, -R20.reuse ;  /* 0x0000000021187223 */ /* 0x180fe20000010814 */
[----:B---3--:R-:W-:Y:S01]  /*13500*/  FADD.FTZ R28, R184, R7 ;  /* 0x00000007b81c7221 */ /* 0x008fe20000010000 */
[-CC-:B------:R-:W-:Y:S01]  /*13510*/  FFMA.FTZ R177, R35, R0.reuse, -R20.reuse ;  /* 0x0000000023b17223 */ /* 0x180fe20000010814 */
[-CC-:B------:R-:W-:Y:S01]  /*13520*/  FFMA.FTZ R26, R37, R0.reuse, -R20.reuse ;  /* 0x00000000251a7223 */ /* 0x180fe20000010814 */
[-C--:B------:R-:W-:Y:S01]  /*13530*/  FFMA.FTZ R179, R39, R0.reuse, -R20 ;  /* 0x0000000027b37223 */ /* 0x080fe20000010814 */
[----:B----4-:R-:W-:Y:S01]  /*13540*/  FADD.FTZ R9, R51, R28 ;  /* 0x0000001c33097221 */ /* 0x010fe20000010000 */
[----:B------:R-:W1:Y:S01]  /*13550*/  MUFU.EX2 R191, R191 ;  /* 0x000000bf00bf7308 */ /* 0x000e620000000800 */
[-CC-:B------:R-:W-:Y:S01]  /*13560*/  FFMA.FTZ R28, R41, R0.reuse, -R20.reuse ;  /* 0x00000000291c7223 */ /* 0x180fe20000010814 */
[-CC-:B------:R-:W-:Y:S01]  /*13570*/  FFMA.FTZ R173, R45, R0.reuse, -R20.reuse ;  /* 0x000000002dad7223 */ /* 0x180fe20000010814 */
[----:B------:R-:W-:Y:S01]  /*13580*/  FADD.FTZ R32, R186, R9 ;  /* 0x00000009ba207221 */ /* 0x000fe20000010000 */
[-CC-:B------:R-:W-:Y:S01]  /*13590*/  FFMA.FTZ R53, R53, R0.reuse, -R20.reuse ;  /* 0x0000000035357223 */ /* 0x180fe20000010814 */
[-CC-:B------:R-:W-:Y:S01]  /*135a0*/  FFMA.FTZ R61, R61, R0.reuse, -R20.reuse ;  /* 0x000000003d3d7223 */ /* 0x180fe20000010814 */
[-C--:B------:R-:W-:Y:S01]  /*135b0*/  FFMA.FTZ R63, R63, R0.reuse, -R20 ;  /* 0x000000003f3f7223 */ /* 0x080fe20000010814 */
[----:B--2---:R-:W-:Y:S01]  /*135c0*/  FADD.FTZ R9, R55, R32 ;  /* 0x0000002037097221 */ /* 0x004fe20000010000 */
[----:B------:R-:W2:Y:S01]  /*135d0*/  MUFU.EX2 R8, R8 ;  /* 0x0000000800087308 */ /* 0x000ea20000000800 */
[----:B0-----:R-:W-:Y:S01]  /*135e0*/  FADD.FTZ R30, R189, R6 ;  /* 0x00000006bd1e7221 */ /* 0x001fe20000010000 */
[-CC-:B------:R-:W-:Y:S01]  /*135f0*/  FFMA.FTZ R65, R65, R0.reuse, -R20.reuse ;  /* 0x0000000041417223 */ /* 0x180fe20000010814 */
[-CC-:B------:R-:W-:Y:S01]  /*13600*/  FFMA.FTZ R67, R67, R0.reuse, -R20.reuse ;  /* 0x0000000043437223 */ /* 0x180fe20000010814 */
[----:B------:R-:W-:Y:S01]  /*13610*/  FFMA.FTZ R69, R69, R0, -R20 ;  /* 0x0000000045457223 */ /* 0x000fe20000010814 */
[----:B------:R-:W-:Y:S01]  /*13620*/  F2FP.F16.F32.PACK_AB R189, R6, R189 ;  /* 0x000000bd06bd723e */ /* 0x000fe200000000ff */
[--C-:B------:R-:W-:Y:S01]  /*13630*/  IMAD.MOV.U32 R45, RZ, RZ, R119.reuse ;  /* 0x000000ffff2d7224 */ /* 0x100fe200078e0077 */
[----:B------:R-:W-:Y:S01]  /*13640*/  F2FP.F16.F32.PACK_AB R188, R47, R188 ;  /* 0x000000bc2fbc723e */ /* 0x000fe200000000ff */
[----:B------:R-:W0:Y:S01]  /*13650*/  MUFU.EX2 R185, R185 ;  /* 0x000000b900b97308 */ /* 0x000e220000000800 */
[----:B-1----:R-:W-:Y:S01]  /*13660*/  FADD.FTZ R7, R191, R30 ;  /* 0x0000001ebf077221 */ /* 0x002fe20000010000 */
[----:B------:R-:W-:Y:S01]  /*13670*/  F2FP.F16.F32.PACK_AB R190, R49, R190 ;  /* 0x000000be31be723e */ /* 0x000fe200000000ff */
[--C-:B------:R-:W-:Y:S01]  /*13680*/  IMAD.MOV.U32 R49, RZ, RZ, R119.reuse ;  /* 0x000000ffff317224 */ /* 0x100fe200078e0077 */
[----:B------:R-:W-:Y:S01]  /*13690*/  F2FP.F16.F32.PACK_AB R184, R51, R184 ;  /* 0x000000b833b8723e */ /* 0x000fe200000000ff */
[--C-:B------:R-:W-:Y:S01]  /*136a0*/  IMAD.MOV.U32 R51, RZ, RZ, R119.reuse ;  /* 0x000000ffff337224 */ /* 0x100fe200078e0077 */
[----:B------:R-:W-:Y:S01]  /*136b0*/  F2FP.F16.F32.PACK_AB R186, R55, R186 ;  /* 0x000000ba37ba723e */ /* 0x000fe200000000ff */
[----:B------:R-:W-:Y:S01]  /*136c0*/  IMAD.MOV.U32 R55, RZ, RZ, R119 ;  /* 0x000000ffff377224 */ /* 0x000fe200078e0077 */
[----:B------:R-:W1:Y:S01]  /*136d0*/  MUFU.EX2 R10, R10 ;  /* 0x0000000a000a7308 */ /* 0x000e620000000800 */
[C---:B--2---:R-:W-:Y:S01]  /*136e0*/  FADD.FTZ R30, R8.reuse, R7 ;  /* 0x00000007081e7221 */ /* 0x044fe20000010000 */
[----:B------:R-:W-:Y:S01]  /*136f0*/  F2FP.F16.F32.PACK_AB R191, R8, R191 ;  /* 0x000000bf08bf723e */ /* 0x000fe200000000ff */
[----:B------:R-:W-:Y:S01]  /*13700*/  VIADD R8, R72, 0xfffffffe ;  /* 0xfffffffe48087836 */ /* 0x000fe20000000000 */
[----:B------:R-:W-:Y:S01]  /*13710*/  MOV R11, 0x3f800000 ;  /* 0x3f800000000b7802 */ /* 0x000fe20000000f00 */
[--C-:B------:R-:W-:Y:S01]  /*13720*/  IMAD.MOV.U32 R72, RZ, RZ, R119.reuse ;  /* 0x000000ffff487224 */ /* 0x100fe200078e0077 */
[----:B------:R-:W-:Y:S01]  /*13730*/  MOV R47, R119 ;  /* 0x00000077002f7202 */ /* 0x000fe20000000f00 */
[----:B------:R-:W-:Y:S01]  /*13740*/  IMAD.MOV.U32 R39, RZ, RZ, R119 ;  /* 0x000000ffff277224 */ /* 0x000fe200078e0077 */
[----:B------:R-:W2:Y:S01]  /*13750*/  MUFU.EX2 R187, R187 ;  /* 0x000000bb00bb7308 */ /* 0x000ea20000000800 */
[----:B0-----:R-:W-:Y:S01]  /*13760*/  FADD.FTZ R7, R185, R30 ;  /* 0x0000001eb9077221 */ /* 0x001fe20000010000 */
[----:B------:R-:W-:Y:S01]  /*13770*/  FADD.FTZ R30, R180, R9 ;  /* 0x00000009b41e7221 */ /* 0x000fe20000010000 */
[----:B------:R-:W-:Y:S01]  /*13780*/  ISETP.GE.AND P1, PT, R8, R222, PT ;  /* 0x000000de0800720c */ /* 0x000fe20003f26270 */
[----:B------:R-:W-:Y:S01]  /*13790*/  IMAD.MOV.U32 R37, RZ, RZ, R119 ;  /* 0x000000ffff257224 */ /* 0x000fe200078e0077 */
[C---:B------:R-:W-:Y:S01]  /*137a0*/  F2FP.F16.F32.PACK_AB R180, R57.reuse, R180 ;  /* 0x000000b439b4723e */ /* 0x040fe200000000ff */
[----:B------:R-:W-:Y:S01]  /*137b0*/  FADD.FTZ R9, R57, R30 ;  /* 0x0000001e39097221 */ /* 0x000fe20000010000 */
[----:B------:R-:W-:Y:S01]  /*137c0*/  FFMA.FTZ R30, R43, R0, -R20 ;  /* 0x000000002b1e7223 */ /* 0x000fe20000010814 */
[----:B------:R-:W0:Y:S01]  /*137d0*/  MUFU.EX2 R12, R12 ;  /* 0x0000000c000c7308 */ /* 0x000e220000000800 */
[----:B-1----:R-:W-:Y:S01]  /*137e0*/  FADD.FTZ R32, R10, R7 ;  /* 0x000000070a207221 */ /* 0x002fe20000010000 */
[----:B------:R-:W-:Y:S01]  /*137f0*/  FADD.FTZ R34, R182, R9 ;  /* 0x00000009b6227221 */ /* 0x000fe20000010000 */
[----:B------:R-:W-:Y:S01]  /*13800*/  F2FP.F16.F32.PACK_AB R182, R59, R182 ;  /* 0x000000b63bb6723e */ /* 0x000fe200000000ff */
[--C-:B------:R-:W-:Y:S01]  /*13810*/  IMAD.MOV.U32 R57, RZ, RZ, R119.reuse ;  /* 0x000000ffff397224 */ /* 0x100fe200078e0077 */
[----:B------:R-:W-:Y:S01]  /*13820*/  F2FP.F16.F32.PACK_AB R185, R10, R185 ;  /* 0x000000b90ab9723e */ /* 0x000fe200000000ff */
[--C-:B------:R-:W-:Y:S01]  /*13830*/  IMAD.MOV.U32 R43, RZ, RZ, R119.reuse ;  /* 0x000000ffff2b7224 */ /* 0x100fe200078e0077 */
[-C--:B------:R-:W-:Y:S01]  /*13840*/  MOV R41, R119.reuse ;  /* 0x0000007700297202 */ /* 0x080fe20000000f00 */
[----:B------:R-:W1:Y:S01]  /*13850*/  MUFU.EX2 R181, R181 ;  /* 0x000000b500b57308 */ /* 0x000e620000000800 */
[----:B--2---:R-:W-:Y:S01]  /*13860*/  FADD.FTZ R7, R187, R32 ;  /* 0x00000020bb077221 */ /* 0x004fe20000010000 */
[-C--:B------:R-:W-:Y:S01]  /*13870*/  MOV R35, R119.reuse ;  /* 0x0000007700237202 */ /* 0x080fe20000000f00 */
[--C-:B------:R-:W-:Y:S01]  /*13880*/  IMAD.MOV.U32 R33, RZ, RZ, R119.reuse ;  /* 0x000000ffff217224 */ /* 0x100fe200078e0077 */
[----:B------:R-:W-:Y:S01]  /*13890*/  MOV R29, R119 ;  /* 0x00000077001d7202 */ /* 0x000fe20000000f00 */
[----:B------:R-:W-:-:S02]  /*138a0*/  IMAD.MOV.U32 R31, RZ, RZ, R119 ;  /* 0x000000ffff1f7224 */ /* 0x000fc400078e0077 */
[----:B------:R-:W-:Y:S01]  /*138b0*/  IMAD.MOV.U32 R27, RZ, RZ, R119 ;  /* 0x000000ffff1b7224 */ /* 0x000fe200078e0077 */
[----:B------:R-:W2:Y:S01]  /*138c0*/  MUFU.EX2 R14, R14 ;  /* 0x0000000e000e7308 */ /* 0x000ea20000000800 */
[C---:B0-----:R-:W-:Y:S01]  /*138d0*/  FADD.FTZ R32, R12.reuse, R7 ;  /* 0x000000070c207221 */ /* 0x041fe20000010000 */
[----:B------:R-:W-:Y:S01]  /*138e0*/  FADD.FTZ R7, R59, R34 ;  /* 0x000000223b077221 */ /* 0x000fe20000010000 */
[----:B------:R-:W-:Y:S01]  /*138f0*/  F2FP.F16.F32.PACK_AB R187, R12, R187 ;  /* 0x000000bb0cbb723e */ /* 0x000fe200000000ff */
[----:B------:R-:W-:Y:S01]  /*13900*/  IMAD.MOV.U32 R25, RZ, RZ, R119 ;  /* 0x000000ffff197224 */ /* 0x000fe200078e0077 */
[----:B------:R-:W-:-:S03]  /*13910*/  MOV R59, R119 ;  /* 0x00000077003b7202 */ /* 0x000fc60000000f00 */
[----:B------:R-:W0:Y:S01]  /*13920*/  MUFU.EX2 R176, R176 ;  /* 0x000000b000b07308 */ /* 0x000e220000000800 */
[----:B-1----:R-:W-:-:S07]  /*13930*/  FADD.FTZ R3, R181, R32 ;  /* 0x00000020b5037221 */ /* 0x002fce0000010000 */
[----:B------:R-:W1:Y:S01]  /*13940*/  MUFU.EX2 R183, R183 ;  /* 0x000000b700b77308 */ /* 0x000e620000000800 */
[C---:B--2---:R-:W-:Y:S01]  /*13950*/  FADD.FTZ R32, R14.reuse, R3 ;  /* 0x000000030e207221 */ /* 0x044fe20000010000 */
[----:B------:R-:W-:-:S06]  /*13960*/  F2FP.F16.F32.PACK_AB R181, R14, R181 ;  /* 0x000000b50eb5723e */ /* 0x000fcc00000000ff */
[----:B------:R-:W2:Y:S01]  /*13970*/  MUFU.EX2 R71, R71 ;  /* 0x0000004700477308 */ /* 0x000ea20000000800 */
[----:B0-----:R-:W-:-:S07]  /*13980*/  FADD.FTZ R34, R176, R7 ;  /* 0x00000007b0227221 */ /* 0x001fce0000010000 */
[----:B------:R-:W0:Y:S01]  /*13990*/  MUFU.EX2 R24, R24 ;  /* 0x0000001800187308 */ /* 0x000e220000000800 */
[----:B-1----:R-:W-:-:S07]  /*139a0*/  FADD.FTZ R3, R183, R32 ;  /* 0x00000020b7037221 */ /* 0x002fce0000010000 */
[----:B------:R-:W1:Y:S01]  /*139b0*/  MUFU.EX2 R178, R178 ;  /* 0x000000b200b27308 */ /* 0x000e620000000800 */
[C---:B--2---:R-:W-:Y:S01]  /*139c0*/  FADD.FTZ R7, R71.reuse, R34 ;  /* 0x0000002247077221 */ /* 0x044fe20000010000 */
[----:B------:R-:W-:Y:S02]  /*139d0*/  F2FP.F16.F32.PACK_AB R176, R71, R176 ;  /* 0x000000b047b0723e */ /* 0x000fe400000000ff */
[----:B------:R-:W-:-:S04]  /*139e0*/  MOV R71, R119 ;  /* 0x0000007700477202 */ /* 0x000fc80000000f00 */
[----:B------:R-:W2:Y:S01]  /*139f0*/  MUFU.EX2 R177, R177 ;  /* 0x000000b100b17308 */ /* 0x000ea20000000800 */
[C---:B0-----:R-:W-:Y:S01]  /*13a00*/  FADD.FTZ R34, R24.reuse, R3 ;  /* 0x0000000318227221 */ /* 0x041fe20000010000 */
[----:B------:R-:W-:Y:S01]  /*13a10*/  F2FP.F16.F32.PACK_AB R183, R24, R183 ;  /* 0x000000b718b7723e */ /* 0x000fe200000000ff */
[----:B------:R-:W-:-:S05]  /*13a20*/  IMAD.MOV.U32 R24, RZ, RZ, R119 ;  /* 0x000000ffff187224 */ /* 0x000fca00078e0077 */
[----:B------:R-:W0:Y:S01]  /*13a30*/  MUFU.EX2 R73, R73 ;  /* 0x0000004900497308 */ /* 0x000e220000000800 */
[----:B-1----:R-:W-:-:S07]  /*13a40*/  FADD.FTZ R36, R178, R7 ;  /* 0x00000007b2247221 */ /* 0x002fce0000010000 */
[----:B------:R-:W1:Y:S01]  /*13a50*/  MUFU.EX2 R26, R26 ;  /* 0x0000001a001a7308 */ /* 0x000e620000000800 */
[----:B--2---:R-:W-:-:S07]  /*13a60*/  FADD.FTZ R3, R177, R34 ;  /* 0x00000022b1037221 */ /* 0x004fce0000010000 */
[----:B------:R-:W2:Y:S01]  /*13a70*/  MUFU.EX2 R172, R172 ;  /* 0x000000ac00ac7308 */ /* 0x000ea20000000800 */
[C---:B0-----:R-:W-:Y:S01]  /*13a80*/  FADD.FTZ R7, R73.reuse, R36 ;  /* 0x0000002449077221 */ /* 0x041fe20000010000 */
[----:B------:R-:W-:Y:S01]  /*13a90*/  F2FP.F16.F32.PACK_AB R178, R73, R178 ;  /* 0x000000b249b2723e */ /* 0x000fe200000000ff */
[----:B------:R-:W-:-:S05]  /*13aa0*/  IMAD.MOV.U32 R73, RZ, RZ, R119 ;  /* 0x000000ffff497224 */ /* 0x000fca00078e0077 */
[----:B------:R-:W0:Y:S01]  /*13ab0*/  MUFU.EX2 R179, R179 ;  /* 0x000000b300b37308 */ /* 0x000e220000000800 */
[C---:B-1----:R-:W-:Y:S01]  /*13ac0*/  FADD.FTZ R20, R26.reuse, R3 ;  /* 0x000000031a147221 */ /* 0x042fe20000010000 */
[----:B------:R-:W-:Y:S02]  /*13ad0*/  F2FP.F16.F32.PACK_AB R177, R26, R177 ;  /* 0x000000b11ab1723e */ /* 0x000fe400000000ff */
[----:B------:R-:W-:-:S04]  /*13ae0*/  MOV R26, R119 ;  /* 0x00000077001a7202 */ /* 0x000fc80000000f00 */
[----:B------:R-:W1:Y:S01]  /*13af0*/  MUFU.EX2 R75, R75 ;  /* 0x0000004b004b7308 */ /* 0x000e620000000800 */
[----:B--2---:R-:W-:-:S07]  /*13b00*/  FADD.FTZ R34, R172, R7 ;  /* 0x00000007ac227221 */ /* 0x004fce0000010000 */
[----:B------:R-:W2:Y:S01]  /*13b10*/  MUFU.EX2 R28, R28 ;  /* 0x0000001c001c7308 */ /* 0x000ea20000000800 */
[----:B0-----:R-:W-:-:S07]  /*13b20*/  FADD.FTZ R3, R179, R20 ;  /* 0x00000014b3037221 */ /* 0x001fce0000010000 */
[----:B------:R-:W0:Y:S01]  /*13b30*/  MUFU.EX2 R174, R174 ;  /* 0x000000ae00ae7308 */ /* 0x000e220000000800 */
[C---:B-1----:R-:W-:Y:S01]  /*13b40*/  FADD.FTZ R7, R75.reuse, R34 ;  /* 0x000000224b077221 */ /* 0x042fe20000010000 */
[----:B------:R-:W-:Y:S01]  /*13b50*/  F2FP.F16.F32.PACK_AB R172, R75, R172 ;  /* 0x000000ac4bac723e */ /* 0x000fe200000000ff */
[----:B------:R-:W-:-:S05]  /*13b60*/  IMAD.MOV.U32 R75, RZ, RZ, R119 ;  /* 0x000000ffff4b7224 */ /* 0x000fca00078e0077 */
[----:B------:R-:W1:Y:S01]  /*13b70*/  MUFU.EX2 R173, R173 ;  /* 0x000000ad00ad7308 */ /* 0x000e620000000800 */
[C---:B--2---:R-:W-:Y:S01]  /*13b80*/  FADD.FTZ R34, R28.reuse, R3 ;  /* 0x000000031c227221 */ /* 0x044fe20000010000 */
[----:B------:R-:W-:Y:S01]  /*13b90*/  F2FP.F16.F32.PACK_AB R179, R28, R179 ;  /* 0x000000b31cb3723e */ /* 0x000fe200000000ff */
[----:B------:R-:W-:-:S05]  /*13ba0*/  IMAD.MOV.U32 R28, RZ, RZ, R119 ;  /* 0x000000ffff1c7224 */ /* 0x000fca00078e0077 */
        /* <DEDUP_REMOVED lines=12> */
[----:B------:R0:W3:Y:S01]  /*13c70*/  MUFU.EX2 R79, R95 ;  /* 0x0000005f004f7308 */ /* 0x0000e20000000800 */
[----:B-1----:R-:W-:-:S07]  /*13c80*/  FADD.FTZ R36, R168, R7 ;  /* 0x00000007a8247221 */ /* 0x002fce0000010000 */
[----:B------:R1:W4:Y:S01]  /*13c90*/  MUFU.EX2 R32, R61 ;  /* 0x0000003d00207308 */ /* 0x0003220000000800 */
[----:B--2---:R-:W-:Y:S01]  /*13ca0*/  FADD.FTZ R3, R53, R34 ;  /* 0x0000002235037221 */ /* 0x004fe20000010000 */
[----:B0-----:R-:W-:-:S06]  /*13cb0*/  MOV R95, R119 ;  /* 0x00000077005f7202 */ /* 0x001fcc0000000f00 */
[----:B------:R-:W0:Y:S01]  /*13cc0*/  MUFU.EX2 R63, R63 ;  /* 0x0000003f003f7308 */ /* 0x000e220000000800 */
[C---:B---3--:R-:W-:Y:S01]  /*13cd0*/  FADD.FTZ R7, R79.reuse, R36 ;  /* 0x000000244f077221 */ /* 0x048fe20000010000 */
[----:B------:R-:W-:Y:S01]  /*13ce0*/  F2FP.F16.F32.PACK_AB R168, R79, R168 ;  /* 0x000000a84fa8723e */ /* 0x000fe200000000ff */
[--C-:B------:R-:W-:Y:S02]  /*13cf0*/  IMAD.MOV.U32 R79, RZ, RZ, R119.reuse ;  /* 0x000000ffff4f7224 */ /* 0x100fe400078e0077 */
[----:B-1----:R-:W-:-:S03]  /*13d00*/  IMAD.MOV.U32 R61, RZ, RZ, R119 ;  /* 0x000000ffff3d7224 */ /* 0x002fc600078e0077 */
[----:B------:R1:W2:Y:S01]  /*13d10*/  MUFU.EX2 R20, R65 ;  /* 0x0000004100147308 */ /* 0x0002a20000000800 */
[C---:B----4-:R-:W-:Y:S01]  /*13d20*/  FADD.FTZ R36, R32.reuse, R3 ;  /* 0x0000000320247221 */ /* 0x050fe20000010000 */
[----:B------:R-:W-:Y:S02]  /*13d30*/  F2FP.F16.F32.PACK_AB R175, R32, R53 ;  /* 0x0000003520af723e */ /* 0x000fe400000000ff */
[-C--:B------:R-:W-:Y:S02]  /*13d40*/  MOV R53, R119.reuse ;  /* 0x0000007700357202 */ /* 0x080fe40000000f00 */
[-C--:B------:R-:W-:Y:S02]  /*13d50*/  MOV R32, R119.reuse ;  /* 0x0000007700207202 */ /* 0x080fe40000000f00 */
[----:B------:R-:W3:Y:S01]  /*13d60*/  MUFU.EX2 R170, R170 ;  /* 0x000000aa00aa7308 */ /* 0x000ee20000000800 */
[----:B0-----:R-:W-:Y:S01]  /*13d70*/  FADD.FTZ R3, R63, R36 ;  /* 0x000000243f037221 */ /* 0x001fe20000010000 */
[----:B-1----:R-:W-:Y:S01]  /*13d80*/  MOV R65, R119 ;  /* 0x0000007700417202 */ /* 0x002fe20000000f00 */
[----:B------:R-:W-:-:S05]  /*13d90*/  IMAD.MOV.U32 R36, RZ, RZ, R119 ;  /* 0x000000ffff247224 */ /* 0x000fca00078e0077 */
[----:B------:R-:W0:Y:S01]  /*13da0*/  MUFU.EX2 R67, R67 ;  /* 0x0000004300437308 */ /* 0x000e220000000800 */
[C---:B--2---:R-:W-:Y:S01]  /*13db0*/  FADD.FTZ R6, R20.reuse, R3 ;  /* 0x0000000314067221 */ /* 0x044fe20000010000 */
[----:B------:R-:W-:Y:S01]  /*13dc0*/  F2FP.F16.F32.PACK_AB R169, R20, R63 ;  /* 0x0000003f14a9723e */ /* 0x000fe200000000ff */
[----:B------:R-:W-:Y:S02]  /*13dd0*/  IMAD.MOV.U32 R3, RZ, RZ, 0x3f800000 ;  /* 0x3f800000ff037424 */ /* 0x000fe400078e00ff */
[----:B------:R-:W-:-:S03]  /*13de0*/  IMAD.MOV.U32 R63, RZ, RZ, R119 ;  /* 0x000000ffff3f7224 */ /* 0x000fc600078e0077 */
[----:B------:R-:W1:Y:S01]  /*13df0*/  MUFU.EX2 R81, R81 ;  /* 0x0000005100517308 */ /* 0x000e620000000800 */
[----:B---3--:R-:W-:-:S07]  /*13e00*/  FADD.FTZ R216, R170, R7 ;  /* 0x00000007aad87221 */ /* 0x008fce0000010000 */
[----:B------:R2:W3:Y:S01]  /*13e10*/  MUFU.EX2 R34, R69 ;  /* 0x0000004500227308 */ /* 0x0004e20000000800 */
[----:B0-----:R-:W-:Y:S01]  /*13e20*/  FADD.FTZ R215, R67, R6 ;  /* 0x0000000643d77221 */ /* 0x001fe20000010000 */
[C---:B-1----:R-:W-:Y:S01]  /*13e30*/  FADD.FTZ R216, R81.reuse, R216 ;  /* 0x000000d851d87221 */ /* 0x042fe20000010000 */
[----:B------:R-:W-:Y:S01]  /*13e40*/  F2FP.F16.F32.PACK_AB R170, R81, R170 ;  /* 0x000000aa51aa723e */ /* 0x000fe200000000ff */
[--C-:B------:R-:W-:Y:S02]  /*13e50*/  IMAD.MOV.U32 R81, RZ, RZ, R119.reuse ;  /* 0x000000ffff517224 */ /* 0x100fe400078e0077 */
[----:B--2---:R-:W-:Y:S02]  /*13e60*/  IMAD.MOV.U32 R69, RZ, RZ, R119 ;  /* 0x000000ffff457224 */ /* 0x004fe400078e0077 */
[C---:B---3--:R-:W-:Y:S01]  /*13e70*/  FADD.FTZ R215, R34.reuse, R215 ;  /* 0x000000d722d77221 */ /* 0x048fe20000010000 */
[----:B------:R-:W-:Y:S01]  /*13e80*/  F2FP.F16.F32.PACK_AB R171, R34, R67 ;  /* 0x0000004322ab723e */ /* 0x000fe200000000ff */
[----:B------:R-:W-:-:S02]  /*13e90*/  IMAD.MOV.U32 R67, RZ, RZ, R119 ;  /* 0x000000ffff437224 */ /* 0x000fc400078e0077 */
[----:B------:R-:W-:Y:S01]  /*13ea0*/  IMAD.MOV.U32 R34, RZ, RZ, R119 ;  /* 0x000000ffff227224 */ /* 0x000fe200078e0077 */
[----:B------:R-:W-:Y:S06]  /*13eb0*/  @!P1 BRA `(.L_x_626) ;  /* 0x0000002c00109947 */ /* 0x000fec0003800000 */
[----:B------:R-:W-:Y:S01]  /*13ec0*/  MOV R9, R4 ;  /* 0x0000000400097202 */ /* 0x000fe20000000f00 */
[----:B------:R-:W-:Y:S01]  /*13ed0*/  IMAD.MOV.U32 R10, RZ, RZ, R5 ;  /* 0x000000ffff0a7224 */ /* 0x000fe200078e0005 */
[----:B------:R-:W-:Y:S01]  /*13ee0*/  MOV R7, R214 ;  /* 0x000000d600077202 */ /* 0x000fe20000000f00 */
[----:B------:R-:W-:Y:S01]  /*13ef0*/  IMAD.MOV.U32 R6, RZ, RZ, R221 ;  /* 0x000000ffff067224 */ /* 0x000fe200078e00dd */
[----:B------:R-:W-:Y:S01]  /*13f00*/  CS2R R118, SRZ ;  /* 0x0000000000767805 */ /* 0x000fe2000001ff00 */
[----:B------:R-:W-:Y:S01]  /*13f10*/  IMAD.MOV.U32 R3, RZ, RZ, 0x3f800000 ;  /* 0x3f800000ff037424 */ /* 0x000fe200078e00ff */
        /* <DEDUP_REMOVED lines=46> */
[----:B------:R-:W-:-:S07]  /*14200*/  CS2R R24, SRZ ;  /* 0x0000000000187805 */ /* 0x000fce000001ff00 */
.L_x_639:
[----:B------:R-:W-:-:S04]  /*14210*/  ISETP.NE.AND P1, PT, R7, 0x1, PT ;  /* 0x000000010700780c */ /* 0x000fc80003f25270 */
[----:B------:R-:W-:-:S04]  /*14220*/  SEL R221, RZ, 0x1, P1 ;  /* 0x00000001ffdd7807 */ /* 0x000fc80000800000 */
[----:B------:R-:W-:Y:S01]  /*14230*/  LOP3.LUT R221, R6, R221, RZ, 0x3c, !PT ;  /* 0x000000dd06dd7212 */ /* 0x000fe200078e3cff */
[----:B------:R-:W-:Y:S06]  /*14240*/  @!P0 BRA `(.L_x_627) ;  /* 0x0000000000048947 */ /* 0x000fec0003800000 */
[----:B------:R-:W-:Y:S01]  /*14250*/  BPT.TRAP 0x1 ;  /* 0x000000040000795c */ /* 0x000fe20000300000 */
.L_x_627:
[----:B------:R-:W-:Y:S01]  /*14260*/  VIADD R214, R7, 0x1 ;  /* 0x0000000107d67836 */ /* 0x000fe20000000000 */
[----:B------:R-:W-:-:S04]  /*14270*/  SHF.L.U32 R4, R221, 0x1f, RZ ;  /* 0x0000001fdd047819 */ /* 0x000fc800000006ff */
[----:B------:R-:W-:-:S04]  /*14280*/  ISETP.NE.AND P1, PT, R214, 0x2, PT ;  /* 0x00000002d600780c */ /* 0x000fc80003f25270 */
[----:B------:R-:W-:-:S04]  /*14290*/  SEL R214, R214, RZ, P1 ;  /* 0x000000ffd6d67207 */ /* 0x000fc80000800000 */
[----:B------:R-:W-:-:S04]  /*142a0*/  LEA R0, R214, R2, 0x3 ;  /* 0x00000002d6007211 */ /* 0x000fc800078e18ff */
[----:B------:R0:W1:Y:S01]  /*142b0*/  SYNCS.PHASECHK.TRANS64.TRYWAIT P1, [R0+URZ+0x30830], R4 ;  /* 0x03083004000075a7 */ /* 0x000062000802017f */
[----:B------:R-:W-:Y:S05]  /*142c0*/  @!P0 BRA `(.L_x_628) ;  /* 0x0000000000048947 */ /* 0x000fea0003800000 */
[----:B------:R-:W-:Y:S01]  /*142d0*/  BPT.TRAP 0x1 ;  /* 0x000000040000795c */ /* 0x000fe20000300000 */
.L_x_628:
[----:B------:R-:W-:Y:S01]  /*142e0*/  IMAD R126, R214, 0x900, R223 ;  /* 0x00000900d67e7824 */ /* 0x000fe200078e02df */
[----:B------:R-:W-:Y:S03]  /*142f0*/  BSSY B1, `(.L_x_629) ;  /* 0x0000006000017945 */ /* 0x000fe60003800000 */
[C---:B------:R-:W-:Y:S02]  /*14300*/  VIADD R124, R126.reuse, 0x2 ;  /* 0x000000027e7c7836 */ /* 0x040fe40000000000 */
[----:B------:R-:W-:Y:S01]  /*14310*/  VIADD R123, R126, 0x4 ;  /* 0x000000047e7b7836 */ /* 0x000fe20000000000 */
[----:B-1----:R-:W-:Y:S06]  /*14320*/  @P1 BRA `(.L_x_630) ;  /* 0x0000000000081947 */ /* 0x002fec0003800000 */
[----:B------:R-:W1:Y:S02]  /*14330*/  SYNCS.PHASECHK.TRANS64.TRYWAIT P1, [R0+URZ+0x30830], R4 ;  /* 0x03083004000075a7 */ /* 0x000e64000802017f */
[----:B-1----:R-:W-:Y:S05]  /*14340*/  @!P1 BRA `(.L_x_631) ;  /* 0x000000f400bc9947 */ /* 0x002fea0003800000 */
.L_x_630:
[----:B------:R-:W-:Y:S05]  /*14350*/  BSYNC B1 ;  /* 0x0000000000017941 */ /* 0x000fea0003800000 */
.L_x_629:
[----:B------:R-:W2:Y:S04]  /*14360*/  LDL.64 R128, [R1+0x38] ;  /* 0x0000380001807983 */ /* 0x000ea80000100a00 */
[----:B------:R3:W-:Y:S04]  /*14370*/  STL.64 [R1+0x138], R8 ;  /* 0x0001380801007387 */ /* 0x0007e80000100a00 */
[----:B---3--:R-:W3:Y:S01]  /*14380*/  LDL.64 R8, [R1+0x30] ;  /* 0x0000300001087983 */ /* 0x008ee20000100a00 */
[----:B------:R-:W-:Y:S01]  /*14390*/  MOV R120, R126 ;  /* 0x0000007e00787202 */ /* 0x000fe20000000f00 */
[----:B------:R-:W-:Y:S01]  /*143a0*/  VIADD R122, R126, 0x6 ;  /* 0x000000067e7a7836 */ /* 0x000fe20000000000 */
[----:B------:R-:W-:Y:S01]  /*143b0*/  MOV R12, UR50 ;  /* 0x00000032000c7c02 */ /* 0x000fe20008000f00 */
[----:B------:R-:W-:Y:S01]  /*143c0*/  IMAD.MOV.U32 R121, RZ, RZ, 0x40000040 ;  /* 0x40000040ff797424 */ /* 0x000fe200078e00ff */
[----:B------:R-:W-:Y:S01]  /*143d0*/  R2UR UR46, R120 ;  /* 0x00000000782e72ca */ /* 0x000fe200000e0000 */
[----:B------:R-:W-:Y:S01]  /*143e0*/  IMAD.MOV.U32 R125, RZ, RZ, 0x40000040 ;  /* 0x40000040ff7d7424 */ /* 0x000fe200078e00ff */
[----:B------:R-:W-:Y:S01]  /*143f0*/  MOV R120, R124 ;  /* 0x0000007c00787202 */ /* 0x000fe20000000f00 */
[----:B------:R-:W-:Y:S01]  /*14400*/  VIADD R124, R126, 0x304 ;  /* 0x000003047e7c7836 */ /* 0x000fe20000000000 */
[----:B------:R-:W-:Y:S01]  /*14410*/  MOV R20, UR38 ;  /* 0x0000002600147c02 */ /* 0x000fe20008000f00 */
[----:B------:R4:W-:Y:S01]  /*14420*/  STL.64 [R1+0x130], R6 ;  /* 0x0001300601007387 */ /* 0x0009e20000100a00 */
[----:B------:R-:W-:Y:S01]  /*14430*/  R2UR UR42, R120 ;  /* 0x00000000782a72ca */ /* 0x000fe200000e0000 */
[----:B------:R-:W-:Y:S01]  /*14440*/  IMAD.MOV.U32 R120, RZ, RZ, R123 ;  /* 0x000000ffff787224 */ /* 0x000fe200078e007b */
[----:B------:R-:W-:Y:S01]  /*14450*/  R2UR UR50, R122 ;  /* 0x000000007a3272ca */ /* 0x000fe200000e0000 */
[----:B------:R-:W-:Y:S01]  /*14460*/  VIADD R122, R126, 0x302 ;  /* 0x000003027e7a7836 */ /* 0x000fe20000000000 */
[----:B------:R-:W-:Y:S01]  /*14470*/  MOV R213, UR45 ;  /* 0x0000002d00d57c02 */ /* 0x000fe20008000f00 */
[-C--:B------:R-:W-:Y:S01]  /*14480*/  FMUL.FTZ R24, R24, R11.reuse ;  /* 0x0000000b18187220 */ /* 0x080fe20000410000 */
[----:B------:R-:W-:Y:S01]  /*14490*/  R2UR UR38, R120 ;  /* 0x00000000782672ca */ /* 0x000fe200000e0000 */
[----:B------:R-:W-:Y:S01]  /*144a0*/  VIADD R120, R126, 0x300 ;  /* 0x000003007e787836 */ /* 0x000fe20000000000 */
[----:B------:R-:W-:Y:S01]  /*144b0*/  R2UR UR30, R122 ;  /* 0x000000007a1e72ca */ /* 0x000fe200000e0000 */
[----:B------:R-:W-:Y:S01]  /*144c0*/  VIADD R122, R126, 0x600 ;  /* 0x000006007e7a7836 */ /* 0x000fe20000000000 */
[----:B01----:R-:W-:Y:S01]  /*144d0*/  MOV R4, UR44 ;  /* 0x0000002c00047c02 */ /* 0x003fe20008000f00 */
[----:B----4-:R-:W4:Y:S01]  /*144e0*/  LDL.64 R6, [R1+0x20] ;  /* 0x0000200001067983 */ /* 0x010f220000100a00 */
[----:B------:R-:W-:Y:S01]  /*144f0*/  R2UR UR34, R120 ;  /* 0x00000000782272ca */ /* 0x000fe200000e0000 */
[-C--:B------:R-:W-:Y:S01]  /*14500*/  FMUL.FTZ R25, R25, R11.reuse ;  /* 0x0000000b19197220 */ /* 0x080fe20000410000 */
[----:B------:R-:W-:Y:S01]  /*14510*/  IADD3 R120, R126, 0x306, RZ ;  /* 0x000003067e787810 */ /* 0x000fe20007ffe0ff */
[-C--:B------:R-:W-:Y:S01]  /*14520*/  FMUL.FTZ R28, R28, R11.reuse ;  /* 0x0000000b1c1c7220 */ /* 0x080fe20000410000 */
[----:B------:R-:W-:Y:S01]  /*14530*/  R2UR UR47, R121 ;  /* 0x00000000792f72ca */ /* 0x000fe200000e0000 */
[-C--:B------:R-:W-:Y:S01]  /*14540*/  FMUL.FTZ R29, R29, R11.reuse ;  /* 0x0000000b1d1d7220 */ /* 0x080fe20000410000 */
[----:B------:R-:W-:Y:S01]  /*14550*/  R2UR UR26, R124 ;  /* 0x000000007c1a72ca */ /* 0x000fe200000e0000 */
[-C--:B------:R-:W-:Y:S01]  /*14560*/  FMUL.FTZ R32, R32, R11.reuse ;  /* 0x0000000b20207220 */ /* 0x080fe20000410000 */
[----:B------:R-:W-:Y:S01]  /*14570*/  R2UR UR22, R120 ;  /* 0x00000000781672ca */ /* 0x000fe200000e0000 */
[----:B------:R-:W-:Y:S01]  /*14580*/  VIADD R120, R126, 0x604 ;  /* 0x000006047e787836 */ /* 0x000fe20000000000 */
[----:B------:R-:W-:Y:S01]  /*14590*/  R2UR UR18, R122 ;  /* 0x000000007a1272ca */ /* 0x000fe200000e0000 */
[C---:B------:R-:W-:Y:S01]  /*145a0*/  VIADD R122, R126.reuse, 0x606 ;  /* 0x000006067e7a7836 */ /* 0x040fe20000000000 */
[----:B------:R-:W-:Y:S01]  /*145b0*/  MOV R123, 0x40000040 ;  /* 0x40000040007b7802 */ /* 0x000fe20000000f00 */
[-C--:B------:R-:W-:Y:S01]  /*145c0*/  FMUL.FTZ R33, R33, R11.reuse ;  /* 0x0000000b21217220 */ /* 0x080fe20000410000 */
[----:B------:R-:W-:Y:S01]  /*145d0*/  IADD3 R124, R126, 0x602, RZ ;  /* 0x000006027e7c7810 */ /* 0x000fe20007ffe0ff */
[-C--:B------:R-:W-:Y:S01]  /*145e0*/  FMUL.FTZ R36, R36, R11.reuse ;  /* 0x0000000b24247220 */ /* 0x080fe20000410000 */
[----:B------:R-:W-:Y:S01]  /*145f0*/  MOV R15, UR39 ;  /* 0x00000027000f7c02 */ /* 0x000fe20008000f00 */
[-C--:B------:R-:W-:Y:S01]  /*14600*/  FMUL.FTZ R37, R37, R11.reuse ;  /* 0x0000000b25257220 */ /* 0x080fe20000410000 */
[----:B------:R-:W-:Y:S01]  /*14610*/  MOV R5, UR51 ;  /* 0x0000003300057c02 */ /* 0x000fe20008000f00 */
[-C--:B------:R-:W-:Y:S01]  /*14620*/  FMUL.FTZ R40, R40, R11.reuse ;  /* 0x0000000b28287220 */ /* 0x080fe20000410000 */
[----:B------:R-:W-:Y:S01]  /*14630*/  R2UR UR43, R121 ;  /* 0x00000000792b72ca */ /* 0x000fe200000e0000 */
        /* <DEDUP_REMOVED lines=27> */
[----:B------:R-:W-:Y:S01]  /*147f0*/  MOV R211, UR41 ;  /* 0x0000002900d37c02 */ /* 0x000fe20008000f00 */
        /* <DEDUP_REMOVED lines=77> */
[----:B--2---:R-:W-:-:S02]  /*14cd0*/  R2UR UR44, R128 ;  /* 0x00000000802c72ca */ /* 0x004fc400000e0000 */
[----:B------:R-:W-:Y:S02]  /*14ce0*/  R2UR UR45, R129 ;  /* 0x00000000812d72ca */ /* 0x000fe400000e0000 */
[----:B-----5:R-:W-:-:S11]  /*14cf0*/  WARPGROUP.ARRIVE ;  /* 0x00000000000079c5 */ /* 0x020fd60000000000 */
[----:B------:R-:W-:Y:S01]  /*14d00*/  HGMMA.64x96x16.F32 R120, gdesc[UR44], RZ, !UPT, gsb0 ;  /* 0x016000002c7879f0 */ /* 0x000fe2000c0008ff */
[----:B---3--:R-:W-:Y:S02]  /*14d10*/  R2UR UR40, R8 ;  /* 0x00000000082872ca */ /* 0x008fe400000e0000 */
[----:B------:R-:W-:Y:S02]  /*14d20*/  R2UR UR41, R9 ;  /* 0x00000000092972ca */ /* 0x000fe400000e0000 */
[----:B------:R-:W-:Y:S01]  /*14d30*/  R2UR UR45, R213 ;  /* 0x00000000d52d72ca */ /* 0x000fe200000e0000 */
[----:B------:R0:W5:Y:S01]  /*14d40*/  LDL.LU.64 R8, [R1+0x138] ;  /* 0x0001380001087983 */ /* 0x0001620000300a00 */
[----:B------:R-:W-:Y:S02]  /*14d50*/  WARPGROUP.DEPBAR.LE gsb0, 0x0 ;  /* 0x00008000000079c5 */ /* 0x000fe40000010000 */
[----:B------:R-:W-:-:S07]  /*14d60*/  WARPGROUP.ARRIVE ;  /* 0x00000000000079c5 */ /* 0x000fce0000000000 */
[----:B------:R-:W-:Y:S01]  /*14d70*/  HGMMA.64x96x16.F32 R120, gdesc[UR40], R120, gsb0 ;  /* 0x01600000287879f0 */ /* 0x000fe20008000878 */
[----:B------:R-:W-:Y:S02]  /*14d80*/  R2UR UR40, R212 ;  /* 0x00000000d42872ca */ /* 0x000fe400000e0000 */
[----:B------:R-:W2:Y:S01]  /*14d90*/  LDL.64 R212, [R1+0x28] ;  /* 0x0000280001d47983 */ /* 0x000ea20000100a00 */
[----:B------:R-:W-:Y:S01]  /*14da0*/  R2UR UR41, R211 ;  /* 0x00000000d32972ca */ /* 0x000fe200000e0000 */
[----:B------:R-:W-:Y:S02]  /*14db0*/  WARPGROUP.DEPBAR.LE gsb0, 0x0 ;  /* 0x00008000000079c5 */ /* 0x000fe40000010000 */
[----:B------:R-:W-:Y:S01]  /*14dc0*/  WARPGROUP.ARRIVE ;  /* 0x00000000000079c5 */ /* 0x000fe20000000000 */
[----:B--2---:R-:W-:Y:S02]  /*14dd0*/  R2UR UR36, R212 ;  /* 0x00000000d42472ca */ /* 0x004fe400000e0000 */
[----:B------:R-:W-:-:S02]  /*14de0*/  R2UR UR37, R213 ;  /* 0x00000000d52572ca */ /* 0x000fc400000e0000 */
[----:B------:R-:W2:Y:S11]  /*14df0*/  LDL.64 R212, [R1+0x8] ;  /* 0x0000080001d47983 */ /* 0x000eb60000100a00 */
[----:B------:R-:W-:Y:S01]  /*14e00*/  HGMMA.64x96x16.F32 R120, gdesc[UR36], R120, gsb0 ;  /* 0x01600000247879f0 */ /* 0x000fe20008000878 */
[----:B------:R-:W-:-:S02]  /*14e10*/  R2UR UR36, R210 ;  /* 0x00000000d22472ca */ /* 0x000fc400000e0000 */
[----:B------:R-:W3:Y:S01]  /*14e20*/  LDL.64 R210, [R1+0x18] ;  /* 0x0000180001d27983 */ /* 0x000ee20000100a00 */
[----:B------:R-:W-:Y:S02]  /*14e30*/  R2UR UR38, R20 ;  /* 0x00000000142672ca */ /* 0x000fe400000e0000 */
[----:B------:R-:W-:Y:S02]  /*14e40*/  R2UR UR37, R21 ;  /* 0x00000000152572ca */ /* 0x000fe400000e0000 */
[----:B------:R-:W2:Y:S01]  /*14e50*/  LDL.64 R20, [R1+0x10] ;  /* 0x0000100001147983 */ /* 0x000ea20000100a00 */
[----:B----4-:R-:W-:Y:S02]  /*14e60*/  R2UR UR48, R6 ;  /* 0x00000000063072ca */ /* 0x010fe400000e0000 */
[----:B------:R-:W-:Y:S01]  /*14e70*/  R2UR UR49, R7 ;  /* 0x00000000073172ca */ /* 0x000fe200000e0000 */
[----:B------:R-:W-:Y:S01]  /*14e80*/  UMOV UR20, UR56 ;  /* 0x0000003800147c82 */ /* 0x000fe20008000000 */
[----:B------:R-:W-:Y:S01]  /*14e90*/  UMOV UR21, UR57 ;  /* 0x0000003900157c82 */ /* 0x000fe20008000000 */
[----:B------:R-:W-:Y:S01]  /*14ea0*/  UMOV UR16, UR52 ;  /* 0x0000003400107c82 */ /* 0x000fe20008000000 */
[----:B------:R-:W-:Y:S01]  /*14eb0*/  UMOV UR17, UR53 ;  /* 0x0000003500117c82 */ /* 0x000fe20008000000 */
[----:B------:R-:W-:Y:S01]  /*14ec0*/  R2UR UR44, R4 ;  /* 0x00000000042c72ca */ /* 0x000fe200000e0000 */
[----:B------:R0:W5:Y:S01]  /*14ed0*/  LDL.LU.64 R6, [R1+0x130] ;  /* 0x0001300001067983 */ /* 0x0001620000300a00 */
[----:B------:R-:W-:-:S02]  /*14ee0*/  WARPGROUP.DEPBAR.LE gsb0, 0x0 ;  /* 0x00008000000079c5 */ /* 0x000fc40000010000 */
[----:B------:R-:W-:-:S06]  /*14ef0*/  WARPGROUP.ARRIVE ;  /* 0x00000000000079c5 */ /* 0x000fcc0000000000 */
[----:B------:R-:W-:Y:S03]  /*14f00*/  HGMMA.64x96x16.F32 R120, gdesc[UR48], R120, gsb0 ;  /* 0x01600000307879f0 */ /* 0x000fe60008000878 */
[----:B------:R-:W-:Y:S02]  /*14f10*/  WARPGROUP.DEPBAR.LE gsb0, 0x0 ;  /* 0x00008000000079c5 */ /* 0x000fe40000010000 */
[----:B------:R-:W-:Y:S01]  /*14f20*/  WARPGROUP.ARRIVE ;  /* 0x00000000000079c5 */ /* 0x000fe20000000000 */
[----:B---3--:R-:W-:Y:S02]  /*14f30*/  R2UR UR32, R210 ;  /* 0x00000000d22072ca */ /* 0x008fe400000e0000 */
[----:B------:R-:W-:-:S13]  /*14f40*/  R2UR UR33, R211 ;  /* 0x00000000d32172ca */ /* 0x000fda00000e0000 */
[----:B------:R-:W-:Y:S01]  /*14f50*/  HGMMA.64x96x16.F32 R120, gdesc[UR32], R120, gsb0 ;  /* 0x01600000207879f0 */ /* 0x000fe20008000878 */
[----:B--2---:R-:W-:Y:S02]  /*14f60*/  R2UR UR28, R20 ;  /* 0x00000000141c72ca */ /* 0x004fe400000e0000 */
[----:B------:R-:W-:Y:S02]  /*14f70*/  R2UR UR29, R21 ;  /* 0x00000000151d72ca */ /* 0x000fe400000e0000 */
[----:B------:R-:W-:Y:S02]  /*14f80*/  R2UR UR24, R212 ;  /* 0x00000000d41872ca */ /* 0x000fe400000e0000 */
[----:B------:R-:W-:Y:S01]  /*14f90*/  R2UR UR25, R213 ;  /* 0x00000000d51972ca */ /* 0x000fe200000e0000 */
        /* <DEDUP_REMOVED lines=12> */
[----:B------:R-:W-:Y:S01]  /*15060*/  UMOV UR12, UR44 ;  /* 0x0000002c000c7c82 */ /* 0x000fe20008000000 */
[----:B------:R-:W-:Y:S01]  /*15070*/  UMOV UR13, UR45 ;  /* 0x0000002d000d7c82 */ /* 0x000fe20008000000 */
        /* <DEDUP_REMOVED lines=10> */
[----:B------:R-:W-:Y:S01]  /*15120*/  R2UR UR39, R15 ;  /* 0x000000000f2772ca */ /* 0x000fe200000e0000 */
[----:B------:R-:W-:Y:S02]  /*15130*/  WARPGROUP.DEPBAR.LE gsb0, 0x0 ;  /* 0x00008000000079c5 */ /* 0x000fe40000010000 */
[----:B------:R-:W-:-:S06]  /*15140*/  WARPGROUP.ARRIVE ;  /* 0x00000000000079c5 */ /* 0x000fcc0000000000 */
[----:B------:R-:W-:Y:S01]  /*15150*/  HGMMA.64x96x16.F32 R120, gdesc[UR8], R120, gsb0 ;  /* 0x01600000087879f0 */ /* 0x000fe20008000878 */
[----:B------:R-:W-:Y:S02]  /*15160*/  R2UR UR51, R5 ;  /* 0x00000000053372ca */ /* 0x000fe400000e0000 */
[----:B------:R-:W-:Y:S02]  /*15170*/  R2UR UR50, R12 ;  /* 0x000000000c3272ca */ /* 0x000fe400000e0000 */
[----:B------:R-:W-:Y:S02]  /*15180*/  R2UR UR49, R13 ;  /* 0x000000000d3172ca */ /* 0x000fe400000e0000 */
[----:B------:R-:W-:Y:S01]  /*15190*/  R2UR UR48, R14 ;  /* 0x000000000e3072ca */ /* 0x000fe200000e0000 */
[----:B------:R-:W-:Y:S01]  /*151a0*/  FMUL.FTZ R119, R119, R3 ;  /* 0x0000000377777220 */ /* 0x000fe20000410000 */
[----:B------:R-:W-:Y:S02]  /*151b0*/  WARPGROUP.DEPBAR.LE gsb0, 0x0 ;  /* 0x00008000000079c5 */ /* 0x000fe40000010000 */
[----:B0-----:R-:W-:Y:S11]  /*151c0*/  @!P0 BRA `(.L_x_632) ;  /* 0x0000000000048947 */ /* 0x001ff60003800000 */
[----:B------:R-:W-:Y:S01]  /*151d0*/  BPT.TRAP 0x1 ;  /* 0x000000040000795c */ /* 0x000fe20000300000 */
.L_x_632:
[----:B-----5:R-:W-:Y:S02]  /*151e0*/  SHF.L.U32 R3, R6, 0x1f, RZ ;  /* 0x0000001f06037819 */ /* 0x020fe400000006ff */
[----:B------:R-:W-:-:S04]  /*151f0*/  LEA R12, R7, R2, 0x3 ;  /* 0x00000002070c7211 */ /* 0x000fc800078e18ff */
[----:B------:R0:W1:Y:S01]  /*15200*/  SYNCS.PHASECHK.TRANS64.TRYWAIT P1, [R12+URZ+0x30850], R3 ;  /* 0x030850030c0075a7 */ /* 0x000062000802017f */
[----:B------:R-:W-:Y:S05]  /*15210*/  @!P0 BRA `(.L_x_633) ;  /* 0x0000000000048947 */ /* 0x000fea0003800000 */
[----:B------:R-:W-:Y:S01]  /*15220*/  BPT.TRAP 0x1 ;  /* 0x000000040000795c */ /* 0x000fe20000300000 */
.L_x_633:
[----:B------:R-:W-:Y:S04]  /*15230*/  BSSY B1, `(.L_x_634) ;  /* 0x0000004000017945 */ /* 0x000fe80003800000 */
[----:B-1----:R-:W-:Y:S05]  /*15240*/  @P1 BRA `(.L_x_635) ;  /* 0x0000000000081947 */ /* 0x002fea0003800000 */
[----:B------:R-:W1:Y:S02]  /*15250*/  SYNCS.PHASECHK.TRANS64.TRYWAIT P1, [R12+URZ+0x30850], R3 ;  /* 0x030850030c0075a7 */ /* 0x000e64000802017f */
[----:B-1----:R-:W-:Y:S05]  /*15260*/  @!P1 BRA `(.L_x_636) ;  /* 0x000000e800089947 */ /* 0x002fea0003800000 */
.L_x_635:
[----:B------:R-:W-:Y:S05]  /*15270*/  BSYNC B1 ;  /* 0x0000000000017941 */ /* 0x000fea0003800000 */
.L_x_634:
[----:B01----:R-:W-:Y:S01]  /*15280*/  VIADD R3, R2, 0x400 ;  /* 0x0000040002037836 */ /* 0x003fe20000000000 */
[----:B------:R-:W-:Y:S01]  /*15290*/  WARPGROUP.ARRIVE ;  /* 0x00000000000079c5 */ /* 0x000fe20000000000 */
[----:B------:R-:W-:-:S03]  /*152a0*/  IMAD.MOV.U32 R5, RZ, RZ, 0x40000040 ;  /* 0x40000040ff057424 */ /* 0x000fc600078e00ff */
[----:B------:R-:W-:Y:S02]  /*152b0*/  SHF.R.U32.HI R3, RZ, 0x4, R3 ;  /* 0x00000004ff037819 */ /* 0x000fe40000011603 */
[----:B------:R-:W-:Y:S02]  /*152c0*/  R2UR UR7, R5 ;  /* 0x00000000050772ca */ /* 0x000fe400000e0000 */
[----:B------:R-:W-:Y:S02]  /*152d0*/  LOP3.LUT R3, R3, 0x3fff, RZ, 0xc0, !PT ;  /* 0x00003fff03037812 */ /* 0x000fe400078ec0ff */
[----:B------:R-:W-:Y:S02]  /*152e0*/  MOV R5, 0x40000040 ;  /* 0x4000004000057802 */ /* 0x000fe40000000f00 */
[----:B------:R-:W-:-:S05]  /*152f0*/  LOP3.LUT R3, R3, 0x3000000, RZ, 0xfc, !PT ;  /* 0x0300000003037812 */ /* 0x000fca00078efcff */
[----:B------:R-:W-:Y:S02]  /*15300*/  IMAD R4, R7, 0x900, R3 ;  /* 0x0000090007047824 */ /* 0x000fe400078e0203 */
[----:B------:R-:W-:-:S03]  /*15310*/  IMAD.MOV.U32 R7, RZ, RZ, 0x40000040 ;  /* 0x40000040ff077424 */ /* 0x000fc600078e00ff */
[C---:B------:R-:W-:Y:S02]  /*15320*/  R2UR UR6, R4.reuse ;  /* 0x00000000040672ca */ /* 0x040fe400000e0000 */
[----:B------:R-:W-:-:S11]  /*15330*/  IADD3 R6, R4, 0x80, RZ ;  /* 0x0000008004067810 */ /* 0x000fd60007ffe0ff */
        /* <DEDUP_REMOVED lines=9> */
[----:B------:R-:W-:Y:S01]  /*153d0*/  VIADD R6, R4, 0x180 ;  /* 0x0000018004067836 */ /* 0x000fe20000000000 */
[----:B------:R-:W-:Y:S01]  /*153e0*/  R2UR UR7, R7 ;  /* 0x00000000070772ca */ /* 0x000fe200000e0000 */
[----:B------:R-:W-:Y:S01]  /*153f0*/  IMAD.MOV.U32 R7, RZ, RZ, 0x40000040 ;  /* 0x40000040ff077424 */ /* 0x000fe200078e00ff */
[----:B------:R-:W-:Y:S02]  /*15400*/  WARPGROUP.DEPBAR.LE gsb0, 0x0 ;  /* 0x00008000000079c5 */ /* 0x000fe40000010000 */
[----:B------:R-:W-:-:S13]  /*15410*/  WARPGROUP.ARRIVE ;  /* 0x00000000000079c5 */ /* 0x000fda0000000000 */
[----:B------:R-:W-:Y:S01]  /*15420*/  HGMMA.64x192x16.F32 R24, R180, gdesc[UR4].tnspB, R24, gsb0 ;  /* 0x42e00004b4187df0 */ /* 0x000fe20008000818 */
[----:B------:R-:W-:Y:S02]  /*15430*/  R2UR UR6, R6 ;  /* 0x00000000060672ca */ /* 0x000fe400000e0000 */
[----:B------:R-:W-:Y:S01]  /*15440*/  R2UR UR7, R7 ;  /* 0x00000000070772ca */ /* 0x000fe200000e0000 */
[----:B------:R-:W-:Y:S01]  /*15450*/  IMAD.MOV.U32 R7, RZ, RZ, 0x40000040 ;  /* 0x40000040ff077424 */ /* 0x000fe200078e00ff */
[C---:B------:R-:W-:Y:S01]  /*15460*/  IADD3 R6, R4.reuse, 0x200, RZ ;  /* 0x0000020004067810 */ /* 0x040fe20007ffe0ff */
[----:B------:R-:W-:Y:S01]  /*15470*/  VIADD R4, R4, 0x280 ;  /* 0x0000028004047836 */ /* 0x000fe20000000000 */
[----:B------:R-:W-:Y:S02]  /*15480*/  WARPGROUP.DEPBAR.LE gsb0, 0x0 ;  /* 0x00008000000079c5 */ /* 0x000fe40000010000 */
[----:B------:R-:W-:-:S11]  /*15490*/  WARPGROUP.ARRIVE ;  /* 0x00000000000079c5 */ /* 0x000fd60000000000 */
[----:B------:R-:W-:Y:S01]  /*154a0*/  HGMMA.64x192x16.F32 R24, R176, gdesc[UR4].tnspB, R24, gsb0 ;  /* 0x42e00004b0187df0 */ /* 0x000fe20008000818 */
[----:B------:R-:W-:Y:S02]  /*154b0*/  R2UR UR6, R6 ;  /* 0x00000000060672ca */ /* 0x000fe400000e0000 */
[----:B------:R-:W-:Y:S01]  /*154c0*/  R2UR UR7, R7 ;  /* 0x00000000070772ca */ /* 0x000fe200000e0000 */
[----:B------:R-:W-:Y:S02]  /*154d0*/  WARPGROUP.DEPBAR.LE gsb0, 0x0 ;  /* 0x00008000000079c5 */ /* 0x000fe40000010000 */
[----:B------:R-:W-:-:S14]  /*154e0*/  WARPGROUP.ARRIVE ;  /* 0x00000000000079c5 */ /* 0x000fdc0000000000 */
[----:B------:R-:W-:Y:S01]  /*154f0*/  HGMMA.64x192x16.F32 R24, R172, gdesc[UR4].tnspB, R24, gsb0 ;  /* 0x42e00004ac187df0 */ /* 0x000fe20008000818 */
[----:B------:R-:W-:Y:S02]  /*15500*/  R2UR UR6, R4 ;  /* 0x00000000040672ca */ /* 0x000fe400000e0000 */
[----:B------:R-:W-:Y:S01]  /*15510*/  R2UR UR7, R5 ;  /* 0x00000000050772ca */ /* 0x000fe200000e0000 */
[----:B------:R-:W-:Y:S02]  /*15520*/  WARPGROUP.DEPBAR.LE gsb0, 0x0 ;  /* 0x00008000000079c5 */ /* 0x000fe40000010000 */
[----:B------:R-:W-:-:S14]  /*15530*/  WARPGROUP.ARRIVE ;  /* 0x00000000000079c5 */ /* 0x000fdc0000000000 */
[----:B------:R-:W-:Y:S03]  /*15540*/  HGMMA.64x192x16.F32 R24, R168, gdesc[UR4].tnspB, R24, gsb0 ;  /* 0x42e00004a8187df0 */ /* 0x000fe60008000818 */
[----:B------:R-:W-:Y:S02]  /*15550*/  WARPGROUP.DEPBAR.LE gsb0, 0x0 ;  /* 0x00008000000079c5 */ /* 0x000fe40000010000 */
[----:B------:R-:W-:Y:S05]  /*15560*/  @!P0 BRA `(.L_x_637) ;  /* 0x0000000000048947 */ /* 0x000fea0003800000 */
[----:B------:R-:W-:Y:S01]  /*15570*/  BPT.TRAP 0x1 ;  /* 0x000000040000795c */ /* 0x000fe20000300000 */
.L_x_637:
[----:B------:R-:W-:Y:S01]  /*15580*/  FMUL.FTZ R3, R120, UR38 ;  /* 0x0000002678037c20 */ /* 0x000fe20008410000 */
[----:B------:R-:W-:Y:S01]  /*15590*/  FMUL.FTZ R11, R121, UR38 ;  /* 0x00000026790b7c20 */ /* 0x000fe20008410000 */
[----:B------:R-:W-:Y:S01]  /*155a0*/  FMUL.FTZ R13, R124, UR38 ;  /* 0x000000267c0d7c20 */ /* 0x000fe20008410000 */
[----:B------:R-:W-:Y:S01]  /*155b0*/  FMUL.FTZ R14, R125, UR38 ;  /* 0x000000267d0e7c20 */ /* 0x000fe20008410000 */
[----:B------:R-:W-:Y:S02]  /*155c0*/  VIADD R0, R0, 0x30840 ;  /* 0x0003084000007836 */ /* 0x000fe40000000000 */
[----:B------:R-:W-:Y:S01]  /*155d0*/  FMUL.FTZ R15, R128, UR38 ;  /* 0x00000026800f7c20 */ /* 0x000fe20008410000 */
[----:B------:R-:W0:Y:S01]  /*155e0*/  MUFU.TANH R3, R3 ;  /* 0x0000000300037308 */ /* 0x000e220000002400 */
[----:B------:R-:W-:Y:S01]  /*155f0*/  FMUL.FTZ R20, R129, UR38 ;  /* 0x0000002681147c20 */ /* 0x000fe20008410000 */
[----:B------:R-:W-:Y:S01]  /*15600*/  FMUL.FTZ R21, R132, UR38 ;  /* 0x0000002684157c20 */ /* 0x000fe20008410000 */
[----:B------:R-:W-:Y:S01]  /*15610*/  PRMT R0, R224, 0x654, R0 ;  /* 0x00000654e0007816 */ /* 0x000fe20000000000 */
[----:B------:R-:W-:Y:S01]  /*15620*/  FMUL.FTZ R120, R133, UR38 ;  /* 0x0000002685787c20 */ /* 0x000fe20008410000 */
[----:B------:R-:W-:Y:S01]  /*15630*/  FMUL.FTZ R121, R136, UR38 ;  /* 0x0000002688797c20 */ /* 0x000fe20008410000 */
[----:B------:R-:W-:Y:S01]  /*15640*/  FMUL.FTZ R7, R123, UR38 ;  /* 0x000000267b077c20 */ /* 0x000fe20008410000 */
[----:B------:R0:W-:Y:S01]  /*15650*/  SYNCS.ARRIVE.TRANS64.RED.A1T0 RZ, [R0+URZ], RZ ;  /* 0x000000ff00ff79a7 */ /* 0x0001e2000810043f */
        /* <DEDUP_REMOVED lines=86> */
[----:B--2---:R-:W-:-:S05]  /*15bc0*/  FMNMX.FTZ R5, R148, R0, !PT ;  /* 0x0000000094057209 */ /* 0x004fca0007810000 */
[----:B------:R-:W2:Y:S02]  /*15bd0*/  SHFL.BFLY PT, R0, R5, 0x2, 0x1f ;  /* 0x0c401f0005007f89 */ /* 0x000ea400000e0000 */
[----:B------:R-:W3:Y:S08]  /*15be0*/  MUFU.TANH R126, R126 ;  /* 0x0000007e007e7308 */ /* 0x000ef00000002400 */
[----:B------:R-:W4:Y:S08]  /*15bf0*/  MUFU.TANH R127, R127 ;  /* 0x0000007f007f7308 */ /* 0x000f300000002400 */
[----:B------:R-:W5:Y:S01]  /*15c00*/  MUFU.TANH R130, R130 ;  /* 0x0000008200827308 */ /* 0x000f620000002400 */
[----:B--2---:R-:W-:-:S07]  /*15c10*/  FMNMX.FTZ R5, R5, R0, !PT ;  /* 0x0000000005057209 */ /* 0x004fce0007810000 */
[----:B------:R-:W2:Y:S01]  /*15c20*/  MUFU.TANH R131, R131 ;  /* 0x0000008300837308 */ /* 0x000ea20000002400 */
[----:B------:R-:W0:Y:S07]  /*15c30*/  SHFL.BFLY PT, R0, R5, 0x1, 0x1f ;  /* 0x0c201f0005007f89 */ /* 0x000e2e00000e0000 */
[----:B------:R-:W2:Y:S08]  /*15c40*/  MUFU.TANH R134, R134 ;  /* 0x0000008600867308 */ /* 0x000eb00000002400 */
[----:B------:R-:W2:Y:S08]  /*15c50*/  MUFU.TANH R135, R135 ;  /* 0x0000008700877308 */ /* 0x000eb00000002400 */
[----:B------:R-:W2:Y:S01]  /*15c60*/  MUFU.TANH R138, R138 ;  /* 0x0000008a008a7308 */ /* 0x000ea20000002400 */
[----:B0-----:R-:W-:-:S02]  /*15c70*/  FMNMX.FTZ R5, R5, R0, !PT ;  /* 0x0000000005057209 */ /* 0x001fc40007810000 */
[----:B------:R-:W-:-:S05]  /*15c80*/  FMNMX.FTZ R0, R6, R9, !PT ;  /* 0x0000000906007209 */ /* 0x000fca0007810000 */
[----:B------:R-:W0:Y:S01]  /*15c90*/  MUFU.TANH R139, R139 ;  /* 0x0000008b008b7308 */ /* 0x000e220000002400 */
[----:B-1----:R-:W-:Y:S01]  /*15ca0*/  FMNMX.FTZ R0, R7, R0, !PT ;  /* 0x0000000007007209 */ /* 0x002fe20007810000 */
[----:B------:R-:W-:-:S03]  /*15cb0*/  FADD.FTZ R161, -R5, R10 ;  /* 0x0000000a05a17221 */ /* 0x000fc60000010100 */
[----:B---3--:R-:W-:-:S03]  /*15cc0*/  FMNMX.FTZ R0, R126, R0, !PT ;  /* 0x000000007e007209 */ /* 0x008fc60007810000 */
[----:B------:R-:W1:Y:S01]  /*15cd0*/  MUFU.TANH R142, R142 ;  /* 0x0000008e008e7308 */ /* 0x000e620000002400 */
[----:B----4-:R-:W-:-:S04]  /*15ce0*/  FMNMX.FTZ R0, R127, R0, !PT ;  /* 0x000000007f007209 */ /* 0x010fc80007810000 */
[----:B-----5:R-:W-:-:S03]  /*15cf0*/  FMNMX.FTZ R0, R130, R0, !PT ;  /* 0x0000000082007209 */ /* 0x020fc60007810000 */
[----:B------:R-:W3:Y:S01]  /*15d00*/  MUFU.TANH R143, R143 ;  /* 0x0000008f008f7308 */ /* 0x000ee20000002400 */
[----:B--2---:R-:W-:-:S04]  /*15d10*/  FMNMX.FTZ R0, R131, R0, !PT ;  /* 0x0000000083007209 */ /* 0x004fc80007810000 */
[----:B------:R-:W-:-:S03]  /*15d20*/  FMNMX.FTZ R0, R134, R0, !PT ;  /* 0x0000000086007209 */ /* 0x000fc60007810000 */
[----:B------:R-:W2:Y:S01]  /*15d30*/  MUFU.TANH R146, R146 ;  /* 0x0000009200927308 */ /* 0x000ea20000002400 */
[----:B------:R-:W-:-:S04]  /*15d40*/  FMNMX.FTZ R0, R135, R0, !PT ;  /* 0x0000000087007209 */ /* 0x000fc80007810000 */
[----:B------:R-:W-:-:S03]  /*15d50*/  FMNMX.FTZ R0, R138, R0, !PT ;  /* 0x000000008a007209 */ /* 0x000fc60007810000 */
[----:B------:R-:W4:Y:S01]  /*15d60*/  MUFU.TANH R147, R147 ;  /* 0x0000009300937308 */ /* 0x000f220000002400 */
[----:B0-----:R-:W-:-:S04]  /*15d70*/  FMNMX.FTZ R0, R139, R0, !PT ;  /* 0x000000008b007209 */ /* 0x001fc80007810000 */
[----:B-1----:R-:W-:-:S03]  /*15d80*/  FMNMX.FTZ R0, R142, R0, !PT ;  /* 0x000000008e007209 */ /* 0x002fc60007810000 */
[----:B------:R-:W0:Y:S01]  /*15d90*/  MUFU.TANH R149, R149 ;  /* 0x0000009500957308 */ /* 0x000e220000002400 */
[----:B---3--:R-:W-:-:S04]  /*15da0*/  FMNMX.FTZ R0, R143, R0, !PT ;  /* 0x000000008f007209 */ /* 0x008fc80007810000 */
[----:B--2---:R-:W-:-:S03]  /*15db0*/  FMNMX.FTZ R0, R146, R0, !PT ;  /* 0x0000000092007209 */ /* 0x004fc60007810000 */
[----:B------:R-:W1:Y:S01]  /*15dc0*/  MUFU.TANH R150, R150 ;  /* 0x0000009600967308 */ /* 0x000e620000002400 */
[----:B----4-:R-:W-:-:S07]  /*15dd0*/  FMNMX.FTZ R0, R147, R0, !PT ;  /* 0x0000000093007209 */ /* 0x010fce0007810000 */
        /* <DEDUP_REMOVED lines=15> */
[----:B-1----:R-:W-:-:S04]  /*15ed0*/  FMNMX.FTZ R0, R156, R0, !PT ;  /* 0x000000009c007209 */ /* 0x002fc80007810000 */
[----:B--2---:R-:W-:-:S04]  /*15ee0*/  FMNMX.FTZ R0, R157, R0, !PT ;  /* 0x000000009d007209 */ /* 0x004fc80007810000 */
[----:B0-----:R-:W-:-:S05]  /*15ef0*/  FMNMX.FTZ R0, R158, R0, !PT ;  /* 0x000000009e007209 */ /* 0x001fca0007810000 */
[----:B------:R-:W0:Y:S02]  /*15f00*/  SHFL.BFLY PT, R4, R0, 0x2, 0x1f ;  /* 0x0c401f0000047f89 */ /* 0x000e2400000e0000 */
[----:B0-----:R-:W-:-:S05]  /*15f10*/  FMNMX.FTZ R4, R0, R4, !PT ;  /* 0x0000000400047209 */ /* 0x001fca0007810000 */
[----:B------:R-:W0:Y:S02]  /*15f20*/  SHFL.BFLY PT, R0, R4, 0x1, 0x1f ;  /* 0x0c201f0004007f89 */ /* 0x000e2400000e0000 */
[----:B0-----:R-:W-:Y:S01]  /*15f30*/  FMNMX.FTZ R4, R4, R0, !PT ;  /* 0x0000000004047209 */ /* 0x001fe20007810000 */
[----:B------:R-:W-:-:S04]  /*15f40*/  IMAD.U32 R0, RZ, RZ, UR39 ;  /* 0x00000027ff007e24 */ /* 0x000fc8000f8e00ff */
[----:B------:R-:W-:Y:S01]  /*15f50*/  FADD.FTZ R160, -R4, R9 ;  /* 0x0000000904a07221 */ /* 0x000fe20000010100 */
[-C--:B------:R-:W-:Y:S01]  /*15f60*/  FMUL.FTZ R9, R5, R0.reuse ;  /* 0x0000000005097220 */ /* 0x080fe20000410000 */
[-C--:B------:R-:W-:Y:S02]  /*15f70*/  FMUL.FTZ R161, R161, R0.reuse ;  /* 0x00000000a1a17220 */ /* 0x080fe40000410000 */
[-C--:B------:R-:W-:Y:S01]  /*15f80*/  FMUL.FTZ R160, R160, R0.reuse ;  /* 0x00000000a0a07220 */ /* 0x080fe20000410000 */
[-CC-:B------:R-:W-:Y:S01]  /*15f90*/  FFMA.FTZ R159, R11, R0.reuse, -R9.reuse ;  /* 0x000000000b9f7223 */ /* 0x180fe20000010809 */
[-CC-:B------:R-:W-:Y:S01]  /*15fa0*/  FFMA.FTZ R10, R3, R0.reuse, -R9.reuse ;  /* 0x00000000030a7223 */ /* 0x180fe20000010809 */
[----:B------:R0:W-:Y:S01]  /*15fb0*/  MUFU.EX2 R11, R161 ;  /* 0x000000a1000b7308 */ /* 0x0001e20000000800 */
        /* <DEDUP_REMOVED lines=8> */
[-C--:B0-----:R-:W-:Y:S01]  /*16040*/  FMUL.FTZ R161, R4, R0.reuse ;  /* 0x0000000004a17220 */ /* 0x081fe20000410000 */
[-CC-:B------:R-:W-:Y:S01]  /*16050*/  FFMA.FTZ R123, R123, R0.reuse, -R9.reuse ;  /* 0x000000007b7b7223 */ /* 0x180fe20000010809 */
[-CC-:B------:R-:W-:Y:S01]  /*16060*/  FFMA.FTZ R122, R122, R0.reuse, -R9.reuse ;  /* 0x000000007a7a7223 */ /* 0x180fe20000010809 */
[-C--:B------:R-:W-:Y:S01]  /*16070*/  FFMA.FTZ R124, R124, R0.reuse, -R9 ;  /* 0x000000007c7c7223 */ /* 0x080fe20000010809 */
[-CC-:B------:R-:W-:Y:S01]  /*16080*/  FFMA.FTZ R6, R6, R0.reuse, -R161.reuse ;  /* 0x0000000006067223 */ /* 0x180fe200000108a1 */
[-CC-:B------:R-:W-:Y:S01]  /*16090*/  FFMA.FTZ R7, R7, R0.reuse, -R161.reuse ;  /* 0x0000000007077223 */ /* 0x180fe200000108a1 */
[-CC-:B------:R-:W-:Y:S01]  /*160a0*/  FFMA.FTZ R126, R126, R0.reuse, -R161.reuse ;  /* 0x000000007e7e7223 */ /* 0x180fe200000108a1 */
[----:B------:R-:W0:Y:S01]  /*160b0*/  MUFU.EX2 R10, R10 ;  /* 0x0000000a000a7308 */ /* 0x000e220000000800 */
[-CC-:B------:R-:W-:Y:S01]  /*160c0*/  FFMA.FTZ R127, R127, R0.reuse, -R161.reuse ;  /* 0x000000007f7f7223 */ /* 0x180fe200000108a1 */
[-CC-:B------:R-:W-:Y:S01]  /*160d0*/  FFMA.FTZ R130, R130, R0.reuse, -R161.reuse ;  /* 0x0000000082827223 */ /* 0x180fe200000108a1 */
[-CC-:B------:R-:W-:Y:S01]  /*160e0*/  FFMA.FTZ R131, R131, R0.reuse, -R161.reuse ;  /* 0x0000000083837223 */ /* 0x180fe200000108a1 */
[-C--:B------:R-:W-:Y:S01]  /*160f0*/  FFMA.FTZ R134, R134, R0.reuse, -R161 ;  /* 0x0000000086867223 */ /* 0x080fe200000108a1 */
[-CC-:B------:R-:W-:Y:S01]  /*16100*/  FFMA.FTZ R125, R125, R0.reuse, -R9.reuse ;  /* 0x000000007d7d7223 */ /* 0x180fe20000010809 */
[-CC-:B------:R-:W-:Y:S01]  /*16110*/  FFMA.FTZ R128, R128, R0.reuse, -R9.reuse ;  /* 0x0000000080807223 */ /* 0x180fe20000010809 */
[-CC-:B------:R-:W-:Y:S01]  /*16120*/  FFMA.FTZ R129, R129, R0.reuse, -R9.reuse ;  /* 0x0000000081817223 */ /* 0x180fe20000010809 */
[----:B------:R-:W1:Y:S01]  /*16130*/  MUFU.EX2 R6, R6 ;  /* 0x0000000600067308 */ /* 0x000e620000000800 */
[-CC-:B------:R-:W-:Y:S01]  /*16140*/  FFMA.FTZ R132, R132, R0.reuse, -R9.reuse ;  /* 0x0000000084847223 */ /* 0x180fe20000010809 */
[-CC-:B------:R-:W-:Y:S01]  /*16150*/  FFMA.FTZ R136, R136, R0.reuse, -R9.reuse ;  /* 0x0000000088887223 */ /* 0x180fe20000010809 */
[-CC-:B------:R-:W-:Y:S01]  /*16160*/  FFMA.FTZ R133, R133, R0.reuse, -R9.reuse ;  /* 0x0000000085857223 */ /* 0x180fe20000010809 */
[-CC-:B------:R-:W-:Y:S01]  /*16170*/  FFMA.FTZ R137, R137, R0.reuse, -R9.reuse ;  /* 0x0000000089897223 */ /* 0x180fe20000010809 */
[-CC-:B------:R-:W-:Y:S01]  /*16180*/  FFMA.FTZ R140, R140, R0.reuse, -R9.reuse ;  /* 0x000000008c8c7223 */ /* 0x180fe20000010809 */
[-CC-:B------:R-:W-:Y:S01]  /*16190*/  FFMA.FTZ R141, R141, R0.reuse, -R9.reuse ;  /* 0x000000008d8d7223 */ /* 0x180fe20000010809 */
[--C-:B------:R-:W-:Y:S01]  /*161a0*/  FFMA.FTZ R144, R144, R0, -R9.reuse ;  /* 0x0000000090907223 */ /* 0x100fe20000010809 */
[----:B------:R-:W2:Y:S01]  /*161b0*/  MUFU.EX2 R159, R159 ;  /* 0x0000009f009f7308 */ /* 0x000ea20000000800 */
[----:B0-----:R-:W-:Y:S01]  /*161c0*/  FFMA.FTZ R216, R11, R216, R10 ;  /* 0x000000d80bd87223 */ /* 0x001fe2000001000a */
[-CC-:B------:R-:W-:Y:S01]  /*161d0*/  FFMA.FTZ R145, R145, R0.reuse, -R9.reuse ;  /* 0x0000000091917223 */ /* 0x180fe20000010809 */
[-C--:B------:R-:W-:Y:S01]  /*161e0*/  FFMA.FTZ R9, R148, R0.reuse, -R9 ;  /* 0x0000000094097223 */ /* 0x080fe20000010809 */
[-CC-:B------:R-:W-:Y:S01]  /*161f0*/  FFMA.FTZ R171, R158, R0.reuse, -R161.reuse ;  /* 0x000000009eab7223 */ /* 0x180fe200000108a1 */
[-CC-:B------:R-:W-:Y:S01]  /*16200*/  FFMA.FTZ R135, R135, R0.reuse, -R161.reuse ;  /* 0x0000000087877223 */ /* 0x180fe200000108a1 */
[-CC-:B------:R-:W-:Y:S01]  /*16210*/  FFMA.FTZ R138, R138, R0.reuse, -R161.reuse ;  /* 0x000000008a8a7223 */ /* 0x180fe200000108a1 */
[-CC-:B------:R-:W-:Y:S01]  /*16220*/  FFMA.FTZ R139, R139, R0.reuse, -R161.reuse ;  /* 0x000000008b8b7223 */ /* 0x180fe200000108a1 */
[----:B------:R-:W0:Y:S01]  /*16230*/  MUFU.EX2 R7, R7 ;  /* 0x0000000700077308 */ /* 0x000e220000000800 */
[----:B-1----:R-:W-:Y:S01]  /*16240*/  FFMA.FTZ R215, R3, R215, R6 ;  /* 0x000000d703d77223 */ /* 0x002fe20000010006 */
[-CC-:B------:R-:W-:Y:S01]  /*16250*/  FFMA.FTZ R142, R142, R0.reuse, -R161.reuse ;  /* 0x000000008e8e7223 */ /* 0x180fe200000108a1 */
[-CC-:B------:R-:W-:Y:S01]  /*16260*/  FFMA.FTZ R143, R143, R0.reuse, -R161.reuse ;  /* 0x000000008f8f7223 */ /* 0x180fe200000108a1 */
[-CC-:B------:R-:W-:Y:S01]  /*16270*/  FFMA.FTZ R146, R146, R0.reuse, -R161.reuse ;  /* 0x0000000092927223 */ /* 0x180fe200000108a1 */
[-CC-:B------:R-:W-:Y:S01]  /*16280*/  FFMA.FTZ R147, R147, R0.reuse, -R161.reuse ;  /* 0x0000000093937223 */ /* 0x180fe200000108a1 */
[-CC-:B------:R-:W-:Y:S01]  /*16290*/  FFMA.FTZ R149, R149, R0.reuse, -R161.reuse ;  /* 0x0000000095957223 */ /* 0x180fe200000108a1 */
[-CC-:B------:R-:W-:Y:S01]  /*162a0*/  FFMA.FTZ R150, R150, R0.reuse, -R161.reuse ;  /* 0x0000000096967223 */ /* 0x180fe200000108a1 */
[----:B------:R-:W1:Y:S01]  /*162b0*/  MUFU.EX2 R13, R13 ;  /* 0x0000000d000d7308 */ /* 0x000e620000000800 */
[----:B--2---:R-:W-:Y:S01]  /*162c0*/  FADD.FTZ R148, R159, R216 ;  /* 0x000000d89f947221 */ /* 0x004fe20000010000 */
[-CC-:B------:R-:W-:Y:S01]  /*162d0*/  FFMA.FTZ R151, R151, R0.reuse, -R161.reuse ;  /* 0x0000000097977223 */ /* 0x180fe200000108a1 */
[-CC-:B------:R-:W-:Y:S01]  /*162e0*/  FFMA.FTZ R152, R152, R0.reuse, -R161.reuse ;  /* 0x0000000098987223 */ /* 0x180fe200000108a1 */
[-CC-:B------:R-:W-:Y:S01]  /*162f0*/  FFMA.FTZ R153, R153, R0.reuse, -R161.reuse ;  /* 0x0000000099997223 */ /* 0x180fe200000108a1 */
[-CC-:B------:R-:W-:Y:S01]  /*16300*/  FFMA.FTZ R154, R154, R0.reuse, -R161.reuse ;  /* 0x000000009a9a7223 */ /* 0x180fe200000108a1 */
[-CC-:B------:R-:W-:Y:S01]  /*16310*/  FFMA.FTZ R155, R155, R0.reuse, -R161.reuse ;  /* 0x000000009b9b7223 */ /* 0x180fe200000108a1 */
[-C--:B------:R-:W-:Y:S01]  /*16320*/  FFMA.FTZ R156, R156, R0.reuse, -R161 ;  /* 0x000000009c9c7223 */ /* 0x080fe200000108a1 */
[----:B------:R-:W2:Y:S01]  /*16330*/  MUFU.EX2 R126, R126 ;  /* 0x0000007e007e7308 */ /* 0x000ea20000000800 */
[----:B0-----:R-:W-:Y:S01]  /*16340*/  FADD.FTZ R158, R7, R215 ;  /* 0x000000d7079e7221 */ /* 0x001fe20000010000 */
[----:B------:R-:W-:-:S06]  /*16350*/  FFMA.FTZ R157, R157, R0, -R161 ;  /* 0x000000009d9d7223 */ /* 0x000fcc00000108a1 */
[----:B------:R-:W0:Y:S01]  /*16360*/  MUFU.EX2 R14, R14 ;  /* 0x0000000e000e7308 */ /* 0x000e220000000800 */
[----:B-1----:R-:W-:-:S07]  /*16370*/  FADD.FTZ R148, R13, R148 ;  /* 0x000000940d947221 */ /* 0x002fce0000010000 */
[----:B------:R-:W1:Y:S01]  /*16380*/  MUFU.EX2 R127, R127 ;  /* 0x0000007f007f7308 */ /* 0x000e620000000800 */
[----:B--2---:R-:W-:-:S07]  /*16390*/  FADD.FTZ R158, R126, R158 ;  /* 0x0000009e7e9e7221 */ /* 0x004fce0000010000 */
[----:B------:R-:W2:Y:S01]  /*163a0*/  MUFU.EX2 R15, R15 ;  /* 0x0000000f000f7308 */ /* 0x000ea20000000800 */
[----:B0-----:R-:W-:-:S07]  /*163b0*/  FADD.FTZ R148, R14, R148 ;  /* 0x000000940e947221 */ /* 0x001fce0000010000 */
        /* <DEDUP_REMOVED lines=77> */
[----:B0-----:R-:W-:Y:S01]  /*16890*/  FADD.FTZ R158, R157, R158 ;  /* 0x0000009e9d9e7221 */ /* 0x001fe20000010000 */
[----:B-1----:R-:W-:-:S03]  /*168a0*/  FADD.FTZ R216, R9, R148 ;  /* 0x0000009409d87221 */ /* 0x002fc60000010000 */
[----:B--2---:R-:W-:Y:S01]  /*168b0*/  FADD.FTZ R215, R171, R158 ;  /* 0x0000009eabd77221 */ /* 0x004fe20000010000 */
[----:B------:R-:W-:Y:S06]  /*168c0*/  @!P0 BRA `(.L_x_638) ;  /* 0x0000000000048947 */ /* 0x000fec0003800000 */
[----:B------:R-:W-:Y:S01]  /*168d0*/  BPT.TRAP 0x1 ;  /* 0x000000040000795c */ /* 0x000fe20000300000 */
.L_x_638:
[C---:B------:R-:W-:Y:S01]  /*168e0*/  ISETP.GT.AND P1, PT, R8.reuse, R222, PT ;  /* 0x000000de0800720c */ /* 0x040fe20003f24270 */
[----:B------:R-:W-:Y:S01]  /*168f0*/  VIADD R8, R8, 0xffffffff ;  /* 0xffffffff08087836 */ /* 0x000fe20000000000 */
[----:B------:R-:W-:Y:S02]  /*16900*/  IADD3 R12, R12, 0x30860, RZ ;  /* 0x000308600c0c7810 */ /* 0x000fe40007ffe0ff */
[----:B------:R-:W-:Y:S02]  /*16910*/  F2FP.F16.F32.PACK_AB R188, R159, R10 ;  /* 0x0000000a9fbc723e */ /* 0x000fe400000000ff */
[----:B------:R-:W-:Y:S02]  /*16920*/  PRMT R12, R224, 0x654, R12 ;  /* 0x00000654e00c7816 */ /* 0x000fe4000000000c */
[----:B------:R-:W-:Y:S01]  /*16930*/  F2FP.F16.F32.PACK_AB R189, R7, R6 ;  /* 0x0000000607bd723e */ /* 0x000fe200000000ff */
[----:B------:R-:W-:Y:S01]  /*16940*/  IMAD.MOV.U32 R6, RZ, RZ, R221 ;  /* 0x000000ffff067224 */ /* 0x000fe200078e00dd */
[----:B------:R0:W-:Y:S01]  /*16950*/  SYNCS.ARRIVE.TRANS64.RED.A1T0 RZ, [R12+URZ], RZ ;  /* 0x000000ff0cff79a7 */ /* 0x0001e2000810043f */
[----:B------:R-:W-:Y:S01]  /*16960*/  F2FP.F16.F32.PACK_AB R170, R9, R145 ;  /* 0x0000009109aa723e */ /* 0x000fe200000000ff */
[----:B------:R-:W-:Y:S01]  /*16970*/  IMAD.MOV.U32 R9, RZ, RZ, R4 ;  /* 0x000000ffff097224 */ /* 0x000fe200078e0004 */
[----:B------:R-:W-:Y:S01]  /*16980*/  F2FP.F16.F32.PACK_AB R190, R14, R13 ;  /* 0x0000000d0ebe723e */ /* 0x000fe200000000ff */
[----:B------:R-:W-:Y:S01]  /*16990*/  IMAD.MOV.U32 R7, RZ, RZ, R214 ;  /* 0x000000ffff077224 */ /* 0x000fe200078e00d6 */
        /* <DEDUP_REMOVED lines=20> */
[----:B------:R-:W-:Y:S01]  /*16ae0*/  MOV R10, R5 ;  /* 0x00000005000a7202 */ /* 0x000fe20000000f00 */
[----:B0-----:R-:W-:Y:S06]  /*16af0*/  @P1 BRA `(.L_x_639) ;  /* 0xffffffd400c41947 */ /* 0x001fec000383ffff */
.L_x_626:
[----:B------:R-:W-:Y:S05]  /*16b00*/  BSYNC B0 ;  /* 0x0000000000007941 */ /* 0x000fea0003800000 */
.L_x_625:
        /* <DEDUP_REMOVED lines=99> */
.L_x_640:
[----:B------:R-:W-:Y:S02]  /*17140*/  LEA R6, R214, R2, 0x3 ;  /* 0x00000002d6067211 */ /* 0x000fe400078e18ff */
[----:B------:R-:W-:-:S04]  /*17150*/  SHF.L.U32 R3, R221, 0x1f, RZ ;  /* 0x0000001fdd037819 */ /* 0x000fc800000006ff */
[----:B------:R0:W1:Y:S01]  /*17160*/  SYNCS.PHASECHK.TRANS64.TRYWAIT P1, [R6+URZ+0x30850], R3 ;  /* 0x03085003060075a7 */ /* 0x000062000802017f */
[----:B------:R-:W-:Y:S05]  /*17170*/  @!P0 BRA `(.L_x_641) ;  /* 0x0000000000048947 */ /* 0x000fea0003800000 */
[----:B------:R-:W-:Y:S01]  /*17180*/  BPT.TRAP 0x1 ;  /* 0x000000040000795c */ /* 0x000fe20000300000 */
.L_x_641:
[----:B------:R-:W-:Y:S01]  /*17190*/  VIADD R2, R2, 0x400 ;  /* 0x0000040002027836 */ /* 0x000fe20000000000 */
[----:B------:R-:W-:Y:S04]  /*171a0*/  BSSY B0, `(.L_x_642) ;  /* 0x0000008000007945 */ /* 0x000fe80003800000 */
[----:B------:R-:W-:-:S04]  /*171b0*/  SHF.R.U32.HI R2, RZ, 0x4, R2 ;  /* 0x00000004ff027819 */ /* 0x000fc80000011602 */
[----:B------:R-:W-:-:S04]  /*171c0*/  LOP3.LUT R2, R2, 0x3fff, RZ, 0xc0, !PT ;  /* 0x00003fff02027812 */ /* 0x000fc800078ec0ff */
[----:B------:R-:W-:-:S05]  /*171d0*/  LOP3.LUT R2, R2, 0x3000000, RZ, 0xfc, !PT ;  /* 0x0300000002027812 */ /* 0x000fca00078efcff */
[----:B------:R-:W-:Y:S01]  /*171e0*/  IMAD R7, R214, 0x900, R2 ;  /* 0x00000900d6077824 */ /* 0x000fe200078e0202 */
[----:B-1----:R-:W-:Y:S06]  /*171f0*/  @P1 BRA `(.L_x_643) ;  /* 0x0000000000081947 */ /* 0x002fec0003800000 */
[----:B------:R-:W1:Y:S02]  /*17200*/  SYNCS.PHASECHK.TRANS64.TRYWAIT P1, [R6+URZ+0x30850], R3 ;  /* 0x03085003060075a7 */ /* 0x000e64000802017f */
[----:B-1----:R-:W-:Y:S05]  /*17210*/  @!P1 BRA `(.L_x_644) ;  /* 0x000000c800309947 */ /* 0x002fea0003800000 */
.L_x_643:
[----:B------:R-:W-:Y:S05]  /*17220*/  BSYNC B0 ;  /* 0x0000000000007941 */ /* 0x000fea0003800000 */
.L_x_642:
[----:B------:R-:W-:Y:S01]  /*17230*/  IMAD.MOV.U32 R2, RZ, RZ, R7 ;  /* 0x000000ffff027224 */ /* 0x000fe200078e0007 */
[----:B01----:R-:W-:Y:S01]  /*17240*/  MOV R3, 0x40000040 ;  /* 0x4000004000037802 */ /* 0x003fe20000000f00 */
[----:B------:R-:W-:Y:S01]  /*17250*/  WARPGROUP.ARRIVE ;  /* 0x00000000000079c5 */ /* 0x000fe20000000000 */
[----:B------:R-:W-:Y:S02]  /*17260*/  IMAD.MOV.U32 R121, RZ, RZ, RZ ;  /* 0x000000ffff797224 */ /* 0x000fe400078e00ff */
[----:B------:R-:W-:Y:S01]  /*17270*/  R2UR UR6, R2 ;  /* 0x00000000020672ca */ /* 0x000fe200000e0000 */
[----:B------:R-:W-:Y:S01]  /*17280*/  VIADD R2, R7, 0x80 ;  /* 0x0000008007027836 */ /* 0x000fe20000000000 */
[----:B------:R-:W-:Y:S01]  /*17290*/  R2UR UR7, R3 ;  /* 0x00000000030772ca */ /* 0x000fe200000e0000 */
[----:B------:R-:W-:Y:S02]  /*172a0*/  IMAD.MOV.U32 R3, RZ, RZ, 0x40000040 ;  /* 0x40000040ff037424 */ /* 0x000fe400078e00ff */
[----:B------:R-:W-:-:S10]  /*172b0*/  IMAD.MOV.U32 R120, RZ, RZ, -0x800000 ;  /* 0xff800000ff787424 */ /* 0x000fd400078e00ff */
[----:B------:R-:W-:Y:S01]  /*172c0*/  HGMMA.64x192x16.F32 R24, R188, gdesc[UR4].tnspB, R24, gsb0 ;  /* 0x42e00004bc187df0 */ /* 0x000fe20008000818 */
[----:B------:R-:W-:Y:S02]  /*172d0*/  R2UR UR6, R2 ;  /* 0x00000000020672ca */ /* 0x000fe400000e0000 */
[----:B------:R-:W-:Y:S01]  /*172e0*/  R2UR UR7, R3 ;  /* 0x00000000030772ca */ /* 0x000fe200000e0000 */
[----:B------:R-:W-:Y:S01]  /*172f0*/  IMAD.MOV.U32 R3, RZ, RZ, 0x40000040 ;  /* 0x40000040ff037424 */ /* 0x000fe200078e00ff */
[----:B------:R-:W-:Y:S01]  /*17300*/  IADD3 R2, R7, 0x100, RZ ;  /* 0x0000010007027810 */ /* 0x000fe20007ffe0ff */
[----:B------:R-:W-:Y:S02]  /*17310*/  WARPGROUP.DEPBAR.LE gsb0, 0x0 ;  /* 0x00008000000079c5 */ /* 0x000fe40000010000 */
[----:B------:R-:W-:-:S12]  /*17320*/  WARPGROUP.ARRIVE ;  /* 0x00000000000079c5 */ /* 0x000fd80000000000 */
        /* <DEDUP_REMOVED lines=22> */
[----:B------:R-:W-:Y:S02]  /*17490*/  R2UR UR6, R2 ;  /* 0x00000000020672ca */ /* 0x000fe400000e0000 */
[----:B------:R-:W-:Y:S01]  /*174a0*/  R2UR UR7, R3 ;  /* 0x00000000030772ca */ /* 0x000fe200000e0000 */
[----:B------:R-:W0:Y:S04]  /*174b0*/  SHFL.BFLY PT, R2, R215, 0x2, 0x1f ;  /* 0x0c401f00d7027f89 */ /* 0x000e2800000e0000 */
[----:B------:R-:W1:Y:S01]  /*174c0*/  SHFL.BFLY PT, R3, R216, 0x2, 0x1f ;  /* 0x0c401f00d8037f89 */ /* 0x000e6200000e0000 */
[----:B0-----:R-:W-:Y:S01]  /*174d0*/  FADD.FTZ R7, R2, R215 ;  /* 0x000000d702077221 */ /* 0x001fe20000010000 */
[----:B-1----:R-:W-:-:S04]  /*174e0*/  FADD.FTZ R3, R3, R216 ;  /* 0x000000d803037221 */ /* 0x002fc80000010000 */
[----:B------:R-:W0:Y:S04]  /*174f0*/  SHFL.BFLY PT, R8, R7, 0x1, 0x1f ;  /* 0x0c201f0007087f89 */ /* 0x000e2800000e0000 */
[----:B------:R-:W1:Y:S01]  /*17500*/  SHFL.BFLY PT, R2, R3, 0x1, 0x1f ;  /* 0x0c201f0003027f89 */ /* 0x000e6200000e0000 */
[----:B0-----:R-:W-:Y:S01]  /*17510*/  FADD.FTZ R12, R7, R8 ;  /* 0x00000008070c7221 */ /* 0x001fe20000010000 */
[----:B-1----:R-:W-:-:S04]  /*17520*/  FADD.FTZ R11, R3, R2 ;  /* 0x00000002030b7221 */ /* 0x002fc80000010000 */
[----:B------:R-:W-:Y:S01]  /*17530*/  FSETP.NE.FTZ.AND P2, PT, R12, RZ, PT ;  /* 0x000000ff0c00720b */ /* 0x000fe20003f55000 */
[----:B------:R-:W-:Y:S01]  /*17540*/  IMAD.MOV.U32 R3, RZ, RZ, -0x800000 ;  /* 0xff800000ff037424 */ /* 0x000fe200078e00ff */
[----:B------:R-:W-:Y:S02]  /*17550*/  MOV R2, RZ ;  /* 0x000000ff00027202 */ /* 0x000fe40000000f00 */
[----:B------:R-:W-:-:S09]  /*17560*/  FSETP.NE.FTZ.AND P1, PT, R11, RZ, PT ;  /* 0x000000ff0b00720b */ /* 0x000fd20003f35000 */
[----:B------:R-:W0:Y:S04]  /*17570*/  @P2 MUFU.LG2 R10, R12 ;  /* 0x0000000c000a2308 */ /* 0x000e280000000c00 */
[C---:B------:R-:W-:Y:S01]  /*17580*/  @P1 FMUL.FTZ R8, R0.reuse, 0.69314718246459960938 ;  /* 0x3f31721800081820 */ /* 0x040fe20000410000 */
[----:B------:R-:W-:-:S03]  /*17590*/  @P2 FMUL.FTZ R0, R0, 0.69314718246459960938 ;  /* 0x3f31721800002820 */ /* 0x000fc60000410000 */
        /* <DEDUP_REMOVED lines=9> */
[----:B------:R-:W-:Y:S03]  /*17630*/  HGMMA.64x192x16.F32 R24, R168, gdesc[UR4].tnspB, R24, gsb0 ;  /* 0x42e00004a8187df0 */ /* 0x000fe60008000818 */
[----:B------:R-:W-:Y:S02]  /*17640*/  WARPGROUP.DEPBAR.LE gsb0, 0x0 ;  /* 0x00008000000079c5 */ /* 0x000fe40000010000 */
[----:B--23--:R-:W-:Y:S05]  /*17650*/  @!P0 BRA `(.L_x_645) ;  /* 0x0000000000048947 */ /* 0x00cfea0003800000 */
[----:B------:R-:W-:Y:S01]  /*17660*/  BPT.TRAP 0x1 ;  /* 0x000000040000795c */ /* 0x000fe20000300000 */
.L_x_645:
[----:B------:R-:W2:Y:S01]  /*17670*/  LDL.LU R122, [R1+0x4] ;  /* 0x00000400017a7983 */ /* 0x000ea20000300800 */
[----:B------:R-:W-:Y:S01]  /*17680*/  IADD3 R5, R6, 0x30860, RZ ;  /* 0x0003086006057810 */ /* 0x000fe20007ffe0ff */
[----:B------:R-:W-:Y:S02]  /*17690*/  VIADD R214, R214, 0x1 ;  /* 0x00000001d6d67836 */ /* 0x000fe40000000000 */
[-C--:B------:R-:W-:Y:S01]  /*176a0*/  FMUL.FTZ R4, R24, R121.reuse ;  /* 0x0000007918047220 */ /* 0x080fe20000410000 */
[-C--:B------:R-:W-:Y:S01]  /*176b0*/  FMUL.FTZ R6, R28, R121.reuse ;  /* 0x000000791c067220 */ /* 0x080fe20000410000 */
[----:B------:R-:W-:Y:S01]  /*176c0*/  PRMT R224, R224, 0x654, R5 ;  /* 0x00000654e0e07816 */ /* 0x000fe20000000005 */
[-C--:B------:R-:W-:Y:S01]  /*176d0*/  FMUL.FTZ R5, R25, R121.reuse ;  /* 0x0000007919057220 */ /* 0x080fe20000410000 */
[----:B------:R-:W-:Y:S01]  /*176e0*/  ISETP.NE.AND P1, PT, R214, 0x2, PT ;  /* 0x00000002d600780c */ /* 0x000fe20003f25270 */
[-C--:B------:R-:W-:Y:S01]  /*176f0*/  FMUL.FTZ R7, R29, R121.reuse ;  /* 0x000000791d077220 */ /* 0x080fe20000410000 */
[----:B------:R1:W-:Y:S01]  /*17700*/  SYNCS.ARRIVE.TRANS64.RED.A1T0 RZ, [R224+URZ], RZ ;  /* 0x000000ffe0ff79a7 */ /* 0x0003e2000810043f */
[-C--:B------:R-:W-:Y:S01]  /*17710*/  FMUL.FTZ R12, R40, R121.reuse ;  /* 0x00000079280c7220 */ /* 0x080fe20000410000 */
[-C--:B------:R-:W-:Y:S01]  /*17720*/  FMUL.FTZ R13, R41, R121.reuse ;  /* 0x00000079290d7220 */ /* 0x080fe20000410000 */
[-C--:B------:R-:W-:Y:S01]  /*17730*/  FMUL.FTZ R20, R48, R121.reuse ;  /* 0x0000007930147220 */ /* 0x080fe20000410000 */
[-C--:B------:R-:W-:Y:S01]  /*17740*/  FMUL.FTZ R21, R49, R121.reuse ;  /* 0x0000007931157220 */ /* 0x080fe20000410000 */
[-C--:B------:R-:W-:Y:S01]  /*17750*/  FMUL.FTZ R24, R52, R121.reuse ;  /* 0x0000007934187220 */ /* 0x080fe20000410000 */
[-C--:B------:R-:W-:Y:S01]  /*17760*/  FMUL.FTZ R25, R53, R121.reuse ;  /* 0x0000007935197220 */ /* 0x080fe20000410000 */
[----:B------:R-:W-:Y:S01]  /*17770*/  SEL R0, RZ, 0x1, P1 ;  /* 0x00000001ff007807 */ /* 0x000fe20000800000 */
        /* <DEDUP_REMOVED lines=39> */
[-C--:B0-----:R-:W-:Y:S01]  /*179f0*/  FMUL.FTZ R26, R26, R2.reuse ;  /* 0x000000021a1a7220 */ /* 0x081fe20000410000 */
        /* <DEDUP_REMOVED lines=47> */
[----:B------:R-:W-:-:S02]  /*17cf0*/  LOP3.LUT R221, R221, R0, RZ, 0x3c, !PT ;  /* 0x00000000dddd7212 */ /* 0x000fc400078e3cff */
[----:B------:R-:W-:Y:S01]  /*17d00*/  SEL R214, R214, RZ, P1 ;  /* 0x000000ffd6d67207 */ /* 0x000fe20000800000 */
[----:B--2---:R-:W-:-:S05]  /*17d10*/  VIADD R122, R122, 0x1 ;  /* 0x000000017a7a7836 */ /* 0x004fca0000000000 */
[----:B------:R1:W-:Y:S02]  /*17d20*/  STL [R1+0x4], R122 ;  /* 0x0000047a01007387 */ /* 0x0003e40000100800 */
.L_x_567:
[----:B------:R-:W1:Y:S08]  /*17d30*/  S2UR UR4, SR_CgaCtaId ;  /* 0x00000000000479c3 */ /* 0x000e700000008800 */
[----:B------:R-:W-:Y:S01]  /*17d40*/  BAR.SYNC.DEFER_BLOCKING 0x5, 0x180 ;  /* 0x0146000000007b1d */ /* 0x000fe20000010000 */
[----:B------:R-:W-:-:S05]  /*17d50*/  MOV R61, 0x400 ;  /* 0x00000400003d7802 */ /* 0x000fca0000000f00 */
[----:B------:R-:W-:Y:S01]  /*17d60*/  BSSY B0, `(.L_x_646) ;  /* 0x00003c0000007945 */ /* 0x000fe20003800000 */
[----:B-1----:R-:W-:-:S04]  /*17d70*/  MOV R224, UR4 ;  /* 0x0000000400e07c02 */ /* 0x002fc80008000f00 */
[----:B------:R-:W-:-:S05]  /*17d80*/  LEA R2, R224, R61, 0x18 ;  /* 0x0000003de0027211 */ /* 0x000fca00078ec0ff */
[----:B------:R0:W1:Y:S01]  /*17d90*/  LDS.128 R136, [R2+0x308d0] ;  /* 0x0308d00002887984 */ /* 0x0000620000000c00 */
[----:B------:R-:W-:Y:S06]  /*17da0*/  BAR.ARV 0x4, 0x180 ;  /* 0x0106000000007b1d */ /* 0x000fec0000002000 */
[----:B------:R-:W-:Y:S05]  /*17db0*/  @P0 BRA `(.L_x_647) ;  /* 0x0000002c00840947 */ /* 0x000fea0003800000 */
[----:B------:R-:W2:Y:S01]  /*17dc0*/  LDL R0, [R1+0x124] ;  /* 0x0001240001007983 */ /* 0x000ea20000100800 */
[----:B------:R-:W3:Y:S01]  /*17dd0*/  S2R R61, SR_SWINHI ;  /* 0x00000000003d7919 */ /* 0x000ee20000002f00 */
[----:B------:R-:W-:Y:S01]  /*17de0*/  F2FP.F16.F32.PACK_AB R60, R5, R4 ;  /* 0x00000004053c723e */ /* 0x000fe200000000ff */
[----:B------:R-:W-:Y:S01]  /*17df0*/  ULDC.64 UR6, c[0x0][0xc00] ;  /* 0x0003000000067ab9 */ /* 0x000fe20000000a00 */
[----:B------:R-:W-:Y:S01]  /*17e00*/  F2FP.F16.F32.PACK_AB R64, R9, R8 ;  /* 0x000000080940723e */ /* 0x000fe200000000ff */
[----:B------:R-:W4:Y:S01]  /*17e10*/  LDL.LU R130, [R1+0xac] ;  /* 0x0000ac0001827983 */ /* 0x000f220000300800 */
[----:B------:R-:W-:Y:S01]  /*17e20*/  F2FP.F16.F32.PACK_AB R65, R35, R34 ;  /* 0x000000222341723e */ /* 0x000fe200000000ff */
[----:B------:R-:W-:Y:S02]  /*17e30*/  ULDC.64 UR4, c[0x0][0xc08] ;  /* 0x0003020000047ab9 */ /* 0x000fe40000000a00 */
[----:B------:R-:W4:Y:S04]  /*17e40*/  LDL R129, [R1+0x120] ;  /* 0x0001200001817983 */ /* 0x000f280000100800 */
[----:B------:R-:W4:Y:S04]  /*17e50*/  LDL R128, [R1+0x40] ;  /* 0x0000400001807983 */ /* 0x000f280000100800 */
[----:B------:R-:W4:Y:S01]  /*17e60*/  LDL R127, [R1+0x44] ;  /* 0x00004400017f7983 */ /* 0x000f220000100800 */
[----:B------:R-:W-:-:S02]  /*17e70*/  MOV R116, R2 ;  /* 0x0000000200747202 */ /* 0x000fc40000000f00 */
[----:B---3--:R-:W-:Y:S02]  /*17e80*/  MOV R117, R61 ;  /* 0x0000003d00757202 */ /* 0x008fe40000000f00 */
[----:B------:R-:W-:Y:S01]  /*17e90*/  F2FP.F16.F32.PACK_AB R61, R27, R26 ;  /* 0x0000001a1b3d723e */ /* 0x000fe200000000ff */
[----:B------:R-:W-:Y:S01]  /*17ea0*/  BAR.SYNC.DEFER_BLOCKING 0x1, 0x100 ;  /* 0x0044000000007b1d */ /* 0x000fe20000010000 */
[----:B--2---:R-:W-:-:S03]  /*17eb0*/  IMAD.WIDE R122, R0, 0x2, R116 ;  /* 0x00000002007a7825 */ /* 0x004fc600078e0274 */
[C---:B------:R-:W-:Y:S02]  /*17ec0*/  LOP3.LUT R63, R122.reuse, 0x380, RZ, 0xc0, !PT ;  /* 0x000003807a3f7812 */ /* 0x040fe400078ec0ff */
[----:B------:R-:W-:Y:S02]  /*17ed0*/  IADD3 R67, P0, R122, 0x20, RZ ;  /* 0x000000207a437810 */ /* 0x000fe40007f1e0ff */
[----:B------:R-:W-:Y:S02]  /*17ee0*/  SHF.R.U64 R63, R63, 0x3, RZ ;  /* 0x000000033f3f7819 */ /* 0x000fe400000012ff */
[----:B------:R-:W-:Y:S02]  /*17ef0*/  LOP3.LUT R66, R67, 0x380, RZ, 0xc0, !PT ;  /* 0x0000038043427812 */ /* 0x000fe400078ec0ff */
[----:B------:R-:W-:Y:S01]  /*17f00*/  LOP3.LUT R62, R63, R122, RZ, 0x3c, !PT ;  /* 0x0000007a3f3e7212 */ /* 0x000fe200078e3cff */
[----:B------:R-:W-:Y:S01]  /*17f10*/  IMAD.MOV.U32 R63, RZ, RZ, R123 ;  /* 0x000000ffff3f7224 */ /* 0x000fe200078e007b */
[----:B------:R-:W-:-:S02]  /*17f20*/  SHF.R.U64 R66, R66, 0x3, RZ ;  /* 0x0000000342427819 */ /* 0x000fc400000012ff */
[----:B------:R-:W-:Y:S02]  /*17f30*/  IADD3 R73, P3, R122, 0x40, RZ ;  /* 0x000000407a497810 */ /* 0x000fe40007f7e0ff */
[----:B------:R-:W-:Y:S02]  /*17f40*/  MOV R75, R62 ;  /* 0x0000003e004b7202 */ /* 0x000fe40000000f00 */
[----:B------:R-:W-:Y:S02]  /*17f50*/  F2FP.F16.F32.PACK_AB R62, R7, R6 ;  /* 0x00000006073e723e */ /* 0x000fe400000000ff */
[----:B------:R-:W-:Y:S02]  /*17f60*/  F2FP.F16.F32.PACK_AB R63, R31, R30 ;  /* 0x0000001e1f3f723e */ /* 0x000fe400000000ff */
[----:B------:R-:W-:Y:S01]  /*17f70*/  LOP3.LUT R66, R66, R67, RZ, 0x3c, !PT ;  /* 0x0000004342427212 */ /* 0x000fe200078e3cff */
[----:B------:R-:W-:Y:S01]  /*17f80*/  IMAD.X R67, RZ, RZ, R123, P0 ;  /* 0x000000ffff437224 */ /* 0x000fe200000e067b */
[----:B------:R-:W-:-:S02]  /*17f90*/  LOP3.LUT R126, R73, 0x380, RZ, 0xc0, !PT ;  /* 0x00000380497e7812 */ /* 0x000fc400078ec0ff */
[----:B------:R-:W-:Y:S01]  /*17fa0*/  IADD3 R0, P2, R122, 0x60, RZ ;  /* 0x000000607a007810 */ /* 0x000fe20007f5e0ff */
[----:B------:R2:W-:Y:S01]  /*17fb0*/  STSM.16.M88.4 [R75], R60 ;  /* 0x0000003c4b007844 */ /* 0x0005e20000000200 */
[----:B------:R-:W-:Y:S02]  /*17fc0*/  SHF.R.U64 R126, R126, 0x3, RZ ;  /* 0x000000037e7e7819 */ /* 0x000fe400000012ff */
[----:B------:R-:W-:Y:S02]  /*17fd0*/  MOV R74, R66 ;  /* 0x00000042004a7202 */ /* 0x000fe40000000f00 */
[----:B------:R-:W-:Y:S02]  /*17fe0*/  IADD3 R72, P0, R122, 0x4000, RZ ;  /* 0x000040007a487810 */ /* 0x000fe40007f1e0ff */
[----:B------:R-:W-:Y:S02]  /*17ff0*/  F2FP.F16.F32.PACK_AB R66, R11, R10 ;  /* 0x0000000a0b42723e */ /* 0x000fe400000000ff */
[----:B------:R-:W-:-:S02]  /*18000*/  F2FP.F16.F32.PACK_AB R67, R39, R38 ;  /* 0x000000262743723e */ /* 0x000fc400000000ff */
[----:B--2---:R-:W-:Y:S02]  /*18010*/  LOP3.LUT R63, R0, 0x380, RZ, 0xc0, !PT ;  /* 0x00000380003f7812 */ /* 0x004fe400078ec0ff */
[----:B------:R-:W-:Y:S02]  /*18020*/  LOP3.LUT R60, R126, R73, RZ, 0x3c, !PT ;  /* 0x000000497e3c7212 */ /* 0x000fe400078e3cff */
[----:B------:R-:W-:Y:S02]  /*18030*/  IADD3.X R61, RZ, R123, RZ, P3, !PT ;  /* 0x0000007bff3d7210 */ /* 0x000fe40001ffe4ff */
[----:B------:R-:W-:Y:S02]  /*18040*/  SHF.R.U64 R63, R63, 0x3, RZ ;  /* 0x000000033f3f7819 */ /* 0x000fe400000012ff */
[----:B------:R-:W-:Y:S01]  /*18050*/  LOP3.LUT R73, R72, 0x380, RZ, 0xc0, !PT ;  /* 0x0000038048497812 */ /* 0x000fe200078ec0ff */
[----:B------:R2:W-:Y:S01]  /*18060*/  STSM.16.M88.4 [R74], R64 ;  /* 0x000000404a007844 */ /* 0x0005e20000000200 */
[----:B------:R-:W-:-:S02]  /*18070*/  F2FP.F16.F32.PACK_AB R62, R15, R14 ;  /* 0x0000000e0f3e723e */ /* 0x000fc400000000ff */
[----:B------:R-:W-:Y:S02]  /*18080*/  SHF.R.U64 R73, R73, 0x3, RZ ;  /* 0x0000000349497819 */ /* 0x000fe400000012ff */
[----:B------:R-:W-:Y:S02]  /*18090*/  IADD3 R124, P1, R122, 0x4020, RZ ;  /* 0x000040207a7c7810 */ /* 0x000fe40007f3e0ff */
[----:B------:R-:W-:Y:S01]  /*180a0*/  LOP3.LUT R72, R73, R72, RZ, 0x3c, !PT ;  /* 0x0000004849487212 */ /* 0x000fe200078e3cff */
[----:B------:R-:W-:Y:S01]  /*180b0*/  IMAD.X R73, RZ, RZ, R123, P0 ;  /* 0x000000ffff497224 */ /* 0x000fe200000e067b */
[----:B--2---:R-:W-:Y:S02]  /*180c0*/  LOP3.LUT R64, R63, R0, RZ, 0x3c, !PT ;  /* 0x000000003f407212 */ /* 0x004fe400078e3cff */
[----:B------:R-:W-:Y:S02]  /*180d0*/  MOV R66, R60 ;  /* 0x0000003c00427202 */ /* 0x000fe40000000f00 */
[----:B------:R-:W-:-:S02]  /*180e0*/  F2FP.F16.F32.PACK_AB R60, R13, R12 ;  /* 0x0000000c0d3c723e */ /* 0x000fc400000000ff */
[----:B------:R-:W-:Y:S02]  /*180f0*/  F2FP.F16.F32.PACK_AB R61, R43, R42 ;  /* 0x0000002a2b3d723e */ /* 0x000fe400000000ff */
[----:B------:R-:W-:Y:S01]  /*18100*/  F2FP.F16.F32.PACK_AB R63, R47, R46 ;  /* 0x0000002e2f3f723e */ /* 0x000fe200000000ff */
[----:B------:R-:W-:Y:S01]  /*18110*/  IMAD.X R65, RZ, RZ, R123, P2 ;  /* 0x000000ffff417224 */ /* 0x000fe200010e067b */
[----:B------:R-:W-:-:S03]  /*18120*/  LOP3.LUT R125, R124, 0x380, RZ, 0xc0, !PT ;  /* 0x000003807c7d7812 */ /* 0x000fc600078ec0ff */
[----:B------:R2:W-:Y:S01]  /*18130*/  STSM.16.M88.4 [R66], R60 ;  /* 0x0000003c42007844 */ /* 0x0005e20000000200 */
[----:B------:R-:W-:Y:S02]  /*18140*/  SHF.R.U64 R125, R125, 0x3, RZ ;  /* 0x000000037d7d7819 */ /* 0x000fe400000012ff */
[----:B------:R-:W-:Y:S02]  /*18150*/  MOV R0, R64 ;  /* 0x0000004000007202 */ /* 0x000fe40000000f00 */
[----:B------:R-:W-:Y:S02]  /*18160*/  F2FP.F16.F32.PACK_AB R64, R21, R20 ;  /* 0x000000141540723e */ /* 0x000fe400000000ff */
[----:B------:R-:W-:Y:S02]  /*18170*/  F2FP.F16.F32.PACK_AB R65, R51, R50 ;  /* 0x000000323341723e */ /* 0x000fe400000000ff */
[----:B--2---:R-:W-:-:S04]  /*18180*/  IADD3 R60, P0, R122, 0x4040, RZ ;  /* 0x000040407a3c7810 */ /* 0x004fc80007f1e0ff */
[----:B------:R-:W-:Y:S02]  /*18190*/  LOP3.LUT R74, R60, 0x380, RZ, 0xc0, !PT ;  /* 0x000003803c4a7812 */ /* 0x000fe400078ec0ff */
[----:B------:R-:W-:Y:S02]  /*181a0*/  F2FP.F16.F32.PACK_AB R66, R25, R24 ;  /* 0x000000181942723e */ /* 0x000fe400000000ff */
[----:B------:R-:W-:Y:S02]  /*181b0*/  F2FP.F16.F32.PACK_AB R67, R55, R54 ;  /* 0x000000363743723e */ /* 0x000fe400000000ff */
[----:B------:R-:W-:Y:S02]  /*181c0*/  MOV R61, R72 ;  /* 0x00000048003d7202 */ /* 0x000fe40000000f00 */
[----:B------:R-:W-:Y:S02]  /*181d0*/  SHF.R.U64 R63, R74, 0x3, RZ ;  /* 0x000000034a3f7819 */ /* 0x000fe400000012ff */
[----:B------:R-:W-:-:S02]  /*181e0*/  F2FP.F16.F32.PACK_AB R72, R29, R28 ;  /* 0x0000001c1d48723e */ /* 0x000fc400000000ff */
[----:B------:R-:W-:Y:S02]  /*181f0*/  F2FP.F16.F32.PACK_AB R73, R59, R58 ;  /* 0x0000003a3b49723e */ /* 0x000fe400000000ff */
[----:B------:R-:W-:Y:S02]  /*18200*/  F2FP.F16.F32.PACK_AB R74, R33, R32 ;  /* 0x00000020214a723e */ /* 0x000fe400000000ff */
[----:B------:R-:W-:Y:S02]  /*18210*/  F2FP.F16.F32.PACK_AB R75, R105, R104 ;  /* 0x00000068694b723e */ /* 0x000fe400000000ff */
[----:B------:R-:W-:Y:S02]  /*18220*/  LOP3.LUT R124, R125, R124, RZ, 0x3c, !PT ;  /* 0x0000007c7d7c7212 */ /* 0x000fe400078e3cff */
[----:B------:R-:W-:Y:S01]  /*18230*/  IADD3.X R125, RZ, R123, RZ, P1, !PT ;  /* 0x0000007bff7d7210 */ /* 0x000fe20000ffe4ff */
[----:B------:R2:W-:Y:S01]  /*18240*/  STSM.16.M88.4 [R0], R64 ;  /* 0x0000004000007844 */ /* 0x0005e20000000200 */
[----:B------:R-:W-:-:S02]  /*18250*/  IADD3 R121, P3, R122, 0x4060, RZ ;  /* 0x000040607a797810 */ /* 0x000fc40007f7e0ff */
[----:B------:R-:W-:Y:S01]  /*18260*/  MOV R124, R124 ;  /* 0x0000007c007c7202 */ /* 0x000fe20000000f00 */
[----:B------:R3:W-:Y:S01]  /*18270*/  STSM.16.M88.4 [R61], R72 ;  /* 0x000000483d007844 */ /* 0x0007e20000000200 */
[----:B------:R-:W-:Y:S02]  /*18280*/  F2FP.F16.F32.PACK_AB R62, R41, R40 ;  /* 0x00000028293e723e */ /* 0x000fe400000000ff */
[----:B--2---:R-:W-:Y:S02]  /*18290*/  LOP3.LUT R64, R63, R60, RZ, 0x3c, !PT ;  /* 0x0000003c3f407212 */ /* 0x004fe400078e3cff */
[----:B------:R-:W-:Y:S02]  /*182a0*/  F2FP.F16.F32.PACK_AB R60, R37, R36 ;  /* 0x00000024253c723e */ /* 0x000fe400000000ff */
[----:B---3--:R-:W-:Y:S02]  /*182b0*/  F2FP.F16.F32.PACK_AB R61, R109, R108 ;  /* 0x0000006c6d3d723e */ /* 0x008fe400000000ff */
[----:B------:R-:W-:Y:S01]  /*182c0*/  F2FP.F16.F32.PACK_AB R63, R71, R70 ;  /* 0x00000046473f723e */ /* 0x000fe200000000ff */
[----:B------:R-:W-:Y:S01]  /*182d0*/  IMAD.X R65, RZ, RZ, R123, P0 ;  /* 0x000000ffff417224 */ /* 0x000fe200000e067b */
[----:B------:R-:W-:-:S02]  /*182e0*/  IADD3 R72, P2, R122, 0x8000, RZ ;  /* 0x000080007a487810 */ /* 0x000fc40007f5e0ff */
[----:B------:R-:W-:Y:S02]  /*182f0*/  LOP3.LUT R74, R121, 0x380, RZ, 0xc0, !PT ;  /* 0x00000380794a7812 */ /* 0x000fe400078ec0ff */
[----:B------:R-:W-:Y:S01]  /*18300*/  IADD3 R73, P0, R122, 0x8020, RZ ;  /* 0x000080207a497810 */ /* 0x000fe20007f1e0ff */
[----:B------:R2:W-:Y:S01]  /*18310*/  STSM.16.M88.4 [R124], R60 ;  /* 0x0000003c7c007844 */ /* 0x0005e20000000200 */
[----:B------:R-:W-:Y:S02]  /*18320*/  MOV R0, R64 ;  /* 0x0000004000007202 */ /* 0x000fe40000000f00 */
[----:B------:R-:W-:Y:S02]  /*18330*/  SHF.R.U64 R74, R74, 0x3, RZ ;  /* 0x000000034a4a7819 */ /* 0x000fe400000012ff */
[----:B------:R-:W-:Y:S02]  /*18340*/  F2FP.F16.F32.PACK_AB R64, R45, R44 ;  /* 0x0000002c2d40723e */ /* 0x000fe400000000ff */
[----:B------:R-:W-:-:S02]  /*18350*/  F2FP.F16.F32.PACK_AB R65, R113, R112 ;  /* 0x000000707141723e */ /* 0x000fc400000000ff */
[----:B------:R-:W-:Y:S02]  /*18360*/  F2FP.F16.F32.PACK_AB R66, R49, R48 ;  /* 0x000000303142723e */ /* 0x000fe400000000ff */
[----:B------:R-:W-:Y:S02]  /*18370*/  F2FP.F16.F32.PACK_AB R67, R79, R78 ;  /* 0x0000004e4f43723e */ /* 0x000fe400000000ff */
[----:B--2---:R-:W-:Y:S02]  /*18380*/  LOP3.LUT R63, R72, 0x380, RZ, 0xc0, !PT ;  /* 0x00000380483f7812 */ /* 0x004fe400078ec0ff */
[----:B------:R-:W-:Y:S01]  /*18390*/  LOP3.LUT R62, R73, 0x380, RZ, 0xc0, !PT ;  /* 0x00000380493e7812 */ /* 0x000fe200078ec0ff */
[----:B------:R-:W-:Y:S01]  /*183a0*/  IMAD.X R61, RZ, RZ, R123, P3 ;  /* 0x000000ffff3d7224 */ /* 0x000fe200018e067b */
[----:B------:R-:W-:Y:S02]  /*183b0*/  SHF.R.U64 R63, R63, 0x3, RZ ;  /* 0x000000033f3f7819 */ /* 0x000fe400000012ff */
[----:B------:R-:W-:-:S02]  /*183c0*/  LOP3.LUT R60, R74, R121, RZ, 0x3c, !PT ;  /* 0x000000794a3c7212 */ /* 0x000fc400078e3cff */
[----:B------:R-:W-:Y:S01]  /*183d0*/  SHF.R.U64 R62, R62, 0x3, RZ ;  /* 0x000000033e3e7819 */ /* 0x000fe200000012ff */
[----:B------:R2:W-:Y:S01]  /*183e0*/  STSM.16.M88.4 [R0], R64 ;  /* 0x0000004000007844 */ /* 0x0005e20000000200 */
[----:B------:R-:W-:-:S04]  /*183f0*/  IADD3 R125, P1, R122, 0x8040, RZ ;  /* 0x000080407a7d7810 */ /* 0x000fc80007f3e0ff */
[----:B------:R-:W-:Y:S02]  /*18400*/  LOP3.LUT R124, R125, 0x380, RZ, 0xc0, !PT ;  /* 0x000003807d7c7812 */ /* 0x000fe400078ec0ff */
[----:B--2---:R-:W-:Y:S02]  /*18410*/  LOP3.LUT R64, R63, R72, RZ, 0x3c, !PT ;  /* 0x000000483f407212 */ /* 0x004fe400078e3cff */
[----:B------:R-:W-:Y:S02]  /*18420*/  LOP3.LUT R72, R62, R73, RZ, 0x3c, !PT ;  /* 0x000000493e487212 */ /* 0x000fe400078e3cff */
[----:B------:R-:W-:Y:S02]  /*18430*/  MOV R0, R60 ;  /* 0x0000003c00007202 */ /* 0x000fe40000000f00 */
[----:B------:R-:W-:Y:S02]  /*18440*/  F2FP.F16.F32.PACK_AB R60, R53, R52 ;  /* 0x00000034353c723e */ /* 0x000fe400000000ff */
[----:B------:R-:W-:-:S02]  /*18450*/  F2FP.F16.F32.PACK_AB R61, R83, R82 ;  /* 0x00000052533d723e */ /* 0x000fc400000000ff */
[----:B------:R-:W-:Y:S02]  /*18460*/  F2FP.F16.F32.PACK_AB R62, R57, R56 ;  /* 0x00000038393e723e */ /* 0x000fe400000000ff */
[----:B------:R-:W-:Y:S01]  /*18470*/  F2FP.F16.F32.PACK_AB R63, R87, R86 ;  /* 0x00000056573f723e */ /* 0x000fe200000000ff */
[----:B------:R-:W-:Y:S01]  /*18480*/  IMAD.X R73, RZ, RZ, R123, P0 ;  /* 0x000000ffff497224 */ /* 0x000fe200000e067b */
[----:B------:R-:W-:-:S03]  /*18490*/  IADD3.X R65, RZ, R123, RZ, P2, !PT ;  /* 0x0000007bff417210 */ /* 0x000fc600017fe4ff */
[----:B------:R2:W-:Y:S01]  /*184a0*/  STSM.16.M88.4 [R0], R60 ;  /* 0x0000003c00007844 */ /* 0x0005e20000000200 */
[----:B------:R-:W-:Y:S02]  /*184b0*/  MOV R74, R64 ;  /* 0x00000040004a7202 */ /* 0x000fe40000000f00 */
[----:B------:R-:W-:Y:S02]  /*184c0*/  F2FP.F16.F32.PACK_AB R64, R69, R68 ;  /* 0x000000444540723e */ /* 0x000fe400000000ff */
[----:B------:R-:W-:Y:S02]  /*184d0*/  F2FP.F16.F32.PACK_AB R65, R91, R90 ;  /* 0x0000005a5b41723e */ /* 0x000fe400000000ff */
[----:B------:R-:W-:Y:S02]  /*184e0*/  F2FP.F16.F32.PACK_AB R66, R77, R76 ;  /* 0x0000004c4d42723e */ /* 0x000fe400000000ff */
[----:B------:R-:W-:Y:S02]  /*184f0*/  F2FP.F16.F32.PACK_AB R67, R95, R94 ;  /* 0x0000005e5f43723e */ /* 0x000fe400000000ff */
[----:B------:R-:W-:-:S02]  /*18500*/  SHF.R.U64 R124, R124, 0x3, RZ ;  /* 0x000000037c7c7819 */ /* 0x000fc400000012ff */
[----:B--2---:R-:W-:-:S04]  /*18510*/  IADD3 R0, P0, R122, 0x8060, RZ ;  /* 0x000080607a007810 */ /* 0x004fc80007f1e0ff */
[----:B------:R-:W-:Y:S01]  /*18520*/  LOP3.LUT R75, R0, 0x380, RZ, 0xc0, !PT ;  /* 0x00000380004b7812 */ /* 0x000fe200078ec0ff */
[----:B------:R2:W-:Y:S01]  /*18530*/  STSM.16.M88.4 [R74], R64 ;  /* 0x000000404a007844 */ /* 0x0005e20000000200 */
[----:B------:R-:W-:Y:S02]  /*18540*/  MOV R60, R72 ;  /* 0x00000048003c7202 */ /* 0x000fe40000000f00 */
[----:B------:R-:W-:Y:S02]  /*18550*/  SHF.R.U64 R61, R75, 0x3, RZ ;  /* 0x000000034b3d7819 */ /* 0x000fe400000012ff */
[----:B------:R-:W-:Y:S01]  /*18560*/  LOP3.LUT R124, R124, R125, RZ, 0x3c, !PT ;  /* 0x0000007d7c7c7212 */ /* 0x000fe200078e3cff */
[----:B------:R-:W-:Y:S01]  /*18570*/  IMAD.X R125, RZ, RZ, R123, P1 ;  /* 0x000000ffff7d7224 */ /* 0x000fe200008e067b */
[----:B------:R-:W-:Y:S02]  /*18580*/  F2FP.F16.F32.PACK_AB R72, R81, R80 ;  /* 0x000000505148723e */ /* 0x000fe400000000ff */
[----:B------:R-:W-:-:S02]  /*18590*/  F2FP.F16.F32.PACK_AB R73, R99, R98 ;  /* 0x000000626349723e */ /* 0x000fc400000000ff */
[----:B------:R-:W-:Y:S02]  /*185a0*/  F2FP.F16.F32.PACK_AB R75, R103, R102 ;  /* 0x00000066674b723e */ /* 0x000fe400000000ff */
[----:B------:R-:W-:Y:S02]  /*185b0*/  IADD3.X R123, RZ, R123, RZ, P0, !PT ;  /* 0x0000007bff7b7210 */ /* 0x000fe400007fe4ff */
[----:B--2---:R-:W-:Y:S02]  /*185c0*/  F2FP.F16.F32.PACK_AB R74, R85, R84 ;  /* 0x00000054554a723e */ /* 0x004fe400000000ff */
[----:B------:R-:W-:Y:S02]  /*185d0*/  LOP3.LUT R122, R61, R0, RZ, 0x3c, !PT ;  /* 0x000000003d7a7212 */ /* 0x000fe400078e3cff */
[----:B------:R-:W-:Y:S01]  /*185e0*/  MOV R124, R124 ;  /* 0x0000007c007c7202 */ /* 0x000fe20000000f00 */
[----:B------:R2:W-:Y:S01]  /*185f0*/  STSM.16.M88.4 [R60], R72 ;  /* 0x000000483c007844 */ /* 0x0005e20000000200 */
[----:B------:R-:W-:-:S02]  /*18600*/  F2FP.F16.F32.PACK_AB R61, R107, R106 ;  /* 0x0000006a6b3d723e */ /* 0x000fc400000000ff */
[----:B------:R-:W-:Y:S02]  /*18610*/  F2FP.F16.F32.PACK_AB R62, R93, R92 ;  /* 0x0000005c5d3e723e */ /* 0x000fe400000000ff */
[----:B------:R-:W-:Y:S02]  /*18620*/  F2FP.F16.F32.PACK_AB R63, R111, R110 ;  /* 0x0000006e6f3f723e */ /* 0x000fe400000000ff */
[----:B------:R-:W-:Y:S02]  /*18630*/  F2FP.F16.F32.PACK_AB R64, R97, R96 ;  /* 0x000000606140723e */ /* 0x000fe400000000ff */
[----:B------:R-:W-:Y:S02]  /*18640*/  F2FP.F16.F32.PACK_AB R65, R115, R114 ;  /* 0x000000727341723e */ /* 0x000fe400000000ff */
[----:B------:R-:W-:Y:S02]  /*18650*/  F2FP.F16.F32.PACK_AB R66, R101, R100 ;  /* 0x000000646542723e */ /* 0x000fe400000000ff */
[----:B------:R-:W-:-:S02]  /*18660*/  F2FP.F16.F32.PACK_AB R67, R119, R118 ;  /* 0x000000767743723e */ /* 0x000fc400000000ff */
[----:B------:R-:W-:Y:S01]  /*18670*/  ISETP.NE.U32.AND P0, PT, RZ, UR6, PT ;  /* 0x00000006ff007c0c */ /* 0x000fe2000bf05070 */
[----:B------:R-:W-:Y:S01]  /*18680*/  IMAD.MOV.U32 R0, RZ, RZ, RZ ;  /* 0x000000ffff007224 */ /* 0x000fe200078e00ff */
[----:B--2---:R-:W-:Y:S01]  /*18690*/  F2FP.F16.F32.PACK_AB R60, R89, R88 ;  /* 0x00000058593c723e */ /* 0x004fe200000000ff */
[----:B------:R-:W2:Y:S01]  /*186a0*/  LDC R125, c[0x0][0xbe8] ;  /* 0x0002fa00ff7d7b82 */ /* 0x000ea20000000800 */
[----:B------:R-:W-:-:S03]  /*186b0*/  MOV R122, R122 ;  /* 0x0000007a007a7202 */ /* 0x000fc60000000f00 */
[----:B------:R3:W-:Y:S04]  /*186c0*/  STSM.16.M88.4 [R124], R60 ;  /* 0x0000003c7c007844 */ /* 0x0007e80000000200 */
[----:B------:R0:W-:Y:S01]  /*186d0*/  STSM.16.M88.4 [R122], R64 ;  /* 0x000000407a007844 */ /* 0x0001e20000000200 */
[----:B------:R-:W-:Y:S01]  /*186e0*/  BAR.SYNC.DEFER_BLOCKING 0x1, 0x100 ;  /* 0x0044000000007b1d */ /* 0x000fe20000010000 */
[----:B------:R-:W-:Y:S02]  /*186f0*/  ISETP.NE.AND.EX P0, PT, RZ, UR7, PT, P0 ;  /* 0x00000007ff007c0c */ /* 0x000fe4000bf05300 */
[----:B---3--:R-:W-:-:S04]  /*18700*/  IADD3 R60, P1, R228, UR6, RZ ;  /* 0x00000006e43c7c10 */ /* 0x008fc8000ff3e0ff */
[----:B------:R-:W-:-:S07]  /*18710*/  IADD3.X R61, R229, UR7, RZ, P1, !PT ;  /* 0x00000007e53d7c10 */ /* 0x000fce0008ffe4ff */
[----:B------:R-:W3:Y:S01]  /*18720*/  @P0 LDG.E R0, desc[UR48][R60.64] ;  /* 0x000000303c000981 */ /* 0x000ee2000c1e1900 */
[----:B------:R-:W-:-:S04]  /*18730*/  ISETP.NE.U32.AND P1, PT, RZ, UR4, PT ;  /* 0x00000004ff007c0c */ /* 0x000fc8000bf25070 */
[----:B------:R-:W-:-:S13]  /*18740*/  ISETP.NE.AND.EX P1, PT, RZ, UR5, PT, P1 ;  /* 0x00000005ff007c0c */ /* 0x000fda000bf25310 */
[----:B------:R-:W-:Y:S01]  /*18750*/  @P1 IADD3 R228, P2, R228, UR4, RZ ;  /* 0x00000004e4e41c10 */ /* 0x000fe2000ff5e0ff */
[----:B------:R-:W-:Y:S02]  /*18760*/  ULDC UR4, c[0x0][0xa88] ;  /* 0x0002a20000047ab9 */ /* 0x000fe40000000800 */
[----:B------:R-:W-:Y:S01]  /*18770*/  IMAD.U32 R74, RZ, RZ, UR4 ;  /* 0x00000004ff4a7e24 */ /* 0x000fe2000f8e00ff */
[----:B------:R-:W-:Y:S01]  /*18780*/  @P1 IADD3.X R229, R229, UR5, RZ, P2, !PT ;  /* 0x00000005e5e51c10 */ /* 0x000fe200097fe4ff */
[----:B------:R-:W-:-:S04]  /*18790*/  ULDC UR4, c[0x0][0xad4] ;  /* 0x0002b50000047ab9 */ /* 0x000fc80000000800 */
[----:B------:R0:W5:Y:S01]  /*187a0*/  @P1 LDG.E R74, desc[UR48][R228.64] ;  /* 0x00000030e44a1981 */ /* 0x000162000c1e1900 */
[----:B------:R-:W-:-:S04]  /*187b0*/  ISETP.NE.AND P2, PT, R226, RZ, PT ;  /* 0x000000ffe200720c */ /* 0x000fc80003f45270 */
[----:B------:R-:W-:Y:S02]  /*187c0*/  SEL R226, R226, UR4, P2 ;  /* 0x00000004e2e27c07 */ /* 0x000fe40009000000 */
[----:B------:R-:W-:Y:S02]  /*187d0*/  MOV R72, 0x9b8 ;  /* 0x000009b800487802 */ /* 0x000fe40000000f00 */
[----:B------:R-:W-:-:S04]  /*187e0*/  ISETP.GT.AND P3, PT, R226, 0x1, PT ;  /* 0x00000001e200780c */ /* 0x000fc80003f64270 */
[----:B------:R-:W-:-:S04]  /*187f0*/  SEL R72, R72, 0x978, P3 ;  /* 0x0000097848487807 */ /* 0x000fc80001800000 */
[----:B0-----:R-:W0:Y:S08]  /*18800*/  LDC.64 R66, c[0x0][R72+0x220] ;  /* 0x0000880048427b82 */ /* 0x001e300000000a00 */
[----:B------:R1:W1:Y:S01]  /*18810*/  LDC.64 R64, c[0x0][R72+0x218] ;  /* 0x0000860048407b82 */ /* 0x0002620000000a00 */
[----:B------:R-:W-:Y:S02]  /*18820*/  ISETP.NE.U32.AND P2, PT, RZ, UR6, PT ;  /* 0x00000006ff007c0c */ /* 0x000fe4000bf45070 */
[----:B--2---:R-:W-:-:S02]  /*18830*/  ISETP.NE.AND P4, PT, R125, 0x1, PT ;  /* 0x000000017d00780c */ /* 0x004fc40003f85270 */
[----:B------:R-:W-:-:S03]  /*18840*/  ISETP.NE.AND.EX P2, PT, RZ, UR7, PT, P2 ;  /* 0x00000007ff007c0c */ /* 0x000fc6000bf45320 */
[----:B------:R1:W2:Y:S01]  /*18850*/  LDC.64 R62, c[0x0][R72+0x228] ;  /* 0x00008a00483e7b82 */ /* 0x0002a20000000a00 */
[----:B------:R-:W-:Y:S02]  /*18860*/  SEL R227, R227, RZ, !P2 ;  /* 0x000000ffe3e37207 */ /* 0x000fe40005000000 */
[----:B----4-:R-:W-:-:S05]  /*18870*/  SEL R73, R130, RZ, !P2 ;  /* 0x000000ff82497207 */ /* 0x010fca0005000000 */
[----:B------:R-:W4:Y:S08]  /*18880*/  @P4 LDC R75, c[0x0][0xbec] ;  /* 0x0002fb00ff4b4b82 */ /* 0x000f300000000800 */
[----:B------:R-:W2:Y:S01]  /*18890*/  @P4 LDC R121, c[0x0][0xbf0] ;  /* 0x0002fc00ff794b82 */ /* 0x000ea20000000800 */
[----:B0-----:R-:W-:-:S04]  /*188a0*/  IMAD R122, R67, R227, RZ ;  /* 0x000000e3437a7224 */ /* 0x001fc800078e02ff */
[----:B------:R-:W-:-:S03]  /*188b0*/  IMAD R122, R66, R73, R122 ;  /* 0x00000049427a7224 */ /* 0x000fc600078e027a */
[----:B-1----:R-:W0:Y:S01]  /*188c0*/  LDC.64 R72, c[0x0][R72+0x210] ;  /* 0x0000840048487b82 */ /* 0x002e220000000a00 */
[----:B------:R-:W-:-:S04]  /*188d0*/  IMAD.WIDE.U32 R66, R66, R227, RZ ;  /* 0x000000e342427225 */ /* 0x000fc800078e00ff */
[-C--:B------:R-:W-:Y:S02]  /*188e0*/  IMAD R124, R65, R196.reuse, RZ ;  /* 0x000000c4417c7224 */ /* 0x080fe400078e02ff */
[----:B------:R-:W-:-:S04]  /*188f0*/  IMAD.WIDE.U32 R64, R64, R196, RZ ;  /* 0x000000c440407225 */ /* 0x000fc800078e00ff */
[----:B------:R-:W-:Y:S02]  /*18900*/  IMAD.IADD R124, R65, 0x1, R124 ;  /* 0x00000001417c7824 */ /* 0x000fe400078e027c */
[----:B------:R-:W-:Y:S01]  /*18910*/  IMAD.IADD R122, R67, 0x1, R122 ;  /* 0x00000001437a7824 */ /* 0x000fe200078e027a */
[----:B------:R-:W-:Y:S02]  /*18920*/  LEA R67, R128, R129, 0x7 ;  /* 0x0000008180437211 */ /* 0x000fe400078e38ff */
[----:B---3--:R-:W-:Y:S02]  /*18930*/  IADD3 R123, P2, P5, R66, R64, R0 ;  /* 0x00000040427b7210 */ /* 0x008fe40007d5e000 */
[----:B------:R-:W1:Y:S01]  /*18940*/  LDC.64 R64, c[0x0][0xba8] ;  /* 0x0002ea00ff407b82 */ /* 0x000e620000000a00 */
[----:B----4-:R-:W-:-:S04]  /*18950*/  @P4 IMAD.HI.U32 R66, R67, R75, RZ ;  /* 0x0000004b43424227 */ /* 0x010fc800078e00ff */
[----:B------:R-:W-:Y:S01]  /*18960*/  IMAD.MOV.U32 R75, RZ, RZ, R67 ;  /* 0x000000ffff4b7224 */ /* 0x000fe200078e0043 */
[----:B--2---:R-:W-:Y:S02]  /*18970*/  @P4 SHF.R.U32.HI R75, RZ, R121, R66 ;  /* 0x00000079ff4b4219 */ /* 0x004fe40000011642 */
[----:B------:R-:W-:-:S05]  /*18980*/  SEL R66, R127, RZ, P3 ;  /* 0x000000ff7f427207 */ /* 0x000fca0001800000 */
[-C--:B------:R-:W-:Y:S02]  /*18990*/  IMAD R121, R63, R66.reuse, RZ ;  /* 0x000000423f797224 */ /* 0x080fe400078e02ff */
[----:B------:R-:W-:Y:S01]  /*189a0*/  IMAD.WIDE.U32 R62, R62, R66, RZ ;  /* 0x000000423e3e7225 */ /* 0x000fe200078e00ff */
[----:B------:R-:W-:-:S03]  /*189b0*/  SHF.R.S32.HI R66, RZ, 0x1f, R0 ;  /* 0x0000001fff427819 */ /* 0x000fc60000011400 */
[----:B------:R-:W-:Y:S01]  /*189c0*/  IMAD.IADD R121, R63, 0x1, R121 ;  /* 0x000000013f797824 */ /* 0x000fe200078e0279 */
[C---:B------:R-:W-:Y:S01]  /*189d0*/  IADD3 R63, -R75.reuse, RZ, RZ ;  /* 0x000000ff4b3f7210 */ /* 0x040fe20007ffe1ff */
[----:B-1----:R-:W1:Y:S01]  /*189e0*/  @!P3 LDC R64, c[0x0][0xb50] ;  /* 0x0002d400ff40bb82 */ /* 0x002e620000000800 */
[----:B------:R-:W-:Y:S02]  /*189f0*/  IADD3.X R122, R122, R124, R66, P2, P5 ;  /* 0x0000007c7a7a7210 */ /* 0x000fe400017ea442 */
[----:B------:R-:W-:-:S05]  /*18a00*/  IADD3 R62, P2, P5, R75, R123, R62 ;  /* 0x0000007b4b3e7210 */ /* 0x000fca0007d5e03e */
[----:B------:R-:W2:Y:S01]  /*18a10*/  @!P3 LDC R65, c[0x0][0xb54] ;  /* 0x0002d500ff41bb82 */ /* 0x000ea20000000800 */
[----:B------:R-:W-:Y:S01]  /*18a20*/  SHF.R.S32.HI R75, RZ, 0x1f, R75 ;  /* 0x0000001fff4b7819 */ /* 0x000fe2000001144b */
[----:B------:R-:W-:-:S03]  /*18a30*/  IMAD R123, R125, R63, R67 ;  /* 0x0000003f7d7b7224 */ /* 0x000fc600078e0243 */
[----:B------:R-:W-:Y:S01]  /*18a40*/  IADD3.X R63, R75, R122, R121, P2, P5 ;  /* 0x0000007a4b3f7210 */ /* 0x000fe200017ea479 */
[-C--:B0-----:R-:W-:Y:S01]  /*18a50*/  IMAD R73, R73, R123.reuse, RZ ;  /* 0x0000007b49497224 */ /* 0x081fe200078e02ff */
[----:B------:R-:W-:Y:S01]  /*18a60*/  SHF.R.S32.HI R75, RZ, 0x1f, R123 ;  /* 0x0000001fff4b7819 */ /* 0x000fe2000001147b */
[----:B------:R-:W-:-:S04]  /*18a70*/  IMAD.WIDE.U32 R62, R72, R123, R62 ;  /* 0x0000007b483e7225 */ /* 0x000fc800078e003e */
[----:B------:R-:W-:-:S04]  /*18a80*/  IMAD R73, R72, R75, R73 ;  /* 0x0000004b48497224 */ /* 0x000fc800078e0249 */
[----:B------:R-:W-:Y:S01]  /*18a90*/  IMAD.IADD R63, R63, 0x1, R73 ;  /* 0x000000013f3f7824 */ /* 0x000fe200078e0249 */
[----:B-1----:R-:W-:-:S04]  /*18aa0*/  LEA R73, P2, R62, R64, 0x2 ;  /* 0x000000403e497211 */ /* 0x002fc800078410ff */
[----:B--2---:R-:W-:Y:S01]  /*18ab0*/  LEA.HI.X R75, R62, R65, R63, 0x2, P2 ;  /* 0x000000413e4b7211 */ /* 0x004fe200010f143f */
[----:B------:R-:W-:Y:S08]  /*18ac0*/  @P1 BRA `(.L_x_648) ;  /* 0x0000000000101947 */ /* 0x000ff00003800000 */
[----:B------:R-:W-:Y:S05]  /*18ad0*/  @!P0 BRA `(.L_x_648) ;  /* 0x00000000000c8947 */ /* 0x000fea0003800000 */
[----:B------:R-:W2:Y:S04]  /*18ae0*/  LDG.E R63, desc[UR48][R60.64] ;  /* 0x000000303c3f7981 */ /* 0x000ea8000c1e1900 */
[----:B-----5:R-:W2:Y:S02]  /*18af0*/  LDG.E R74, desc[UR48][R60.64+0x4] ;  /* 0x000004303c4a7981 */ /* 0x020ea4000c1e1900 */
[----:B--2---:R-:W-:-:S07]  /*18b00*/  IMAD.IADD R74, R74, 0x1, -R63 ;  /* 0x000000014a4a7824 */ /* 0x004fce00078e0a3f */
.L_x_648:
[----:B------:R-:W2:Y:S04]  /*18b10*/  LDL R64, [R1+0x11c] ;  /* 0x00011c0001407983 */ /* 0x000ea80000100800 */
[----:B------:R-:W3:Y:S04]  /*18b20*/  LDL R65, [R1+0xb0] ;  /* 0x0000b00001417983 */ /* 0x000ee80000100800 */
[----:B------:R-:W-:Y:S04]  /*18b30*/  SHFL.IDX PT, R60, R73, RZ, 0x1c1f ;  /* 0x001c1fff493c7589 */ /* 0x000fe800000e0000 */
[----:B------:R-:W0:Y:S04]  /*18b40*/  SHFL.IDX PT, R61, R75, RZ, 0x1c1f ;  /* 0x001c1fff4b3d7589 */ /* 0x000e2800000e0000 */
[----:B------:R-:W-:Y:S04]  /*18b50*/  SHFL.IDX PT, R62, R73, 0x1, 0x1c1f ;  /* 0x003c1f00493e7f89 */ /* 0x000fe800000e0000 */
[----:B------:R-:W1:Y:S01]  /*18b60*/  SHFL.IDX PT, R63, R75, 0x1, 0x1c1f ;  /* 0x003c1f004b3f7f89 */ /* 0x000e6200000e0000 */
[----:B--2---:R-:W-:Y:S01]  /*18b70*/  LEA R72, R128, R64, 0x7 ;  /* 0x0000004080487211 */ /* 0x004fe200078e38ff */
[----:B-----5:R-:W-:Y:S01]  /*18b80*/  IMAD R64, R74, R125, RZ ;  /* 0x0000007d4a407224 */ /* 0x020fe200078e02ff */
[----:B---3--:R-:W-:-:S03]  /*18b90*/  LOP3.LUT P0, RZ, R65, 0x3, RZ, 0xc0, !PT ;  /* 0x0000000341ff7812 */ /* 0x008fc6000780c0ff */
[C---:B------:R-:W-:Y:S01]  /*18ba0*/  VIADD R65, R72.reuse, 0x8 ;  /* 0x0000000848417836 */ /* 0x040fe20000000000 */
[----:B------:R-:W-:-:S04]  /*18bb0*/  ISETP.GE.OR P1, PT, R72, R64, P0 ;  /* 0x000000404800720c */ /* 0x000fc80000726670 */
[----:B------:R-:W-:-:S09]  /*18bc0*/  ISETP.GE.OR P0, PT, R65, R64, P0 ;  /* 0x000000404100720c */ /* 0x000fd20000706670 */
[----:B0-----:R0:W-:Y:S04]  /*18bd0*/  @!P1 ST.E desc[UR48][R60.64], R3 ;  /* 0x000000033c009985 */ /* 0x0011e8000c101930 */
[----:B-1----:R0:W-:Y:S01]  /*18be0*/  @!P0 ST.E desc[UR48][R62.64], R120 ;  /* 0x000000783e008985 */ /* 0x0021e2000c101930 */
[----:B------:R-:W-:Y:S05]  /*18bf0*/  @P3 BRA `(.L_x_649) ;  /* 0x0000000c00603947 */ /* 0x000fea0003800000 */
[----:B0-----:R-:W0:Y:S01]  /*18c00*/  S2R R3, SR_TID.X ;  /* 0x0000000000037919 */ /* 0x001e220000002100 */
[----:B------:R-:W1:Y:S01]  /*18c10*/  @P4 LDC R68, c[0x0][0xbec] ;  /* 0x0002fb00ff444b82 */ /* 0x000e620000000800 */
[----:B------:R-:W-:-:S07]  /*18c20*/  ULDC.64 UR4, c[0x0][0xaa0] ;  /* 0x0002a80000047ab9 */ /* 0x000fce0000000a00 */
[----:B------:R-:W2:Y:S01]  /*18c30*/  @P4 LDC R67, c[0x0][0xbf0] ;  /* 0x0002fc00ff434b82 */ /* 0x000ea20000000800 */
[----:B0-----:R-:W-:-:S05]  /*18c40*/  VIADD R3, R3, 0xffffff80 ;  /* 0xffffff8003037836 */ /* 0x001fca0000000000 */
[----:B------:R-:W-:-:S04]  /*18c50*/  SHF.R.S32.HI R4, RZ, 0x1f, R3 ;  /* 0x0000001fff047819 */ /* 0x000fc80000011403 */
[----:B------:R-:W-:-:S04]  /*18c60*/  LEA.HI R4, R4, R3, RZ, 0x3 ;  /* 0x0000000304047211 */ /* 0x000fc800078f18ff */
[----:B------:R-:W-:Y:S02]  /*18c70*/  LOP3.LUT R6, R4, 0xfffffff8, RZ, 0xc0, !PT ;  /* 0xfffffff804067812 */ /* 0x000fe400078ec0ff */
[----:B------:R-:W-:Y:S02]  /*18c80*/  SHF.R.S32.HI R60, RZ, 0x3, R4 ;  /* 0x00000003ff3c7819 */ /* 0x000fe40000011404 */
[----:B------:R-:W-:-:S05]  /*18c90*/  IADD3 R61, R3, -R6, RZ ;  /* 0x80000006033d7210 */ /* 0x000fca0007ffe0ff */
[----:B------:R-:W-:-:S04]  /*18ca0*/  IMAD.SHL.U32 R3, R61, 0x8, RZ ;  /* 0x000000083d037824 */ /* 0x000fc800078e00ff */
[----:B------:R-:W-:-:S04]  /*18cb0*/  IMAD R5, R60, 0x40, R3 ;  /* 0x000000403c057824 */ /* 0x000fc800078e0203 */
[----:B------:R-:W-:-:S04]  /*18cc0*/  IMAD.WIDE R116, R5, 0x2, R116 ;  /* 0x0000000205747825 */ /* 0x000fc800078e0274 */
[----:B------:R-:W-:Y:S01]  /*18cd0*/  IMAD R21, R66, UR4, RZ ;  /* 0x0000000442157c24 */ /* 0x000fe2000f8e02ff */
[C---:B------:R-:W-:Y:S02]  /*18ce0*/  IADD3 R9, P3, R116.reuse, 0x1000, RZ ;  /* 0x0000100074097810 */ /* 0x040fe40007f7e0ff */
[C---:B------:R-:W-:Y:S02]  /*18cf0*/  IADD3 R13, P2, R116.reuse, 0x2000, RZ ;  /* 0x00002000740d7810 */ /* 0x040fe40007f5e0ff */
[C---:B------:R-:W-:Y:S02]  /*18d00*/  IADD3 R25, P6, R116.reuse, 0x3000, RZ ;  /* 0x0000300074197810 */ /* 0x040fe40007fde0ff */
[C---:B------:R-:W-:Y:S02]  /*18d10*/  IADD3 R29, P5, R116.reuse, 0x4000, RZ ;  /* 0x00004000741d7810 */ /* 0x040fe40007fbe0ff */
[----:B------:R-:W-:Y:S01]  /*18d20*/  IADD3 R33, P1, R116, 0x5000, RZ ;  /* 0x0000500074217810 */ /* 0x000fe20007f3e0ff */
[C---:B------:R-:W-:Y:S01]  /*18d30*/  IMAD R63, R0.reuse, UR5, R21 ;  /* 0x00000005003f7c24 */ /* 0x040fe2000f8e0215 */
[----:B------:R-:W-:Y:S01]  /*18d40*/  LOP3.LUT R8, R9, 0x380, RZ, 0xc0, !PT ;  /* 0x0000038009087812 */ /* 0x000fe200078ec0ff */
[----:B------:R-:W-:Y:S01]  /*18d50*/  IMAD.WIDE.U32 R20, R0, UR4, RZ ;  /* 0x0000000400147c25 */ /* 0x000fe2000f8e00ff */
[----:B------:R-:W-:Y:S01]  /*18d60*/  LOP3.LUT R12, R13, 0x380, RZ, 0xc0, !PT ;  /* 0x000003800d0c7812 */ /* 0x000fe200078ec0ff */
[----:B------:R-:W-:Y:S01]  /*18d70*/  ULDC.64 UR4, c[0x0][0xae8] ;  /* 0x0002ba0000047ab9 */ /* 0x000fe20000000a00 */
[----:B------:R-:W-:-:S02]  /*18d80*/  LOP3.LUT R24, R25, 0x380, RZ, 0xc0, !PT ;  /* 0x0000038019187812 */ /* 0x000fc400078ec0ff */
[----:B------:R-:W-:Y:S02]  /*18d90*/  LOP3.LUT R28, R29, 0x380, RZ, 0xc0, !PT ;  /* 0x000003801d1c7812 */ /* 0x000fe400078ec0ff */
[----:B------:R-:W-:Y:S01]  /*18da0*/  LOP3.LUT R32, R33, 0x380, RZ, 0xc0, !PT ;  /* 0x0000038021207812 */ /* 0x000fe200078ec0ff */
[----:B------:R-:W-:Y:S01]  /*18db0*/  IMAD R61, R61, 0x20, R60 ;  /* 0x000000203d3d7824 */ /* 0x000fe200078e023c */
[----:B------:R-:W-:Y:S02]  /*18dc0*/  SHF.R.U64 R8, R8, 0x3, RZ ;  /* 0x0000000308087819 */ /* 0x000fe400000012ff */
[----:B------:R-:W-:Y:S02]  /*18dd0*/  SHF.R.U64 R12, R12, 0x3, RZ ;  /* 0x000000030c0c7819 */ /* 0x000fe400000012ff */
[----:B------:R-:W-:Y:S02]  /*18de0*/  SHF.R.U64 R24, R24, 0x3, RZ ;  /* 0x0000000318187819 */ /* 0x000fe400000012ff */
[----:B------:R-:W-:-:S02]  /*18df0*/  SHF.R.U64 R28, R28, 0x3, RZ ;  /* 0x000000031c1c7819 */ /* 0x000fc400000012ff */
[----:B------:R-:W-:Y:S02]  /*18e00*/  SHF.R.U64 R32, R32, 0x3, RZ ;  /* 0x0000000320207819 */ /* 0x000fe400000012ff */
[----:B------:R-:W-:Y:S01]  /*18e10*/  IADD3 R21, R21, R63, RZ ;  /* 0x0000003f15157210 */ /* 0x000fe20007ffe0ff */
[----:B------:R-:W-:Y:S01]  /*18e20*/  IMAD R65, R128, 0x80, R61 ;  /* 0x0000008080417824 */ /* 0x000fe200078e023d */
[----:B------:R-:W-:Y:S02]  /*18e30*/  LOP3.LUT R8, R8, R9, RZ, 0x3c, !PT ;  /* 0x0000000908087212 */ /* 0x000fe400078e3cff */
[----:B------:R-:W-:Y:S01]  /*18e40*/  LOP3.LUT R12, R12, R13, RZ, 0x3c, !PT ;  /* 0x0000000d0c0c7212 */ /* 0x000fe200078e3cff */
[--C-:B------:R-:W-:Y:S01]  /*18e50*/  IMAD.X R13, RZ, RZ, R117.reuse, P2 ;  /* 0x000000ffff0d7224 */ /* 0x100fe200010e0675 */
[----:B------:R-:W-:Y:S01]  /*18e60*/  LOP3.LUT R24, R24, R25, RZ, 0x3c, !PT ;  /* 0x0000001918187212 */ /* 0x000fe200078e3cff */
[----:B------:R-:W-:Y:S01]  /*18e70*/  IMAD.X R25, RZ, RZ, R117, P6 ;  /* 0x000000ffff197224 */ /* 0x000fe200030e0675 */
[----:B------:R-:W-:-:S02]  /*18e80*/  LOP3.LUT R28, R28, R29, RZ, 0x3c, !PT ;  /* 0x0000001d1c1c7212 */ /* 0x000fc400078e3cff */
[----:B------:R-:W-:Y:S01]  /*18e90*/  LOP3.LUT R32, R32, R33, RZ, 0x3c, !PT ;  /* 0x0000002120207212 */ /* 0x000fe200078e3cff */
[----:B------:R-:W-:Y:S01]  /*18ea0*/  IMAD.X R33, RZ, RZ, R117, P1 ;  /* 0x000000ffff217224 */ /* 0x000fe200008e0675 */
[-C--:B------:R-:W-:Y:S01]  /*18eb0*/  IADD3.X R9, RZ, R117.reuse, RZ, P3, !PT ;  /* 0x00000075ff097210 */ /* 0x080fe20001ffe4ff */
[----:B------:R-:W-:Y:S01]  /*18ec0*/  IMAD.WIDE.U32 R20, R196, UR4, R20 ;  /* 0x00000004c4147c25 */ /* 0x000fe2000f8e0014 */
[----:B------:R-:W-:Y:S01]  /*18ed0*/  IADD3.X R29, RZ, R117, RZ, P5, !PT ;  /* 0x00000075ff1d7210 */ /* 0x000fe20002ffe4ff */
[----:B------:R-:W5:Y:S01]  /*18ee0*/  LD.E.128 R12, desc[UR48][R12.64] ;  /* 0x000000300c0c7980 */ /* 0x000f62000c101d00 */
[C---:B------:R-:W-:Y:S02]  /*18ef0*/  IADD3 R37, P0, R116.reuse, 0x6000, RZ ;  /* 0x0000600074257810 */ /* 0x040fe40007f1e0ff */
[C---:B------:R-:W-:Y:S01]  /*18f00*/  IADD3 R41, P3, R116.reuse, 0x7000, RZ ;  /* 0x0000700074297810 */ /* 0x040fe20007f7e0ff */
[----:B-1----:R-:W-:Y:S01]  /*18f10*/  @P4 IMAD.HI.U32 R0, R65, R68, RZ ;  /* 0x0000004441004227 */ /* 0x002fe200078e00ff */
[C---:B------:R-:W-:Y:S01]  /*18f20*/  IADD3 R45, P2, R116.reuse, 0x8000, RZ ;  /* 0x00008000742d7810 */ /* 0x040fe20007f5e0ff */
[----:B------:R-:W5:Y:S01]  /*18f30*/  LD.E.128 R8, desc[UR48][R8.64] ;  /* 0x0000003008087980 */ /* 0x000f62000c101d00 */
[----:B------:R-:W-:-:S02]  /*18f40*/  IADD3 R49, P6, R116, 0x9000, RZ ;  /* 0x0000900074317810 */ /* 0x000fc40007fde0ff */
[C---:B------:R-:W-:Y:S01]  /*18f50*/  IADD3 R53, P5, R116.reuse, 0xa000, RZ ;  /* 0x0000a00074357810 */ /* 0x040fe20007fbe0ff */
[----:B------:R-:W5:Y:S01]  /*18f60*/  LD.E.128 R24, desc[UR48][R24.64] ;  /* 0x0000003018187980 */ /* 0x000f62000c101d00 */
[----:B------:R-:W-:Y:S02]  /*18f70*/  IADD3 R7, P1, R116, 0xb000, RZ ;  /* 0x0000b00074077810 */ /* 0x000fe40007f3e0ff */
[----:B------:R-:W-:Y:S01]  /*18f80*/  SHF.R.S32.HI R62, RZ, 0x1f, R227 ;  /* 0x0000001fff3e7819 */ /* 0x000fe200000114e3 */
[----:B------:R-:W-:Y:S01]  /*18f90*/  IMAD R21, R196, UR5, R21 ;  /* 0x00000005c4157c24 */ /* 0x000fe2000f8e0215 */
[----:B------:R-:W-:Y:S01]  /*18fa0*/  LOP3.LUT R36, R37, 0x380, RZ, 0xc0, !PT ;  /* 0x0000038025247812 */ /* 0x000fe200078ec0ff */
[----:B------:R-:W-:Y:S01]  /*18fb0*/  ULDC.64 UR4, c[0x0][0xaf0] ;  /* 0x0002bc0000047ab9 */ /* 0x000fe20000000a00 */
[----:B------:R-:W-:Y:S01]  /*18fc0*/  LOP3.LUT R40, R41, 0x380, RZ, 0xc0, !PT ;  /* 0x0000038029287812 */ /* 0x000fe200078ec0ff */
[----:B------:R-:W-:Y:S01]  /*18fd0*/  IMAD.X R57, RZ, RZ, R117, P1 ;  /* 0x000000ffff397224 */ /* 0x000fe200008e0675 */
[----:B------:R-:W-:Y:S01]  /*18fe0*/  LOP3.LUT R44, R45, 0x380, RZ, 0xc0, !PT ;  /* 0x000003802d2c7812 */ /* 0x000fe200078ec0ff */
[----:B------:R-:W5:Y:S01]  /*18ff0*/  LD.E.128 R28, desc[UR48][R28.64] ;  /* 0x000000301c1c7980 */ /* 0x000f62000c101d00 */
[----:B------:R-:W-:-:S02]  /*19000*/  LOP3.LUT R48, R49, 0x380, RZ, 0xc0, !PT ;  /* 0x0000038031307812 */ /* 0x000fc400078ec0ff */
[----:B------:R-:W-:Y:S01]  /*19010*/  LOP3.LUT R52, R53, 0x380, RZ, 0xc0, !PT ;  /* 0x0000038035347812 */ /* 0x000fe200078ec0ff */
[----:B------:R-:W5:Y:S01]  /*19020*/  LD.E.128 R32, desc[UR48][R32.64] ;  /* 0x0000003020207980 */ /* 0x000f62000c101d00 */
[----:B------:R-:W-:Y:S02]  /*19030*/  LOP3.LUT R5, R116, 0x380, RZ, 0xc0, !PT ;  /* 0x0000038074057812 */ /* 0x000fe400078ec0ff */
[----:B------:R-:W-:Y:S01]  /*19040*/  LOP3.LUT R6, R7, 0x380, RZ, 0xc0, !PT ;  /* 0x0000038007067812 */ /* 0x000fe200078ec0ff */
[----:B------:R-:W-:Y:S01]  /*19050*/  IMAD R62, R62, UR4, RZ ;  /* 0x000000043e3e7c24 */ /* 0x000fe2000f8e02ff */
[----:B------:R-:W-:Y:S02]  /*19060*/  MOV R61, R65 ;  /* 0x00000041003d7202 */ /* 0x000fe40000000f00 */
[----:B------:R-:W-:Y:S02]  /*19070*/  SHF.R.U64 R36, R36, 0x3, RZ ;  /* 0x0000000324247819 */ /* 0x000fe400000012ff */
[----:B------:R-:W-:-:S02]  /*19080*/  SHF.R.U64 R40, R40, 0x3, RZ ;  /* 0x0000000328287819 */ /* 0x000fc400000012ff */
[----:B------:R-:W-:Y:S02]  /*19090*/  SHF.R.U64 R44, R44, 0x3, RZ ;  /* 0x000000032c2c7819 */ /* 0x000fe400000012ff */
[----:B------:R-:W-:Y:S02]  /*190a0*/  SHF.R.U64 R48, R48, 0x3, RZ ;  /* 0x0000000330307819 */ /* 0x000fe400000012ff */
[----:B------:R-:W-:Y:S02]  /*190b0*/  SHF.R.U64 R52, R52, 0x3, RZ ;  /* 0x0000000334347819 */ /* 0x000fe400000012ff */
[----:B------:R-:W-:Y:S02]  /*190c0*/  SHF.R.U64 R5, R5, 0x3, RZ ;  /* 0x0000000305057819 */ /* 0x000fe400000012ff */
[----:B--2---:R-:W-:Y:S02]  /*190d0*/  @P4 SHF.R.U32.HI R61, RZ, R67, R0 ;  /* 0x00000043ff3d4219 */ /* 0x004fe40000011600 */
[----:B------:R-:W-:Y:S01]  /*190e0*/  SHF.R.U64 R6, R6, 0x3, RZ ;  /* 0x0000000306067819 */ /* 0x000fe200000012ff */
[C---:B------:R-:W-:Y:S01]  /*190f0*/  IMAD R63, R227.reuse, UR5, R62 ;  /* 0x00000005e33f7c24 */ /* 0x040fe2000f8e023e */
[----:B------:R-:W-:Y:S01]  /*19100*/  LOP3.LUT R36, R36, R37, RZ, 0x3c, !PT ;  /* 0x0000002524247212 */ /* 0x000fe200078e3cff */
[----:B------:R-:W-:Y:S01]  /*19110*/  IMAD.WIDE.U32 R20, R227, UR4, R20 ;  /* 0x00000004e3147c25 */ /* 0x000fe2000f8e0014 */
[----:B------:R-:W-:Y:S01]  /*19120*/  LOP3.LUT R40, R40, R41, RZ, 0x3c, !PT ;  /* 0x0000002928287212 */ /* 0x000fe200078e3cff */
[----:B------:R-:W-:Y:S01]  /*19130*/  ULDC.64 UR4, c[0x0][0xae0] ;  /* 0x0002b80000047ab9 */ /* 0x000fe20000000a00 */
[----:B------:R-:W-:Y:S01]  /*19140*/  LOP3.LUT R44, R44, R45, RZ, 0x3c, !PT ;  /* 0x0000002d2c2c7212 */ /* 0x000fe200078e3cff */
[--C-:B------:R-:W-:Y:S01]  /*19150*/  IMAD.X R37, RZ, RZ, R117.reuse, P0 ;  /* 0x000000ffff257224 */ /* 0x100fe200000e0675 */
[----:B------:R-:W-:Y:S01]  /*19160*/  LOP3.LUT R48, R48, R49, RZ, 0x3c, !PT ;  /* 0x0000003130307212 */ /* 0x000fe200078e3cff */
[--C-:B------:R-:W-:Y:S01]  /*19170*/  IMAD.X R45, RZ, RZ, R117.reuse, P2 ;  /* 0x000000ffff2d7224 */ /* 0x100fe200010e0675 */
[----:B------:R-:W-:Y:S01]  /*19180*/  LOP3.LUT R52, R52, R53, RZ, 0x3c, !PT ;  /* 0x0000003534347212 */ /* 0x000fe200078e3cff */
[--C-:B------:R-:W-:Y:S01]  /*19190*/  IMAD.X R49, RZ, RZ, R117.reuse, P6 ;  /* 0x000000ffff317224 */ /* 0x100fe200030e0675 */
[----:B------:R-:W-:Y:S01]  /*191a0*/  LOP3.LUT R4, R5, R116, RZ, 0x3c, !PT ;  /* 0x0000007405047212 */ /* 0x000fe200078e3cff */
[----:B------:R-:W-:Y:S01]  /*191b0*/  IMAD.MOV.U32 R5, RZ, RZ, R117 ;  /* 0x000000ffff057224 */ /* 0x000fe200078e0075 */
[--C-:B------:R-:W-:Y:S01]  /*191c0*/  SHF.R.S32.HI R0, RZ, 0x1f, R61.reuse ;  /* 0x0000001fff007819 */ /* 0x100fe2000001143d */
[----:B------:R-:W-:Y:S01]  /*191d0*/  IMAD.MOV R62, RZ, RZ, -R61 ;  /* 0x000000ffff3e7224 */ /* 0x000fe200078e0a3d */
[----:B------:R-:W-:-:S02]  /*191e0*/  IADD3.X R41, RZ, R117, RZ, P3, !PT ;  /* 0x00000075ff297210 */ /* 0x000fc40001ffe4ff */
[----:B------:R-:W-:Y:S01]  /*191f0*/  LOP3.LUT R56, R6, R7, RZ, 0x3c, !PT ;  /* 0x0000000706387212 */ /* 0x000fe200078e3cff */
[----:B------:R-:W-:Y:S01]  /*19200*/  IMAD.IADD R21, R21, 0x1, R63 ;  /* 0x0000000115157824 */ /* 0x000fe200078e023f */
[----:B------:R-:W-:Y:S01]  /*19210*/  IADD3.X R53, RZ, R117, RZ, P5, !PT ;  /* 0x00000075ff357210 */ /* 0x000fe20002ffe4ff */
[----:B------:R-:W-:Y:S01]  /*19220*/  IMAD R0, R0, UR4, RZ ;  /* 0x0000000400007c24 */ /* 0x000fe2000f8e02ff */
[----:B------:R-:W5:Y:S01]  /*19230*/  LD.E.128 R4, desc[UR48][R4.64] ;  /* 0x0000003004047980 */ /* 0x000f62000c101d00 */
[----:B------:R-:W-:Y:S02]  /*19240*/  IMAD R125, R125, R62, R65 ;  /* 0x0000003e7d7d7224 */ /* 0x000fe400078e0241 */
[C---:B------:R-:W-:Y:S01]  /*19250*/  IMAD.WIDE.U32 R20, R61.reuse, UR4, R20 ;  /* 0x000000043d147c25 */ /* 0x040fe2000f8e0014 */
[----:B------:R-:W5:Y:S04]  /*19260*/  LD.E.128 R36, desc[UR48][R36.64] ;  /* 0x0000003024247980 */ /* 0x000f68000c101d00 */
[----:B------:R-:W5:Y:S01]  /*19270*/  LD.E.128 R40, desc[UR48][R40.64] ;  /* 0x0000003028287980 */ /* 0x000f62000c101d00 */
[----:B------:R-:W-:-:S03]  /*19280*/  IMAD R61, R61, UR5, R0 ;  /* 0x000000053d3d7c24 */ /* 0x000fc6000f8e0200 */
[----:B------:R-:W5:Y:S01]  /*19290*/  LD.E.128 R44, desc[UR48][R44.64] ;  /* 0x000000302c2c7980 */ /* 0x000f62000c101d00 */
[----:B------:R-:W-:Y:S01]  /*192a0*/  SHF.R.S32.HI R0, RZ, 0x1f, R125 ;  /* 0x0000001fff007819 */ /* 0x000fe2000001147d */
[----:B------:R-:W-:Y:S02]  /*192b0*/  ULDC.64 UR4, c[0x0][0xad8] ;  /* 0x0002b60000047ab9 */ /* 0x000fe40000000a00 */
        /* <DEDUP_REMOVED lines=9> */
[----:B------:R-:W-:-:S02]  /*19350*/  IMAD.IADD R21, R21, 0x1, R61 ;  /* 0x0000000115157824 */ /* 0x000fc400078e023d */
[----:B------:R-:W-:Y:S01]  /*19360*/  IMAD R0, R0, UR4, RZ ;  /* 0x0000000400007c24 */ /* 0x000fe2000f8e02ff */
[----:B------:R-:W-:Y:S01]  /*19370*/  LEA R67, R128, R60, 0x7 ;  /* 0x0000003c80437211 */ /* 0x000fe200078e38ff */
[----:B------:R-:W-:-:S04]  /*19380*/  IMAD.WIDE.U32 R20, R125, UR4, R20 ;  /* 0x000000047d147c25 */ /* 0x000fc8000f8e0014 */
[----:B------:R-:W-:Y:S01]  /*19390*/  IMAD R63, R125, UR5, R0 ;  /* 0x000000057d3f7c24 */ /* 0x000fe2000f8e0200 */
[-C--:B------:R-:W-:Y:S01]  /*193a0*/  ISETP.GE.AND P2, PT, R67, R64.reuse, PT ;  /* 0x000000404300720c */ /* 0x080fe20003f46270 */
[----:B------:R-:W-:Y:S01]  /*193b0*/  ULDC.64 UR4, c[0x0][0xa80] ;  /* 0x0002a00000047ab9 */ /* 0x000fe20000000a00 */
[----:B------:R-:W-:Y:S01]  /*193c0*/  IADD3 R0, R2, 0x30820, RZ ;  /* 0x0003082002007810 */ /* 0x000fe20007ffe0ff */
[----:B------:R-:W-:Y:S01]  /*193d0*/  IMAD.IADD R21, R21, 0x1, R63 ;  /* 0x0000000115157824 */ /* 0x000fe200078e023f */
[C---:B------:R-:W-:Y:S01]  /*193e0*/  LEA R65, P3, R20.reuse, UR4, 0x1 ;  /* 0x0000000414417c11 */ /* 0x040fe2000f8608ff */
[----:B------:R-:W-:Y:S01]  /*193f0*/  VIADD R61, R67, 0x20 ;  /* 0x00000020433d7836 */ /* 0x000fe20000000000 */
[----:B------:R-:W-:Y:S02]  /*19400*/  PRMT R0, RZ, 0x654, R0 ;  /* 0x00000654ff007816 */ /* 0x000fe40000000000 */
[----:B------:R-:W-:Y:S02]  /*19410*/  LEA.HI.X R66, R20, UR5, R21, 0x1, P3 ;  /* 0x0000000514427c11 */ /* 0x000fe400098f0c15 */
[-C--:B------:R-:W-:Y:S01]  /*19420*/  ISETP.GE.AND P1, PT, R61, R64.reuse, PT ;  /* 0x000000403d00720c */ /* 0x080fe20003f26270 */
[----:B------:R-:W-:Y:S01]  /*19430*/  VIADD R61, R67, 0x40 ;  /* 0x00000040433d7836 */ /* 0x000fe20000000000 */
[----:B0-----:R0:W1:Y:S01]  /*19440*/  SHFL.IDX PT, R62, R65, RZ, 0x181f ;  /* 0x00181fff413e7589 */ /* 0x00106200000e0000 */
[----:B------:R-:W-:Y:S01]  /*19450*/  BSSY B1, `(.L_x_650) ;  /* 0x0000017000017945 */ /* 0x000fe20003800000 */
[----:B------:R2:W-:Y:S01]  /*19460*/  SYNCS.ARRIVE.TRANS64.RED.A1T0 RZ, [R0+URZ], RZ ;  /* 0x000000ff00ff79a7 */ /* 0x0005e2000810043f */
[C---:B------:R-:W-:Y:S01]  /*19470*/  IADD3 R69, R3.reuse, 0x80, RZ ;  /* 0x0000008003457810 */ /* 0x040fe20007ffe0ff */
[----:B------:R-:W-:Y:S01]  /*19480*/  VIADD R71, R3, 0x40 ;  /* 0x0000004003477836 */ /* 0x000fe20000000000 */
[----:B------:R-:W-:Y:S01]  /*19490*/  ISETP.GE.AND P0, PT, R61, R64, PT ;  /* 0x000000403d00720c */ /* 0x000fe20003f06270 */
[----:B--2---:R0:W2:Y:S01]  /*194a0*/  SHFL.IDX PT, R0, R66, RZ, 0x181f ;  /* 0x00181fff42007589 */ /* 0x0040a200000e0000 */
[----:B------:R-:W-:Y:S11]  /*194b0*/  @P2 BRA `(.L_x_651) ;  /* 0x0000000000402947 */ /* 0x000ff60003800000 */
[----:B------:R-:W-:Y:S01]  /*194c0*/  ULDC UR4, c[0x0][0xac8] ;  /* 0x0002b20000047ab9 */ /* 0x000fe20000000800 */
[----:B------:R-:W-:Y:S02]  /*194d0*/  SHF.R.S32.HI R21, RZ, 0x1f, R3 ;  /* 0x0000001fff157819 */ /* 0x000fe40000011403 */
[----:B------:R-:W-:Y:S02]  /*194e0*/  ISETP.GE.AND P4, PT, R3, UR4, PT ;  /* 0x0000000403007c0c */ /* 0x000fe4000bf86270 */
[----:B------:R-:W-:Y:S02]  /*194f0*/  ISETP.GE.AND P3, PT, R71, UR4, PT ;  /* 0x0000000447007c0c */ /* 0x000fe4000bf66270 */
[----:B------:R-:W-:Y:S02]  /*19500*/  ISETP.GE.AND P2, PT, R69, UR4, PT ;  /* 0x0000000445007c0c */ /* 0x000fe4000bf46270 */
[----:B------:R-:W-:Y:S02]  /*19510*/  SHF.R.S32.HI R61, RZ, 0x1f, R71 ;  /* 0x0000001fff3d7819 */ /* 0x000fe40000011447 */
[----:B------:R-:W-:-:S05]  /*19520*/  SHF.R.S32.HI R63, RZ, 0x1f, R69 ;  /* 0x0000001fff3f7819 */ /* 0x000fca0000011445 */
        /* <DEDUP_REMOVED lines=9> */
.L_x_651:
[----:B------:R-:W-:Y:S05]  /*195c0*/  BSYNC B1 ;  /* 0x0000000000017941 */ /* 0x000fea0003800000 */
.L_x_650:
[----:B--2---:R2:W4:Y:S01]  /*195d0*/  SHFL.IDX PT, R0, R66, 0x1, 0x181f ;  /* 0x00381f0042007f89 */ /* 0x00452200000e0000 */
[----:B------:R-:W-:Y:S01]  /*195e0*/  BSSY B1, `(.L_x_652) ;  /* 0x0000013000017945 */ /* 0x000fe20003800000 */
[----:B---3-5:R-:W-:Y:S02]  /*195f0*/  SHF.R.S32.HI R29, RZ, 0x1f, R3 ;  /* 0x0000001fff1d7819 */ /* 0x028fe40000011403 */
[----:B------:R2:W3:Y:S01]  /*19600*/  SHFL.IDX PT, R20, R65, 0x1, 0x181f ;  /* 0x00381f0041147f89 */ /* 0x0004e200000e0000 */
[----:B------:R-:W-:Y:S02]  /*19610*/  SHF.R.S32.HI R28, RZ, 0x1f, R71 ;  /* 0x0000001fff1c7819 */ /* 0x000fe40000011447 */
[----:B------:R-:W-:Y:S01]  /*19620*/  SHF.R.S32.HI R30, RZ, 0x1f, R69 ;  /* 0x0000001fff1e7819 */ /* 0x000fe20000011445 */
[----:B------:R-:W-:Y:S06]  /*19630*/  @P1 BRA `(.L_x_653) ;  /* 0x0000000000341947 */ /* 0x000fec0003800000 */
[----:B------:R-:W-:Y:S02]  /*19640*/  ULDC UR4, c[0x0][0xac8] ;  /* 0x0002b20000047ab9 */ /* 0x000fe40000000800 */
[----:B------:R-:W-:Y:S02]  /*19650*/  ISETP.GE.AND P4, PT, R3, UR4, PT ;  /* 0x0000000403007c0c */ /* 0x000fe4000bf86270 */
[----:B------:R-:W-:Y:S02]  /*19660*/  ISETP.GE.AND P5, PT, R71, UR4, PT ;  /* 0x0000000447007c0c */ /* 0x000fe4000bfa6270 */
[----:B------:R-:W-:-:S09]  /*19670*/  ISETP.GE.AND P6, PT, R69, UR4, PT ;  /* 0x0000000445007c0c */ /* 0x000fd2000bfc6270 */
[-C--:B---3--:R-:W-:Y:S02]  /*19680*/  @!P4 LEA R4, P1, R3, R20.reuse, 0x1 ;  /* 0x000000140304c211 */ /* 0x088fe400078208ff */
        /* <DEDUP_REMOVED lines=8> */
.L_x_653:
[----:B------:R-:W-:Y:S05]  /*19710*/  BSYNC B1 ;  /* 0x0000000000017941 */ /* 0x000fea0003800000 */
.L_x_652:
[----:B----4-:R4:W0:Y:S01]  /*19720*/  SHFL.IDX PT, R0, R66, 0x2, 0x181f ;  /* 0x00581f0042007f89 */ /* 0x01082200000e0000 */
[----:B------:R-:W-:Y:S03]  /*19730*/  BSSY B1, `(.L_x_654) ;  /* 0x0000010000017945 */ /* 0x000fe60003800000 */
[----:B---3--:R4:W3:Y:S01]  /*19740*/  SHFL.IDX PT, R8, R65, 0x2, 0x181f ;  /* 0x00581f0041087f89 */ /* 0x0088e200000e0000 */
[----:B------:R-:W-:Y:S05]  /*19750*/  @P0 BRA `(.L_x_655) ;  /* 0x0000000000340947 */ /* 0x000fea0003800000 */
[----:B------:R-:W-:Y:S02]  /*19760*/  ULDC UR4, c[0x0][0xac8] ;  /* 0x0002b20000047ab9 */ /* 0x000fe40000000800 */
[----:B------:R-:W-:Y:S02]  /*19770*/  ISETP.GE.AND P3, PT, R3, UR4, PT ;  /* 0x0000000403007c0c */ /* 0x000fe4000bf66270 */
[----:B------:R-:W-:Y:S02]  /*19780*/  ISETP.GE.AND P4, PT, R71, UR4, PT ;  /* 0x0000000447007c0c */ /* 0x000fe4000bf86270 */
[----:B------:R-:W-:-:S09]  /*19790*/  ISETP.GE.AND P5, PT, R69, UR4, PT ;  /* 0x0000000445007c0c */ /* 0x000fd2000bfa6270 */
[-C--:B---3--:R-:W-:Y:S02]  /*197a0*/  @!P3 LEA R4, P0, R3, R8.reuse, 0x1 ;  /* 0x000000080304b211 */ /* 0x088fe400078008ff */
[-C--:B------:R-:W-:Y:S02]  /*197b0*/  @!P4 LEA R6, P1, R71, R8.reuse, 0x1 ;  /* 0x000000084706c211 */ /* 0x080fe400078208ff */
[----:B------:R-:W-:Y:S02]  /*197c0*/  @!P5 LEA R8, P2, R69, R8, 0x1 ;  /* 0x000000084508d211 */ /* 0x000fe400078408ff */
[-C--:B0-----:R-:W-:Y:S02]  /*197d0*/  @!P3 LEA.HI.X R5, R3, R0.reuse, R29, 0x1, P0 ;  /* 0x000000000305b211 */ /* 0x081fe400000f0c1d */
[-C--:B------:R-:W-:Y:S02]  /*197e0*/  @!P4 LEA.HI.X R7, R71, R0.reuse, R28, 0x1, P1 ;  /* 0x000000004707c211 */ /* 0x080fe400008f0c1c */
[----:B------:R-:W-:Y:S01]  /*197f0*/  @!P5 LEA.HI.X R9, R69, R0, R30, 0x1, P2 ;  /* 0x000000004509d211 */ /* 0x000fe200010f0c1e */
[----:B------:R0:W-:Y:S04]  /*19800*/  @!P3 ST.E.128 desc[UR48][R4.64], R12 ;  /* 0x0000000c0400b985 */ /* 0x0001e8000c101d30 */
[----:B------:R0:W-:Y:S04]  /*19810*/  @!P4 ST.E.128 desc[UR48][R6.64], R36 ;  /* 0x000000240600c985 */ /* 0x0001e8000c101d30 */
[----:B------:R0:W-:Y:S02]  /*19820*/  @!P5 ST.E.128 desc[UR48][R8.64], R52 ;  /* 0x000000340800d985 */ /* 0x0001e4000c101d30 */
.L_x_655:
[----:B------:R-:W-:Y:S05]  /*19830*/  BSYNC B1 ;  /* 0x0000000000017941 */ /* 0x000fea0003800000 */
.L_x_654:
[----:B0-----:R-:W-:Y:S01]  /*19840*/  VIADD R5, R67, 0x60 ;  /* 0x0000006043057836 */ /* 0x001fe20000000000 */
[----:B--2-4-:R-:W0:Y:S04]  /*19850*/  SHFL.IDX PT, R66, R66, 0x3, 0x181f ;  /* 0x00781f0042427f89 */ /* 0x014e2800000e0000 */
[----:B------:R-:W-:Y:S01]  /*19860*/  ISETP.GE.AND P0, PT, R5, R64, PT ;  /* 0x000000400500720c */ /* 0x000fe20003f06270 */
[----:B------:R2:W4:-:S12]  /*19870*/  SHFL.IDX PT, R0, R65, 0x3, 0x181f ;  /* 0x00781f0041007f89 */ /* 0x00051800000e0000 */
[----:B--2---:R-:W-:Y:S05]  /*19880*/  @P0 BRA `(.L_x_656) ;  /* 0x0000002000340947 */ /* 0x004fea0003800000 */
[----:B------:R-:W-:Y:S02]  /*19890*/  ULDC UR4, c[0x0][0xac8] ;  /* 0x0002b20000047ab9 */ /* 0x000fe40000000800 */
[----:B------:R-:W-:Y:S02]  /*198a0*/  ISETP.GE.AND P2, PT, R3, UR4, PT ;  /* 0x0000000403007c0c */ /* 0x000fe4000bf46270 */
[----:B------:R-:W-:-:S11]  /*198b0*/  ISETP.GE.AND P3, PT, R71, UR4, PT ;  /* 0x0000000447007c0c */ /* 0x000fd6000bf66270 */
[-C--:B----4-:R-:W-:Y:S02]  /*198c0*/  @!P2 LEA R4, P0, R3, R0.reuse, 0x1 ;  /* 0x000000000304a211 */ /* 0x090fe400078008ff */
[----:B------:R-:W-:Y:S02]  /*198d0*/  @!P3 LEA R6, P1, R71, R0, 0x1 ;  /* 0x000000004706b211 */ /* 0x000fe400078208ff */
[-C--:B0-----:R-:W-:Y:S02]  /*198e0*/  @!P2 LEA.HI.X R5, R3, R66.reuse, R29, 0x1, P0 ;  /* 0x000000420305a211 */ /* 0x081fe400000f0c1d */
        /* <DEDUP_REMOVED lines=9> */
.L_x_649:
[----:B------:R-:W-:Y:S01]  /*19980*/  ULDC.64 UR4, c[0x0][0xb08] ;  /* 0x0002c20000047ab9 */ /* 0x000fe20000000a00 */
[----:B------:R1:W5:Y:S01]  /*19990*/  LDL R166, [R1+0x48] ;  /* 0x0000480001a67983 */ /* 0x0003620000100800 */
[----:B0-----:R-:W-:Y:S01]  /*199a0*/  IMAD R3, R66, UR4, RZ ;  /* 0x0000000442037c24 */ /* 0x001fe2000f8e02ff */
[----:B------:R-:W-:Y:S01]  /*199b0*/  SHF.R.S32.HI R66, RZ, 0x1f, R227 ;  /* 0x0000001fff427819 */ /* 0x000fe200000114e3 */
[C---:B------:R-:W-:Y:S01]  /*199c0*/  IMAD.WIDE.U32 R60, R0.reuse, UR4, RZ ;  /* 0x00000004003c7c25 */ /* 0x040fe2000f8e00ff */
[----:B------:R1:W5:Y:S01]  /*199d0*/  LDL R165, [R1+0x10c] ;  /* 0x00010c0001a57983 */ /* 0x0003620000100800 */
[----:B------:R-:W0:Y:S01]  /*199e0*/  @P4 LDC R62, c[0x0][0xbec] ;  /* 0x0002fb00ff3e4b82 */ /* 0x000e220000000800 */
[----:B------:R-:W-:Y:S01]  /*199f0*/  ULDC.64 UR6, c[0x0][0xb30] ;  /* 0x0002cc0000067ab9 */ /* 0x000fe20000000a00 */
[----:B------:R-:W-:Y:S01]  /*19a00*/  IMAD R3, R0, UR5, R3 ;  /* 0x0000000500037c24 */ /* 0x000fe2000f8e0203 */
[----:B------:R-:W-:Y:S01]  /*19a10*/  ULDC.64 UR4, c[0x0][0xb38] ;  /* 0x0002ce0000047ab9 */ /* 0x000fe20000000a00 */
[----:B------:R1:W5:Y:S03]  /*19a20*/  LDL R164, [R1+0xa4] ;  /* 0x0000a40001a47983 */ /* 0x0003660000100800 */
[----:B------:R-:W-:Y:S01]  /*19a30*/  IADD3 R61, R61, R3, RZ ;  /* 0x000000033d3d7210 */ /* 0x000fe20007ffe0ff */
[----:B------:R1:W5:Y:S01]  /*19a40*/  LDL R163, [R1+0x108] ;  /* 0x0001080001a37983 */ /* 0x0003620000100800 */
[----:B------:R-:W2:Y:S01]  /*19a50*/  @P4 LDC R0, c[0x0][0xbf0] ;  /* 0x0002fc00ff004b82 */ /* 0x000ea20000000800 */
[----:B------:R-:W-:-:S02]  /*19a60*/  IMAD.MOV.U32 R3, RZ, RZ, R67 ;  /* 0x000000ffff037224 */ /* 0x000fc400078e0043 */
[C---:B------:R-:W-:Y:S01]  /*19a70*/  IMAD.WIDE.U32 R60, R196.reuse, UR4, R60 ;  /* 0x00000004c43c7c25 */ /* 0x040fe2000f8e003c */
[----:B------:R1:W5:Y:S03]  /*19a80*/  LDL R162, [R1+0xa0] ;  /* 0x0000a00001a27983 */ /* 0x0003660000100800 */
[----:B------:R-:W-:Y:S01]  /*19a90*/  IMAD R61, R196, UR5, R61 ;  /* 0x00000005c43d7c24 */ /* 0x000fe2000f8e023d */
[----:B------:R-:W-:Y:S01]  /*19aa0*/  ULDC.64 UR4, c[0x0][0xb40] ;  /* 0x0002d00000047ab9 */ /* 0x000fe20000000a00 */
[----:B------:R1:W5:Y:S01]  /*19ab0*/  LDL R161, [R1+0x104] ;  /* 0x0001040001a17983 */ /* 0x0003620000100800 */
[----:B------:R-:W-:Y:S02]  /*19ac0*/  IMAD R66, R66, UR4, RZ ;  /* 0x0000000442427c24 */ /* 0x000fe4000f8e02ff */
[C---:B------:R-:W-:Y:S01]  /*19ad0*/  IMAD.WIDE.U32 R60, R227.reuse, UR4, R60 ;  /* 0x00000004e33c7c25 */ /* 0x040fe2000f8e003c */
[----:B------:R1:W5:Y:S03]  /*19ae0*/  LDL R160, [R1+0x9c] ;  /* 0x00009c0001a07983 */ /* 0x0003660000100800 */
[----:B------:R-:W-:Y:S01]  /*19af0*/  IMAD R63, R227, UR5, R66 ;  /* 0x00000005e33f7c24 */ /* 0x000fe2000f8e0242 */
[----:B------:R-:W-:Y:S01]  /*19b00*/  ULDC.64 UR4, c[0x0][0xb48] ;  /* 0x0002d20000047ab9 */ /* 0x000fe20000000a00 */
[----:B------:R1:W5:Y:S01]  /*19b10*/  LDL R159, [R1+0x100] ;  /* 0x00010000019f7983 */ /* 0x0003620000100800 */
[----:B0-----:R-:W-:-:S03]  /*19b20*/  @P4 IMAD.HI.U32 R73, R67, R62, RZ ;  /* 0x0000003e43494227 */ /* 0x001fc600078e00ff */
[----:B------:R1:W5:Y:S01]  /*19b30*/  LDL R158, [R1+0x98] ;  /* 0x00009800019e7983 */ /* 0x0003620000100800 */
[----:B------:R-:W-:Y:S01]  /*19b40*/  IMAD.IADD R61, R61, 0x1, R63 ;  /* 0x000000013d3d7824 */ /* 0x000fe200078e023f */
[----:B--2---:R-:W-:Y:S02]  /*19b50*/  @P4 SHF.R.U32.HI R3, RZ, R0, R73 ;  /* 0x00000000ff034219 */ /* 0x004fe40000011649 */
[----:B------:R1:W5:Y:S01]  /*19b60*/  LDL R157, [R1+0xfc] ;  /* 0x0000fc00019d7983 */ /* 0x0003620000100800 */
[----:B------:R-:W-:Y:S01]  /*19b70*/  IMAD.WIDE.U32 R60, R127, UR4, R60 ;  /* 0x000000047f3c7c25 */ /* 0x000fe2000f8e003c */
[----:B------:R-:W-:Y:S02]  /*19b80*/  IADD3 R62, -R3, RZ, RZ ;  /* 0x000000ff033e7210 */ /* 0x000fe40007ffe1ff */
[----:B------:R1:W5:Y:S01]  /*19b90*/  LDL R156, [R1+0x94] ;  /* 0x00009400019c7983 */ /* 0x0003620000100800 */
[----:B------:R-:W-:Y:S01]  /*19ba0*/  IMAD R61, R127, UR5, R61 ;  /* 0x000000057f3d7c24 */ /* 0x000fe2000f8e023d */
[----:B------:R-:W-:Y:S01]  /*19bb0*/  SHF.R.S32.HI R0, RZ, 0x1f, R3 ;  /* 0x0000001fff007819 */ /* 0x000fe20000011403 */
[----:B------:R-:W-:Y:S01]  /*19bc0*/  IMAD R125, R125, R62, R67 ;  /* 0x0000003e7d7d7224 */ /* 0x000fe200078e0243 */
[----:B------:R1:W5:Y:S01]  /*19bd0*/  LDL R155, [R1+0xf8] ;  /* 0x0000f800019b7983 */ /* 0x0003620000100800 */
[----:B------:R-:W-:-:S02]  /*19be0*/  ULDC.64 UR4, c[0x0][0xb28] ;  /* 0x0002ca0000047ab9 */ /* 0x000fc40000000a00 */
[----:B------:R-:W-:Y:S01]  /*19bf0*/  IMAD R0, R0, UR6, RZ ;  /* 0x0000000600007c24 */ /* 0x000fe2000f8e02ff */
[----:B------:R1:W5:Y:S04]  /*19c00*/  LDL R154, [R1+0x90] ;  /* 0x00009000019a7983 */ /* 0x0003680000100800 */
        /* <DEDUP_REMOVED lines=33> */
[----:B------:R1:W5:Y:S01]  /*19e20*/  LDL R74, [R1+0x4c] ;  /* 0x00004c00014a7983 */ /* 0x0003620000100800 */
[C---:B------:R-:W-:Y:S01]  /*19e30*/  IMAD R63, R3.reuse, UR7, R0 ;  /* 0x00000007033f7c24 */ /* 0x040fe2000f8e0200 */
[----:B------:R-:W-:Y:S01]  /*19e40*/  SHF.R.S32.HI R0, RZ, 0x1f, R125 ;  /* 0x0000001fff007819 */ /* 0x000fe2000001147d */
[----:B------:R-:W-:-:S04]  /*19e50*/  IMAD.WIDE.U32 R60, R3, UR6, R60 ;  /* 0x00000006033c7c25 */ /* 0x000fc8000f8e003c */
[----:B------:R-:W-:Y:S02]  /*19e60*/  IMAD R0, R0, UR4, RZ ;  /* 0x0000000400007c24 */ /* 0x000fe4000f8e02ff */
[----:B------:R-:W-:Y:S02]  /*19e70*/  IMAD.IADD R61, R61, 0x1, R63 ;  /* 0x000000013d3d7824 */ /* 0x000fe400078e023f */
[C---:B------:R-:W-:Y:S02]  /*19e80*/  IMAD R3, R125.reuse, UR5, R0 ;  /* 0x000000057d037c24 */ /* 0x040fe4000f8e0200 */
[----:B------:R-:W-:Y:S01]  /*19e90*/  IMAD.WIDE.U32 R60, R125, UR4, R60 ;  /* 0x000000047d3c7c25 */ /* 0x000fe2000f8e003c */
[----:B------:R-:W-:Y:S01]  /*19ea0*/  ISETP.GE.AND P0, PT, R72, R64, PT ;  /* 0x000000404800720c */ /* 0x000fe20003f06270 */
[----:B------:R-:W-:Y:S02]  /*19eb0*/  ULDC.64 UR4, c[0x0][0xb00] ;  /* 0x0002c00000047ab9 */ /* 0x000fe40000000a00 */
[----:B------:R-:W-:Y:S01]  /*19ec0*/  VIADD R62, R2, 0x30820 ;  /* 0x00030820023e7836 */ /* 0x000fe20000000000 */
[----:B------:R-:W-:-:S02]  /*19ed0*/  IADD3 R3, R61, R3, RZ ;  /* 0x000000033d037210 */ /* 0x000fc40007ffe0ff */
[C---:B------:R-:W-:Y:S02]  /*19ee0*/  LEA R0, P1, R60.reuse, UR4, 0x2 ;  /* 0x000000043c007c11 */ /* 0x040fe4000f8210ff */
[----:B------:R-:W-:Y:S02]  /*19ef0*/  PRMT R62, RZ, 0x654, R62 ;  /* 0x00000654ff3e7816 */ /* 0x000fe4000000003e */
[----:B------:R-:W-:Y:S01]  /*19f00*/  LEA.HI.X R3, R60, UR5, R3, 0x2, P1 ;  /* 0x000000053c037c11 */ /* 0x000fe200088f1403 */
[----:B------:R-:W-:Y:S01]  /*19f10*/  BSSY B1, `(.L_x_657) ;  /* 0x0000065000017945 */ /* 0x000fe20003800000 */
[----:B------:R1:W-:Y:S01]  /*19f20*/  SYNCS.ARRIVE.TRANS64.RED.A1T0 RZ, [R62+URZ], RZ ;  /* 0x000000ff3eff79a7 */ /* 0x0003e2000810043f */
[----:B------:R1:W0:Y:S04]  /*19f30*/  SHFL.IDX PT, R60, R0, RZ, 0x1c1f ;  /* 0x001c1fff003c7589 */ /* 0x00022800000e0000 */
[----:B------:R1:W2:Y:S01]  /*19f40*/  SHFL.IDX PT, R61, R3, RZ, 0x1c1f ;  /* 0x001c1fff033d7589 */ /* 0x0002a200000e0000 */
[----:B------:R-:W-:Y:S05]  /*19f50*/  @P0 BRA `(.L_x_658) ;  /* 0x0000000400800947 */ /* 0x000fea0003800000 */
[----:B------:R-:W-:Y:S02]  /*19f60*/  ULDC UR4, c[0x0][0xac8] ;  /* 0x0002b20000047ab9 */ /* 0x000fe40000000800 */
[----:B-----5:R-:W-:Y:S02]  /*19f70*/  ISETP.GE.AND P1, PT, R164, UR4, PT ;  /* 0x00000004a4007c0c */ /* 0x020fe4000bf26270 */
[----:B------:R-:W-:Y:S02]  /*19f80*/  ISETP.GE.AND P0, PT, R162, UR4, PT ;  /* 0x00000004a2007c0c */ /* 0x000fe4000bf06270 */
[----:B------:R-:W-:Y:S02]  /*19f90*/  ISETP.GE.AND P2, PT, R166, UR4, PT ;  /* 0x00000004a6007c0c */ /* 0x000fe4000bf46270 */
[----:B------:R-:W-:Y:S02]  /*19fa0*/  ISETP.GE.AND P3, PT, R160, UR4, PT ;  /* 0x00000004a0007c0c */ /* 0x000fe4000bf66270 */
[----:B------:R-:W-:-:S05]  /*19fb0*/  ISETP.GE.AND P4, PT, R158, UR4, PT ;  /* 0x000000049e007c0c */ /* 0x000fca000bf86270 */
[-C--:B01----:R-:W-:Y:S02]  /*19fc0*/  @!P1 LEA R62, P5, R164, R60.reuse, 0x2 ;  /* 0x0000003ca43e9211 */ /* 0x083fe400078a10ff */
[----:B------:R-:W-:Y:S02]  /*19fd0*/  @!P0 LEA R66, P6, R162, R60, 0x2 ;  /* 0x0000003ca2428211 */ /* 0x000fe400078c10ff */
[----:B--2---:R-:W-:Y:S01]  /*19fe0*/  @!P2 IMAD.WIDE R72, R166, 0x4, R60 ;  /* 0x00000004a648a825 */ /* 0x004fe200078e023c */
[-C--:B------:R-:W-:Y:S02]  /*19ff0*/  @!P1 LEA.HI.X R63, R164, R61.reuse, R165, 0x2, P5 ;  /* 0x0000003da43f9211 */ /* 0x080fe400028f14a5 */
[----:B------:R-:W-:Y:S02]  /*1a000*/  @!P0 LEA.HI.X R67, R162, R61, R163, 0x2, P6 ;  /* 0x0000003da2438211 */ /* 0x000fe400030f14a3 */
[----:B------:R-:W-:Y:S01]  /*1a010*/  ISETP.GE.AND P5, PT, R156, UR4, PT ;  /* 0x000000049c007c0c */ /* 0x000fe2000bfa6270 */
[----:B------:R0:W-:Y:S04]  /*1a020*/  @!P2 ST.E.64 desc[UR48][R72.64], R4 ;  /* 0x000000044800a985 */ /* 0x0001e8000c101b30 */
[----:B------:R1:W-:Y:S01]  /*1a030*/  @!P1 ST.E.64 desc[UR48][R62.64], R6 ;  /* 0x000000063e009985 */ /* 0x0003e2000c101b30 */
[----:B------:R-:W-:-:S03]  /*1a040*/  ISETP.GE.AND P1, PT, R152, UR4, PT ;  /* 0x0000000498007c0c */ /* 0x000fc6000bf26270 */
[----:B------:R2:W-:Y:S01]  /*1a050*/  @!P0 ST.E.64 desc[UR48][R66.64], R8 ;  /* 0x0000000842008985 */ /* 0x0005e2000c101b30 */
[----:B------:R-:W-:Y:S02]  /*1a060*/  ISETP.GE.AND P0, PT, R154, UR4, PT ;  /* 0x000000049a007c0c */ /* 0x000fe4000bf06270 */
[-C--:B0-----:R-:W-:Y:S02]  /*1a070*/  @!P3 LEA R4, P6, R160, R60.reuse, 0x2 ;  /* 0x0000003ca004b211 */ /* 0x081fe400078c10ff */
[-C--:B-1----:R-:W-:Y:S02]  /*1a080*/  @!P4 LEA R6, P2, R158, R60.reuse, 0x2 ;  /* 0x0000003c9e06c211 */ /* 0x082fe400078410ff */
[-C--:B------:R-:W-:Y:S02]  /*1a090*/  @!P3 LEA.HI.X R5, R160, R61.reuse, R161, 0x2, P6 ;  /* 0x0000003da005b211 */ /* 0x080fe400030f14a1 */
[----:B------:R-:W-:Y:S02]  /*1a0a0*/  @!P4 LEA.HI.X R7, R158, R61, R159, 0x2, P2 ;  /* 0x0000003d9e07c211 */ /* 0x000fe400010f149f */
[----:B------:R-:W-:Y:S01]  /*1a0b0*/  ISETP.GE.AND P2, PT, R150, UR4, PT ;  /* 0x0000000496007c0c */ /* 0x000fe2000bf46270 */
[----:B------:R0:W-:Y:S01]  /*1a0c0*/  @!P3 ST.E.64 desc[UR48][R4.64], R10 ;  /* 0x0000000a0400b985 */ /* 0x0001e2000c101b30 */
[----:B--2---:R-:W-:-:S02]  /*1a0d0*/  @!P5 LEA R8, P6, R156, R60, 0x2 ;  /* 0x0000003c9c08d211 */ /* 0x004fc400078c10ff */
[----:B------:R-:W-:Y:S01]  /*1a0e0*/  ISETP.GE.AND P3, PT, R148, UR4, PT ;  /* 0x0000000494007c0c */ /* 0x000fe2000bf66270 */
[----:B------:R1:W-:Y:S01]  /*1a0f0*/  @!P4 ST.E.64 desc[UR48][R6.64], R12 ;  /* 0x0000000c0600c985 */ /* 0x0003e2000c101b30 */
[----:B------:R-:W-:-:S05]  /*1a100*/  @!P5 LEA.HI.X R9, R156, R61, R157, 0x2, P6 ;  /* 0x0000003d9c09d211 */ /* 0x000fca00030f149d */
[----:B------:R2:W-:Y:S01]  /*1a110*/  @!P5 ST.E.64 desc[UR48][R8.64], R14 ;  /* 0x0000000e0800d985 */ /* 0x0005e2000c101b30 */
[----:B0-----:R-:W-:-:S04]  /*1a120*/  @!P0 LEA R4, P4, R154, R60, 0x2 ;  /* 0x0000003c9a048211 */ /* 0x001fc800078810ff */
[-C--:B------:R-:W-:Y:S02]  /*1a130*/  @!P0 LEA.HI.X R5, R154, R61.reuse, R155, 0x2, P4 ;  /* 0x0000003d9a058211 */ /* 0x080fe400020f149b */
[----:B------:R-:W-:Y:S02]  /*1a140*/  ISETP.GE.AND P4, PT, R146, UR4, PT ;  /* 0x0000000492007c0c */ /* 0x000fe4000bf86270 */
[-C--:B-1----:R-:W-:Y:S01]  /*1a150*/  @!P1 LEA R6, P5, R152, R60.reuse, 0x2 ;  /* 0x0000003c98069211 */ /* 0x082fe200078a10ff */
[----:B------:R0:W-:Y:S01]  /*1a160*/  @!P0 ST.E.64 desc[UR48][R4.64], R20 ;  /* 0x0000001404008985 */ /* 0x0001e2000c101b30 */
[----:B--2---:R-:W-:Y:S02]  /*1a170*/  @!P2 LEA R8, P6, R150, R60, 0x2 ;  /* 0x0000003c9608a211 */ /* 0x004fe400078c10ff */
[----:B------:R-:W-:Y:S02]  /*1a180*/  @!P1 LEA.HI.X R7, R152, R61, R153, 0x2, P5 ;  /* 0x0000003d98079211 */ /* 0x000fe400028f1499 */
[----:B------:R-:W-:-:S02]  /*1a190*/  ISETP.GE.AND P5, PT, R144, UR4, PT ;  /* 0x0000000490007c0c */ /* 0x000fc4000bfa6270 */
[----:B------:R-:W-:Y:S01]  /*1a1a0*/  @!P2 LEA.HI.X R9, R150, R61, R151, 0x2, P6 ;  /* 0x0000003d9609a211 */ /* 0x000fe200030f1497 */
[----:B------:R1:W-:Y:S01]  /*1a1b0*/  @!P1 ST.E.64 desc[UR48][R6.64], R24 ;  /* 0x0000001806009985 */ /* 0x0003e2000c101b30 */
[----:B------:R-:W-:-:S03]  /*1a1c0*/  ISETP.GE.AND P1, PT, R140, UR4, PT ;  /* 0x000000048c007c0c */ /* 0x000fc6000bf26270 */
[----:B------:R2:W-:Y:S01]  /*1a1d0*/  @!P2 ST.E.64 desc[UR48][R8.64], R28 ;  /* 0x0000001c0800a985 */ /* 0x0005e2000c101b30 */
[----:B------:R-:W-:Y:S02]  /*1a1e0*/  ISETP.GE.AND P2, PT, R142, UR4, PT ;  /* 0x000000048e007c0c */ /* 0x000fe4000bf46270 */
[----:B0-----:R-:W-:-:S04]  /*1a1f0*/  @!P3 LEA R4, P6, R148, R60, 0x2 ;  /* 0x0000003c9404b211 */ /* 0x001fc800078c10ff */
[----:B------:R-:W-:Y:S02]  /*1a200*/  @!P3 LEA.HI.X R5, R148, R61, R149, 0x2, P6 ;  /* 0x0000003d9405b211 */ /* 0x000fe400030f1495 */
[----:B-1----:R-:W-:-:S03]  /*1a210*/  @!P4 LEA R6, P0, R146, R60, 0x2 ;  /* 0x0000003c9206c211 */ /* 0x002fc600078010ff */
[----:B------:R0:W-:Y:S01]  /*1a220*/  @!P3 ST.E.64 desc[UR48][R4.64], R32 ;  /* 0x000000200400b985 */ /* 0x0001e2000c101b30 */
[-C--:B------:R-:W-:Y:S02]  /*1a230*/  @!P4 LEA.HI.X R7, R146, R61.reuse, R147, 0x2, P0 ;  /* 0x0000003d9207c211 */ /* 0x080fe400000f1493 */
[----:B------:R-:W-:Y:S02]  /*1a240*/  ISETP.GE.AND P0, PT, R135, UR4, PT ;  /* 0x0000000487007c0c */ /* 0x000fe4000bf06270 */
[CC--:B--2---:R-:W-:Y:S01]  /*1a250*/  @!P5 LEA R8, P6, R144.reuse, R60.reuse, 0x2 ;  /* 0x0000003c9008d211 */ /* 0x0c4fe200078c10ff */
[----:B------:R1:W-:Y:S01]  /*1a260*/  @!P4 ST.E.64 desc[UR48][R6.64], R36 ;  /* 0x000000240600c985 */ /* 0x0003e2000c101b30 */
[----:B------:R-:W-:Y:S02]  /*1a270*/  ISETP.GE.AND P4, PT, R131, UR4, PT ;  /* 0x0000000483007c0c */ /* 0x000fe4000bf86270 */
[----:B------:R-:W-:Y:S02]  /*1a280*/  @!P5 LEA.HI.X R9, R144, R61, R145, 0x2, P6 ;  /* 0x0000003d9009d211 */ /* 0x000fe400030f1491 */
[----:B0-----:R-:W-:-:S03]  /*1a290*/  @!P2 LEA R4, P6, R142, R60, 0x2 ;  /* 0x0000003c8e04a211 */ /* 0x001fc600078c10ff */
[----:B------:R0:W-:Y:S01]  /*1a2a0*/  @!P5 ST.E.64 desc[UR48][R8.64], R40 ;  /* 0x000000280800d985 */ /* 0x0001e2000c101b30 */
[----:B------:R-:W-:Y:S02]  /*1a2b0*/  ISETP.GE.AND P5, PT, R133, UR4, PT ;  /* 0x0000000485007c0c */ /* 0x000fe4000bfa6270 */
[----:B------:R-:W-:Y:S02]  /*1a2c0*/  @!P2 LEA.HI.X R5, R142, R61, R143, 0x2, P6 ;  /* 0x0000003d8e05a211 */ /* 0x000fe400030f148f */
[----:B-1----:R-:W-:-:S03]  /*1a2d0*/  @!P1 LEA R6, P3, R140, R60, 0x2 ;  /* 0x0000003c8c069211 */ /* 0x002fc600078610ff */
[----:B------:R1:W-:Y:S01]  /*1a2e0*/  @!P2 ST.E.64 desc[UR48][R4.64], R44 ;  /* 0x0000002c0400a985 */ /* 0x0003e2000c101b30 */
[-C--:B------:R-:W-:Y:S02]  /*1a2f0*/  @!P1 LEA.HI.X R7, R140, R61.reuse, R141, 0x2, P3 ;  /* 0x0000003d8c079211 */ /* 0x080fe400018f148d */
[----:B------:R-:W-:Y:S02]  /*1a300*/  ISETP.GE.AND P3, PT, R129, UR4, PT ;  /* 0x0000000481007c0c */ /* 0x000fe4000bf66270 */
[CC--:B0-----:R-:W-:Y:S01]  /*1a310*/  @!P0 LEA R8, P6, R135.reuse, R60.reuse, 0x2 ;  /* 0x0000003c87088211 */ /* 0x0c1fe200078c10ff */
[----:B------:R0:W-:Y:S03]  /*1a320*/  @!P1 ST.E.64 desc[UR48][R6.64], R48 ;  /* 0x0000003006009985 */ /* 0x0001e6000c101b30 */
[----:B------:R-:W-:Y:S02]  /*1a330*/  @!P0 LEA.HI.X R9, R135, R61, R136, 0x2, P6 ;  /* 0x0000003d87098211 */ /* 0x000fe400030f1488 */
[----:B-1----:R-:W-:-:S03]  /*1a340*/  @!P5 LEA R4, P1, R133, R60, 0x2 ;  /* 0x0000003c8504d211 */ /* 0x002fc600078210ff */
[----:B------:R1:W-:Y:S01]  /*1a350*/  @!P0 ST.E.64 desc[UR48][R8.64], R52 ;  /* 0x0000003408008985 */ /* 0x0003e2000c101b30 */
[----:B------:R-:W-:Y:S02]  /*1a360*/  ISETP.GE.AND P0, PT, R127, UR4, PT ;  /* 0x000000047f007c0c */ /* 0x000fe4000bf06270 */
[-C--:B------:R-:W-:Y:S02]  /*1a370*/  @!P5 LEA.HI.X R5, R133, R61.reuse, R134, 0x2, P1 ;  /* 0x0000003d8505d211 */ /* 0x080fe400008f1486 */
[----:B------:R-:W-:Y:S02]  /*1a380*/  ISETP.GE.AND P1, PT, R124, UR4, PT ;  /* 0x000000047c007c0c */ /* 0x000fe4000bf26270 */
[C---:B0-----:R-:W-:Y:S01]  /*1a390*/  @!P4 LEA R6, P2, R131.reuse, R60, 0x2 ;  /* 0x0000003c8306c211 */ /* 0x041fe200078410ff */
[----:B------:R0:W-:Y:S03]  /*1a3a0*/  @!P5 ST.E.64 desc[UR48][R4.64], R56 ;  /* 0x000000380400d985 */ /* 0x0001e6000c101b30 */
[----:B------:R-:W-:-:S02]  /*1a3b0*/  @!P4 LEA.HI.X R7, R131, R61, R132, 0x2, P2 ;  /* 0x0000003d8307c211 */ /* 0x000fc400010f1484 */
[----:B------:R-:W-:Y:S02]  /*1a3c0*/  ISETP.GE.AND P2, PT, R116, UR4, PT ;  /* 0x0000000474007c0c */ /* 0x000fe4000bf46270 */
[CC--:B-1----:R-:W-:Y:S01]  /*1a3d0*/  @!P3 LEA R8, P6, R129.reuse, R60.reuse, 0x2 ;  /* 0x0000003c8108b211 */ /* 0x0c2fe200078c10ff */
[----:B------:R1:W-:Y:S01]  /*1a3e0*/  @!P4 ST.E.64 desc[UR48][R6.64], R68 ;  /* 0x000000440600c985 */ /* 0x0003e2000c101b30 */
[----:B------:R-:W-:Y:S02]  /*1a3f0*/  ISETP.GE.AND P4, PT, R122, UR4, PT ;  /* 0x000000047a007c0c */ /* 0x000fe4000bf86270 */
[----:B------:R-:W-:Y:S02]  /*1a400*/  @!P3 LEA.HI.X R9, R129, R61, R130, 0x2, P6 ;  /* 0x0000003d8109b211 */ /* 0x000fe400030f1482 */
[----:B0-----:R-:W-:-:S03]  /*1a410*/  @!P0 LEA R4, P5, R127, R60, 0x2 ;  /* 0x0000003c7f048211 */ /* 0x001fc600078a10ff */
[----:B------:R0:W-:Y:S01]  /*1a420*/  @!P3 ST.E.64 desc[UR48][R8.64], R76 ;  /* 0x0000004c0800b985 */ /* 0x0001e2000c101b30 */
[----:B------:R-:W-:Y:S02]  /*1a430*/  ISETP.GE.AND P3, PT, R120, UR4, PT ;  /* 0x0000000478007c0c */ /* 0x000fe4000bf66270 */
[-C--:B------:R-:W-:Y:S02]  /*1a440*/  @!P0 LEA.HI.X R5, R127, R61.reuse, R128, 0x2, P5 ;  /* 0x0000003d7f058211 */ /* 0x080fe400028f1480 */
[----:B------:R-:W-:Y:S02]  /*1a450*/  ISETP.GE.AND P5, PT, R74, UR4, PT ;  /* 0x000000044a007c0c */ /* 0x000fe4000bfa6270 */
[C---:B-1----:R-:W-:Y:S01]  /*1a460*/  @!P1 LEA R6, P6, R124.reuse, R60, 0x2 ;  /* 0x0000003c7c069211 */ /* 0x042fe200078c10ff */
[----:B------:R1:W-:Y:S03]  /*1a470*/  @!P0 ST.E.64 desc[UR48][R4.64], R80 ;  /* 0x0000005004008985 */ /* 0x0003e6000c101b30 */
[----:B------:R-:W-:-:S03]  /*1a480*/  @!P1 LEA.HI.X R7, R124, R61, R126, 0x2, P6 ;  /* 0x0000003d7c079211 */ /* 0x000fc600030f147e */
[CC--:B0-----:R-:W-:Y:S02]  /*1a490*/  @!P3 LEA R8, P6, R120.reuse, R60.reuse, 0x2 ;  /* 0x0000003c7808b211 */ /* 0x0c1fe400078c10ff */
[----:B------:R0:W-:Y:S02]  /*1a4a0*/  @!P1 ST.E.64 desc[UR48][R6.64], R84 ;  /* 0x0000005406009985 */ /* 0x0001e4000c101b30 */
[----:B------:R-:W-:Y:S02]  /*1a4b0*/  @!P3 LEA.HI.X R9, R120, R61, R121, 0x2, P6 ;  /* 0x0000003d7809b211 */ /* 0x000fe400030f1479 */
[----:B-1----:R-:W-:-:S04]  /*1a4c0*/  @!P4 LEA R4, P0, R122, R60, 0x2 ;  /* 0x0000003c7a04c211 */ /* 0x002fc800078010ff */
[-C--:B------:R-:W-:Y:S02]  /*1a4d0*/  @!P4 LEA.HI.X R5, R122, R61.reuse, R123, 0x2, P0 ;  /* 0x0000003d7a05c211 */ /* 0x080fe400000f147b */
[-C--:B------:R-:W-:Y:S02]  /*1a4e0*/  @!P5 LEA R10, P0, R74, R60.reuse, 0x2 ;  /* 0x0000003c4a0ad211 */ /* 0x080fe400078010ff */
[----:B0-----:R-:W-:Y:S01]  /*1a4f0*/  @!P2 LEA R6, P1, R116, R60, 0x2 ;  /* 0x0000003c7406a211 */ /* 0x001fe200078210ff */
[----:B------:R3:W-:Y:S01]  /*1a500*/  @!P4 ST.E.64 desc[UR48][R4.64], R88 ;  /* 0x000000580400c985 */ /* 0x0007e2000c101b30 */
[-C--:B------:R-:W-:Y:S02]  /*1a510*/  @!P5 LEA.HI.X R11, R74, R61.reuse, R75, 0x2, P0 ;  /* 0x0000003d4a0bd211 */ /* 0x080fe400000f144b */
[----:B------:R-:W-:Y:S01]  /*1a520*/  @!P2 LEA.HI.X R7, R116, R61, R117, 0x2, P1 ;  /* 0x0000003d7407a211 */ /* 0x000fe200008f1475 */
[----:B------:R3:W-:Y:S04]  /*1a530*/  @!P3 ST.E.64 desc[UR48][R8.64], R92 ;  /* 0x0000005c0800b985 */ /* 0x0007e8000c101b30 */
[----:B------:R3:W-:Y:S04]  /*1a540*/  @!P2 ST.E.64 desc[UR48][R6.64], R96 ;  /* 0x000000600600a985 */ /* 0x0007e8000c101b30 */
[----:B------:R3:W-:Y:S02]  /*1a550*/  @!P5 ST.E.64 desc[UR48][R10.64], R100 ;  /* 0x000000640a00d985 */ /* 0x0007e4000c101b30 */
.L_x_658:
[----:B------:R-:W-:Y:S05]  /*1a560*/  BSYNC B1 ;  /* 0x0000000000017941 */ /* 0x000fea0003800000 */
.L_x_657:
[----:B------:R-:W-:Y:S01]  /*1a570*/  ISETP.GE.AND P0, PT, R65, R64, PT ;  /* 0x000000404100720c */ /* 0x000fe20003f06270 */
[----:B---3--:R3:W4:Y:S04]  /*1a580*/  SHFL.IDX PT, R5, R3, 0x1, 0x1c1f ;  /* 0x003c1f0003057f89 */ /* 0x00872800000e0000 */
[----:B------:R3:W0:Y:S08]  /*1a590*/  SHFL.IDX PT, R4, R0, 0x1, 0x1c1f ;  /* 0x003c1f0000047f89 */ /* 0x00063000000e0000 */
[----:B---3--:R-:W-:Y:S05]  /*1a5a0*/  @P0 BRA `(.L_x_656) ;  /* 0x0000001000ec0947 */ /* 0x008fea0003800000 */
[----:B------:R-:W-:Y:S02]  /*1a5b0*/  ULDC UR4, c[0x0][0xac8] ;  /* 0x0002b20000047ab9 */ /* 0x000fe40000000800 */
[----:B-----5:R-:W-:Y:S02]  /*1a5c0*/  ISETP.GE.AND P2, PT, R164, UR4, PT ;  /* 0x00000004a4007c0c */ /* 0x020fe4000bf46270 */
[----:B------:R-:W-:Y:S02]  /*1a5d0*/  ISETP.GE.AND P1, PT, R166, UR4, PT ;  /* 0x00000004a6007c0c */ /* 0x000fe4000bf26270 */
[----:B------:R-:W-:Y:S02]  /*1a5e0*/  ISETP.GE.AND P5, PT, R162, UR4, PT ;  /* 0x00000004a2007c0c */ /* 0x000fe4000bfa6270 */
[----:B------:R-:W-:Y:S02]  /*1a5f0*/  ISETP.GE.AND P4, PT, R160, UR4, PT ;  /* 0x00000004a0007c0c */ /* 0x000fe4000bf86270 */
[----:B------:R-:W-:-:S05]  /*1a600*/  ISETP.GE.AND P3, PT, R158, UR4, PT ;  /* 0x000000049e007c0c */ /* 0x000fca000bf66270 */
[----:B0-----:R-:W-:Y:S02]  /*1a610*/  @!P2 LEA R6, P0, R164, R4, 0x2 ;  /* 0x00000004a406a211 */ /* 0x001fe400078010ff */
[----:B----4-:R-:W-:Y:S02]  /*1a620*/  @!P1 IMAD.WIDE R8, R166, 0x4, R4 ;  /* 0x00000004a6089825 */ /* 0x010fe400078e0204 */
[----:B------:R-:W-:Y:S02]  /*1a630*/  @!P2 LEA.HI.X R7, R164, R5, R165, 0x2, P0 ;  /* 0x00000005a407a211 */ /* 0x000fe400000f14a5 */
[----:B------:R-:W-:Y:S01]  /*1a640*/  ISETP.GE.AND P0, PT, R156, UR4, PT ;  /* 0x000000049c007c0c */ /* 0x000fe2000bf06270 */
[----:B------:R0:W-:Y:S01]  /*1a650*/  @!P1 ST.E.64 desc[UR48][R8.64], R26 ;  /* 0x0000001a08009985 */ /* 0x0001e2000c101b30 */
[----:B------:R-:W-:-:S03]  /*1a660*/  ISETP.GE.AND P1, PT, R154, UR4, PT ;  /* 0x000000049a007c0c */ /* 0x000fc6000bf26270 */
[----:B------:R3:W-:Y:S01]  /*1a670*/  @!P2 ST.E.64 desc[UR48][R6.64], R30 ;  /* 0x0000001e0600a985 */ /* 0x0007e2000c101b30 */
[-C--:B0-----:R-:W-:Y:S02]  /*1a680*/  @!P4 LEA R8, P2, R160, R4.reuse, 0x2 ;  /* 0x00000004a008c211 */ /* 0x081fe400078410ff */
[-C--:B---3--:R-:W-:Y:S02]  /*1a690*/  @!P5 LEA R6, P6, R162, R4.reuse, 0x2 ;  /* 0x00000004a206d211 */ /* 0x088fe400078c10ff */
[-C--:B------:R-:W-:Y:S02]  /*1a6a0*/  @!P4 LEA.HI.X R9, R160, R5.reuse, R161, 0x2, P2 ;  /* 0x00000005a009c211 */ /* 0x080fe400010f14a1 */
[-C--:B------:R-:W-:Y:S02]  /*1a6b0*/  @!P5 LEA.HI.X R7, R162, R5.reuse, R163, 0x2, P6 ;  /* 0x00000005a207d211 */ /* 0x080fe400030f14a3 */
[----:B------:R-:W-:Y:S02]  /*1a6c0*/  ISETP.GE.AND P2, PT, R152, UR4, PT ;  /* 0x0000000498007c0c */ /* 0x000fe4000bf46270 */
[C---:B------:R-:W-:Y:S01]  /*1a6d0*/  @!P3 LEA R10, P6, R158.reuse, R4, 0x2 ;  /* 0x000000049e0ab211 */ /* 0x040fe200078c10ff */
[----:B------:R0:W-:Y:S03]  /*1a6e0*/  @!P5 ST.E.64 desc[UR48][R6.64], R34 ;  /* 0x000000220600d985 */ /* 0x0001e6000c101b30 */
[----:B------:R-:W-:Y:S01]  /*1a6f0*/  @!P3 LEA.HI.X R11, R158, R5, R159, 0x2, P6 ;  /* 0x000000059e0bb211 */ /* 0x000fe200030f149f */
[----:B------:R3:W-:Y:S04]  /*1a700*/  @!P4 ST.E.64 desc[UR48][R8.64], R38 ;  /* 0x000000260800c985 */ /* 0x0007e8000c101b30 */
[----:B------:R4:W-:Y:S01]  /*1a710*/  @!P3 ST.E.64 desc[UR48][R10.64], R42 ;  /* 0x0000002a0a00b985 */ /* 0x0009e2000c101b30 */
[----:B------:R-:W-:-:S02]  /*1a720*/  ISETP.GE.AND P3, PT, R150, UR4, PT ;  /* 0x0000000496007c0c */ /* 0x000fc4000bf66270 */
[----:B0-----:R-:W-:-:S04]  /*1a730*/  @!P0 LEA R6, P4, R156, R4, 0x2 ;  /* 0x000000049c068211 */ /* 0x001fc800078810ff */
[-C--:B------:R-:W-:Y:S02]  /*1a740*/  @!P0 LEA.HI.X R7, R156, R5.reuse, R157, 0x2, P4 ;  /* 0x000000059c078211 */ /* 0x080fe400020f149d */
[----:B------:R-:W-:Y:S02]  /*1a750*/  ISETP.GE.AND P4, PT, R148, UR4, PT ;  /* 0x0000000494007c0c */ /* 0x000fe4000bf86270 */
[-C--:B---3--:R-:W-:Y:S01]  /*1a760*/  @!P1 LEA R8, P5, R154, R4.reuse, 0x2 ;  /* 0x000000049a089211 */ /* 0x088fe200078a10ff */
[----:B------:R0:W-:Y:S01]  /*1a770*/  @!P0 ST.E.64 desc[UR48][R6.64], R46 ;  /* 0x0000002e06008985 */ /* 0x0001e2000c101b30 */
[----:B----4-:R-:W-:Y:S02]  /*1a780*/  @!P2 LEA R10, P6, R152, R4, 0x2 ;  /* 0x00000004980aa211 */ /* 0x010fe400078c10ff */
        /* <DEDUP_REMOVED lines=9> */
[----:B---3--:R-:W-:-:S03]  /*1a820*/  @!P4 LEA R8, P0, R148, R4, 0x2 ;  /* 0x000000049408c211 */ /* 0x008fc600078010ff */
[----:B------:R0:W-:Y:S01]  /*1a830*/  @!P3 ST.E.64 desc[UR48][R6.64], R58 ;  /* 0x0000003a0600b985 */ /* 0x0001e2000c101b30 */
[-C--:B------:R-:W-:Y:S02]  /*1a840*/  @!P4 LEA.HI.X R9, R148, R5.reuse, R149, 0x2, P0 ;  /* 0x000000059409c211 */ /* 0x080fe400000f1495 */
[----:B------:R-:W-:Y:S02]  /*1a850*/  ISETP.GE.AND P0, PT, R140, UR4, PT ;  /* 0x000000048c007c0c */ /* 0x000fe4000bf06270 */
[CC--:B----4-:R-:W-:Y:S01]  /*1a860*/  @!P5 LEA R10, P6, R146.reuse, R4.reuse, 0x2 ;  /* 0x00000004920ad211 */ /* 0x0d0fe200078c10ff */
[----:B------:R3:W-:Y:S01]  /*1a870*/  @!P4 ST.E.64 desc[UR48][R8.64], R104 ;  /* 0x000000680800c985 */ /* 0x0007e2000c101b30 */
[----:B------:R-:W-:Y:S02]  /*1a880*/  ISETP.GE.AND P4, PT, R133, UR4, PT ;  /* 0x0000000485007c0c */ /* 0x000fe4000bf86270 */
[----:B------:R-:W-:Y:S02]  /*1a890*/  @!P5 LEA.HI.X R11, R146, R5, R147, 0x2, P6 ;  /* 0x00000005920bd211 */ /* 0x000fe400030f1493 */
[----:B0-----:R-:W-:-:S03]  /*1a8a0*/  @!P2 LEA R6, P6, R144, R4, 0x2 ;  /* 0x000000049006a211 */ /* 0x001fc600078c10ff */
[----:B------:R0:W-:Y:S01]  /*1a8b0*/  @!P5 ST.E.64 desc[UR48][R10.64], R108 ;  /* 0x0000006c0a00d985 */ /* 0x0001e2000c101b30 */
[----:B------:R-:W-:Y:S02]  /*1a8c0*/  ISETP.GE.AND P5, PT, R135, UR4, PT ;  /* 0x0000000487007c0c */ /* 0x000fe4000bfa6270 */
[----:B------:R-:W-:Y:S02]  /*1a8d0*/  @!P2 LEA.HI.X R7, R144, R5, R145, 0x2, P6 ;  /* 0x000000059007a211 */ /* 0x000fe400030f1491 */
[----:B---3--:R-:W-:-:S03]  /*1a8e0*/  @!P1 LEA R8, P3, R142, R4, 0x2 ;  /* 0x000000048e089211 */ /* 0x008fc600078610ff */
[----:B------:R-:W-:Y:S01]  /*1a8f0*/  @!P2 ST.E.64 desc[UR48][R6.64], R70 ;  /* 0x000000460600a985 */ /* 0x000fe2000c101b30 */
[-C--:B------:R-:W-:Y:S02]  /*1a900*/  @!P4 LEA R14, P2, R133, R4.reuse, 0x2 ;  /* 0x00000004850ec211 */ /* 0x080fe400078410ff */
[-C--:B------:R-:W-:Y:S02]  /*1a910*/  @!P1 LEA.HI.X R9, R142, R5.reuse, R143, 0x2, P3 ;  /* 0x000000058e099211 */ /* 0x080fe400018f148f */
[----:B------:R-:W-:Y:S02]  /*1a920*/  ISETP.GE.AND P3, PT, R131, UR4, PT ;  /* 0x0000000483007c0c */ /* 0x000fe4000bf66270 */
[CC--:B0-----:R-:W-:Y:S01]  /*1a930*/  @!P0 LEA R10, P6, R140.reuse, R4.reuse, 0x2 ;  /* 0x000000048c0a8211 */ /* 0x0c1fe200078c10ff */
[----:B------:R0:W-:Y:S01]  /*1a940*/  @!P1 ST.E.64 desc[UR48][R8.64], R112 ;  /* 0x0000007008009985 */ /* 0x0001e2000c101b30 */
[----:B------:R-:W-:Y:S02]  /*1a950*/  @!P5 LEA R12, P1, R135, R4, 0x2 ;  /* 0x00000004870cd211 */ /* 0x000fe400078210ff */
[----:B------:R-:W-:-:S02]  /*1a960*/  @!P0 LEA.HI.X R11, R140, R5, R141, 0x2, P6 ;  /* 0x000000058c0b8211 */ /* 0x000fc400030f148d */
[-C--:B------:R-:W-:Y:S02]  /*1a970*/  @!P5 LEA.HI.X R13, R135, R5.reuse, R136, 0x2, P1 ;  /* 0x00000005870dd211 */ /* 0x080fe400008f1488 */
[----:B------:R-:W-:Y:S01]  /*1a980*/  ISETP.GE.AND P1, PT, R127, UR4, PT ;  /* 0x000000047f007c0c */ /* 0x000fe2000bf26270 */
[----:B------:R3:W-:Y:S01]  /*1a990*/  @!P0 ST.E.64 desc[UR48][R10.64], R78 ;  /* 0x0000004e0a008985 */ /* 0x0007e2000c101b30 */
[----:B------:R-:W-:Y:S02]  /*1a9a0*/  ISETP.GE.AND P0, PT, R129, UR4, PT ;  /* 0x0000000481007c0c */ /* 0x000fe4000bf06270 */
[----:B------:R-:W-:Y:S01]  /*1a9b0*/  @!P3 LEA R20, P6, R131, R4, 0x2 ;  /* 0x000000048314b211 */ /* 0x000fe200078c10ff */
[----:B------:R-:W-:Y:S01]  /*1a9c0*/  @!P5 ST.E.64 desc[UR48][R12.64], R82 ;  /* 0x000000520c00d985 */ /* 0x000fe2000c101b30 */
[-C--:B------:R-:W-:Y:S02]  /*1a9d0*/  @!P4 LEA.HI.X R15, R133, R5.reuse, R134, 0x2, P2 ;  /* 0x00000005850fc211 */ /* 0x080fe400010f1486 */
[----:B------:R-:W-:-:S02]  /*1a9e0*/  @!P3 LEA.HI.X R21, R131, R5, R132, 0x2, P6 ;  /* 0x000000058315b211 */ /* 0x000fc400030f1484 */
[----:B------:R-:W-:Y:S01]  /*1a9f0*/  ISETP.GE.AND P2, PT, R120, UR4, PT ;  /* 0x0000000478007c0c */ /* 0x000fe2000bf46270 */
[----:B------:R4:W-:Y:S01]  /*1aa00*/  @!P4 ST.E.64 desc[UR48][R14.64], R86 ;  /* 0x000000560e00c985 */ /* 0x0009e2000c101b30 */
[----:B------:R-:W-:Y:S02]  /*1aa10*/  ISETP.GE.AND P4, PT, R124, UR4, PT ;  /* 0x000000047c007c0c */ /* 0x000fe4000bf86270 */
[-C--:B0-----:R-:W-:Y:S01]  /*1aa20*/  @!P1 LEA R8, P6, R127, R4.reuse, 0x2 ;  /* 0x000000047f089211 */ /* 0x081fe200078c10ff */
[----:B------:R0:W-:Y:S01]  /*1aa30*/  @!P3 ST.E.64 desc[UR48][R20.64], R90 ;  /* 0x0000005a1400b985 */ /* 0x0001e2000c101b30 */
[C---:B------:R-:W-:Y:S02]  /*1aa40*/  @!P0 LEA R6, P5, R129.reuse, R4, 0x2 ;  /* 0x0000000481068211 */ /* 0x040fe400078a10ff */
[----:B------:R-:W-:Y:S02]  /*1aa50*/  ISETP.GE.AND P3, PT, R122, UR4, PT ;  /* 0x000000047a007c0c */ /* 0x000fe4000bf66270 */
[----:B------:R-:W-:-:S02]  /*1aa60*/  @!P0 LEA.HI.X R7, R129, R5, R130, 0x2, P5 ;  /* 0x0000000581078211 */ /* 0x000fc400028f1482 */
[----:B------:R-:W-:Y:S02]  /*1aa70*/  ISETP.GE.AND P5, PT, R116, UR4, PT ;  /* 0x0000000474007c0c */ /* 0x000fe4000bfa6270 */
[----:B------:R-:W-:Y:S01]  /*1aa80*/  @!P1 LEA.HI.X R9, R127, R5, R128, 0x2, P6 ;  /* 0x000000057f099211 */ /* 0x000fe200030f1480 */
[----:B------:R1:W-:Y:S01]  /*1aa90*/  @!P0 ST.E.64 desc[UR48][R6.64], R94 ;  /* 0x0000005e06008985 */ /* 0x0003e2000c101b30 */
[----:B---3--:R-:W-:-:S03]  /*1aaa0*/  @!P4 LEA R10, P0, R124, R4, 0x2 ;  /* 0x000000047c0ac211 */ /* 0x008fc600078010ff */
[----:B------:R1:W-:Y:S01]  /*1aab0*/  @!P1 ST.E.64 desc[UR48][R8.64], R98 ;  /* 0x0000006208009985 */ /* 0x0003e2000c101b30 */
[-C--:B----4-:R-:W-:Y:S02]  /*1aac0*/  @!P2 LEA R14, P1, R120, R4.reuse, 0x2 ;  /* 0x00000004780ea211 */ /* 0x090fe400078210ff */
[-C--:B------:R-:W-:Y:S02]  /*1aad0*/  @!P3 LEA R12, P6, R122, R4.reuse, 0x2 ;  /* 0x000000047a0cb211 */ /* 0x080fe400078c10ff */
[-C--:B------:R-:W-:Y:S02]  /*1aae0*/  @!P4 LEA.HI.X R11, R124, R5.reuse, R126, 0x2, P0 ;  /* 0x000000057c0bc211 */ /* 0x080fe400000f147e */
[----:B0-----:R-:W-:Y:S02]  /*1aaf0*/  @!P5 LEA R20, P0, R116, R4, 0x2 ;  /* 0x000000047414d211 */ /* 0x001fe400078010ff */
[-C--:B------:R-:W-:Y:S01]  /*1ab00*/  @!P3 LEA.HI.X R13, R122, R5.reuse, R123, 0x2, P6 ;  /* 0x000000057a0db211 */ /* 0x080fe200030f147b */
[----:B------:R1:W-:Y:S01]  /*1ab10*/  @!P4 ST.E.64 desc[UR48][R10.64], R102 ;  /* 0x000000660a00c985 */ /* 0x0003e2000c101b30 */
[----:B------:R-:W-:-:S02]  /*1ab20*/  @!P2 LEA.HI.X R15, R120, R5, R121, 0x2, P1 ;  /* 0x00000005780fa211 */ /* 0x000fc400008f1479 */
[----:B------:R-:W-:Y:S01]  /*1ab30*/  @!P5 LEA.HI.X R21, R116, R5, R117, 0x2, P0 ;  /* 0x000000057415d211 */ /* 0x000fe200000f1475 */
[----:B------:R1:W-:Y:S01]  /*1ab40*/  @!P3 ST.E.64 desc[UR48][R12.64], R106 ;  /* 0x0000006a0c00b985 */ /* 0x0003e2000c101b30 */
[----:B------:R-:W-:-:S03]  /*1ab50*/  ISETP.GE.AND P0, PT, R74, UR4, PT ;  /* 0x000000044a007c0c */ /* 0x000fc6000bf06270 */
[----:B------:R1:W-:Y:S04]  /*1ab60*/  @!P2 ST.E.64 desc[UR48][R14.64], R110 ;  /* 0x0000006e0e00a985 */ /* 0x0003e8000c101b30 */
[----:B------:R1:W-:Y:S06]  /*1ab70*/  @!P5 ST.E.64 desc[UR48][R20.64], R114 ;  /* 0x000000721400d985 */ /* 0x0003ec000c101b30 */
[----:B------:R-:W-:Y:S05]  /*1ab80*/  @P0 BRA `(.L_x_656) ;  /* 0x0000000c00740947 */ /* 0x000fea0003800000 */
[----:B------:R-:W-:-:S04]  /*1ab90*/  LEA R4, P0, R74, R4, 0x2 ;  /* 0x000000044a047211 */ /* 0x000fc800078010ff */
[----:B------:R-:W-:-:S05]  /*1aba0*/  LEA.HI.X R5, R74, R5, R75, 0x2, P0 ;  /* 0x000000054a057211 */ /* 0x000fca00000f144b */
[----:B------:R0:W-:Y:S01]  /*1abb0*/  ST.E.64 desc[UR48][R4.64], R118 ;  /* 0x0000007604007985 */ /* 0x0001e2000c101b30 */
[----:B------:R-:W-:Y:S05]  /*1abc0*/  BRA `(.L_x_656) ;  /* 0x0000000c00647947 */ /* 0x000fea0003800000 */
.L_x_647:
[----:B------:R-:W-:Y:S01]  /*1abd0*/  ULDC.64 UR6, c[0x0][0xc08] ;  /* 0x0003020000067ab9 */ /* 0x000fe20000000a00 */
[----:B------:R-:W-:Y:S01]  /*1abe0*/  ULDC.64 UR4, c[0x0][0xc00] ;  /* 0x0003000000047ab9 */ /* 0x000fe20000000a00 */
[----:B------:R-:W-:Y:S01]  /*1abf0*/  ISETP.NE.U32.AND P1, PT, RZ, UR6, PT ;  /* 0x00000006ff007c0c */ /* 0x000fe2000bf25070 */
[----:B------:R-:W-:Y:S01]  /*1ac00*/  IMAD.MOV.U32 R3, RZ, RZ, RZ ;  /* 0x000000ffff037224 */ /* 0x000fe200078e00ff */
[----:B------:R-:W-:Y:S02]  /*1ac10*/  ISETP.NE.U32.AND P0, PT, RZ, UR4, PT ;  /* 0x00000004ff007c0c */ /* 0x000fe4000bf05070 */
[----:B------:R-:W-:Y:S02]  /*1ac20*/  ISETP.NE.AND.EX P1, PT, RZ, UR7, PT, P1 ;  /* 0x00000007ff007c0c */ /* 0x000fe4000bf25310 */
[----:B------:R-:W-:Y:S02]  /*1ac30*/  IADD3 R4, P2, R228, UR4, RZ ;  /* 0x00000004e4047c10 */ /* 0x000fe4000ff5e0ff */
[----:B------:R-:W-:-:S02]  /*1ac40*/  ISETP.NE.AND.EX P0, PT, RZ, UR5, PT, P0 ;  /* 0x00000005ff007c0c */ /* 0x000fc4000bf05300 */
[----:B------:R-:W-:Y:S01]  /*1ac50*/  IADD3.X R5, R229, UR5, RZ, P2, !PT ;  /* 0x00000005e5057c10 */ /* 0x000fe200097fe4ff */
[----:B------:R-:W-:Y:S02]  /*1ac60*/  ULDC UR4, c[0x0][0xa88] ;  /* 0x0002a20000047ab9 */ /* 0x000fe40000000800 */
[----:B------:R-:W-:-:S04]  /*1ac70*/  IMAD.U32 R0, RZ, RZ, UR4 ;  /* 0x00000004ff007e24 */ /* 0x000fc8000f8e00ff */
[----:B------:R-:W-:-:S04]  /*1ac80*/  @P1 IADD3 R228, P2, R228, UR6, RZ ;  /* 0x00000006e4e41c10 */ /* 0x000fc8000ff5e0ff */
[----:B------:R-:W-:Y:S01]  /*1ac90*/  @P1 IADD3.X R229, R229, UR7, RZ, P2, !PT ;  /* 0x00000007e5e51c10 */ /* 0x000fe200097fe4ff */
[----:B------:R2:W5:Y:S04]  /*1aca0*/  @P0 LDG.E R3, desc[UR48][R4.64] ;  /* 0x0000003004030981 */ /* 0x000568000c1e1900 */
[----:B------:R2:W5:Y:S01]  /*1acb0*/  @P1 LDG.E R0, desc[UR48][R228.64] ;  /* 0x00000030e4001981 */ /* 0x000562000c1e1900 */
[----:B------:R-:W-:Y:S01]  /*1acc0*/  ISETP.NE.AND P2, PT, R226, RZ, PT ;  /* 0x000000ffe200720c */ /* 0x000fe20003f45270 */
[----:B------:R-:W3:-:S12]  /*1acd0*/  S2R R6, SR_TID.X ;  /* 0x0000000000067919 */ /* 0x000ed80000002100 */
[----:B------:R-:W4:Y:S01]  /*1ace0*/  @!P2 LDC R226, c[0x0][0xad4] ;  /* 0x0002b500ffe2ab82 */ /* 0x000f220000000800 */
[----:B---3--:R-:W-:Y:S02]  /*1acf0*/  IADD3 R7, R6, -0x80, RZ ;  /* 0xffffff8006077810 */ /* 0x008fe40007ffe0ff */
[----:B----4-:R-:W-:Y:S02]  /*1ad00*/  ISETP.GT.AND P2, PT, R226, 0x1, PT ;  /* 0x00000001e200780c */ /* 0x010fe40003f44270 */
[----:B------:R-:W-:Y:S01]  /*1ad10*/  ISETP.GT.AND P3, PT, R7, 0x7f, PT ;  /* 0x0000007f0700780c */ /* 0x000fe20003f64270 */
[----:B--2---:R-:W-:-:S12]  /*1ad20*/  @P1 BRA `(.L_x_659) ;  /* 0x0000000000101947 */ /* 0x004fd80003800000 */
[----:B------:R-:W-:Y:S05]  /*1ad30*/  @!P0 BRA `(.L_x_659) ;  /* 0x00000000000c8947 */ /* 0x000fea0003800000 */
[----:B------:R-:W2:Y:S04]  /*1ad40*/  LDG.E R7, desc[UR48][R4.64] ;  /* 0x0000003004077981 */ /* 0x000ea8000c1e1900 */
[----:B-----5:R-:W2:Y:S02]  /*1ad50*/  LDG.E R0, desc[UR48][R4.64+0x4] ;  /* 0x0000043004007981 */ /* 0x020ea4000c1e1900 */
[----:B--2---:R-:W-:-:S07]  /*1ad60*/  IMAD.IADD R0, R0, 0x1, -R7 ;  /* 0x0000000100007824 */ /* 0x004fce00078e0a07 */
.L_x_659:
[----:B------:R-:W2:Y:S01]  /*1ad70*/  LDL.LU R4, [R1+0xac] ;  /* 0x0000ac0001047983 */ /* 0x000ea20000300800 */
[----:B------:R-:W-:Y:S01]  /*1ad80*/  BSSY B1, `(.L_x_660) ;  /* 0x0000038000017945 */ /* 0x000fe20003800000 */
[----:B------:R-:W-:Y:S02]  /*1ad90*/  SEL R227, R227, RZ, !P0 ;  /* 0x000000ffe3e37207 */ /* 0x000fe40004000000 */
[----:B-----5:R-:W-:Y:S02]  /*1ada0*/  SHF.R.S32.HI R26, RZ, 0x1f, R3 ;  /* 0x0000001fff1a7819 */ /* 0x020fe40000011403 */
[----:B--2---:R-:W-:Y:S01]  /*1adb0*/  SEL R28, R4, RZ, !P0 ;  /* 0x000000ff041c7207 */ /* 0x004fe20004000000 */
[----:B------:R-:W-:Y:S06]  /*1adc0*/  @P3 BRA `(.L_x_661) ;  /* 0x0000000000cc3947 */ /* 0x000fec0003800000 */
[----:B------:R-:W2:Y:S01]  /*1add0*/  LDL R4, [R1+0x40] ;  /* 0x0000400001047983 */ /* 0x000ea20000100800 */
[----:B------:R-:W3:Y:S02]  /*1ade0*/  LDC R31, c[0x0][0xbe8] ;  /* 0x0002fa00ff1f7b82 */ /* 0x000ee40000000800 */
[----:B---3--:R-:W-:Y:S02]  /*1adf0*/  IMAD R5, R0, R31, RZ ;  /* 0x0000001f00057224 */ /* 0x008fe400078e02ff */
[----:B--2---:R-:W-:-:S05]  /*1ae00*/  IMAD R4, R4, 0x80, R6 ;  /* 0x0000008004047824 */ /* 0x004fca00078e0206 */
[----:B------:R-:W-:-:S04]  /*1ae10*/  IADD3 R29, R4, -0x80, RZ ;  /* 0xffffff80041d7810 */ /* 0x000fc80007ffe0ff */
[----:B------:R-:W-:-:S13]  /*1ae20*/  ISETP.GE.AND P0, PT, R29, R5, PT ;  /* 0x000000051d00720c */ /* 0x000fda0003f06270 */
[----:B------:R-:W-:Y:S05]  /*1ae30*/  @P0 BRA `(.L_x_661) ;  /* 0x0000000000b00947 */ /* 0x000fea0003800000 */
[----:B------:R-:W2:Y:S01]  /*1ae40*/  LDL.LU R30, [R1+0x44] ;  /* 0x00004400011e7983 */ /* 0x000ea20000300800 */
[----:B------:R-:W-:Y:S01]  /*1ae50*/  IMAD.MOV.U32 R24, RZ, RZ, 0x9b8 ;  /* 0x000009b8ff187424 */ /* 0x000fe200078e00ff */
[----:B------:R-:W-:Y:S01]  /*1ae60*/  ISETP.GT.AND P0, PT, R226, 0x1, PT ;  /* 0x00000001e200780c */ /* 0x000fe20003f04270 */
[----:B------:R-:W3:Y:S01]  /*1ae70*/  LDC.64 R4, c[0x0][0xba8] ;  /* 0x0002ea00ff047b82 */ /* 0x000ee20000000a00 */
[----:B------:R-:W-:Y:S01]  /*1ae80*/  ISETP.NE.AND P1, PT, R31, 0x1, PT ;  /* 0x000000011f00780c */ /* 0x000fe20003f25270 */
[----:B------:R-:W-:Y:S01]  /*1ae90*/  IMAD.MOV.U32 R21, RZ, RZ, R29 ;  /* 0x000000ffff157224 */ /* 0x000fe200078e001d */
[----:B------:R-:W-:-:S05]  /*1aea0*/  SEL R24, R24, 0x978, P0 ;  /* 0x0000097818187807 */ /* 0x000fca0000000000 */
[----:B------:R-:W4:Y:S08]  /*1aeb0*/  LDC.64 R10, c[0x0][R24+0x220] ;  /* 0x00008800180a7b82 */ /* 0x000f300000000a00 */
[----:B------:R-:W5:Y:S08]  /*1aec0*/  LDC.64 R14, c[0x0][R24+0x218] ;  /* 0x00008600180e7b82 */ /* 0x000f700000000a00 */
[----:B------:R-:W0:Y:S08]  /*1aed0*/  LDC.64 R8, c[0x0][R24+0x228] ;  /* 0x00008a0018087b82 */ /* 0x000e300000000a00 */
[----:B------:R-:W1:Y:S08]  /*1aee0*/  @P1 LDC R20, c[0x0][0xbec] ;  /* 0x0002fb00ff141b82 */ /* 0x000e700000000800 */
[----:B------:R-:W0:Y:S08]  /*1aef0*/  LDC.64 R6, c[0x0][R24+0x210] ;  /* 0x0000840018067b82 */ /* 0x000e300000000a00 */
[----:B------:R-:W0:Y:S01]  /*1af00*/  @P1 LDC R27, c[0x0][0xbf0] ;  /* 0x0002fc00ff1b1b82 */ /* 0x000e220000000800 */
[----:B-1----:R-:W-:-:S07]  /*1af10*/  @P1 IMAD.HI.U32 R20, R29, R20, RZ ;  /* 0x000000141d141227 */ /* 0x002fce00078e00ff */
[----:B---3--:R-:W1:Y:S01]  /*1af20*/  @!P0 LDC R4, c[0x0][0xb50] ;  /* 0x0002d400ff048b82 */ /* 0x008e620000000800 */
[-C--:B----4-:R-:W-:Y:S02]  /*1af30*/  IMAD R11, R11, R227.reuse, RZ ;  /* 0x000000e30b0b7224 */ /* 0x090fe400078e02ff */
[----:B------:R-:W-:-:S05]  /*1af40*/  IMAD.WIDE.U32 R12, R10, R227, RZ ;  /* 0x000000e30a0c7225 */ /* 0x000fca00078e00ff */
[----:B------:R-:W3:Y:S01]  /*1af50*/  @!P0 LDC R5, c[0x0][0xb54] ;  /* 0x0002d500ff058b82 */ /* 0x000ee20000000800 */
[-C--:B-----5:R-:W-:Y:S02]  /*1af60*/  IMAD R25, R15, R196.reuse, RZ ;  /* 0x000000c40f197224 */ /* 0x0a0fe400078e02ff */
[----:B------:R-:W-:Y:S01]  /*1af70*/  IMAD.WIDE.U32 R14, R14, R196, RZ ;  /* 0x000000c40e0e7225 */ /* 0x000fe200078e00ff */
[----:B0-----:R-:W-:-:S03]  /*1af80*/  @P1 SHF.R.U32.HI R21, RZ, R27, R20 ;  /* 0x0000001bff151219 */ /* 0x001fc60000011614 */
[----:B------:R-:W-:Y:S01]  /*1af90*/  IMAD R27, R10, R28, R11 ;  /* 0x0000001c0a1b7224 */ /* 0x000fe200078e020b */
[----:B------:R-:W-:Y:S02]  /*1afa0*/  IADD3 R25, R15, R25, RZ ;  /* 0x000000190f197210 */ /* 0x000fe40007ffe0ff */
[----:B------:R-:W-:Y:S01]  /*1afb0*/  IADD3 R14, P1, P3, R12, R14, R3 ;  /* 0x0000000e0c0e7210 */ /* 0x000fe20007b3e003 */
[----:B------:R-:W-:Y:S02]  /*1afc0*/  IMAD.IADD R27, R13, 0x1, R27 ;  /* 0x000000010d1b7824 */ /* 0x000fe400078e021b */
[----:B------:R-:W-:Y:S01]  /*1afd0*/  IMAD.MOV R10, RZ, RZ, -R21 ;  /* 0x000000ffff0a7224 */ /* 0x000fe200078e0a15 */
[----:B--2---:R-:W-:-:S05]  /*1afe0*/  SEL R11, R30, RZ, P0 ;  /* 0x000000ff1e0b7207 */ /* 0x004fca0000000000 */
[-C--:B------:R-:W-:Y:S02]  /*1aff0*/  IMAD R13, R9, R11.reuse, RZ ;  /* 0x0000000b090d7224 */ /* 0x080fe400078e02ff */
[----:B------:R-:W-:-:S04]  /*1b000*/  IMAD.WIDE.U32 R8, R8, R11, RZ ;  /* 0x0000000b08087225 */ /* 0x000fc800078e00ff */
[----:B------:R-:W-:Y:S01]  /*1b010*/  IMAD R11, R31, R10, R29 ;  /* 0x0000000a1f0b7224 */ /* 0x000fe200078e021d */
[----:B------:R-:W-:Y:S02]  /*1b020*/  IADD3.X R10, R27, R25, R26, P1, P3 ;  /* 0x000000191b0a7210 */ /* 0x000fe40000fe641a */
[----:B------:R-:W-:Y:S01]  /*1b030*/  IADD3 R8, P0, P1, R21, R14, R8 ;  /* 0x0000000e15087210 */ /* 0x000fe2000791e008 */
[----:B------:R-:W-:Y:S01]  /*1b040*/  IMAD R7, R7, R11, RZ ;  /* 0x0000000b07077224 */ /* 0x000fe200078e02ff */
[----:B------:R-:W-:Y:S02]  /*1b050*/  IADD3 R13, R9, R13, RZ ;  /* 0x0000000d090d7210 */ /* 0x000fe40007ffe0ff */
[----:B------:R-:W-:-:S04]  /*1b060*/  SHF.R.S32.HI R21, RZ, 0x1f, R21 ;  /* 0x0000001fff157819 */ /* 0x000fc80000011415 */
[----:B------:R-:W-:Y:S02]  /*1b070*/  IADD3.X R9, R21, R10, R13, P0, P1 ;  /* 0x0000000a15097210 */ /* 0x000fe400007e240d */
[----:B------:R-:W-:Y:S01]  /*1b080*/  SHF.R.S32.HI R13, RZ, 0x1f, R11 ;  /* 0x0000001fff0d7819 */ /* 0x000fe2000001140b */
[----:B------:R-:W-:-:S04]  /*1b090*/  IMAD.WIDE.U32 R8, R6, R11, R8 ;  /* 0x0000000b06087225 */ /* 0x000fc800078e0008 */
[----:B------:R-:W-:Y:S01]  /*1b0a0*/  IMAD R7, R6, R13, R7 ;  /* 0x0000000d06077224 */ /* 0x000fe200078e0207 */
[----:B-1----:R-:W-:-:S03]  /*1b0b0*/  LEA R4, P0, R8, R4, 0x2 ;  /* 0x0000000408047211 */ /* 0x002fc600078010ff */
[----:B------:R-:W-:Y:S02]  /*1b0c0*/  IMAD.IADD R6, R9, 0x1, R7 ;  /* 0x0000000109067824 */ /* 0x000fe400078e0207 */
[----:B------:R-:W-:-:S03]  /*1b0d0*/  IMAD.MOV.U32 R7, RZ, RZ, -0x800000 ;  /* 0xff800000ff077424 */ /* 0x000fc600078e00ff */
[----:B---3--:R-:W-:-:S05]  /*1b0e0*/  LEA.HI.X R5, R8, R5, R6, 0x2, P0 ;  /* 0x0000000508057211 */ /* 0x008fca00000f1406 */
[----:B------:R2:W-:Y:S02]  /*1b0f0*/  STG.E desc[UR48][R4.64], R7 ;  /* 0x0000000704007986 */ /* 0x0005e4000c101930 */
.L_x_661:
[----:B------:R-:W-:Y:S05]  /*1b100*/  BSYNC B1 ;  /* 0x0000000000017941 */ /* 0x000fea0003800000 */
.L_x_660:
[----:B------:R-:W-:Y:S05]  /*1b110*/  @P2 BRA `(.L_x_656) ;  /* 0x0000000800102947 */ /* 0x000fea0003800000 */
[----:B------:R-:W3:Y:S01]  /*1b120*/  LDL.LU R12, [R1+0x40] ;  /* 0x00004000010c7983 */ /* 0x000ee20000300800 */
[----:B------:R-:W4:Y:S01]  /*1b130*/  LDC R11, c[0x0][0xbe8] ;  /* 0x0002fa00ff0b7b82 */ /* 0x000f220000000800 */
[----:B------:R-:W-:Y:S01]  /*1b140*/  ULDC.64 UR4, c[0x0][0xaa0] ;  /* 0x0002a80000047ab9 */ /* 0x000fe20000000a00 */
[----:B------:R-:W-:Y:S01]  /*1b150*/  BSSY B1, `(.L_x_662) ;  /* 0x000004a000017945 */ /* 0x000fe20003800000 */
[----:B--2---:R-:W2:Y:S01]  /*1b160*/  S2R R4, SR_TID.X ;  /* 0x0000000000047919 */ /* 0x004ea20000002100 */
[----:B----4-:R-:W-:Y:S02]  /*1b170*/  ISETP.NE.AND P0, PT, R11, 0x1, PT ;  /* 0x000000010b00780c */ /* 0x010fe40003f05270 */
[----:B--2---:R-:W-:Y:S01]  /*1b180*/  IADD3 R6, R4, -0x80, RZ ;  /* 0xffffff8004067810 */ /* 0x004fe20007ffe0ff */
[----:B------:R-:W-:-:S10]  /*1b190*/  IMAD R4, R26, UR4, RZ ;  /* 0x000000041a047c24 */ /* 0x000fd4000f8e02ff */
[----:B------:R-:W2:Y:S01]  /*1b1a0*/  @P0 LDC R9, c[0x0][0xbec] ;  /* 0x0002fb00ff090b82 */ /* 0x000ea20000000800 */
[----:B------:R-:W-:Y:S01]  /*1b1b0*/  SHF.R.S32.HI R5, RZ, 0x1f, R6 ;  /* 0x0000001fff057819 */ /* 0x000fe20000011406 */
[----:B------:R-:W-:-:S03]  /*1b1c0*/  IMAD R7, R3, UR5, R4 ;  /* 0x0000000503077c24 */ /* 0x000fc6000f8e0204 */
[----:B------:R-:W-:Y:S01]  /*1b1d0*/  LEA.HI R8, R5, R6, RZ, 0x3 ;  /* 0x0000000605087211 */ /* 0x000fe200078f18ff */
[----:B------:R-:W-:Y:S02]  /*1b1e0*/  IMAD.WIDE.U32 R4, R3, UR4, RZ ;  /* 0x0000000403047c25 */ /* 0x000fe4000f8e00ff */
[----:B------:R-:W4:Y:S01]  /*1b1f0*/  @P0 LDC R13, c[0x0][0xbf0] ;  /* 0x0002fc00ff0d0b82 */ /* 0x000f220000000800 */
[----:B------:R-:W-:Y:S01]  /*1b200*/  ULDC.64 UR4, c[0x0][0xae8] ;  /* 0x0002ba0000047ab9 */ /* 0x000fe20000000a00 */
[----:B------:R-:W-:Y:S01]  /*1b210*/  LOP3.LUT R3, R8, 0xfffffff8, RZ, 0xc0, !PT ;  /* 0xfffffff808037812 */ /* 0x000fe200078ec0ff */
[----:B------:R-:W-:Y:S01]  /*1b220*/  IMAD.IADD R5, R5, 0x1, R7 ;  /* 0x0000000105057824 */ /* 0x000fe200078e0207 */
[----:B------:R-:W-:-:S03]  /*1b230*/  SHF.R.S32.HI R15, RZ, 0x3, R8 ;  /* 0x00000003ff0f7819 */ /* 0x000fc60000011408 */
[----:B------:R-:W-:Y:S02]  /*1b240*/  IMAD.IADD R10, R6, 0x1, -R3 ;  /* 0x00000001060a7824 */ /* 0x000fe400078e0a03 */
[----:B------:R-:W-:-:S03]  /*1b250*/  IMAD.WIDE.U32 R4, R196, UR4, R4 ;  /* 0x00000004c4047c25 */ /* 0x000fc6000f8e0004 */
[----:B------:R-:W-:Y:S01]  /*1b260*/  LEA R3, R10, R15, 0x5 ;  /* 0x0000000f0a037211 */ /* 0x000fe200078e28ff */
[----:B------:R-:W-:Y:S01]  /*1b270*/  IMAD R5, R196, UR5, R5 ;  /* 0x00000005c4057c24 */ /* 0x000fe2000f8e0205 */
[----:B------:R-:W-:Y:S02]  /*1b280*/  ULDC.64 UR4, c[0x0][0xaf0] ;  /* 0x0002bc0000047ab9 */ /* 0x000fe40000000a00 */
[----:B------:R-:W-:Y:S02]  /*1b290*/  IMAD R7, R28, UR4, RZ ;  /* 0x000000041c077c24 */ /* 0x000fe4000f8e02ff */
[----:B------:R-:W-:-:S04]  /*1b2a0*/  IMAD.WIDE.U32 R4, R227, UR4, R4 ;  /* 0x00000004e3047c25 */ /* 0x000fc8000f8e0004 */
[----:B------:R-:W-:Y:S01]  /*1b2b0*/  IMAD R7, R227, UR5, R7 ;  /* 0x00000005e3077c24 */ /* 0x000fe2000f8e0207 */
[----:B------:R-:W-:-:S04]  /*1b2c0*/  ULDC.64 UR4, c[0x0][0xae0] ;  /* 0x0002b80000047ab9 */ /* 0x000fc80000000a00 */
[----:B------:R-:W-:Y:S01]  /*1b2d0*/  IADD3 R5, R5, R7, RZ ;  /* 0x0000000705057210 */ /* 0x000fe20007ffe0ff */
[----:B---3--:R-:W-:-:S04]  /*1b2e0*/  IMAD R8, R12, 0x80, R3 ;  /* 0x000000800c087824 */ /* 0x008fc800078e0203 */
[----:B--2---:R-:W-:-:S04]  /*1b2f0*/  @P0 IMAD.HI.U32 R6, R8, R9, RZ ;  /* 0x0000000908060227 */ /* 0x004fc800078e00ff */
[----:B------:R-:W-:Y:S01]  /*1b300*/  IMAD.MOV.U32 R3, RZ, RZ, R8 ;  /* 0x000000ffff037224 */ /* 0x000fe200078e0008 */
[----:B----4-:R-:W-:-:S04]  /*1b310*/  @P0 SHF.R.U32.HI R3, RZ, R13, R6 ;  /* 0x0000000dff030219 */ /* 0x010fc80000011606 */
[--C-:B------:R-:W-:Y:S01]  /*1b320*/  SHF.R.S32.HI R6, RZ, 0x1f, R3.reuse ;  /* 0x0000001fff067819 */ /* 0x100fe20000011403 */
[----:B------:R-:W-:Y:S02]  /*1b330*/  IMAD.MOV R7, RZ, RZ, -R3 ;  /* 0x000000ffff077224 */ /* 0x000fe400078e0a03 */
[----:B------:R-:W-:-:S04]  /*1b340*/  IMAD.WIDE.U32 R4, R3, UR4, R4 ;  /* 0x0000000403047c25 */ /* 0x000fc8000f8e0004 */
[----:B------:R-:W-:Y:S02]  /*1b350*/  IMAD R6, R6, UR4, RZ ;  /* 0x0000000406067c24 */ /* 0x000fe4000f8e02ff */
[----:B------:R-:W-:Y:S01]  /*1b360*/  IMAD R7, R11, R7, R8 ;  /* 0x000000070b077224 */ /* 0x000fe200078e0208 */
[----:B------:R-:W-:Y:S01]  /*1b370*/  LEA R8, R12, R15, 0x7 ;  /* 0x0000000f0c087211 */ /* 0x000fe200078e38ff */
[----:B------:R-:W-:Y:S01]  /*1b380*/  IMAD R9, R3, UR5, R6 ;  /* 0x0000000503097c24 */ /* 0x000fe2000f8e0206 */
[----:B------:R-:W-:Y:S01]  /*1b390*/  ULDC.64 UR4, c[0x0][0xad8] ;  /* 0x0002b60000047ab9 */ /* 0x000fe20000000a00 */
[----:B------:R-:W-:Y:S01]  /*1b3a0*/  IMAD R11, R0, R11, RZ ;  /* 0x0000000b000b7224 */ /* 0x000fe200078e02ff */
[----:B------:R-:W-:Y:S01]  /*1b3b0*/  SHF.R.S32.HI R3, RZ, 0x1f, R7 ;  /* 0x0000001fff037819 */ /* 0x000fe20000011407 */
[----:B------:R-:W-:Y:S02]  /*1b3c0*/  IMAD.IADD R5, R5, 0x1, R9 ;  /* 0x0000000105057824 */ /* 0x000fe400078e0209 */
[C---:B------:R-:W-:Y:S01]  /*1b3d0*/  VIADD R0, R8.reuse, 0x20 ;  /* 0x0000002008007836 */ /* 0x040fe20000000000 */
[----:B------:R-:W-:Y:S01]  /*1b3e0*/  ISETP.GE.AND P2, PT, R8, R11, PT ;  /* 0x0000000b0800720c */ /* 0x000fe20003f46270 */
[----:B------:R-:W-:-:S02]  /*1b3f0*/  IMAD R6, R3, UR4, RZ ;  /* 0x0000000403067c24 */ /* 0x000fc4000f8e02ff */
[----:B------:R-:W-:Y:S01]  /*1b400*/  VIADD R3, R8, 0x40 ;  /* 0x0000004008037836 */ /* 0x000fe20000000000 */
[-C--:B------:R-:W-:Y:S01]  /*1b410*/  ISETP.GE.AND P0, PT, R0, R11.reuse, PT ;  /* 0x0000000b0000720c */ /* 0x080fe20003f06270 */
[C---:B------:R-:W-:Y:S02]  /*1b420*/  IMAD R9, R7.reuse, UR5, R6 ;  /* 0x0000000507097c24 */ /* 0x040fe4000f8e0206 */
[----:B------:R-:W-:Y:S01]  /*1b430*/  IMAD.WIDE.U32 R4, R7, UR4, R4 ;  /* 0x0000000407047c25 */ /* 0x000fe2000f8e0004 */
[----:B------:R-:W-:Y:S01]  /*1b440*/  ISETP.GE.AND P1, PT, R3, R11, PT ;  /* 0x0000000b0300720c */ /* 0x000fe20003f26270 */
[----:B------:R-:W-:Y:S01]  /*1b450*/  ULDC.64 UR4, c[0x0][0xa80] ;  /* 0x0002a00000047ab9 */ /* 0x000fe20000000a00 */
[----:B------:R-:W-:Y:S01]  /*1b460*/  SHF.L.U32 R7, R10, 0x3, RZ ;  /* 0x000000030a077819 */ /* 0x000fe200000006ff */
[----:B------:R-:W-:Y:S01]  /*1b470*/  IMAD.IADD R3, R5, 0x1, R9 ;  /* 0x0000000105037824 */ /* 0x000fe200078e0209 */
[C---:B------:R-:W-:Y:S02]  /*1b480*/  LEA R6, P3, R4.reuse, UR4, 0x1 ;  /* 0x0000000404067c11 */ /* 0x040fe4000f8608ff */
[C---:B------:R-:W-:Y:S01]  /*1b490*/  IADD3 R9, R7.reuse, 0x80, RZ ;  /* 0x0000008007097810 */ /* 0x040fe20007ffe0ff */
[----:B------:R-:W-:Y:S01]  /*1b4a0*/  VIADD R13, R7, 0x40 ;  /* 0x00000040070d7836 */ /* 0x000fe20000000000 */
[----:B------:R-:W-:-:S02]  /*1b4b0*/  LEA.HI.X R3, R4, UR5, R3, 0x1, P3 ;  /* 0x0000000504037c11 */ /* 0x000fc400098f0c03 */
[----:B------:R2:W3:Y:S01]  /*1b4c0*/  SHFL.IDX PT, R4, R6, RZ, 0x181f ;  /* 0x00181fff06047589 */ /* 0x0004e200000e0000 */
[----:B------:R-:W-:Y:S02]  /*1b4d0*/  SHF.R.S32.HI R12, RZ, 0x1f, R7 ;  /* 0x0000001fff0c7819 */ /* 0x000fe40000011407 */
[----:B------:R-:W-:Y:S01]  /*1b4e0*/  SHF.R.S32.HI R10, RZ, 0x1f, R13 ;  /* 0x0000001fff0a7819 */ /* 0x000fe2000001140d */
[----:B------:R2:W4:Y:S01]  /*1b4f0*/  SHFL.IDX PT, R0, R3, RZ, 0x181f ;  /* 0x00181fff03007589 */ /* 0x00052200000e0000 */
[----:B------:R-:W-:Y:S01]  /*1b500*/  SHF.R.S32.HI R14, RZ, 0x1f, R9 ;  /* 0x0000001fff0e7819 */ /* 0x000fe20000011409 */
[----:B------:R-:W-:Y:S06]  /*1b510*/  @P2 BRA `(.L_x_663) ;  /* 0x0000000000342947 */ /* 0x000fec0003800000 */
[----:B------:R-:W-:Y:S02]  /*1b520*/  ULDC UR4, c[0x0][0xac8] ;  /* 0x0002b20000047ab9 */ /* 0x000fe40000000800 */
[----:B------:R-:W-:Y:S02]  /*1b530*/  ISETP.GE.AND P4, PT, R7, UR4, PT ;  /* 0x0000000407007c0c */ /* 0x000fe4000bf86270 */
[----:B------:R-:W-:Y:S02]  /*1b540*/  ISETP.GE.AND P3, PT, R13, UR4, PT ;  /* 0x000000040d007c0c */ /* 0x000fe4000bf66270 */
[----:B------:R-:W-:-:S09]  /*1b550*/  ISETP.GE.AND P2, PT, R9, UR4, PT ;  /* 0x0000000409007c0c */ /* 0x000fd2000bf46270 */
[-C--:B---3--:R-:W-:Y:S02]  /*1b560*/  @!P4 LEA R20, P6, R7, R4.reuse, 0x1 ;  /* 0x000000040714c211 */ /* 0x088fe400078c08ff */
[----:B------:R-:W-:Y:S02]  /*1b570*/  @!P3 LEA R24, P5, R13, R4, 0x1 ;  /* 0x000000040d18b211 */ /* 0x000fe400078a08ff */
[----:B----4-:R-:W-:Y:S02]  /*1b580*/  @!P4 LEA.HI.X R21, R7, R0, R12, 0x1, P6 ;  /* 0x000000000715c211 */ /* 0x010fe400030f0c0c */
[----:B------:R-:W-:Y:S02]  /*1b590*/  @!P2 LEA R4, P6, R9, R4, 0x1 ;  /* 0x000000040904a211 */ /* 0x000fe400078c08ff */
[-C--:B------:R-:W-:Y:S01]  /*1b5a0*/  @!P3 LEA.HI.X R25, R13, R0.reuse, R10, 0x1, P5 ;  /* 0x000000000d19b211 */ /* 0x080fe200028f0c0a */
[----:B------:R3:W-:Y:S01]  /*1b5b0*/  @!P4 ST.E.128 desc[UR48][R20.64], RZ ;  /* 0x000000ff1400c985 */ /* 0x0007e2000c101d30 */
[----:B------:R-:W-:-:S03]  /*1b5c0*/  @!P2 LEA.HI.X R5, R9, R0, R14, 0x1, P6 ;  /* 0x000000000905a211 */ /* 0x000fc600030f0c0e */
[----:B------:R3:W-:Y:S04]  /*1b5d0*/  @!P3 ST.E.128 desc[UR48][R24.64], RZ ;  /* 0x000000ff1800b985 */ /* 0x0007e8000c101d30 */
[----:B------:R3:W-:Y:S02]  /*1b5e0*/  @!P2 ST.E.128 desc[UR48][R4.64], RZ ;  /* 0x000000ff0400a985 */ /* 0x0007e4000c101d30 */
.L_x_663:
[----:B------:R-:W-:Y:S05]  /*1b5f0*/  BSYNC B1 ;  /* 0x0000000000017941 */ /* 0x000fea0003800000 */
.L_x_662:
        /* <DEDUP_REMOVED lines=17> */
.L_x_665:
[----:B------:R-:W-:Y:S05]  /*1b710*/  BSYNC B1 ;  /* 0x0000000000017941 */ /* 0x000fea0003800000 */
.L_x_664:
[----:B0-----:R0:W0:Y:S01]  /*1b720*/  SHFL.IDX PT, R0, R3, 0x2, 0x181f ;  /* 0x00581f0003007f89 */ /* 0x00102200000e0000 */
[----:B------:R-:W-:Y:S03]  /*1b730*/  BSSY B1, `(.L_x_666) ;  /* 0x0000010000017945 */ /* 0x000fe60003800000 */
[----:B---3--:R3:W0:Y:S01]  /*1b740*/  SHFL.IDX PT, R4, R6, 0x2, 0x181f ;  /* 0x00581f0006047f89 */ /* 0x00862200000e0000 */
        /* <DEDUP_REMOVED lines=8> */
[-C--:B------:R-:W-:Y:S02]  /*1b7d0*/  @!P3 LEA.HI.X R21, R7, R0.reuse, R12, 0x1, P0 ;  /* 0x000000000715b211 */ /* 0x080fe400000f0c0c */
[-C--:B------:R-:W-:Y:S02]  /*1b7e0*/  @!P4 LEA.HI.X R25, R13, R0.reuse, R10, 0x1, P1 ;  /* 0x000000000d19c211 */ /* 0x080fe400008f0c0a */
[----:B------:R-:W-:Y:S01]  /*1b7f0*/  @!P5 LEA.HI.X R5, R9, R0, R14, 0x1, P2 ;  /* 0x000000000905d211 */ /* 0x000fe200010f0c0e */
[----:B------:R0:W-:Y:S04]  /*1b800*/  @!P3 ST.E.128 desc[UR48][R20.64], RZ ;  /* 0x000000ff1400b985 */ /* 0x0001e8000c101d30 */
[----:B------:R0:W-:Y:S04]  /*1b810*/  @!P4 ST.E.128 desc[UR48][R24.64], RZ ;  /* 0x000000ff1800c985 */ /* 0x0001e8000c101d30 */
[----:B------:R0:W-:Y:S02]  /*1b820*/  @!P5 ST.E.128 desc[UR48][R4.64], RZ ;  /* 0x000000ff0400d985 */ /* 0x0001e4000c101d30 */
.L_x_667:
[----:B------:R-:W-:Y:S05]  /*1b830*/  BSYNC B1 ;  /* 0x0000000000017941 */ /* 0x000fea0003800000 */
.L_x_666:
[----:B0-----:R-:W-:Y:S01]  /*1b840*/  VIADD R0, R8, 0x60 ;  /* 0x0000006008007836 */ /* 0x001fe20000000000 */
[----:B--2-4-:R-:W4:Y:S04]  /*1b850*/  SHFL.IDX PT, R3, R3, 0x3, 0x181f ;  /* 0x00781f0003037f89 */ /* 0x014f2800000e0000 */
[----:B------:R-:W-:Y:S01]  /*1b860*/  ISETP.GE.AND P0, PT, R0, R11, PT ;  /* 0x0000000b0000720c */ /* 0x000fe20003f06270 */
[----:B------:R0:W2:-:S12]  /*1b870*/  SHFL.IDX PT, R4, R6, 0x3, 0x181f ;  /* 0x00781f0006047f89 */ /* 0x00009800000e0000 */
[----:B0-----:R-:W-:Y:S05]  /*1b880*/  @P0 BRA `(.L_x_656) ;  /* 0x0000000000340947 */ /* 0x001fea0003800000 */
[----:B------:R-:W-:Y:S02]  /*1b890*/  ULDC UR4, c[0x0][0xac8] ;  /* 0x0002b20000047ab9 */ /* 0x000fe40000000800 */
[----:B------:R-:W-:Y:S02]  /*1b8a0*/  ISETP.GE.AND P3, PT, R7, UR4, PT ;  /* 0x0000000407007c0c */ /* 0x000fe4000bf66270 */
[----:B------:R-:W-:Y:S02]  /*1b8b0*/  ISETP.GE.AND P4, PT, R13, UR4, PT ;  /* 0x000000040d007c0c */ /* 0x000fe4000bf86270 */
[----:B------:R-:W-:-:S09]  /*1b8c0*/  ISETP.GE.AND P5, PT, R9, UR4, PT ;  /* 0x0000000409007c0c */ /* 0x000fd2000bfa6270 */
[-C--:B--23--:R-:W-:Y:S02]  /*1b8d0*/  @!P3 LEA R6, P0, R7, R4.reuse, 0x1 ;  /* 0x000000040706b211 */ /* 0x08cfe400078008ff */
        /* <DEDUP_REMOVED lines=8> */
.L_x_656:
[----:B------:R-:W-:Y:S05]  /*1b960*/  BSYNC B0 ;  /* 0x0000000000007941 */ /* 0x000fea0003800000 */
.L_x_646:
[----:B------:R-:W-:Y:S02]  /*1b970*/  ULDC UR4, c[0x0][0xc3c] ;  /* 0x00030f0000047ab9 */ /* 0x000fe40000000800 */
[----:B-1----:R-:W-:-:S13]  /*1b980*/  ISETP.GE.AND P0, PT, R139, UR4, PT ;  /* 0x000000048b007c0c */ /* 0x002fda000bf06270 */
[----:B------:R-:W-:Y:S05]  /*1b990*/  @!P0 BRA `(.L_x_668) ;  /* 0xfffffe5c00708947 */ /* 0x000fea000383ffff */
[----:B------:R-:W-:Y:S05]  /*1b9a0*/  BRA `(.L_x_446) ;  /* 0x0000007000e07947 */ /* 0x000fea0003800000 */
.L_x_444:
[----:B------:R-:W-:-:S08]  /*1b9b0*/  NOP ;  /* 0x0000000000007918 */ /* 0x000fd00000000000 */
[----:B------:R-:W0:-:S00]  /*1b9c0*/  USETMAXREG.DEALLOC.CTAPOOL 0x28 ;  /* 0x00000028000079c8 */ /* 0x000e0000080e0500 */
[----:B0-----:R-:W2:Y:S01]  /*1b9d0*/  LDL.LU R3, [R1] ;  /* 0x0000000001037983 */ /* 0x001ea20000300800 */
[----:B------:R-:W-:Y:S01]  /*1b9e0*/  LOP3.LUT R2, R2, 0x3, RZ, 0xc0, !PT ;  /* 0x0000000302027812 */ /* 0x000fe200078ec0ff */
[----:B------:R-:W-:-:S05]  /*1b9f0*/  IMAD.MOV.U32 R6, RZ, RZ, RZ ;  /* 0x000000ffff067224 */ /* 0x000fca00078e00ff */
[----:B------:R-:W0:Y:S02]  /*1ba00*/  SHFL.IDX PT, R2, R2, RZ, 0x1f ;  /* 0x00001fff02027589 */ /* 0x000e2400000e0000 */
[----:B0-----:R-:W-:Y:S02]  /*1ba10*/  ISETP.NE.AND P0, PT, R2, RZ, PT ;  /* 0x000000ff0200720c */ /* 0x001fe40003f05270 */
[----:B--2---:R-:W-:-:S11]  /*1ba20*/  LOP3.LUT R3, R3, 0xffffffdf, RZ, 0xc0, !PT ;  /* 0xffffffdf03037812 */ /* 0x004fd600078ec0ff */
[----:B------:R-:W-:-:S05]  /*1ba30*/  @P0 LOP3.LUT R3, R3, 0x20, RZ, 0xfc, !PT ;  /* 0x0000002003030812 */ /* 0x000fca00078efcff */
[----:B------:R0:W-:Y:S01]  /*1ba40*/  STL [R1], R3 ;  /* 0x0000000301007387 */ /* 0x0001e20000100800 */
[----:B------:R-:W-:Y:S05]  /*1ba50*/  @!P0 BRA `(.L_x_669) ;  /* 0x00000000001c8947 */ /* 0x000fea0003800000 */
[----:B------:R-:W1:Y:S08]  /*1ba60*/  S2UR UR5, SR_CgaCtaId ;  /* 0x00000000000579c3 */ /* 0x000e700000008800 */
[----:B------:R-:W-:Y:S06]  /*1ba70*/  BAR.SYNC.DEFER_BLOCKING 0x5, 0x180 ;  /* 0x0146000000007b1d */ /* 0x000fec0000010000 */
[----:B------:R-:W-:-:S02]  /*1ba80*/  UMOV UR4, 0x400 ;  /* 0x0000040000047882 */ /* 0x000fc40000000000 */
[----:B-1----:R-:W-:-:S09]  /*1ba90*/  ULEA UR4, UR5, UR4, 0x18 ;  /* 0x0000000405047291 */ /* 0x002fd2000f8ec03f */
[----:B------:R-:W1:Y:S01]  /*1baa0*/  LDS.128 R16, [UR4+0x308d0] ;  /* 0x0308d004ff107984 */ /* 0x000e620008000c00 */
[----:B------:R-:W-:Y:S06]  /*1bab0*/  BAR.ARV 0x4, 0x180 ;  /* 0x0106000000007b1d */ /* 0x000fec0000002000 */
[----:B------:R-:W-:Y:S05]  /*1bac0*/  BRA `(.L_x_670) ;  /* 0x0000000800947947 */ /* 0x000fea0003800000 */
.L_x_669:
[----:B------:R-:W-:Y:S01]  /*1bad0*/  LOP3.LUT R7, R0, 0x1f, RZ, 0xc0, !PT ;  /* 0x0000001f00077812 */ /* 0x000fe200078ec0ff */
[----:B------:R-:W-:Y:S01]  /*1bae0*/  ULDC UR4, c[0x0][0xc3c] ;  /* 0x00030f0000047ab9 */ /* 0x000fe20000000800 */
[----:B------:R-:W-:Y:S01]  /*1baf0*/  MOV R9, RZ ;  /* 0x000000ff00097202 */ /* 0x000fe20000000f00 */
[----:B------:R-:W1:Y:S01]  /*1bb00*/  S2UR UR6, SR_CTAID.X ;  /* 0x00000000000679c3 */ /* 0x000e620000002500 */
[----:B------:R-:W-:Y:S01]  /*1bb10*/  ISETP.NE.AND P0, PT, R7, 0x1f, PT ;  /* 0x0000001f0700780c */ /* 0x000fe20003f05270 */
[----:B------:R-:W-:-:S03]  /*1bb20*/  ULDC UR5, c[0x0][0xc38] ;  /* 0x00030e0000057ab9 */ /* 0x000fc60000000800 */
[----:B------:R-:W-:-:S13]  /*1bb30*/  ISETP.GE.OR P1, PT, R7, UR4, !P0 ;  /* 0x0000000407007c0c */ /* 0x000fda000c726670 */
[----:B------:R-:W2:Y:S08]  /*1bb40*/  @!P1 LDC.64 R4, c[0x0][0xc80] ;  /* 0x00032000ff049b82 */ /* 0x000eb00000000a00 */
[----:B0-----:R-:W0:Y:S01]  /*1bb50*/  @!P1 LDC.64 R2, c[0x0][0xc78] ;  /* 0x00031e00ff029b82 */ /* 0x001e220000000a00 */
[----:B--2---:R-:W-:-:S05]  /*1bb60*/  @!P1 IMAD.WIDE.U32 R4, R7, 0x4, R4 ;  /* 0x0000000407049825 */ /* 0x004fca00078e0004 */
[----:B------:R-:W2:Y:S01]  /*1bb70*/  @!P1 LDG.E R6, desc[UR48][R4.64] ;  /* 0x0000003004069981 */ /* 0x000ea2000c1e1900 */
[----:B0-----:R-:W-:-:S05]  /*1bb80*/  @!P1 IMAD.WIDE.U32 R2, R7, 0x4, R2 ;  /* 0x0000000407029825 */ /* 0x001fca00078e0002 */
[----:B------:R-:W2:Y:S01]  /*1bb90*/  @!P1 LDG.E R9, desc[UR48][R2.64] ;  /* 0x0000003002099981 */ /* 0x000ea2000c1e1900 */
[C---:B------:R-:W-:Y:S02]  /*1bba0*/  ISETP.NE.AND P1, PT, R7.reuse, RZ, PT ;  /* 0x000000ff0700720c */ /* 0x040fe40003f25270 */
[C---:B------:R-:W-:Y:S02]  /*1bbb0*/  ISETP.GE.U32.AND P2, PT, R7.reuse, 0x2, PT ;  /* 0x000000020700780c */ /* 0x040fe40003f46070 */
[C---:B------:R-:W-:Y:S02]  /*1bbc0*/  ISETP.GE.U32.AND P3, PT, R7.reuse, 0x4, PT ;  /* 0x000000040700780c */ /* 0x040fe40003f66070 */
[C---:B------:R-:W-:Y:S02]  /*1bbd0*/  ISETP.GE.U32.AND P4, PT, R7.reuse, 0x8, PT ;  /* 0x000000080700780c */ /* 0x040fe40003f86070 */
[----:B------:R-:W-:Y:S01]  /*1bbe0*/  ISETP.GE.U32.AND P5, PT, R7, 0x10, PT ;  /* 0x000000100700780c */ /* 0x000fe20003fa6070 */
[----:B------:R-:W-:Y:S01]  /*1bbf0*/  UMOV UR4, URZ ;  /* 0x0000003f00047c82 */ /* 0x000fe20008000000 */
        /* <DEDUP_REMOVED lines=13> */
[----:B------:R-:W0:Y:S02]  /*1bcd0*/  SHFL.UP PT, R4, R2, 0x10, RZ ;  /* 0x0600000002047989 */ /* 0x000e2400000e00ff */
[----:B0-----:R-:W-:-:S05]  /*1bce0*/  SEL R5, R4, RZ, P5 ;  /* 0x000000ff04057207 */ /* 0x001fca0002800000 */
[----:B------:R-:W-:-:S05]  /*1bcf0*/  IMAD.IADD R5, R2, 0x1, R5 ;  /* 0x0000000102057824 */ /* 0x000fca00078e0205 */
[----:B------:R-:W0:Y:S02]  /*1bd00*/  SHFL.IDX PT, R8, R5, 0x1f, 0x1f ;  /* 0x03e01f0005087f89 */ /* 0x000e2400000e0000 */
[----:B0-----:R-:W-:-:S05]  /*1bd10*/  IMAD R8, R8, UR5, RZ ;  /* 0x0000000508087c24 */ /* 0x001fca000f8e02ff */
[----:B-1----:R-:W-:Y:S02]  /*1bd20*/  ISETP.GT.AND P6, PT, R8, UR6, PT ;  /* 0x0000000608007c0c */ /* 0x002fe4000bfc4270 */
[----:B------:R-:W-:-:S11]  /*1bd30*/  MOV R3, R8 ;  /* 0x0000000800037202 */ /* 0x000fd60000000f00 */
[----:B------:R-:W-:Y:S05]  /*1bd40*/  @P6 BRA `(.L_x_671) ;  /* 0x0000000000a06947 */ /* 0x000fea0003800000 */
[----:B------:R-:W-:Y:S01]  /*1bd50*/  IMAD.MOV.U32 R8, RZ, RZ, R3 ;  /* 0x000000ffff087224 */ /* 0x000fe200078e0003 */
[----:B------:R-:W-:Y:S01]  /*1bd60*/  UMOV UR4, URZ ;  /* 0x0000003f00047c82 */ /* 0x000fe20008000000 */
[----:B------:R-:W-:-:S05]  /*1bd70*/  ULDC UR5, c[0x0][0xc38] ;  /* 0x00030e0000057ab9 */ /* 0x000fca0000000800 */
.L_x_673:
[----:B------:R-:W0:Y:S01]  /*1bd80*/  LDC R2, c[0x0][0xc3c] ;  /* 0x00030f00ff027b82 */ /* 0x000e220000000800 */
[----:B------:R-:W-:Y:S01]  /*1bd90*/  UIADD3 UR4, UR4, 0x1f, URZ ;  /* 0x0000001f04047890 */ /* 0x000fe2000fffe03f */
[----:B------:R-:W-:Y:S02]  /*1bda0*/  ULDC UR7, c[0x0][0xc3c] ;  /* 0x00030f0000077ab9 */ /* 0x000fe40000000800 */
[----:B------:R-:W-:-:S03]  /*1bdb0*/  IMAD.U32 R19, RZ, RZ, UR7 ;  /* 0x00000007ff137e24 */ /* 0x000fc6000f8e00ff */
[----:B0-----:R-:W-:-:S13]  /*1bdc0*/  ISETP.LE.AND P6, PT, R2, UR4, PT ;  /* 0x0000000402007c0c */ /* 0x001fda000bfc3270 */
[----:B------:R-:W-:Y:S05]  /*1bdd0*/  @P6 BRA `(.L_x_672) ;  /* 0x0000000400ac6947 */ /* 0x000fea0003800000 */
[----:B------:R-:W-:Y:S01]  /*1bde0*/  IADD3 R9, R7, UR4, RZ ;  /* 0x0000000407097c10 */ /* 0x000fe2000fffe0ff */
        /* <DEDUP_REMOVED lines=30> */
.L_x_671:
[----:B------:R-:W-:Y:S02]  /*1bfd0*/  IADD3 R11, -R3, R8, RZ ;  /* 0x00000008030b7210 */ /* 0x000fe40007ffe1ff */
[----:B------:R-:W-:-:S03]  /*1bfe0*/  MOV R16, RZ ;  /* 0x000000ff00107202 */ /* 0x000fc60000000f00 */
        /* <DEDUP_REMOVED lines=16> */
.L_x_674:
[----:B-1----:R-:W-:Y:S01]  /*1c0f0*/  IMAD R16, R16, UR5, R11 ;  /* 0x0000000510107c24 */ /* 0x002fe2000f8e020b */
[----:B------:R-:W-:Y:S01]  /*1c100*/  MOV R2, RZ ;  /* 0x000000ff00027202 */ /* 0x000fe20000000f00 */
[----:B------:R-:W-:Y:S01]  /*1c110*/  IMAD.MOV.U32 R11, RZ, RZ, R12 ;  /* 0x000000ffff0b7224 */ /* 0x000fe200078e000c */
[----:B------:R-:W-:Y:S01]  /*1c120*/  IABS R12, R6 ;  /* 0x00000006000c7213 */ /* 0x000fe20000000000 */
[----:B------:R-:W-:Y:S01]  /*1c130*/  VIADD R19, R19, UR4 ;  /* 0x0000000413137c36 */ /* 0x000fe20008000000 */
[----:B------:R-:W-:Y:S01]  /*1c140*/  IADD3 R17, -R16, UR6, RZ ;  /* 0x0000000610117c10 */ /* 0x000fe2000fffe1ff */
[----:B------:R-:W-:Y:S01]  /*1c150*/  IMAD R11, R11, R4, RZ ;  /* 0x000000040b0b7224 */ /* 0x000fe200078e02ff */
[----:B0-----:R-:W-:Y:S01]  /*1c160*/  IABS R5, R9 ;  /* 0x0000000900057213 */ /* 0x001fe20000000000 */
[----:B------:R-:W-:Y:S01]  /*1c170*/  IMAD.MOV R12, RZ, RZ, -R12 ;  /* 0x000000ffff0c7224 */ /* 0x000fe200078e0a0c */
[----:B------:R-:W-:Y:S01]  /*1c180*/  IABS R10, R17 ;  /* 0x00000011000a7213 */ /* 0x000fe20000000000 */
[----:B------:R-:W-:Y:S01]  /*1c190*/  IMAD.HI.U32 R2, R3, R11, R2 ;  /* 0x0000000b03027227 */ /* 0x000fe200078e0002 */
[----:B------:R-:W0:Y:S03]  /*1c1a0*/  I2F.RP R8, R5 ;  /* 0x0000000500087306 */ /* 0x000e260000209400 */
[----:B------:R-:W-:Y:S01]  /*1c1b0*/  IMAD.MOV.U32 R3, RZ, RZ, R10 ;  /* 0x000000ffff037224 */ /* 0x000fe200078e000a */
[----:B------:R-:W-:-:S03]  /*1c1c0*/  MOV R10, R12 ;  /* 0x0000000c000a7202 */ /* 0x000fc60000000f00 */
[----:B------:R-:W-:-:S04]  /*1c1d0*/  IMAD.HI.U32 R2, R2, R3, RZ ;  /* 0x0000000302027227 */ /* 0x000fc800078e00ff */
[----:B------:R-:W-:Y:S01]  /*1c1e0*/  IMAD R3, R2, R10, R3 ;  /* 0x0000000a02037224 */ /* 0x000fe200078e0203 */
[----:B0-----:R-:W0:Y:S04]  /*1c1f0*/  MUFU.RCP R8, R8 ;  /* 0x0000000800087308 */ /* 0x001e280000001000 */
[----:B------:R-:W-:-:S13]  /*1c200*/  ISETP.GT.U32.AND P1, PT, R4, R3, PT ;  /* 0x000000030400720c */ /* 0x000fda0003f24070 */
[----:B------:R-:W-:Y:S01]  /*1c210*/  @!P1 IMAD.IADD R3, R3, 0x1, -R4 ;  /* 0x0000000103039824 */ /* 0x000fe200078e0a04 */
[----:B------:R-:W-:Y:S01]  /*1c220*/  @!P1 IADD3 R2, R2, 0x1, RZ ;  /* 0x0000000102029810 */ /* 0x000fe20007ffe0ff */
[----:B0-----:R-:W-:Y:S01]  /*1c230*/  VIADD R10, R8, 0xffffffe ;  /* 0x0ffffffe080a7836 */ /* 0x001fe20000000000 */
        /* <DEDUP_REMOVED lines=12> */
[----:B------:R-:W-:Y:S01]  /*1c300*/  IMAD R11, R2, R5, RZ ;  /* 0x00000005020b7224 */ /* 0x000fe200078e02ff */
[----:B------:R-:W-:Y:S02]  /*1c310*/  MOV R2, RZ ;  /* 0x000000ff00027202 */ /* 0x000fe40000000f00 */
[-C--:B------:R-:W-:Y:S01]  /*1c320*/  IABS R4, R8.reuse ;  /* 0x0000000800047213 */ /* 0x080fe20000000000 */
[----:B------:R-:W-:Y:S02]  /*1c330*/  IMAD R6, R6, R8, RZ ;  /* 0x0000000806067224 */ /* 0x000fe400078e02ff */
[----:B------:R-:W-:-:S03]  /*1c340*/  IMAD.HI.U32 R2, R3, R11, R2 ;  /* 0x0000000b03027227 */ /* 0x000fc600078e0002 */
[----:B------:R-:W-:Y:S01]  /*1c350*/  IADD3 R17, R17, -R6, RZ ;  /* 0x8000000611117210 */ /* 0x000fe20007ffe0ff */
[----:B------:R-:W-:Y:S02]  /*1c360*/  IMAD.MOV.U32 R3, RZ, RZ, R4 ;  /* 0x000000ffff037224 */ /* 0x000fe400078e0004 */
[----:B------:R-:W-:Y:S02]  /*1c370*/  IMAD.MOV.U32 R4, RZ, RZ, R10 ;  /* 0x000000ffff047224 */ /* 0x000fe400078e000a */
[----:B------:R-:W-:-:S04]  /*1c380*/  IMAD.HI.U32 R2, R2, R3, RZ ;  /* 0x0000000302027227 */ /* 0x000fc800078e00ff */
[----:B------:R-:W-:Y:S01]  /*1c390*/  IMAD R4, R2, R4, R3 ;  /* 0x0000000402047224 */ /* 0x000fe200078e0203 */
[----:B------:R-:W-:-:S04]  /*1c3a0*/  LOP3.LUT R3, R8, R9, RZ, 0x3c, !PT ;  /* 0x0000000908037212 */ /* 0x000fc800078e3cff */
[----:B------:R-:W-:Y:S02]  /*1c3b0*/  ISETP.GT.U32.AND P1, PT, R5, R4, PT ;  /* 0x000000040500720c */ /* 0x000fe40003f24070 */
[----:B------:R-:W-:-:S11]  /*1c3c0*/  ISETP.GE.AND P2, PT, R3, RZ, PT ;  /* 0x000000ff0300720c */ /* 0x000fd60003f46270 */
[-C--:B------:R-:W-:Y:S01]  /*1c3d0*/  @!P1 IADD3 R4, R4, -R5.reuse, RZ ;  /* 0x8000000504049210 */ /* 0x080fe20007ffe0ff */
        /* <DEDUP_REMOVED lines=11> */
.L_x_672:
[----:B------:R-:W-:Y:S01]  /*1c490*/  MOV R17, RZ ;  /* 0x000000ff00117202 */ /* 0x000fe20000000f00 */
[----:B------:R-:W-:Y:S02]  /*1c4a0*/  IMAD.U32 R16, RZ, RZ, UR6 ;  /* 0x00000006ff107e24 */ /* 0x000fe4000f8e00ff */
[----:B------:R-:W-:-:S07]  /*1c4b0*/  IMAD.MOV.U32 R18, RZ, RZ, RZ ;  /* 0x000000ffff127224 */ /* 0x000fce00078e00ff */
.L_x_675:
[----:B------:R-:W-:-:S13]  /*1c4c0*/  ISETP.NE.AND P0, PT, R7, RZ, PT ;  /* 0x000000ff0700720c */ /* 0x000fda0003f05270 */
[----:B------:R-:W0:Y:S01]  /*1c4d0*/  @!P0 S2R R3, SR_CgaCtaId ;  /* 0x0000000000038919 */ /* 0x000e220000008800 */
[----:B------:R-:W-:-:S04]  /*1c4e0*/  @!P0 MOV R2, 0x400 ;  /* 0x0000040000028802 */ /* 0x000fc80000000f00 */
[----:B0-----:R-:W-:-:S05]  /*1c4f0*/  @!P0 LEA R2, R3, R2, 0x18 ;  /* 0x0000000203028211 */ /* 0x001fca00078ec0ff */
[----:B------:R0:W-:Y:S01]  /*1c500*/  @!P0 STS.128 [R2+0x308d0], R16 ;  /* 0x0308d01002008388 */ /* 0x0001e20000000c00 */
[----:B------:R-:W-:Y:S06]  /*1c510*/  BAR.ARV 0x5, 0x180 ;  /* 0x0146000000007b1d */ /* 0x000fec0000002000 */
.L_x_670:
[----:B------:R2:W-:Y:S01]  /*1c520*/  STL [R1+0x28], RZ ;  /* 0x000028ff01007387 */ /* 0x0005e20000100800 */
[----:B------:R-:W-:Y:S01]  /*1c530*/  ULDC UR4, c[0x0][0xc3c] ;  /* 0x00030f0000047ab9 */ /* 0x000fe20000000800 */
[----:B------:R-:W-:Y:S01]  /*1c540*/  MOV R28, 0x1 ;  /* 0x00000001001c7802 */ /* 0x000fe20000000f00 */
[----:B------:R-:W-:Y:S01]  /*1c550*/  IMAD.MOV.U32 R26, RZ, RZ, RZ ;  /* 0x000000ffff1a7224 */ /* 0x000fe200078e00ff */
[----:B-1----:R-:W-:-:S13]  /*1c560*/  ISETP.GE.AND P0, PT, R19, UR4, PT ;  /* 0x0000000413007c0c */ /* 0x002fda000bf06270 */
[----:B--2---:R-:W-:Y:S05]  /*1c570*/  @P0 BRA `(.L_x_676) ;  /* 0x0000006400100947 */ /* 0x004fea0003800000 */
[----:B------:R-:W1:Y:S01]  /*1c580*/  S2UR UR5, SR_CgaCtaId ;  /* 0x00000000000579c3 */ /* 0x000e620000008800 */
[----:B------:R2:W-:Y:S01]  /*1c590*/  STL [R1+0x28], RZ ;  /* 0x000028ff01007387 */ /* 0x0005e20000100800 */
[C---:B------:R-:W-:Y:S01]  /*1c5a0*/  IMAD.SHL.U32 R32, R0.reuse, 0x8, RZ ;  /* 0x0000000800207824 */ /* 0x040fe200078e00ff */
[----:B0-----:R-:W-:Y:S01]  /*1c5b0*/  LOP3.LUT R2, R0, 0x7f, RZ, 0xc0, !PT ;  /* 0x0000007f00027812 */ /* 0x001fe200078ec0ff */
[----:B------:R-:W-:Y:S01]  /*1c5c0*/  UMOV UR4, 0x400 ;  /* 0x0000040000047882 */ /* 0x000fe20000000000 */
[----:B------:R-:W-:Y:S01]  /*1c5d0*/  BSSY B8, `(.L_x_676) ;  /* 0x000063e000087945 */ /* 0x000fe20003800000 */
[----:B------:R-:W-:Y:S01]  /*1c5e0*/  IMAD.MOV.U32 R29, RZ, RZ, 0x1 ;  /* 0x00000001ff1d7424 */ /* 0x000fe200078e00ff */
[----:B------:R-:W-:Y:S02]  /*1c5f0*/  LOP3.LUT R3, R32, 0x1f8, RZ, 0xc0, !PT ;  /* 0x000001f820037812 */ /* 0x000fe400078ec0ff */
[----:B------:R-:W-:Y:S02]  /*1c600*/  CS2R R26, SRZ ;  /* 0x00000000001a7805 */ /* 0x000fe4000001ff00 */
[----:B------:R-:W-:Y:S01]  /*1c610*/  SHF.L.U32 R36, R2, 0x3, RZ ;  /* 0x0000000302247819 */ /* 0x000fe200000006ff */
[----:B------:R-:W-:Y:S01]  /*1c620*/  ULOP3.LUT UR39, UR61, 0x2, URZ, 0xfc, !UPT ;  /* 0x000000023d277892 */ /* 0x000fe2000f8efc3f */
[----:B------:R-:W-:Y:S01]  /*1c630*/  LOP3.LUT R3, R3, 0x38, R0, 0x78, !PT ;  /* 0x0000003803037812 */ /* 0x000fe200078e7800 */
[----:B------:R-:W-:Y:S01]  /*1c640*/  IMAD.SHL.U32 R0, R0, 0x10, RZ ;  /* 0x0000001000007824 */ /* 0x000fe200078e00ff */
[----:B------:R-:W-:Y:S01]  /*1c650*/  SHF.R.U32.HI R2, RZ, 0x3, R2 ;  /* 0x00000003ff027819 */ /* 0x000fe20000011602 */
[----:B------:R-:W-:Y:S01]  /*1c660*/  ULDC.64 UR36, c[0x0][0x198] ;  /* 0x0000660000247ab9 */ /* 0x000fe20000000a00 */
[----:B------:R-:W-:Y:S01]  /*1c670*/  LOP3.LUT R36, R3, 0x200, R36, 0xf8, !PT ;  /* 0x0000020003247812 */ /* 0x000fe200078ef824 */
[----:B------:R-:W-:Y:S01]  /*1c680*/  ULDC UR38, c[0x0][0xc] ;  /* 0x0000030000267ab9 */ /* 0x000fe20000000800 */
[----:B------:R-:W-:-:S02]  /*1c690*/  LOP3.LUT R32, R32, 0x38, RZ, 0xc0, !PT ;  /* 0x0000003820207812 */ /* 0x000fc400078ec0ff */
[----:B------:R-:W-:Y:S02]  /*1c6a0*/  MOV R28, 0x1 ;  /* 0x00000001001c7802 */ /* 0x000fe40000000f00 */
[----:B------:R-:W-:Y:S02]  /*1c6b0*/  LOP3.LUT R0, R2, 0x70, R0, 0xf8, !PT ;  /* 0x0000007002007812 */ /* 0x000fe400078ef800 */
[C---:B------:R-:W-:Y:S01]  /*1c6c0*/  LOP3.LUT R35, R32.reuse, 0x40, RZ, 0xfc, !PT ;  /* 0x0000004020237812 */ /* 0x040fe200078efcff */
[----:B-1----:R-:W-:Y:S01]  /*1c6d0*/  ULEA UR4, UR5, UR4, 0x18 ;  /* 0x0000000405047291 */ /* 0x002fe2000f8ec03f */
[----:B------:R-:W-:-:S05]  /*1c6e0*/  LOP3.LUT R33, R32, 0x80, RZ, 0xfc, !PT ;  /* 0x0000008020217812 */ /* 0x000fca00078efcff */
[----:B------:R-:W-:-:S04]  /*1c6f0*/  IMAD.U32 R22, RZ, RZ, UR4 ;  /* 0x00000004ff167e24 */ /* 0x000fc8000f8e00ff */
[----:B--2---:R-:W-:-:S07]  /*1c700*/  IMAD R37, R36, 0x2, R22 ;  /* 0x0000000224257824 */ /* 0x004fce00078e0216 */
.L_x_781:
[----:B0-----:R-:W0:Y:S02]  /*1c710*/  LDC.64 R30, c[0x0][0xc88] ;  /* 0x00032200ff1e7b82 */ /* 0x001e240000000a00 */
[----:B0-----:R-:W-:-:S06]  /*1c720*/  IMAD.WIDE R30, R19, 0x4, R30 ;  /* 0x00000004131e7825 */ /* 0x001fcc00078e021e */
[----:B--2---:R-:W2:Y:S01]  /*1c730*/  LDG.E R30, desc[UR48][R30.64] ;  /* 0x000000301e1e7981 */ /* 0x004ea2000c1e1900 */
[----:B------:R-:W-:Y:S05]  /*1c740*/  YIELD ;  /* 0x0000000000007946 */ /* 0x000fea0003800000 */
[----:B------:R-:W-:Y:S01]  /*1c750*/  ULDC.64 UR4, c[0x0][0xa28] ;  /* 0x00028a0000047ab9 */ /* 0x000fe20000000a00 */
[----:B------:R-:W-:Y:S01]  /*1c760*/  ULDC.64 UR8, c[0x0][0xa18] ;  /* 0x0002860000087ab9 */ /* 0x000fe20000000a00 */
[----:B------:R-:W-:Y:S01]  /*1c770*/  ISETP.NE.U32.AND P0, PT, RZ, UR4, PT ;  /* 0x00000004ff007c0c */ /* 0x000fe2000bf05070 */
[----:B------:R-:W-:Y:S01]  /*1c780*/  ULDC.64 UR6, c[0x0][0xa10] ;  /* 0x0002840000067ab9 */ /* 0x000fe20000000a00 */
[----:B------:R-:W-:-:S02]  /*1c790*/  MOV R11, RZ ;  /* 0x000000ff000b7202 */ /* 0x000fc40000000f00 */
[----:B------:R-:W-:Y:S02]  /*1c7a0*/  ISETP.NE.AND.EX P0, PT, RZ, UR5, PT, P0 ;  /* 0x00000005ff007c0c */ /* 0x000fe4000bf05300 */
[----:B------:R-:W-:-:S04]  /*1c7b0*/  ISETP.NE.U32.AND P2, PT, RZ, UR6, PT ;  /* 0x00000006ff007c0c */ /* 0x000fc8000bf45070 */
[----:B------:R-:W-:Y:S01]  /*1c7c0*/  ISETP.NE.AND.EX P2, PT, RZ, UR7, PT, P2 ;  /* 0x00000007ff007c0c */ /* 0x000fe2000bf45320 */
[----:B------:R-:W-:Y:S01]  /*1c7d0*/  IMAD.MOV.U32 R34, RZ, RZ, RZ ;  /* 0x000000ffff227224 */ /* 0x000fe200078e00ff */
[----:B--2---:R-:W-:-:S05]  /*1c7e0*/  SHF.R.S32.HI R0, RZ, 0x1f, R30 ;  /* 0x0000001fff007819 */ /* 0x004fca000001141e */
[C---:B------:R-:W-:Y:S01]  /*1c7f0*/  @P0 LEA R2, P1, R30.reuse, UR4, 0x2 ;  /* 0x000000041e020c11 */ /* 0x040fe2000f8210ff */
[C---:B------:R-:W-:Y:S01]  /*1c800*/  IMAD.SHL.U32 R23, R30.reuse, 0x4, RZ ;  /* 0x000000041e177824 */ /* 0x040fe200078e00ff */
[C-C-:B------:R-:W-:Y:S01]  /*1c810*/  SHF.L.U64.HI R24, R30.reuse, 0x2, R0.reuse ;  /* 0x000000021e187819 */ /* 0x140fe20000010200 */
[----:B------:R0:W-:Y:S01]  /*1c820*/  STL [R1+0x18], R0 ;  /* 0x0000180001007387 */ /* 0x0001e20000100800 */
[----:B------:R-:W-:Y:S01]  /*1c830*/  @P0 LEA.HI.X R3, R30, UR5, R0, 0x2, P1 ;  /* 0x000000051e030c11 */ /* 0x000fe200088f1400 */
[----:B------:R-:W-:Y:S01]  /*1c840*/  ULDC.64 UR4, c[0x0][0xa00] ;  /* 0x0002800000047ab9 */ /* 0x000fe20000000a00 */
[----:B------:R-:W-:-:S03]  /*1c850*/  ISETP.NE.U32.AND P1, PT, RZ, UR8, PT ;  /* 0x00000008ff007c0c */ /* 0x000fc6000bf25070 */
[----:B------:R1:W2:Y:S01]  /*1c860*/  @P0 LDG.E R11, desc[UR48][R2.64] ;  /* 0x00000030020b0981 */ /* 0x0002a2000c1e1900 */
[----:B------:R-:W-:Y:S02]  /*1c870*/  ISETP.NE.AND.EX P1, PT, RZ, UR9, PT, P1 ;  /* 0x00000009ff007c0c */ /* 0x000fe4000bf25310 */
[----:B------:R-:W-:Y:S02]  /*1c880*/  ISETP.NE.U32.AND P0, PT, RZ, UR4, PT ;  /* 0x00000004ff007c0c */ /* 0x000fe4000bf05070 */
[C---:B------:R-:W-:Y:S02]  /*1c890*/  IADD3 R4, P4, R23.reuse, UR6, RZ ;  /* 0x0000000617047c10 */ /* 0x040fe4000ff9e0ff */
[----:B------:R-:W-:Y:S02]  /*1c8a0*/  ISETP.NE.AND.EX P0, PT, RZ, UR5, PT, P0 ;  /* 0x00000005ff007c0c */ /* 0x000fe4000bf05300 */
[----:B0-----:R-:W-:Y:S02]  /*1c8b0*/  MOV R0, RZ ;  /* 0x000000ff00007202 */ /* 0x001fe40000000f00 */
[----:B-1----:R-:W-:Y:S01]  /*1c8c0*/  IADD3 R2, P3, R23, UR4, RZ ;  /* 0x0000000417027c10 */ /* 0x002fe2000ff7e0ff */
[----:B------:R-:W-:Y:S01]  /*1c8d0*/  ULDC UR4, c[0x0][0x288] ;  /* 0x0000a20000047ab9 */ /* 0x000fe20000000800 */
[----:B------:R-:W-:-:S02]  /*1c8e0*/  IADD3.X R5, R24, UR7, RZ, P4, !PT ;  /* 0x0000000718057c10 */ /* 0x000fc4000a7fe4ff */
[C---:B------:R-:W-:Y:S02]  /*1c8f0*/  IADD3.X R3, R24.reuse, UR5, RZ, P3, !PT ;  /* 0x0000000518037c10 */ /* 0x040fe40009ffe4ff */
[----:B------:R-:W-:Y:S01]  /*1c900*/  @P1 IADD3 R6, P3, R23, UR8, RZ ;  /* 0x0000000817061c10 */ /* 0x000fe2000ff7e0ff */
[----:B------:R-:W-:Y:S01]  /*1c910*/  IMAD.U32 R8, RZ, RZ, UR4 ;  /* 0x00000004ff087e24 */ /* 0x000fe2000f8e00ff */
[----:B------:R-:W5:Y:S01]  /*1c920*/  @P2 LDG.E R0, desc[UR48][R4.64] ;  /* 0x0000003004002981 */ /* 0x000f62000c1e1900 */
[----:B------:R-:W-:Y:S01]  /*1c930*/  ULDC.64 UR4, c[0x0][0x418] ;  /* 0x0001060000047ab9 */ /* 0x000fe20000000a00 */
[----:B------:R-:W-:Y:S02]  /*1c940*/  @P1 IADD3.X R7, R24, UR9, RZ, P3, !PT ;  /* 0x0000000918071c10 */ /* 0x000fe40009ffe4ff */
[----:B------:R-:W5:Y:S04]  /*1c950*/  @P0 LDG.E R34, desc[UR48][R2.64] ;  /* 0x0000003002220981 */ /* 0x000f68000c1e1900 */
[----:B------:R0:W3:Y:S01]  /*1c960*/  @P1 LDG.E R8, desc[UR48][R6.64] ;  /* 0x0000003006081981 */ /* 0x0000e2000c1e1900 */
[----:B------:R-:W-:-:S03]  /*1c970*/  UISETP.NE.U32.AND UP0, UPT, UR4, URZ, UPT ;  /* 0x0000003f0400728c */ /* 0x000fc6000bf05070 */
[----:B------:R-:W-:Y:S01]  /*1c980*/  ULDC UR4, c[0x0][0x424] ;  /* 0x0001090000047ab9 */ /* 0x000fe20000000800 */
[----:B------:R-:W-:-:S03]  /*1c990*/  UISETP.NE.AND.EX UP0, UPT, UR5, URZ, UPT, UP0 ;  /* 0x0000003f0500728c */ /* 0x000fc6000bf05300 */
[----:B------:R-:W-:Y:S01]  /*1c9a0*/  ULDC UR5, c[0x0][0x2f0] ;  /* 0x0000bc0000057ab9 */ /* 0x000fe20000000800 */
[----:B------:R-:W-:-:S04]  /*1c9b0*/  USEL UR4, UR4, 0x1, UP0 ;  /* 0x0000000104047887 */ /* 0x000fc80008000000 */
[----:B------:R-:W-:-:S03]  /*1c9c0*/  UIMAD UR4, UR4, UR5, URZ ;  /* 0x00000005040472a4 */ /* 0x000fc6000f8e023f */
[----:B------:R-:W-:Y:S02]  /*1c9d0*/  ULDC UR5, c[0x0][0x348] ;  /* 0x0000d20000057ab9 */ /* 0x000fe40000000800 */
[----:B0-----:R-:W-:Y:S01]  /*1c9e0*/  IMAD.U32 R6, RZ, RZ, UR5 ;  /* 0x00000005ff067e24 */ /* 0x001fe2000f8e00ff */
[----:B--2---:R-:W-:Y:S04]  /*1c9f0*/  STL [R1+0xc], R11 ;  /* 0x00000c0b01007387 */ /* 0x004fe80000100800 */
[----:B---3--:R0:W-:Y:S02]  /*1ca00*/  STL [R1+0x24], R8 ;  /* 0x0000240801007387 */ /* 0x0081e40000100800 */
[----:B0-----:R-:W-:Y:S01]  /*1ca10*/  MOV R8, UR4 ;  /* 0x0000000400087c02 */ /* 0x001fe20008000f00 */
[----:B------:R-:W-:Y:S06]  /*1ca20*/  @P1 BRA `(.L_x_677) ;  /* 0x0000000000141947 */ /* 0x000fec0003800000 */
[----:B------:R-:W-:Y:S05]  /*1ca30*/  @!P0 BRA `(.L_x_677) ;  /* 0x0000000000108947 */ /* 0x000fea0003800000 */
[----:B------:R-:W2:Y:S04]  /*1ca40*/  LDG.E R10, desc[UR48][R2.64] ;  /* 0x00000030020a7981 */ /* 0x000ea8000c1e1900 */
[----:B------:R-:W2:Y:S02]  /*1ca50*/  LDG.E R7, desc[UR48][R2.64+0x4] ;  /* 0x0000043002077981 */ /* 0x000ea4000c1e1900 */
[----:B--2---:R-:W-:-:S05]  /*1ca60*/  IMAD.IADD R2, R7, 0x1, -R10 ;  /* 0x0000000107027824 */ /* 0x004fca00078e0a0a */
[----:B------:R0:W-:Y:S02]  /*1ca70*/  STL [R1+0x24], R2 ;  /* 0x0000240201007387 */ /* 0x0001e40000100800 */
.L_x_677:
[----:B------:R-:W-:Y:S01]  /*1ca80*/  ULDC.64 UR4, c[0x0][0xa20] ;  /* 0x0002880000047ab9 */ /* 0x000fe20000000a00 */
[C---:B0-----:R-:W-:Y:S01]  /*1ca90*/  LOP3.LUT R2, R18.reuse, 0xff000000, RZ, 0xc0, !PT ;  /* 0xff00000012027812 */ /* 0x041fe200078ec0ff */
[----:B------:R-:W-:Y:S01]  /*1caa0*/  IMAD.MOV.U32 R31, RZ, RZ, R30 ;  /* 0x000000ffff1f7224 */ /* 0x000fe200078e001e */
[----:B------:R-:W-:Y:S02]  /*1cab0*/  ISETP.NE.U32.AND P0, PT, RZ, UR4, PT ;  /* 0x00000004ff007c0c */ /* 0x000fe4000bf05070 */
[----:B------:R-:W-:Y:S02]  /*1cac0*/  SHF.R.U32.HI R2, RZ, 0x8, R2 ;  /* 0x00000008ff027819 */ /* 0x000fe40000011602 */
[----:B------:R-:W-:Y:S02]  /*1cad0*/  ISETP.NE.AND.EX P0, PT, RZ, UR5, PT, P0 ;  /* 0x00000005ff007c0c */ /* 0x000fe4000bf05300 */
[C---:B------:R-:W-:Y:S02]  /*1cae0*/  LOP3.LUT R7, R18.reuse, 0xff0000, RZ, 0xc0, !PT ;  /* 0x00ff000012077812 */ /* 0x040fe400078ec0ff */
[----:B------:R-:W-:-:S02]  /*1caf0*/  LOP3.LUT R18, R18, 0xffff, RZ, 0xc0, !PT ;  /* 0x0000ffff12127812 */ /* 0x000fc400078ec0ff */
[----:B------:R-:W-:-:S07]  /*1cb00*/  LEA.HI R7, R7, R2, RZ, 0x10 ;  /* 0x0000000207077211 */ /* 0x000fce00078f80ff */
[----:B------:R-:W-:Y:S05]  /*1cb10*/  @!P0 BRA `(.L_x_678) ;  /* 0x0000000000108947 */ /* 0x000fea0003800000 */
[----:B------:R-:W-:-:S04]  /*1cb20*/  IADD3 R2, P0, R23, UR4, RZ ;  /* 0x0000000417027c10 */ /* 0x000fc8000ff1e0ff */
[----:B------:R-:W-:-:S05]  /*1cb30*/  IADD3.X R3, R24, UR5, RZ, P0, !PT ;  /* 0x0000000518037c10 */ /* 0x000fca00087fe4ff */
[----:B------:R0:W5:Y:S01]  /*1cb40*/  LDG.E R8, desc[UR48][R2.64] ;  /* 0x0000003002087981 */ /* 0x000162000c1e1900 */
[----:B------:R-:W-:Y:S05]  /*1cb50*/  BRA `(.L_x_679) ;  /* 0x0000000000247947 */ /* 0x000fea0003800000 */
.L_x_678:
[----:B------:R-:W-:Y:S02]  /*1cb60*/  ULDC.64 UR4, c[0x0][0xa08] ;  /* 0x0002820000047ab9 */ /* 0x000fe40000000a00 */
[----:B------:R-:W-:-:S04]  /*1cb70*/  ISETP.NE.U32.AND P0, PT, RZ, UR4, PT ;  /* 0x00000004ff007c0c */ /* 0x000fc8000bf05070 */
[----:B------:R-:W-:-:S13]  /*1cb80*/  ISETP.NE.AND.EX P0, PT, RZ, UR5, PT, P0 ;  /* 0x00000005ff007c0c */ /* 0x000fda000bf05300 */
[----:B------:R-:W-:Y:S05]  /*1cb90*/  @!P0 BRA `(.L_x_679) ;  /* 0x0000000000148947 */ /* 0x000fea0003800000 */
[----:B------:R-:W0:Y:S02]  /*1cba0*/  LDC.64 R2, c[0x0][0xa08] ;  /* 0x00028200ff027b82 */ /* 0x000e240000000a00 */
[----:B0-----:R-:W-:-:S05]  /*1cbb0*/  IMAD.WIDE R2, R31, 0x4, R2 ;  /* 0x000000041f027825 */ /* 0x001fca00078e0202 */
[----:B------:R-:W2:Y:S04]  /*1cbc0*/  LDG.E R8, desc[UR48][R2.64] ;  /* 0x0000003002087981 */ /* 0x000ea8000c1e1900 */
[----:B------:R-:W2:Y:S02]  /*1cbd0*/  LDG.E R9, desc[UR48][R2.64+0x4] ;  /* 0x0000043002097981 */ /* 0x000ea4000c1e1900 */
[----:B--2---:R-:W-:-:S07]  /*1cbe0*/  IADD3 R8, -R8, R9, RZ ;  /* 0x0000000908087210 */ /* 0x004fce0007ffe1ff */
.L_x_679:
[----:B0-----:R-:W2:Y:S04]  /*1cbf0*/  @P2 LDG.E R3, desc[UR48][R4.64] ;  /* 0x0000003004032981 */ /* 0x001ea8000c1e1900 */
[----:B------:R0:W2:Y:S01]  /*1cc00*/  @P2 LDG.E R2, desc[UR48][R4.64+0x4] ;  /* 0x0000043004022981 */ /* 0x0000a2000c1e1900 */
[----:B-----5:R-:W-:Y:S01]  /*1cc10*/  IMAD.IADD R8, R8, 0x1, -R11 ;  /* 0x0000000108087824 */ /* 0x020fe200078e0a0b */
[----:B------:R-:W-:Y:S01]  /*1cc20*/  BSSY B0, `(.L_x_680) ;  /* 0x000002a000007945 */ /* 0x000fe20003800000 */
[----:B0-----:R-:W-:Y:S02]  /*1cc30*/  LOP3.LUT R5, R7, 0xff, RZ, 0xc0, !PT ;  /* 0x000000ff07057812 */ /* 0x001fe400078ec0ff */
[----:B------:R-:W-:Y:S01]  /*1cc40*/  SHF.R.U32.HI R7, RZ, 0x10, R7 ;  /* 0x00000010ff077819 */ /* 0x000fe20000011607 */
[----:B--2---:R-:W-:-:S05]  /*1cc50*/  @P2 IMAD.IADD R6, R2, 0x1, -R3 ;  /* 0x0000000102062824 */ /* 0x004fca00078e0a03 */
[----:B------:R-:W-:-:S04]  /*1cc60*/  IADD3 R3, R8, R6, RZ ;  /* 0x0000000608037210 */ /* 0x000fc80007ffe0ff */
[C---:B------:R-:W-:Y:S01]  /*1cc70*/  ISETP.GE.AND P1, PT, R3.reuse, 0x1, PT ;  /* 0x000000010300780c */ /* 0x040fe20003f26270 */
[----:B------:R-:W-:Y:S01]  /*1cc80*/  VIADD R2, R3, 0x5f ;  /* 0x0000005f03027836 */ /* 0x000fe20000000000 */
[----:B------:R0:W-:Y:S03]  /*1cc90*/  STL [R1+0x4], R3 ;  /* 0x0000040301007387 */ /* 0x0001e60000100800 */
[----:B------:R-:W-:-:S05]  /*1cca0*/  IMAD.HI R2, R2, 0x2aaaaaab, RZ ;  /* 0x2aaaaaab02027827 */ /* 0x000fca00078e02ff */
[----:B0-----:R-:W-:-:S04]  /*1ccb0*/  SHF.R.U32.HI R3, RZ, 0x1f, R2 ;  /* 0x0000001fff037819 */ /* 0x001fc80000011602 */
[----:B------:R-:W-:Y:S01]  /*1ccc0*/  LEA.HI.SX32 R4, R2, R3, 0x1c ;  /* 0x0000000302047211 */ /* 0x000fe200078fe2ff */
[----:B------:R-:W-:Y:S01]  /*1ccd0*/  IMAD.MOV.U32 R3, RZ, RZ, RZ ;  /* 0x000000ffff037224 */ /* 0x000fe200078e00ff */
[----:B------:R-:W-:Y:S06]  /*1cce0*/  @!P1 BRA `(.L_x_681) ;  /* 0x0000000000749947 */ /* 0x000fec0003800000 */
[----:B------:R-:W-:Y:S01]  /*1ccf0*/  ISETP.NE.AND P0, PT, R7, RZ, PT ;  /* 0x000000ff0700720c */ /* 0x000fe20003f05270 */
[----:B------:R-:W-:-:S03]  /*1cd00*/  ULDC UR4, c[0x0][0x9f0] ;  /* 0x00027c0000047ab9 */ /* 0x000fc60000000800 */
[----:B------:R-:W-:-:S04]  /*1cd10*/  SEL R9, R7, UR4, P0 ;  /* 0x0000000407097c07 */ /* 0x000fc80008000000 */
[----:B------:R-:W-:Y:S02]  /*1cd20*/  IABS R11, R9 ;  /* 0x00000009000b7213 */ /* 0x000fe40000000000 */
[----:B------:R-:W-:Y:S02]  /*1cd30*/  IADD3 R10, R9, -0x1, R4 ;  /* 0xffffffff090a7810 */ /* 0x000fe40007ffe004 */
[----:B------:R-:W0:Y:S08]  /*1cd40*/  I2F.RP R2, R11 ;  /* 0x0000000b00027306 */ /* 0x000e300000209400 */
[----:B0-----:R-:W0:Y:S02]  /*1cd50*/  MUFU.RCP R2, R2 ;  /* 0x0000000200027308 */ /* 0x001e240000001000 */
[----:B0-----:R-:W-:-:S06]  /*1cd60*/  IADD3 R2, R2, 0xffffffe, RZ ;  /* 0x0ffffffe02027810 */ /* 0x001fcc0007ffe0ff */
[----:B------:R0:W1:Y:S02]  /*1cd70*/  F2I.FTZ.U32.TRUNC.NTZ R3, R2 ;  /* 0x0000000200037305 */ /* 0x000064000021f000 */
[----:B0-----:R-:W-:-:S04]  /*1cd80*/  LOP3.LUT R2, R10, R9, RZ, 0x3c, !PT ;  /* 0x000000090a027212 */ /* 0x001fc800078e3cff */
[----:B------:R-:W-:Y:S01]  /*1cd90*/  ISETP.GE.AND P4, PT, R2, RZ, PT ;  /* 0x000000ff0200720c */ /* 0x000fe20003f86270 */
[----:B-1----:R-:W-:-:S04]  /*1cda0*/  IMAD.MOV R2, RZ, RZ, -R3 ;  /* 0x000000ffff027224 */ /* 0x002fc800078e0a03 */
[----:B------:R-:W-:Y:S02]  /*1cdb0*/  IMAD R12, R2, R11, RZ ;  /* 0x0000000b020c7224 */ /* 0x000fe400078e02ff */
[----:B------:R-:W-:-:S04]  /*1cdc0*/  IMAD.MOV.U32 R2, RZ, RZ, RZ ;  /* 0x000000ffff027224 */ /* 0x000fc800078e00ff */
[----:B------:R-:W-:Y:S01]  /*1cdd0*/  IMAD.HI.U32 R12, R3, R12, R2 ;  /* 0x0000000c030c7227 */ /* 0x000fe200078e0002 */
[----:B------:R-:W-:Y:S02]  /*1cde0*/  IABS R2, R10 ;  /* 0x0000000a00027213 */ /* 0x000fe40000000000 */
[----:B------:R-:W-:-:S03]  /*1cdf0*/  IABS R3, R9 ;  /* 0x0000000900037213 */ /* 0x000fc60000000000 */
[----:B------:R-:W-:Y:S01]  /*1ce00*/  IMAD.HI.U32 R12, R12, R2, RZ ;  /* 0x000000020c0c7227 */ /* 0x000fe200078e00ff */
[----:B------:R-:W-:-:S05]  /*1ce10*/  IADD3 R3, RZ, -R3, RZ ;  /* 0x80000003ff037210 */ /* 0x000fca0007ffe0ff */
[----:B------:R-:W-:-:S05]  /*1ce20*/  IMAD R2, R12, R3, R2 ;  /* 0x000000030c027224 */ /* 0x000fca00078e0202 */
[----:B------:R-:W-:-:S13]  /*1ce30*/  ISETP.GT.U32.AND P3, PT, R11, R2, PT ;  /* 0x000000020b00720c */ /* 0x000fda0003f64070 */
[----:B------:R-:W-:Y:S02]  /*1ce40*/  @!P3 IMAD.IADD R2, R2, 0x1, -R11 ;  /* 0x000000010202b824 */ /* 0x000fe400078e0a0b */
[----:B------:R-:W-:Y:S01]  /*1ce50*/  @!P3 VIADD R12, R12, 0x1 ;  /* 0x000000010c0cb836 */ /* 0x000fe20000000000 */
[----:B------:R-:W-:Y:S02]  /*1ce60*/  ISETP.NE.AND P3, PT, R9, RZ, PT ;  /* 0x000000ff0900720c */ /* 0x000fe40003f65270 */
[----:B------:R-:W-:-:S13]  /*1ce70*/  ISETP.GE.U32.AND P0, PT, R2, R11, PT ;  /* 0x0000000b0200720c */ /* 0x000fda0003f06070 */
[----:B------:R-:W-:-:S05]  /*1ce80*/  @P0 IADD3 R12, R12, 0x1, RZ ;  /* 0x000000010c0c0810 */ /* 0x000fca0007ffe0ff */
[----:B------:R-:W-:-:S04]  /*1ce90*/  IMAD.MOV.U32 R3, RZ, RZ, R12 ;  /* 0x000000ffff037224 */ /* 0x000fc800078e000c */
[----:B------:R-:W-:Y:S01]  /*1cea0*/  @!P4 IMAD.MOV R3, RZ, RZ, -R3 ;  /* 0x000000ffff03c224 */ /* 0x000fe200078e0a03 */
[----:B------:R-:W-:-:S07]  /*1ceb0*/  @!P3 LOP3.LUT R3, RZ, R9, RZ, 0x33, !PT ;  /* 0x00000009ff03b212 */ /* 0x000fce00078e33ff */
.L_x_681:
[----:B------:R-:W-:Y:S05]  /*1cec0*/  BSYNC B0 ;  /* 0x0000000000007941 */ /* 0x000fea0003800000 */
.L_x_680:
[-C--:B------:R-:W-:Y:S01]  /*1ced0*/  IMAD R2, R5, R3.reuse, RZ ;  /* 0x0000000305027224 */ /* 0x080fe200078e02ff */
[----:B------:R-:W-:Y:S04]  /*1cee0*/  BSSY B0, `(.L_x_682) ;  /* 0x0000151000007945 */ /* 0x000fe80003800000 */
[C---:B------:R-:W-:Y:S01]  /*1cef0*/  VIADDMNMX R3, R2.reuse, R3, R4, PT ;  /* 0x0000000302037246 */ /* 0x040fe20003800104 */
[----:B------:R-:W-:-:S04]  /*1cf00*/  IMAD R2, R2, 0x60, -R8 ;  /* 0x0000006002027824 */ /* 0x000fc800078e0a08 */
[----:B------:R-:W-:Y:S01]  /*1cf10*/  IMAD R3, R3, 0x60, -R8 ;  /* 0x0000006003037824 */ /* 0x000fe200078e0a08 */
[----:B------:R-:W-:-:S04]  /*1cf20*/  VIMNMX R2, RZ, R2, !PT ;  /* 0x00000002ff027248 */ /* 0x000fc80007fe0100 */
[----:B------:R-:W-:-:S04]  /*1cf30*/  VIMNMX R3, R3, R6, PT ;  /* 0x0000000603037248 */ /* 0x000fc80003fe0100 */
[----:B------:R-:W-:-:S13]  /*1cf40*/  ISETP.GT.AND P0, PT, R3, R2, PT ;  /* 0x000000020300720c */ /* 0x000fda0003f04270 */
[----:B------:R-:W-:Y:S01]  /*1cf50*/  @P0 IADD3 R8, R3, 0x5f, RZ ;  /* 0x0000005f03080810 */ /* 0x000fe20007ffe0ff */
[----:B------:R-:W-:-:S04]  /*1cf60*/  IMAD.WIDE.U32 R2, R2, -0x55555555, RZ ;  /* 0xaaaaaaab02027825 */ /* 0x000fc800078e00ff */
[----:B------:R-:W-:Y:S01]  /*1cf70*/  @P0 IMAD.HI R8, R8, 0x2aaaaaab, RZ ;  /* 0x2aaaaaab08080827 */ /* 0x000fe200078e02ff */
[----:B------:R-:W-:-:S04]  /*1cf80*/  SHF.R.U32.HI R6, RZ, 0x6, R3 ;  /* 0x00000006ff067819 */ /* 0x000fc80000011603 */
[----:B------:R-:W-:Y:S01]  /*1cf90*/  @P0 SHF.R.U32.HI R2, RZ, 0x1f, R8 ;  /* 0x0000001fff020819 */ /* 0x000fe20000011608 */
[----:B------:R-:W-:-:S03]  /*1cfa0*/  IMAD.MOV.U32 R3, RZ, RZ, R6 ;  /* 0x000000ffff037224 */ /* 0x000fc600078e0006 */
[----:B------:R-:W-:Y:S02]  /*1cfb0*/  @P0 LEA.HI.SX32 R3, R8, R2, 0x1c ;  /* 0x0000000208030211 */ /* 0x000fe400078fe2ff */
[----:B------:R-:W-:Y:S02]  /*1cfc0*/  PLOP3.LUT P0, PT, PT, PT, PT, 0x80, 0x0 ;  /* 0x000000000000781c */ /* 0x000fe40003f0f070 */
[----:B------:R-:W-:-:S13]  /*1cfd0*/  ISETP.GT.AND P3, PT, R3, R6, PT ;  /* 0x000000060300720c */ /* 0x000fda0003f64270 */
[----:B------:R-:W-:Y:S05]  /*1cfe0*/  @!P3 BRA `(.L_x_683) ;  /* 0x000000140000b947 */ /* 0x000fea0003800000 */
[----:B------:R-:W-:Y:S01]  /*1cff0*/  UMOV UR4, 0xffffffff ;  /* 0xffffffff00047882 */ /* 0x000fe20000000000 */
[----:B------:R-:W-:Y:S02]  /*1d000*/  SEL R2, R31, RZ, !P2 ;  /* 0x000000ff1f027207 */ /* 0x000fe40005000000 */
[----:B------:R-:W-:Y:S05]  /*1d010*/  BRA.DIV UR4, `(.L_x_684) ;  /* 0x0000006a04c47947 */ /* 0x000fea000b800000 */
[----:B------:R-:W0:Y:S02]  /*1d020*/  S2R R8, SR_TID.X ;  /* 0x0000000000087919 */ /* 0x000e240000002100 */
[----:B0-----:R-:W-:-:S04]  /*1d030*/  SHF.R.U32.HI R8, RZ, 0x5, R8 ;  /* 0x00000005ff087819 */ /* 0x001fc80000011608 */
[----:B------:R-:W-:-:S05]  /*1d040*/  LOP3.LUT R8, R8, 0x3, RZ, 0xc0, !PT ;  /* 0x0000000308087812 */ /* 0x000fca00078ec0ff */
[----:B------:R0:W1:Y:S02]  /*1d050*/  SHFL.IDX PT, R14, R8, RZ, 0x1f ;  /* 0x00001fff080e7589 */ /* 0x00006400000e0000 */
.L_x_837:
[----:B-1----:R-:W-:Y:S02]  /*1d060*/  ISETP.NE.AND P0, PT, R14, RZ, PT ;  /* 0x000000ff0e00720c */ /* 0x002fe40003f05270 */
[----:B------:R-:W-:-:S11]  /*1d070*/  PLOP3.LUT P6, PT, PT, PT, PT, 0x8, 0x0 ;  /* 0x000000000000781c */ /* 0x000fd60003fce170 */
[----:B------:R-:W-:Y:S05]  /*1d080*/  @P0 BRA `(.L_x_685) ;  /* 0x00000000000c0947 */ /* 0x000fea0003800000 */
[----:B------:R-:W-:-:S03]  /*1d090*/  UMOV UR4, 0xffffffff ;  /* 0xffffffff00047882 */ /* 0x000fc60000000000 */
[----:B------:R-:W-:Y:S05]  /*1d0a0*/  BRA.DIV UR4, `(.L_x_686) ;  /* 0x0000006a04d47947 */ /* 0x000fea000b800000 */
[----:B------:R-:W-:-:S13]  /*1d0b0*/  ELECT P6, URZ, PT ;  /* 0x00000000003f782f */ /* 0x000fda00038c0000 */
.L_x_685:
[----:B0-----:R-:W2:Y:S01]  /*1d0c0*/  LDL R8, [R1+0x28] ;  /* 0x0000280001087983 */ /* 0x001ea20000100800 */
[----:B------:R-:W-:Y:S01]  /*1d0d0*/  BSSY B1, `(.L_x_687) ;  /* 0x0000008000017945 */ /* 0x000fe20003800000 */
[----:B--2---:R-:W-:-:S05]  /*1d0e0*/  VIADD R8, R8, 0x1 ;  /* 0x0000000108087836 */ /* 0x004fca0000000000 */
[----:B------:R-:W-:-:S04]  /*1d0f0*/  LEA.HI R9, R8, R8, RZ, 0x1 ;  /* 0x0000000808097211 */ /* 0x000fc800078f08ff */
[----:B------:R-:W-:-:S04]  /*1d100*/  LOP3.LUT R9, R9, 0xfffffffe, RZ, 0xc0, !PT ;  /* 0xfffffffe09097812 */ /* 0x000fc800078ec0ff */
[----:B------:R-:W-:-:S04]  /*1d110*/  IADD3 R8, R8, -R9, RZ ;  /* 0x8000000908087210 */ /* 0x000fc80007ffe0ff */
[----:B------:R-:W-:-:S04]  /*1d120*/  SHF.L.U32 R8, R8, 0x1f, RZ ;  /* 0x0000001f08087819 */ /* 0x000fc800000006ff */
[----:B------:R-:W0:Y:S02]  /*1d130*/  SYNCS.PHASECHK.TRANS64.TRYWAIT P0, [R22+URZ+0x30820], R8 ;  /* 0x03082008160075a7 */ /* 0x000e24000800017f */
[----:B0-----:R-:W-:Y:S05]  /*1d140*/  @!P0 BRA `(.L_x_688) ;  /* 0x0000006800cc8947 */ /* 0x001fea0003800000 */
.L_x_840:
[----:B------:R-:W-:Y:S05]  /*1d150*/  BSYNC B1 ;  /* 0x0000000000017941 */ /* 0x000fea0003800000 */
.L_x_687:
[----:B------:R-:W-:Y:S04]  /*1d160*/  BSSY B1, `(.L_x_689) ;  /* 0x000008b000017945 */ /* 0x000fe80003800000 */
[----:B------:R-:W-:Y:S05]  /*1d170*/  @!P6 BRA `(.L_x_690) ;  /* 0x000000080024e947 */ /* 0x000fea0003800000 */
[----:B------:R-:W-:Y:S01]  /*1d180*/  IMAD R12, R27, 0x8, R22 ;  /* 0x000000081b0c7824 */ /* 0x000fe200078e0216 */
[----:B------:R-:W-:Y:S01]  /*1d190*/  SHF.L.U32 R11, R29, 0x1f, RZ ;  /* 0x0000001f1d0b7819 */ /* 0x000fe200000006ff */
[----:B------:R-:W1:Y:S01]  /*1d1a0*/  S2R R9, SR_TID.X ;  /* 0x0000000000097919 */ /* 0x000e620000002100 */
[----:B------:R-:W-:Y:S02]  /*1d1b0*/  BSSY B2, `(.L_x_691) ;  /* 0x0000005000027945 */ /* 0x000fe40003800000 */
[----:B------:R-:W2:Y:S01]  /*1d1c0*/  SYNCS.PHASECHK.TRANS64.TRYWAIT P0, [R12+URZ+0x308a0], R11 ;  /* 0x0308a00b0c0075a7 */ /* 0x000ea2000800017f */
[----:B-1----:R-:W-:-:S04]  /*1d1d0*/  LOP3.LUT R9, R9, 0x7f, RZ, 0xc0, !PT ;  /* 0x0000007f09097812 */ /* 0x002fc800078ec0ff */
[----:B------:R-:W-:Y:S01]  /*1d1e0*/  ISETP.NE.AND P2, PT, R9, RZ, PT ;  /* 0x000000ff0900720c */ /* 0x000fe20003f45270 */
[----:B--2---:R-:W-:-:S12]  /*1d1f0*/  @!P0 BRA `(.L_x_692) ;  /* 0x0000006800b48947 */ /* 0x004fd80003800000 */
.L_x_841:
[----:B------:R-:W-:Y:S05]  /*1d200*/  BSYNC B2 ;  /* 0x0000000000027941 */ /* 0x000fea0003800000 */
.L_x_691:
[----:B------:R-:W-:Y:S04]  /*1d210*/  BSSY B2, `(.L_x_693) ;  /* 0x0000009000027945 */ /* 0x000fe80003800000 */
[----:B------:R-:W-:Y:S05]  /*1d220*/  @P2 BRA `(.L_x_694) ;  /* 0x00000000001c2947 */ /* 0x000fea0003800000 */
[----:B------:R-:W2:Y:S01]  /*1d230*/  S2R R9, SR_TID.X ;  /* 0x0000000000097919 */ /* 0x000ea20000002100 */
[----:B0-----:R-:W-:-:S04]  /*1d240*/  IMAD.MOV.U32 R8, RZ, RZ, 0x9000 ;  /* 0x00009000ff087424 */ /* 0x001fc800078e00ff */
[----:B------:R3:W-:Y:S01]  /*1d250*/  SYNCS.ARRIVE.TRANS64 RZ, [R12+URZ+0x30890], R8 ;  /* 0x030890080cff79a7 */ /* 0x0007e2000800003f */
[----:B--2---:R-:W-:-:S04]  /*1d260*/  LOP3.LUT R9, R9, 0x1f, RZ, 0xc0, !PT ;  /* 0x0000001f09097812 */ /* 0x004fc800078ec0ff */
[----:B------:R-:W-:-:S13]  /*1d270*/  ISETP.NE.AND P0, PT, R9, RZ, PT ;  /* 0x000000ff0900720c */ /* 0x000fda0003f05270 */
[----:B---3--:R-:W-:Y:S05]  /*1d280*/  @!P0 BRA `(.L_x_694) ;  /* 0x0000000000048947 */ /* 0x008fea0003800000 */
[----:B------:R-:W-:Y:S01]  /*1d290*/  BPT.TRAP 0x1 ;  /* 0x000000040000795c */ /* 0x000fe20000300000 */
.L_x_694:
[----:B------:R-:W-:Y:S05]  /*1d2a0*/  BSYNC B2 ;  /* 0x0000000000027941 */ /* 0x000fea0003800000 */
.L_x_693:
[----:B------:R-:W-:Y:S01]  /*1d2b0*/  MOV R25, RZ ;  /* 0x000000ff00197202 */ /* 0x000fe20000000f00 */
[----:B------:R-:W-:Y:S01]  /*1d2c0*/  IMAD R10, R27, 0x9000, R22 ;  /* 0x000090001b0a7824 */ /* 0x000fe200078e0216 */
[----:B------:R-:W-:Y:S01]  /*1d2d0*/  UIADD3 UR4, UP0, UR36, 0x570, URZ ;  /* 0x0000057024047890 */ /* 0x000fe2000ff1e03f */
[----:B------:R-:W-:Y:S01]  /*1d2e0*/  IMAD R9, R3, 0x60, R0 ;  /* 0x0000006003097824 */ /* 0x000fe200078e0200 */
[----:B------:R-:W-:Y:S01]  /*1d2f0*/  R2UR UR10, R25 ;  /* 0x00000000190a72ca */ /* 0x000fe200000e0000 */
[----:B0-----:R-:W-:Y:S01]  /*1d300*/  VIADD R8, R12, 0x30890 ;  /* 0x000308900c087836 */ /* 0x001fe20000000000 */
[----:B------:R-:W-:Y:S01]  /*1d310*/  PLOP3.LUT P0, PT, PT, PT, PT, 0x80, 0x0 ;  /* 0x000000000000781c */ /* 0x000fe20003f0f070 */
[----:B------:R-:W-:Y:S01]  /*1d320*/  VIADD R9, R9, 0xffffffa0 ;  /* 0xffffffa009097836 */ /* 0x000fe20000000000 */
[----:B------:R-:W-:Y:S01]  /*1d330*/  IADD3 R13, R10, 0x1e400, RZ ;  /* 0x0001e4000a0d7810 */ /* 0x000fe20007ffe0ff */
[----:B------:R-:W-:Y:S01]  /*1d340*/  UIADD3.X UR5, URZ, UR37, URZ, UP0, !UPT ;  /* 0x000000253f057290 */ /* 0x000fe200087fe43f */
[----:B------:R-:W-:Y:S01]  /*1d350*/  UMOV UR6, 0x0 ;  /* 0x0000000000067882 */ /* 0x000fe20000000000 */
[----:B------:R-:W-:-:S10]  /*1d360*/  UMOV UR7, 0x12f00000 ;  /* 0x12f0000000077882 */ /* 0x000fd40000000000 */
.L_x_695:
[----:B------:R-:W-:-:S13]  /*1d370*/  @P0 ELECT P3, URZ, PT ;  /* 0x00000000003f082f */ /* 0x000fda0003860000 */
[----:B------:R-:W-:Y:S02]  /*1d380*/  @P3 R2UR UR13, R2 ;  /* 0x00000000020d32ca */ /* 0x000fe400000e0000 */
[----:B------:R-:W-:Y:S02]  /*1d390*/  @P3 R2UR UR12, R18 ;  /* 0x00000000120c32ca */ /* 0x000fe400000e0000 */
[----:B------:R-:W-:Y:S02]  /*1d3a0*/  @P3 R2UR UR11, R9 ;  /* 0x00000000090b32ca */ /* 0x000fe400000e0000 */
[----:B------:R-:W-:Y:S02]  /*1d3b0*/  @P3 R2UR UR9, R8 ;  /* 0x00000000080932ca */ /* 0x000fe400000e0000 */
[----:B------:R-:W-:Y:S02]  /*1d3c0*/  @P3 R2UR UR8, R13 ;  /* 0x000000000d0832ca */ /* 0x000fe400000e0000 */
[----:B------:R-:W-:-:S02]  /*1d3d0*/  @P3 PLOP3.LUT P0, PT, P3, PT, PT, 0x8, 0x0 ;  /* 0x000000000000381c */ /* 0x000fc40001f0e170 */
[----:B------:R-:W-:-:S09]  /*1d3e0*/  PLOP3.LUT P3, PT, PT, PT, PT, 0x8, 0x0 ;  /* 0x000000000000781c */ /* 0x000fd20003f6e170 */
[----:B------:R0:W-:Y:S02]  /*1d3f0*/  UTMALDG.4D [UR8], [UR4], desc[UR6] ;  /* 0x00000608040075b4 */ /* 0x0001e40008019000 */
[----:B0-----:R-:W-:Y:S05]  /*1d400*/  @P0 BRA.U.ANY `(.L_x_695) ;  /* 0xfffffffd00d80947 */ /* 0x001fea000393ffff */
[----:B------:R-:W-:Y:S01]  /*1d410*/  IMAD.MOV.U32 R21, RZ, RZ, 0x40 ;  /* 0x00000040ff157424 */ /* 0x000fe200078e00ff */
[----:B------:R-:W-:Y:S01]  /*1d420*/  PLOP3.LUT P0, PT, PT, PT, PT, 0x80, 0x0 ;  /* 0x000000000000781c */ /* 0x000fe20003f0f070 */
[----:B------:R-:W-:Y:S01]  /*1d430*/  VIADD R13, R10, 0x21400 ;  /* 0x000214000a0d7836 */ /* 0x000fe20000000000 */
[----:B------:R-:W-:Y:S01]  /*1d440*/  UMOV UR6, 0x0 ;  /* 0x0000000000067882 */ /* 0x000fe20000000000 */
[----:B------:R-:W-:Y:S01]  /*1d450*/  UMOV UR7, 0x12f00000 ;  /* 0x12f0000000077882 */ /* 0x000fe20000000000 */
[----:B------:R-:W-:-:S15]  /*1d460*/  R2UR UR10, R21 ;  /* 0x00000000150a72ca */ /* 0x000fde00000e0000 */
.L_x_696:
        /* <DEDUP_REMOVED lines=10> */
[----:B------:R-:W-:Y:S01]  /*1d510*/  MOV R20, 0x80 ;  /* 0x0000008000147802 */ /* 0x000fe20000000f00 */
[----:B------:R-:W-:Y:S01]  /*1d520*/  VIADD R13, R10, 0x24400 ;  /* 0x000244000a0d7836 */ /* 0x000fe20000000000 */
[----:B------:R-:W-:Y:S01]  /*1d530*/  PLOP3.LUT P0, PT, PT, PT, PT, 0x80, 0x0 ;  /* 0x000000000000781c */ /* 0x000fe20003f0f070 */
[----:B------:R-:W-:Y:S01]  /*1d540*/  UMOV UR6, 0x0 ;  /* 0x0000000000067882 */ /* 0x000fe20000000000 */
[----:B------:R-:W-:Y:S01]  /*1d550*/  R2UR UR10, R20 ;  /* 0x00000000140a72ca */ /* 0x000fe200000e0000 */
[----:B------:R-:W-:-:S14]  /*1d560*/  UMOV UR7, 0x12f00000 ;  /* 0x12f0000000077882 */ /* 0x000fdc0000000000 */
.L_x_697:
        /* <DEDUP_REMOVED lines=10> */
[----:B------:R-:W0:Y:S01]  /*1d610*/  SYNCS.PHASECHK.TRANS64.TRYWAIT P0, [R12+URZ+0x308c0], R11 ;  /* 0x0308c00b0c0075a7 */ /* 0x000e22000800017f */
[----:B------:R-:W-:Y:S04]  /*1d620*/  BSSY B2, `(.L_x_698) ;  /* 0x0000002000027945 */ /* 0x000fe80003800000 */
[----:B0-----:R-:W-:Y:S05]  /*1d630*/  @!P0 BRA `(.L_x_699) ;  /* 0x0000006400b88947 */ /* 0x001fea0003800000 */
.L_x_842:
[----:B------:R-:W-:Y:S05]  /*1d640*/  BSYNC B2 ;  /* 0x0000000000027941 */ /* 0x000fea0003800000 */
.L_x_698:
[----:B------:R-:W-:Y:S01]  /*1d650*/  BSSY B2, `(.L_x_700) ;  /* 0x000000b000027945 */ /* 0x000fe20003800000 */
[----:B------:R-:W-:Y:S01]  /*1d660*/  IMAD.MOV.U32 R14, RZ, RZ, 0x0 ;  /* 0x00000000ff0e7424 */ /* 0x000fe200078e00ff */
[----:B------:R-:W-:Y:S02]  /*1d670*/  MOV R15, 0x12f00000 ;  /* 0x12f00000000f7802 */ /* 0x000fe40000000f00 */
[----:B------:R-:W-:Y:S05]  /*1d680*/  @P2 BRA `(.L_x_701) ;  /* 0x00000000001c2947 */ /* 0x000fea0003800000 */
[----:B------:R-:W2:Y:S01]  /*1d690*/  S2R R8, SR_TID.X ;  /* 0x0000000000087919 */ /* 0x000ea20000002100 */
[----:B01----:R-:W-:-:S04]  /*1d6a0*/  IMAD.MOV.U32 R11, RZ, RZ, 0x9000 ;  /* 0x00009000ff0b7424 */ /* 0x003fc800078e00ff */
[----:B------:R3:W-:Y:S01]  /*1d6b0*/  SYNCS.ARRIVE.TRANS64 RZ, [R12+URZ+0x308b0], R11 ;  /* 0x0308b00b0cff79a7 */ /* 0x0007e2000800003f */
[----:B--2---:R-:W-:-:S04]  /*1d6c0*/  LOP3.LUT R8, R8, 0x1f, RZ, 0xc0, !PT ;  /* 0x0000001f08087812 */ /* 0x004fc800078ec0ff */
[----:B------:R-:W-:-:S13]  /*1d6d0*/  ISETP.NE.AND P0, PT, R8, RZ, PT ;  /* 0x000000ff0800720c */ /* 0x000fda0003f05270 */
[----:B---3--:R-:W-:Y:S05]  /*1d6e0*/  @!P0 BRA `(.L_x_701) ;  /* 0x0000000000048947 */ /* 0x008fea0003800000 */
[----:B------:R-:W-:Y:S01]  /*1d6f0*/  BPT.TRAP 0x1 ;  /* 0x000000040000795c */ /* 0x000fe20000300000 */
.L_x_701:
[----:B------:R-:W-:Y:S05]  /*1d700*/  BSYNC B2 ;  /* 0x0000000000027941 */ /* 0x000fea0003800000 */
.L_x_700:
[----:B------:R-:W-:Y:S01]  /*1d710*/  R2UR UR10, R25 ;  /* 0x00000000190a72ca */ /* 0x000fe200000e0000 */
[----:B------:R-:W-:Y:S01]  /*1d720*/  UIADD3 UR4, UP0, UR36, 0x670, URZ ;  /* 0x0000067024047890 */ /* 0x000fe2000ff1e03f */
[----:B------:R-:W-:Y:S01]  /*1d730*/  R2UR UR6, R14 ;  /* 0x000000000e0672ca */ /* 0x000fe200000e0000 */
[----:B01----:R-:W-:Y:S01]  /*1d740*/  VIADD R12, R12, 0x308b0 ;  /* 0x000308b00c0c7836 */ /* 0x003fe20000000000 */
[----:B------:R-:W-:Y:S01]  /*1d750*/  R2UR UR7, R15 ;  /* 0x000000000f0772ca */ /* 0x000fe200000e0000 */
[----:B------:R-:W-:Y:S01]  /*1d760*/  UIADD3.X UR5, URZ, UR37, URZ, UP0, !UPT ;  /* 0x000000253f057290 */ /* 0x000fe200087fe43f */
[----:B------:R-:W-:Y:S02]  /*1d770*/  PLOP3.LUT P0, PT, PT, PT, PT, 0x80, 0x0 ;  /* 0x000000000000781c */ /* 0x000fe40003f0f070 */
[----:B------:R-:W-:-:S11]  /*1d780*/  IADD3 R8, R10, 0x400, RZ ;  /* 0x000004000a087810 */ /* 0x000fd60007ffe0ff */
.L_x_702:
        /* <DEDUP_REMOVED lines=10> */
[----:B------:R-:W-:Y:S01]  /*1d830*/  R2UR UR10, R21 ;  /* 0x00000000150a72ca */ /* 0x000fe200000e0000 */
[----:B------:R-:W-:Y:S01]  /*1d840*/  VIADD R8, R10, 0x3400 ;  /* 0x000034000a087836 */ /* 0x000fe20000000000 */
[----:B------:R-:W-:Y:S02]  /*1d850*/  R2UR UR6, R14 ;  /* 0x000000000e0672ca */ /* 0x000fe400000e0000 */
[----:B------:R-:W-:Y:S02]  /*1d860*/  R2UR UR7, R15 ;  /* 0x000000000f0772ca */ /* 0x000fe400000e0000 */
[----:B------:R-:W-:-:S13]  /*1d870*/  PLOP3.LUT P0, PT, PT, PT, PT, 0x80, 0x0 ;  /* 0x000000000000781c */ /* 0x000fda0003f0f070 */
.L_x_703:
        /* <DEDUP_REMOVED lines=15> */
.L_x_704:
        /* <DEDUP_REMOVED lines=9> */
[----:B-1----:R-:W-:Y:S05]  /*1da00*/  @P0 BRA.U.ANY `(.L_x_704) ;  /* 0xfffffffd00d80947 */ /* 0x002fea000393ffff */
.L_x_690:
[----:B------:R-:W-:Y:S05]  /*1da10*/  BSYNC B1 ;  /* 0x0000000000017941 */ /* 0x000fea0003800000 */
.L_x_689:
[----:B------:R-:W-:Y:S01]  /*1da20*/  VIADD R12, R3, 0xfffffffe ;  /* 0xfffffffe030c7836 */ /* 0x000fe20000000000 */
[----:B------:R-:W-:Y:S02]  /*1da30*/  IADD3 R27, R27, 0x1, RZ ;  /* 0x000000011b1b7810 */ /* 0x000fe40007ffe0ff */
[----:B------:R-:W-:Y:S02]  /*1da40*/  PLOP3.LUT P0, PT, PT, PT, PT, 0x8, 0x0 ;  /* 0x000000000000781c */ /* 0x000fe40003f0e170 */
[----:B------:R-:W-:Y:S02]  /*1da50*/  ISETP.GE.AND P3, PT, R12, R6, PT ;  /* 0x000000060c00720c */ /* 0x000fe40003f66270 */
[----:B------:R-:W-:-:S04]  /*1da60*/  ISETP.NE.AND P2, PT, R27, 0x2, PT ;  /* 0x000000021b00780c */ /* 0x000fc80003f45270 */
[----:B------:R-:W-:Y:S02]  /*1da70*/  SEL R3, RZ, 0x1, P2 ;  /* 0x00000001ff037807 */ /* 0x000fe40001000000 */
[----:B------:R-:W-:Y:S02]  /*1da80*/  SEL R27, R27, RZ, P2 ;  /* 0x000000ff1b1b7207 */ /* 0x000fe40001000000 */
[----:B------:R-:W-:-:S03]  /*1da90*/  LOP3.LUT R29, R29, R3, RZ, 0x3c, !PT ;  /* 0x000000031d1d7212 */ /* 0x000fc600078e3cff */
[----:B------:R-:W-:Y:S05]  /*1daa0*/  @!P3 BRA `(.L_x_683) ;  /* 0x000000080050b947 */ /* 0x000fea0003800000 */
.L_x_721:
[----:B------:R-:W-:Y:S05]  /*1dab0*/  YIELD ;  /* 0x0000000000007946 */ /* 0x000fea0003800000 */
        /* <DEDUP_REMOVED lines=10> */
.L_x_843:
[----:B------:R-:W-:Y:S05]  /*1db60*/  BSYNC B2 ;  /* 0x0000000000027941 */ /* 0x000fea0003800000 */
.L_x_707:
[----:B------:R-:W-:Y:S04]  /*1db70*/  BSSY B2, `(.L_x_709) ;  /* 0x0000009000027945 */ /* 0x000fe80003800000 */
[----:B------:R-:W-:Y:S05]  /*1db80*/  @P3 BRA `(.L_x_710) ;  /* 0x00000000001c3947 */ /* 0x000fea0003800000 */
[----:B0-----:R-:W0:Y:S01]  /*1db90*/  S2R R8, SR_TID.X ;  /* 0x0000000000087919 */ /* 0x001e220000002100 */
[----:B------:R-:W-:-:S04]  /*1dba0*/  MOV R3, 0x9000 ;  /* 0x0000900000037802 */ /* 0x000fc80000000f00 */
[----:B------:R2:W-:Y:S01]  /*1dbb0*/  SYNCS.ARRIVE.TRANS64 RZ, [R11+URZ+0x30890], R3 ;  /* 0x030890030bff79a7 */ /* 0x0005e2000800003f */
[----:B0-----:R-:W-:-:S04]  /*1dbc0*/  LOP3.LUT R8, R8, 0x1f, RZ, 0xc0, !PT ;  /* 0x0000001f08087812 */ /* 0x001fc800078ec0ff */
[----:B------:R-:W-:-:S13]  /*1dbd0*/  ISETP.NE.AND P2, PT, R8, RZ, PT ;  /* 0x000000ff0800720c */ /* 0x000fda0003f45270 */
[----:B--2---:R-:W-:Y:S05]  /*1dbe0*/  @!P2 BRA `(.L_x_710) ;  /* 0x000000000004a947 */ /* 0x004fea0003800000 */
[----:B------:R-:W-:Y:S01]  /*1dbf0*/  BPT.TRAP 0x1 ;  /* 0x000000040000795c */ /* 0x000fe20000300000 */
.L_x_710:
[----:B------:R-:W-:Y:S05]  /*1dc00*/  BSYNC B2 ;  /* 0x0000000000027941 */ /* 0x000fea0003800000 */
.L_x_709:
[----:B------:R-:W-:Y:S01]  /*1dc10*/  IMAD.MOV.U32 R20, RZ, RZ, RZ ;  /* 0x000000ffff147224 */ /* 0x000fe200078e00ff */
[----:B------:R-:W-:Y:S01]  /*1dc20*/  UIADD3 UR4, UP0, UR36, 0x570, URZ ;  /* 0x0000057024047890 */ /* 0x000fe2000ff1e03f */
[----:B------:R-:W-:Y:S01]  /*1dc30*/  IMAD R9, R27, 0x9000, R22 ;  /* 0x000090001b097824 */ /* 0x000fe200078e0216 */
[----:B------:R-:W-:Y:S01]  /*1dc40*/  PLOP3.LUT P2, PT, PT, PT, PT, 0x80, 0x0 ;  /* 0x000000000000781c */ /* 0x000fe20003f4f070 */
[----:B0-----:R-:W-:Y:S01]  /*1dc50*/  IMAD R8, R12, 0x60, R0 ;  /* 0x000000600c087824 */ /* 0x001fe200078e0200 */
[----:B------:R-:W-:Y:S01]  /*1dc60*/  R2UR UR10, R20 ;  /* 0x00000000140a72ca */ /* 0x000fe200000e0000 */
[----:B------:R-:W-:Y:S01]  /*1dc70*/  VIADD R3, R11, 0x30890 ;  /* 0x000308900b037836 */ /* 0x000fe20000000000 */
[----:B------:R-:W-:Y:S01]  /*1dc80*/  IADD3 R13, R9, 0x1e400, RZ ;  /* 0x0001e400090d7810 */ /* 0x000fe20007ffe0ff */
[----:B------:R-:W-:Y:S01]  /*1dc90*/  UIADD3.X UR5, URZ, UR37, URZ, UP0, !UPT ;  /* 0x000000253f057290 */ /* 0x000fe200087fe43f */
[----:B------:R-:W-:Y:S01]  /*1dca0*/  UMOV UR6, 0x0 ;  /* 0x0000000000067882 */ /* 0x000fe20000000000 */
[----:B------:R-:W-:-:S10]  /*1dcb0*/  UMOV UR7, 0x12f00000 ;  /* 0x12f0000000077882 */ /* 0x000fd40000000000 */
.L_x_711:
        /* <DEDUP_REMOVED lines=16> */
.L_x_712:
        /* <DEDUP_REMOVED lines=16> */
.L_x_713:
        /* <DEDUP_REMOVED lines=13> */
.L_x_844:
[----:B------:R-:W-:Y:S05]  /*1df90*/  BSYNC B2 ;  /* 0x0000000000027941 */ /* 0x000fea0003800000 */
.L_x_714:
[----:B------:R-:W-:Y:S01]  /*1dfa0*/  BSSY B2, `(.L_x_716) ;  /* 0x000000b000027945 */ /* 0x000fe20003800000 */
[----:B------:R-:W-:Y:S01]  /*1dfb0*/  IMAD.MOV.U32 R14, RZ, RZ, 0x0 ;  /* 0x00000000ff0e7424 */ /* 0x000fe200078e00ff */
[----:B------:R-:W-:Y:S02]  /*1dfc0*/  MOV R15, 0x12f00000 ;  /* 0x12f00000000f7802 */ /* 0x000fe40000000f00 */
[----:B------:R-:W-:Y:S05]  /*1dfd0*/  @P3 BRA `(.L_x_717) ;  /* 0x00000000001c3947 */ /* 0x000fea0003800000 */
[----:B------:R-:W2:Y:S01]  /*1dfe0*/  S2R R13, SR_TID.X ;  /* 0x00000000000d7919 */ /* 0x000ea20000002100 */
[----:B------:R-:W-:-:S04]  /*1dff0*/  IMAD.MOV.U32 R3, RZ, RZ, 0x9000 ;  /* 0x00009000ff037424 */ /* 0x000fc800078e00ff */
[----:B------:R3:W-:Y:S01]  /*1e000*/  SYNCS.ARRIVE.TRANS64 RZ, [R11+URZ+0x308b0], R3 ;  /* 0x0308b0030bff79a7 */ /* 0x0007e2000800003f */
[----:B--2---:R-:W-:-:S04]  /*1e010*/  LOP3.LUT R13, R13, 0x1f, RZ, 0xc0, !PT ;  /* 0x0000001f0d0d7812 */ /* 0x004fc800078ec0ff */
[----:B------:R-:W-:-:S13]  /*1e020*/  ISETP.NE.AND P2, PT, R13, RZ, PT ;  /* 0x000000ff0d00720c */ /* 0x000fda0003f45270 */
[----:B---3--:R-:W-:Y:S05]  /*1e030*/  @!P2 BRA `(.L_x_717) ;  /* 0x000000000004a947 */ /* 0x008fea0003800000 */
[----:B------:R-:W-:Y:S01]  /*1e040*/  BPT.TRAP 0x1 ;  /* 0x000000040000795c */ /* 0x000fe20000300000 */
.L_x_717:
[----:B------:R-:W-:Y:S05]  /*1e050*/  BSYNC B2 ;  /* 0x0000000000027941 */ /* 0x000fea0003800000 */
.L_x_716:
        /* <DEDUP_REMOVED lines=8> */
.L_x_718:
        /* <DEDUP_REMOVED lines=15> */
.L_x_719:
        /* <DEDUP_REMOVED lines=15> */
.L_x_720:
        /* <DEDUP_REMOVED lines=10> */
.L_x_706:
[----:B------:R-:W-:Y:S05]  /*1e360*/  BSYNC B1 ;  /* 0x0000000000017941 */ /* 0x000fea0003800000 */
.L_x_705:
[C---:B------:R-:W-:Y:S01]  /*1e370*/  ISETP.GT.AND P3, PT, R12.reuse, R6, PT ;  /* 0x000000060c00720c */ /* 0x040fe20003f64270 */
[----:B------:R-:W-:Y:S01]  /*1e380*/  VIADD R12, R12, 0xffffffff ;  /* 0xffffffff0c0c7836 */ /* 0x000fe20000000000 */
[----:B------:R-:W-:-:S04]  /*1e390*/  IADD3 R27, R27, 0x1, RZ ;  /* 0x000000011b1b7810 */ /* 0x000fc80007ffe0ff */
[----:B------:R-:W-:-:S04]  /*1e3a0*/  ISETP.NE.AND P2, PT, R27, 0x2, PT ;  /* 0x000000021b00780c */ /* 0x000fc80003f45270 */
[----:B------:R-:W-:Y:S02]  /*1e3b0*/  SEL R3, RZ, 0x1, P2 ;  /* 0x00000001ff037807 */ /* 0x000fe40001000000 */
[----:B------:R-:W-:Y:S02]  /*1e3c0*/  SEL R27, R27, RZ, P2 ;  /* 0x000000ff1b1b7207 */ /* 0x000fe40001000000 */
[----:B------:R-:W-:Y:S01]  /*1e3d0*/  LOP3.LUT R29, R29, R3, RZ, 0x3c, !PT ;  /* 0x000000031d1d7212 */ /* 0x000fe200078e3cff */
[----:B------:R-:W-:Y:S06]  /*1e3e0*/  @P3 BRA `(.L_x_721) ;  /* 0xfffffff400b03947 */ /* 0x000fec000383ffff */
.L_x_683:
[----:B------:R-:W-:Y:S05]  /*1e3f0*/  BSYNC B0 ;  /* 0x0000000000007941 */ /* 0x000fea0003800000 */
.L_x_682:
[----:B------:R-:W-:Y:S05]  /*1e400*/  @!P0 WARPSYNC.ALL ;  /* 0x0000000000008948 */ /* 0x000fea0003800000 */
[----:B------:R-:W-:Y:S01]  /*1e410*/  @!P0 BAR.SYNC.DEFER_BLOCKING 0xc, 0x180 ;  /* 0x0306000000008b1d */ /* 0x000fe20000010000 */
[----:B------:R-:W-:-:S05]  /*1e420*/  IMAD.MOV.U32 R0, RZ, RZ, RZ ;  /* 0x000000ffff007224 */ /* 0x000fca00078e00ff */
[----:B------:R-:W-:Y:S04]  /*1e430*/  BSSY B0, `(.L_x_722) ;  /* 0x000001e000007945 */ /* 0x000fe80003800000 */
[----:B------:R-:W-:Y:S05]  /*1e440*/  @!P1 BRA `(.L_x_723) ;  /* 0x0000000000709947 */ /* 0x000fea0003800000 */
[----:B------:R-:W-:Y:S01]  /*1e450*/  ISETP.NE.AND P0, PT, R7, RZ, PT ;  /* 0x000000ff0700720c */ /* 0x000fe20003f05270 */
[----:B------:R-:W-:-:S12]  /*1e460*/  IMAD.MOV.U32 R2, RZ, RZ, RZ ;  /* 0x000000ffff027224 */ /* 0x000fd800078e00ff */
[----:B------:R-:W1:Y:S02]  /*1e470*/  @!P0 LDC R7, c[0x0][0x9f0] ;  /* 0x00027c00ff078b82 */ /* 0x000e640000000800 */
[-C--:B-1----:R-:W-:Y:S02]  /*1e480*/  IABS R0, R7.reuse ;  /* 0x0000000700007213 */ /* 0x082fe40000000000 */
[----:B0-----:R-:W-:Y:S02]  /*1e490*/  IABS R8, R7 ;  /* 0x0000000700087213 */ /* 0x001fe40000000000 */
[----:B------:R-:W0:Y:S02]  /*1e4a0*/  I2F.RP R9, R0 ;  /* 0x0000000000097306 */ /* 0x000e240000209400 */
[----:B------:R-:W-:-:S06]  /*1e4b0*/  IADD3 R8, RZ, -R8, RZ ;  /* 0x80000008ff087210 */ /* 0x000fcc0007ffe0ff */
[----:B0-----:R-:W0:Y:S02]  /*1e4c0*/  MUFU.RCP R9, R9 ;  /* 0x0000000900097308 */ /* 0x001e240000001000 */
[----:B0-----:R-:W-:-:S06]  /*1e4d0*/  IADD3 R10, R9, 0xffffffe, RZ ;  /* 0x0ffffffe090a7810 */ /* 0x001fcc0007ffe0ff */
[----:B------:R-:W0:Y:S02]  /*1e4e0*/  F2I.FTZ.U32.TRUNC.NTZ R3, R10 ;  /* 0x0000000a00037305 */ /* 0x000e24000021f000 */
[----:B0-----:R-:W-:-:S04]  /*1e4f0*/  IMAD.MOV R11, RZ, RZ, -R3 ;  /* 0x000000ffff0b7224 */ /* 0x001fc800078e0a03 */
[----:B------:R-:W-:-:S04]  /*1e500*/  IMAD R11, R11, R0, RZ ;  /* 0x000000000b0b7224 */ /* 0x000fc800078e02ff */
[----:B------:R-:W-:Y:S01]  /*1e510*/  IMAD.HI.U32 R6, R3, R11, R2 ;  /* 0x0000000b03067227 */ /* 0x000fe200078e0002 */
[----:B------:R-:W-:-:S04]  /*1e520*/  IADD3 R3, R4, -0x1, R7 ;  /* 0xffffffff04037810 */ /* 0x000fc80007ffe007 */
[----:B------:R-:W-:Y:S02]  /*1e530*/  IABS R2, R3 ;  /* 0x0000000300027213 */ /* 0x000fe40000000000 */
[----:B------:R-:W-:-:S03]  /*1e540*/  LOP3.LUT R3, R3, R7, RZ, 0x3c, !PT ;  /* 0x0000000703037212 */ /* 0x000fc600078e3cff */
[----:B------:R-:W-:Y:S01]  /*1e550*/  IMAD.HI.U32 R6, R6, R2, RZ ;  /* 0x0000000206067227 */ /* 0x000fe200078e00ff */
[----:B------:R-:W-:-:S03]  /*1e560*/  ISETP.GE.AND P2, PT, R3, RZ, PT ;  /* 0x000000ff0300720c */ /* 0x000fc60003f46270 */
        /* <DEDUP_REMOVED lines=10> */
.L_x_723:
[----:B------:R-:W-:Y:S05]  /*1e610*/  BSYNC B0 ;  /* 0x0000000000007941 */ /* 0x000fea0003800000 */
.L_x_722:
[-C--:B------:R-:W-:Y:S01]  /*1e620*/  IMAD R3, R5, R0.reuse, RZ ;  /* 0x0000000005037224 */ /* 0x080fe200078e02ff */
[----:B------:R-:W-:Y:S04]  /*1e630*/  BSSY B7, `(.L_x_724) ;  /* 0x0000374000077945 */ /* 0x000fe80003800000 */
[----:B------:R-:W-:Y:S01]  /*1e640*/  VIADDMNMX R2, R3, R0, R4, PT ;  /* 0x0000000003027246 */ /* 0x000fe20003800104 */
[----:B------:R1:W-:Y:S03]  /*1e650*/  STL [R1+0x8], R3 ;  /* 0x0000080301007387 */ /* 0x0003e60000100800 */
[----:B------:R-:W-:Y:S01]  /*1e660*/  ISETP.GT.AND P0, PT, R2, R3, PT ;  /* 0x000000030200720c */ /* 0x000fe20003f04270 */
[----:B------:R1:W-:-:S12]  /*1e670*/  STL [R1+0x20], R2 ;  /* 0x0000200201007387 */ /* 0x0003d80000100800 */
[----:B-1----:R-:W-:Y:S05]  /*1e680*/  @P0 BRA `(.L_x_725) ;  /* 0x0000000000440947 */ /* 0x002fea0003800000 */
[----:B------:R-:W1:Y:S02]  /*1e690*/  S2R R2, SR_TID.X ;  /* 0x0000000000027919 */ /* 0x000e640000002100 */
[----:B-1----:R-:W-:-:S04]  /*1e6a0*/  LOP3.LUT R2, R2, 0x7f, RZ, 0xc0, !PT ;  /* 0x0000007f02027812 */ /* 0x002fc800078ec0ff */
[----:B------:R-:W-:-:S13]  /*1e6b0*/  ISETP.NE.AND P0, PT, R2, RZ, PT ;  /* 0x000000ff0200720c */ /* 0x000fda0003f05270 */
[----:B------:R-:W-:Y:S05]  /*1e6c0*/  @P0 BRA `(.L_x_726) ;  /* 0x0000003400a80947 */ /* 0x000fea0003800000 */
[----:B------:R-:W1:Y:S01]  /*1e6d0*/  S2R R5, SR_LANEID ;  /* 0x0000000000057919 */ /* 0x000e620000000000 */
[----:B------:R-:W-:Y:S01]  /*1e6e0*/  VOTEU.ANY UR4, UPT, PT ;  /* 0x0000000000047886 */ /* 0x000fe200038e0100 */
[----:B------:R-:W2:Y:S01]  /*1e6f0*/  LDC.64 R2, c[0x0][0xc60] ;  /* 0x00031800ff027b82 */ /* 0x000ea20000000a00 */
[----:B------:R-:W1:Y:S02]  /*1e700*/  FLO.U32 R0, UR4 ;  /* 0x0000000400007d00 */ /* 0x000e6400080e0000 */
[----:B-1----:R-:W-:-:S06]  /*1e710*/  ISETP.EQ.U32.AND P0, PT, R0, R5, PT ;  /* 0x000000050000720c */ /* 0x002fcc0003f02070 */
[----:B------:R-:W2:Y:S07]  /*1e720*/  POPC R5, UR4 ;  /* 0x0000000400057d09 */ /* 0x000eae0008000000 */
[----:B--2---:R-:W2:Y:S01]  /*1e730*/  @P0 ATOMG.E.ADD.STRONG.GPU PT, R3, desc[UR48][R2.64], R5 ;  /* 0x00000005020309a8 */ /* 0x004ea200081ee1f0 */
[----:B------:R-:W1:Y:S02]  /*1e740*/  S2R R4, SR_LTMASK ;  /* 0x0000000000047919 */ /* 0x000e640000003900 */
[----:B-1----:R-:W-:-:S04]  /*1e750*/  LOP3.LUT R4, R4, UR4, RZ, 0xc0, !PT ;  /* 0x0000000404047c12 */ /* 0x002fc8000f8ec0ff */
[----:B------:R-:W1:Y:S01]  /*1e760*/  POPC R7, R4 ;  /* 0x0000000400077309 */ /* 0x000e620000000000 */
[----:B--2---:R-:W1:Y:S02]  /*1e770*/  SHFL.IDX PT, R0, R3, R0, 0x1f ;  /* 0x00001f0003007589 */ /* 0x004e6400000e0000 */
[----:B-1----:R-:W-:Y:S01]  /*1e780*/  IADD3 R16, R0, UR38, R7 ;  /* 0x0000002600107c10 */ /* 0x002fe2000fffe007 */
[----:B------:R-:W-:Y:S06]  /*1e790*/  BRA `(.L_x_726) ;  /* 0x0000003400747947 */ /* 0x000fec0003800000 */
.L_x_725:
[----:B------:R-:W-:Y:S01]  /*1e7a0*/  IADD3 R0, R22, 0x1e400, RZ ;  /* 0x0001e40016007810 */ /* 0x000fe20007ffe0ff */
[----:B------:R-:W-:Y:S03]  /*1e7b0*/  BSSY B6, `(.L_x_727) ;  /* 0x0000013000067945 */ /* 0x000fe60003800000 */
[----:B------:R-:W-:-:S13]  /*1e7c0*/  LOP3.LUT P0, RZ, R0, 0x3ff, RZ, 0xc0, !PT ;  /* 0x000003ff00ff7812 */ /* 0x000fda000780c0ff */
[----:B------:R-:W-:Y:S05]  /*1e7d0*/  @!P0 BRA `(.L_x_728) ;  /* 0x0000000000408947 */ /* 0x000fea0003800000 */
[----:B------:R-:W-:Y:S01]  /*1e7e0*/  MOV R2, 0x0 ;  /* 0x0000000000027802 */ /* 0x000fe20000000f00 */
[----:B------:R-:W-:Y:S01]  /*1e7f0*/  ULDC.64 UR6, c[0x4][0x88] ;  /* 0x0100220000067ab9 */ /* 0x000fe20000000a00 */
[----:B------:R-:W-:Y:S01]  /*1e800*/  ULDC.64 UR8, c[0x4][0x90] ;  /* 0x0100240000087ab9 */ /* 0x000fe20000000a00 */
[----:B------:R-:W-:Y:S01]  /*1e810*/  ULDC.64 UR4, c[0x4][0x8] ;  /* 0x0100020000047ab9 */ /* 0x000fe20000000a00 */
[----:B------:R-:W-:Y:S01]  /*1e820*/  IMAD.U32 R4, RZ, RZ, UR6 ;  /* 0x00000006ff047e24 */ /* 0x000fe2000f8e00ff */
[----:B------:R-:W-:Y:S01]  /*1e830*/  MOV R6, UR8 ;  /* 0x0000000800067c02 */ /* 0x000fe20008000f00 */
[----:B------:R-:W1:Y:S01]  /*1e840*/  LDC.64 R2, c[0x4][R2] ;  /* 0x0100000002027b82 */ /* 0x000e620000000a00 */
[----:B------:R-:W-:Y:S01]  /*1e850*/  IMAD.U32 R5, RZ, RZ, UR7 ;  /* 0x00000007ff057e24 */ /* 0x000fe2000f8e00ff */
[----:B------:R-:W-:Y:S01]  /*1e860*/  MOV R11, UR5 ;  /* 0x00000005000b7c02 */ /* 0x000fe20008000f00 */
[----:B------:R-:W-:Y:S01]  /*1e870*/  IMAD.U32 R7, RZ, RZ, UR9 ;  /* 0x00000009ff077e24 */ /* 0x000fe2000f8e00ff */
[----:B------:R-:W-:Y:S01]  /*1e880*/  MOV R13, RZ ;  /* 0x000000ff000d7202 */ /* 0x000fe20000000f00 */
[----:B------:R-:W-:-:S02]  /*1e890*/  IMAD.U32 R10, RZ, RZ, UR4 ;  /* 0x00000004ff0a7e24 */ /* 0x000fc4000f8e00ff */
[----:B0-----:R-:W-:Y:S02]  /*1e8a0*/  IMAD.MOV.U32 R8, RZ, RZ, 0x70 ;  /* 0x00000070ff087424 */ /* 0x001fe400078e00ff */
[----:B------:R-:W-:-:S07]  /*1e8b0*/  IMAD.MOV.U32 R12, RZ, RZ, 0x1 ;  /* 0x00000001ff0c7424 */ /* 0x000fce00078e00ff */
[----:B------:R-:W-:-:S07]  /*1e8c0*/  LEPC R20, `(.L_x_728) ;  /* 0x000000001014794e */ /* 0x000fce0000000000 */
[----:B-1----:R-:W-:Y:S05]  /*1e8d0*/  CALL.ABS.NOINC R2 ;  /* 0x0000000002007343 */ /* 0x002fea0003c00000 */
.L_x_728:
[----:B------:R-:W-:Y:S05]  /*1e8e0*/  BSYNC B6 ;  /* 0x0000000000067941 */ /* 0x000fea0003800000 */
.L_x_727:
        /* <DEDUP_REMOVED lines=8> */
[----:B------:R1:W2:Y:S01]  /*1e970*/  LDC.64 R2, c[0x4][R25] ;  /* 0x0100000019027b82 */ /* 0x0002a20000000a00 */
[----:B------:R-:W-:Y:S01]  /*1e980*/  IMAD.U32 R4, RZ, RZ, UR6 ;  /* 0x00000006ff047e24 */ /* 0x000fe2000f8e00ff */
[----:B------:R-:W-:Y:S01]  /*1e990*/  MOV R5, UR7 ;  /* 0x0000000700057c02 */ /* 0x000fe20008000f00 */
[----:B------:R-:W-:Y:S01]  /*1e9a0*/  IMAD.U32 R6, RZ, RZ, UR8 ;  /* 0x00000008ff067e24 */ /* 0x000fe2000f8e00ff */
[----:B------:R-:W-:Y:S01]  /*1e9b0*/  MOV R10, UR4 ;  /* 0x00000004000a7c02 */ /* 0x000fe20008000f00 */
[----:B------:R-:W-:Y:S01]  /*1e9c0*/  IMAD.U32 R7, RZ, RZ, UR9 ;  /* 0x00000009ff077e24 */ /* 0x000fe2000f8e00ff */
[----:B------:R-:W-:Y:S01]  /*1e9d0*/  MOV R12, 0x1 ;  /* 0x00000001000c7802 */ /* 0x000fe20000000f00 */
[----:B------:R-:W-:-:S02]  /*1e9e0*/  IMAD.U32 R11, RZ, RZ, UR5 ;  /* 0x00000005ff0b7e24 */ /* 0x000fc4000f8e00ff */
[----:B0-----:R-:W-:Y:S02]  /*1e9f0*/  IMAD.MOV.U32 R8, RZ, RZ, 0x70 ;  /* 0x00000070ff087424 */ /* 0x001fe400078e00ff */
[----:B-1----:R-:W-:-:S07]  /*1ea00*/  IMAD.MOV.U32 R13, RZ, RZ, RZ ;  /* 0x000000ffff0d7224 */ /* 0x002fce00078e00ff */
[----:B------:R-:W-:-:S07]  /*1ea10*/  LEPC R20, `(.L_x_731) ;  /* 0x000000001014794e */ /* 0x000fce0000000000 */
[----:B--2---:R-:W-:Y:S05]  /*1ea20*/  CALL.ABS.NOINC R2 ;  /* 0x0000000002007343 */ /* 0x004fea0003c00000 */
.L_x_731:
[----:B------:R0:W1:Y:S01]  /*1ea30*/  LDC.64 R2, c[0x4][R25] ;  /* 0x0100000019027b82 */ /* 0x0000620000000a00 */
[----:B------:R-:W-:Y:S01]  /*1ea40*/  ULDC.64 UR4, c[0x4][0x88] ;  /* 0x0100220000047ab9 */ /* 0x000fe20000000a00 */
[----:B------:R-:W-:Y:S01]  /*1ea50*/  ULDC.64 UR6, c[0x4][0x90] ;  /* 0x0100240000067ab9 */ /* 0x000fe20000000a00 */
[----:B------:R-:W-:Y:S01]  /*1ea60*/  ULDC.64 UR8, c[0x4][0x18] ;  /* 0x0100060000087ab9 */ /* 0x000fe20000000a00 */
[----:B------:R-:W-:Y:S01]  /*1ea70*/  IMAD.U32 R4, RZ, RZ, UR4 ;  /* 0x00000004ff047e24 */ /* 0x000fe2000f8e00ff */
[----:B------:R-:W-:Y:S01]  /*1ea80*/  MOV R5, UR5 ;  /* 0x0000000500057c02 */ /* 0x000fe20008000f00 */
        /* <DEDUP_REMOVED lines=9> */
.L_x_730:
[----:B------:R-:W-:Y:S05]  /*1eb20*/  BSYNC B6 ;  /* 0x0000000000067941 */ /* 0x000fea0003800000 */
.L_x_729:
[----:B------:R-:W2:Y:S01]  /*1eb30*/  LDL R25, [R1+0x20] ;  /* 0x0000200001197983 */ /* 0x000ea20000100800 */
[----:B------:R-:W-:Y:S01]  /*1eb40*/  ULDC.64 UR4, c[0x0][0x9f8] ;  /* 0x00027e0000047ab9 */ /* 0x000fe20000000a00 */
[----:B------:R-:W1:Y:S02]  /*1eb50*/  LDC R0, c[0x0][0x430] ;  /* 0x00010c00ff007b82 */ /* 0x000e640000000800 */
[----:B0-----:R-:W3:Y:S01]  /*1eb60*/  LDL R8, [R1+0x4] ;  /* 0x0000040001087983 */ /* 0x001ee20000100800 */
[----:B------:R-:W-:-:S03]  /*1eb70*/  ISETP.NE.U32.AND P0, PT, RZ, UR4, PT ;  /* 0x00000004ff007c0c */ /* 0x000fc6000bf05070 */
[----:B------:R-:W4:Y:S01]  /*1eb80*/  LDL R7, [R1+0xc] ;  /* 0x00000c0001077983 */ /* 0x000f220000100800 */
[----:B------:R-:W-:-:S03]  /*1eb90*/  ISETP.NE.AND.EX P0, PT, RZ, UR5, PT, P0 ;  /* 0x00000005ff007c0c */ /* 0x000fc6000bf05300 */
[----:B------:R-:W4:Y:S01]  /*1eba0*/  LDL.LU R20, [R1] ;  /* 0x0000000001147983 */ /* 0x000f220000300800 */
[----:B------:R-:W0:Y:S09]  /*1ebb0*/  S2R R21, SR_TID.X ;  /* 0x0000000000157919 */ /* 0x000e320000002100 */
[----:B------:R-:W-:Y:S01]  /*1ebc0*/  @P0 IADD3 R2, P1, R23, UR4, RZ ;  /* 0x0000000417020c10 */ /* 0x000fe2000ff3e0ff */
[----:B------:R-:W-:-:S03]  /*1ebd0*/  ULDC UR4, c[0x0][0x2f4] ;  /* 0x0000bd0000047ab9 */ /* 0x000fc60000000800 */
[----:B------:R-:W-:-:S05]  /*1ebe0*/  @P0 IADD3.X R3, R24, UR5, RZ, P1, !PT ;  /* 0x0000000518030c10 */ /* 0x000fca0008ffe4ff */
[----:B------:R4:W4:Y:S01]  /*1ebf0*/  @P0 LDG.E R31, desc[UR48][R2.64] ;  /* 0x00000030021f0981 */ /* 0x000922000c1e1900 */
[----:B0-----:R-:W-:-:S04]  /*1ec00*/  LOP3.LUT R21, R21, 0x7f, RZ, 0xc0, !PT ;  /* 0x0000007f15157812 */ /* 0x001fc800078ec0ff */
[----:B------:R-:W-:Y:S02]  /*1ec10*/  SHF.R.U32.HI R4, RZ, 0x3, R21 ;  /* 0x00000003ff047819 */ /* 0x000fe40000011615 */
[----:B------:R-:W0:Y:S01]  /*1ec20*/  S2R R21, SR_TID.X ;  /* 0x0000000000157919 */ /* 0x000e220000002100 */
[----:B-1----:R-:W-:-:S13]  /*1ec30*/  ISETP.NE.AND P1, PT, R0, 0x1, PT ;  /* 0x000000010000780c */ /* 0x002fda0003f25270 */
[----:B------:R-:W1:Y:S01]  /*1ec40*/  @P1 LDC R6, c[0x0][0x438] ;  /* 0x00010e00ff061b82 */ /* 0x000e620000000800 */
[----:B0-----:R-:W-:-:S05]  /*1ec50*/  IMAD.SHL.U32 R21, R21, 0x10, RZ ;  /* 0x0000001015157824 */ /* 0x001fca00078e00ff */
[----:B------:R-:W-:Y:S02]  /*1ec60*/  LOP3.LUT R21, R4, 0x70, R21, 0xf8, !PT ;  /* 0x0000007004157812 */ /* 0x000fe400078ef815 */
[----:B------:R-:W0:Y:S01]  /*1ec70*/  @P1 LDC R4, c[0x0][0x434] ;  /* 0x00010d00ff041b82 */ /* 0x000e220000000800 */
[----:B------:R-:W-:Y:S01]  /*1ec80*/  ISETP.GE.AND P3, PT, R32, UR4, PT ;  /* 0x0000000420007c0c */ /* 0x000fe2000bf66270 */
[----:B------:R-:W-:Y:S01]  /*1ec90*/  UMOV UR5, 0xffffffff ;  /* 0xffffffff00057882 */ /* 0x000fe20000000000 */
[----:B--2---:R-:W-:-:S05]  /*1eca0*/  IADD3 R25, R25, -0x1, RZ ;  /* 0xffffffff19197810 */ /* 0x004fca0007ffe0ff */
[----:B------:R-:W-:-:S05]  /*1ecb0*/  IMAD R5, R25, 0x60, R21 ;  /* 0x0000006019057824 */ /* 0x000fca00078e0215 */
[----:B---3--:R-:W-:-:S04]  /*1ecc0*/  ISETP.GE.AND P0, PT, R5, R8, PT ;  /* 0x000000080500720c */ /* 0x008fc80003f06270 */
[----:B------:R-:W-:Y:S01]  /*1ecd0*/  ISETP.GT.U32.OR P0, PT, R21, 0x5f, P0 ;  /* 0x0000005f1500780c */ /* 0x000fe20000704470 */
[----:B----4-:R-:W-:-:S04]  /*1ece0*/  IMAD.IADD R5, R5, 0x1, R7 ;  /* 0x0000000105057824 */ /* 0x010fc800078e0207 */
[----:B0-----:R-:W-:-:S08]  /*1ecf0*/  @P1 IMAD.HI.U32 R7, R5, R4, RZ ;  /* 0x0000000405071227 */ /* 0x001fd000078e00ff */
[----:B------:R-:W0:Y:S01]  /*1ed00*/  @!P0 LDC.64 R2, c[0x0][0x428] ;  /* 0x00010a00ff028b82 */ /* 0x000e220000000a00 */
[----:B------:R-:W-:Y:S01]  /*1ed10*/  IMAD.MOV.U32 R4, RZ, RZ, R5 ;  /* 0x000000ffff047224 */ /* 0x000fe200078e0005 */
[----:B-1----:R-:W-:Y:S02]  /*1ed20*/  @P1 SHF.R.U32.HI R4, RZ, R6, R7 ;  /* 0x00000006ff041219 */ /* 0x002fe40000011607 */
[----:B------:R-:W-:Y:S02]  /*1ed30*/  SHF.R.S32.HI R8, RZ, 0x1f, R31 ;  /* 0x0000001fff087819 */ /* 0x000fe4000001141f */
[----:B------:R-:W-:-:S05]  /*1ed40*/  IADD3 R6, -R4, RZ, RZ ;  /* 0x000000ff04067210 */ /* 0x000fca0007ffe1ff */
[----:B------:R-:W-:Y:S01]  /*1ed50*/  IMAD R0, R0, R6, R5 ;  /* 0x0000000600007224 */ /* 0x000fe200078e0205 */
[--C-:B------:R-:W-:Y:S01]  /*1ed60*/  @!P0 SHF.R.S32.HI R5, RZ, 0x1f, R4.reuse ;  /* 0x0000001fff058819 */ /* 0x100fe20000011404 */
[-C--:B0-----:R-:W-:Y:S02]  /*1ed70*/  @!P0 IMAD R6, R8, R2.reuse, RZ ;  /* 0x0000000208068224 */ /* 0x081fe400078e02ff */
[----:B------:R-:W-:-:S04]  /*1ed80*/  @!P0 IMAD.WIDE.U32 R4, R31, R2, R4 ;  /* 0x000000021f048225 */ /* 0x000fc800078e0004 */
[----:B------:R-:W-:Y:S02]  /*1ed90*/  @!P0 IMAD R6, R31, R3, R6 ;  /* 0x000000031f068224 */ /* 0x000fe400078e0206 */
[----:B------:R-:W0:Y:S02]  /*1eda0*/  @!P0 LDC.64 R2, c[0x0][0x418] ;  /* 0x00010600ff028b82 */ /* 0x000e240000000a00 */
[----:B------:R-:W-:Y:S01]  /*1edb0*/  @!P0 IMAD.IADD R6, R5, 0x1, R6 ;  /* 0x0000000105068824 */ /* 0x000fe200078e0206 */
[----:B------:R-:W-:Y:S02]  /*1edc0*/  MOV R7, UR39 ;  /* 0x0000002700077c02 */ /* 0x000fe40008000f00 */
[----:B0-----:R-:W-:-:S04]  /*1edd0*/  @!P0 LEA R2, P1, R4, R2, 0x2 ;  /* 0x0000000204028211 */ /* 0x001fc800078210ff */
[----:B------:R-:W-:Y:S01]  /*1ede0*/  @!P0 LEA.HI.X R3, R4, R3, R6, 0x2, P1 ;  /* 0x0000000304038211 */ /* 0x000fe200008f1406 */
[----:B------:R-:W-:-:S06]  /*1edf0*/  IMAD.MOV.U32 R4, RZ, RZ, RZ ;  /* 0x000000ffff047224 */ /* 0x000fcc00078e00ff */
[----:B------:R0:W5:Y:S01]  /*1ee00*/  @!P0 LDG.E R4, desc[UR48][R2.64] ;  /* 0x0000003002048981 */ /* 0x000162000c1e1900 */
[----:B------:R-:W-:Y:S02]  /*1ee10*/  ISETP.GT.U32.AND P0, PT, R21, 0x5f, PT ;  /* 0x0000005f1500780c */ /* 0x000fe40003f04070 */
[----:B------:R-:W-:Y:S02]  /*1ee20*/  ISETP.NE.AND P2, PT, R7, 0x3, PT ;  /* 0x000000030700780c */ /* 0x000fe40003f45270 */
[----:B------:R-:W-:-:S09]  /*1ee30*/  LOP3.LUT R20, R20, 0xfffffff7, RZ, 0xc0, !PT ;  /* 0xfffffff714147812 */ /* 0x000fd200078ec0ff */
[----:B------:R-:W-:-:S04]  /*1ee40*/  @P0 LOP3.LUT R20, R20, 0x8, RZ, 0xfc, !PT ;  /* 0x0000000814140812 */ /* 0x000fc800078efcff */
[----:B------:R-:W-:-:S04]  /*1ee50*/  LOP3.LUT R20, R20, 0xffffffef, RZ, 0xc0, !PT ;  /* 0xffffffef14147812 */ /* 0x000fc800078ec0ff */
[----:B------:R-:W-:-:S04]  /*1ee60*/  @P2 LOP3.LUT R20, R20, 0x10, RZ, 0xfc, !PT ;  /* 0x0000001014142812 */ /* 0x000fc800078efcff */
[----:B------:R-:W-:Y:S02]  /*1ee70*/  LOP3.LUT R20, R20, 0xfffffffb, RZ, 0xc0, !PT ;  /* 0xfffffffb14147812 */ /* 0x000fe400078ec0ff */
[----:B------:R-:W-:Y:S02]  /*1ee80*/  ISETP.GE.AND P1, PT, R35, UR4, PT ;  /* 0x0000000423007c0c */ /* 0x000fe4000bf26270 */
[----:B------:R-:W-:Y:S02]  /*1ee90*/  @P3 LOP3.LUT R20, R20, 0x4, RZ, 0xfc, !PT ;  /* 0x0000000414143812 */ /* 0x000fe400078efcff */
[----:B------:R-:W-:Y:S02]  /*1eea0*/  ISETP.GE.AND P0, PT, R33, UR4, PT ;  /* 0x0000000421007c0c */ /* 0x000fe4000bf06270 */
[----:B------:R-:W-:-:S04]  /*1eeb0*/  LOP3.LUT R20, R20, 0xfffffffe, RZ, 0xc0, !PT ;  /* 0xfffffffe14147812 */ /* 0x000fc800078ec0ff */
[----:B------:R-:W-:-:S04]  /*1eec0*/  LOP3.LUT R20, R20, 0xfffffffd, RZ, 0xc0, !PT ;  /* 0xfffffffd14147812 */ /* 0x000fc800078ec0ff */
[----:B------:R-:W-:Y:S01]  /*1eed0*/  @P1 LOP3.LUT R20, R20, 0x2, RZ, 0xfc, !PT ;  /* 0x0000000214141812 */ /* 0x000fe200078efcff */
[----:B------:R0:W-:Y:S03]  /*1eee0*/  STL [R1+0x10], R8 ;  /* 0x0000100801007387 */ /* 0x0001e60000100800 */
[----:B------:R-:W-:Y:S01]  /*1eef0*/  @P0 LOP3.LUT R20, R20, 0x1, RZ, 0xfc, !PT ;  /* 0x0000000114140812 */ /* 0x000fe200078efcff */
[----:B------:R0:W-:Y:S04]  /*1ef00*/  STL [R1+0x38], R7 ;  /* 0x0000380701007387 */ /* 0x0001e80000100800 */
[----:B------:R0:W-:Y:S01]  /*1ef10*/  STL [R1], R20 ;  /* 0x0000001401007387 */ /* 0x0001e20000100800 */
[----:B------:R-:W-:Y:S05]  /*1ef20*/  BRA.DIV UR5, `(.L_x_732) ;  /* 0x0000004e05b87947 */ /* 0x000fea000b800000 */
.L_x_847:
[----:B------:R-:W-:Y:S05]  /*1ef30*/  @!P2 BRA `(.L_x_733) ;  /* 0x000000000004a947 */ /* 0x000fea0003800000 */
[----:B------:R-:W-:Y:S01]  /*1ef40*/  BPT.TRAP 0x1 ;  /* 0x000000040000795c */ /* 0x000fe20000300000 */
.L_x_733:
[----:B------:R-:W-:Y:S01]  /*1ef50*/  SHF.R.S32.HI R5, RZ, 0x1f, R0 ;  /* 0x0000001fff057819 */ /* 0x000fe20000011400 */
[----:B------:R-:W-:Y:S01]  /*1ef60*/  ULDC.64 UR4, c[0x0][0x328] ;  /* 0x0000ca0000047ab9 */ /* 0x000fe20000000a00 */
[----:B------:R-:W-:Y:S01]  /*1ef70*/  ULDC.64 UR6, c[0x0][0x318] ;  /* 0x0000c60000067ab9 */ /* 0x000fe20000000a00 */
[----:B------:R-:W-:Y:S02]  /*1ef80*/  BSSY B0, `(.L_x_734) ;  /* 0x0000014000007945 */ /* 0x000fe40003800000 */
[----:B0-----:R-:W-:-:S04]  /*1ef90*/  IMAD R3, R5, UR4, RZ ;  /* 0x0000000405037c24 */ /* 0x001fc8000f8e02ff */
        /* <DEDUP_REMOVED lines=9> */
[----:B------:R-:W-:Y:S01]  /*1f030*/  IMAD.IADD R3, R3, 0x1, R7 ;  /* 0x0000000103037824 */ /* 0x000fe200078e0207 */
[----:B------:R-:W-:Y:S01]  /*1f040*/  LEA R7, R26, R22, 0x3 ;  /* 0x000000161a077211 */ /* 0x000fe200078e18ff */
[----:B------:R-:W-:-:S04]  /*1f050*/  IMAD.WIDE.U32 R2, R18, UR4, R2 ;  /* 0x0000000412027c25 */ /* 0x000fc8000f8e0002 */
[----:B------:R-:W-:Y:S01]  /*1f060*/  IMAD R24, R18, UR5, R3 ;  /* 0x0000000512187c24 */ /* 0x000fe2000f8e0203 */
[----:B------:R-:W-:-:S04]  /*1f070*/  LEA R23, P0, R2, UR6, 0x1 ;  /* 0x0000000602177c11 */ /* 0x000fc8000f8008ff */
[----:B------:R-:W-:Y:S02]  /*1f080*/  LEA.HI.X R24, R2, UR7, R24, 0x1, P0 ;  /* 0x0000000702187c11 */ /* 0x000fe400080f0c18 */
[----:B------:R-:W-:-:S06]  /*1f090*/  SHF.L.U32 R2, R28, 0x1f, RZ ;  /* 0x0000001f1c027819 */ /* 0x000fcc00000006ff */
[----:B------:R-:W0:Y:S02]  /*1f0a0*/  SYNCS.PHASECHK.TRANS64.TRYWAIT P0, [R7+URZ+0x30840], R2 ;  /* 0x03084002070075a7 */ /* 0x000e24000800017f */
[----:B0-----:R-:W-:Y:S05]  /*1f0b0*/  @!P0 BRA `(.L_x_735) ;  /* 0x0000004c00888947 */ /* 0x001fea0003800000 */
.L_x_848:
[----:B------:R-:W-:Y:S05]  /*1f0c0*/  BSYNC B0 ;  /* 0x0000000000007941 */ /* 0x000fea0003800000 */
.L_x_734:
[----:B------:R-:W2:Y:S01]  /*1f0d0*/  LDL R3, [R1] ;  /* 0x0000000001037983 */ /* 0x000ea20000100800 */
[----:B------:R-:W-:Y:S01]  /*1f0e0*/  ULDC.64 UR4, c[0x0][0x300] ;  /* 0x0000c00000047ab9 */ /* 0x000fe20000000a00 */
[----:B------:R-:W-:Y:S02]  /*1f0f0*/  ULDC.64 UR6, c[0x0][0x2e8] ;  /* 0x0000ba0000067ab9 */ /* 0x000fe40000000a00 */
[----:B------:R-:W3:Y:S01]  /*1f100*/  LDL R9, [R1+0x4] ;  /* 0x0000040001097983 */ /* 0x000ee20000100800 */
[----:B------:R-:W-:Y:S01]  /*1f110*/  IMAD R5, R5, UR4, RZ ;  /* 0x0000000405057c24 */ /* 0x000fe2000f8e02ff */
[----:B------:R-:W1:Y:S03]  /*1f120*/  S2R R8, SR_TID.X ;  /* 0x0000000000087919 */ /* 0x000e660000002100 */
[----:B------:R-:W-:Y:S01]  /*1f130*/  IMAD R5, R0, UR5, R5 ;  /* 0x0000000500057c24 */ /* 0x000fe2000f8e0205 */
[----:B-1----:R-:W-:-:S04]  /*1f140*/  LOP3.LUT R8, R8, 0x7f, RZ, 0xc0, !PT ;  /* 0x0000007f08087812 */ /* 0x002fc800078ec0ff */
[----:B------:R-:W-:Y:S02]  /*1f150*/  SHF.R.U32.HI R8, RZ, 0x3, R8 ;  /* 0x00000003ff087819 */ /* 0x000fe40000011608 */
[C---:B--2---:R-:W-:Y:S02]  /*1f160*/  LOP3.LUT P4, RZ, R3.reuse, 0x4, RZ, 0xc0, !PT ;  /* 0x0000000403ff7812 */ /* 0x044fe4000788c0ff */
[C---:B------:R-:W-:Y:S02]  /*1f170*/  LOP3.LUT P3, RZ, R3.reuse, 0x2, RZ, 0xc0, !PT ;  /* 0x0000000203ff7812 */ /* 0x040fe4000786c0ff */
[----:B------:R-:W-:Y:S01]  /*1f180*/  LOP3.LUT P2, RZ, R3, 0x1, RZ, 0xc0, !PT ;  /* 0x0000000103ff7812 */ /* 0x000fe2000784c0ff */
[----:B0-----:R-:W-:Y:S01]  /*1f190*/  IMAD.WIDE.U32 R2, R0, UR4, RZ ;  /* 0x0000000400027c25 */ /* 0x001fe2000f8e00ff */
[----:B------:R-:W-:-:S03]  /*1f1a0*/  ULDC.64 UR4, c[0x0][0x310] ;  /* 0x0000c40000047ab9 */ /* 0x000fc60000000a00 */
[----:B------:R-:W-:Y:S02]  /*1f1b0*/  IMAD.IADD R3, R3, 0x1, R5 ;  /* 0x0000000103037824 */ /* 0x000fe400078e0205 */
[----:B------:R-:W-:Y:S02]  /*1f1c0*/  IMAD R6, R6, UR4, RZ ;  /* 0x0000000406067c24 */ /* 0x000fe4000f8e02ff */
[----:B------:R-:W-:-:S04]  /*1f1d0*/  IMAD.WIDE.U32 R2, R4, UR4, R2 ;  /* 0x0000000404027c25 */ /* 0x000fc8000f8e0002 */
[----:B------:R-:W-:Y:S01]  /*1f1e0*/  IMAD R6, R4, UR5, R6 ;  /* 0x0000000504067c24 */ /* 0x000fe2000f8e0206 */
[----:B------:R-:W-:Y:S01]  /*1f1f0*/  ULDC.64 UR4, c[0x0][0x308] ;  /* 0x0000c20000047ab9 */ /* 0x000fe20000000a00 */
[----:B------:R-:W-:Y:S02]  /*1f200*/  IMAD R5, R26, 0x4800, R36 ;  /* 0x000048001a057824 */ /* 0x000fe400078e0224 */
[----:B------:R-:W-:Y:S02]  /*1f210*/  IMAD.IADD R3, R3, 0x1, R6 ;  /* 0x0000000103037824 */ /* 0x000fe400078e0206 */
[----:B---3--:R-:W-:Y:S02]  /*1f220*/  IMAD R6, R25, -0x60, R9 ;  /* 0xffffffa019067824 */ /* 0x008fe400078e0209 */
[----:B------:R-:W-:Y:S01]  /*1f230*/  IMAD.WIDE.U32 R2, R18, UR4, R2 ;  /* 0x0000000412027c25 */ /* 0x000fe2000f8e0002 */
[----:B------:R-:W-:Y:S02]  /*1f240*/  UMOV UR4, 0xffffffff ;  /* 0xffffffff00047882 */ /* 0x000fe40000000000 */
[----:B------:R-:W-:Y:S01]  /*1f250*/  IADD3 R6, -R8, R6, RZ ;  /* 0x0000000608067210 */ /* 0x000fe20007ffe1ff */
[----:B------:R-:W-:Y:S01]  /*1f260*/  IMAD R0, R18, UR5, R3 ;  /* 0x0000000512007c24 */ /* 0x000fe2000f8e0203 */
[----:B------:R-:W-:-:S04]  /*1f270*/  LEA R4, P0, R2, UR6, 0x1 ;  /* 0x0000000602047c11 */ /* 0x000fc8000f8008ff */
[----:B------:R-:W-:Y:S02]  /*1f280*/  LEA.HI.X R0, R2, UR7, R0, 0x1, P0 ;  /* 0x0000000702007c11 */ /* 0x000fe400080f0c00 */
[----:B------:R-:W-:Y:S01]  /*1f290*/  ISETP.GE.AND P0, PT, R6, 0x1, PT ;  /* 0x000000010600780c */ /* 0x000fe20003f06270 */
[----:B------:R-:W-:-:S12]  /*1f2a0*/  BRA.DIV UR4, `(.L_x_736) ;  /* 0x0000004e04207947 */ /* 0x000fd8000b800000 */
[----:B------:R-:W0:Y:S01]  /*1f2b0*/  SHFL.IDX PT, R3, R4, RZ, 0x181f ;  /* 0x00181fff04037589 */ /* 0x000e2200000e0000 */
[----:B------:R-:W-:-:S03]  /*1f2c0*/  @P0 IMAD R8, R5, 0x2, R22 ;  /* 0x0000000205080824 */ /* 0x000fc600078e0216 */
[----:B------:R-:W1:Y:S01]  /*1f2d0*/  SHFL.IDX PT, R2, R0, RZ, 0x181f ;  /* 0x00181fff00027589 */ /* 0x000e6200000e0000 */
[----:B0-----:R-:W-:-:S05]  /*1f2e0*/  @P0 LEA R3, P1, R32, R3, 0x1 ;  /* 0x0000000320030211 */ /* 0x001fca00078208ff */
[----:B-1----:R-:W-:Y:S01]  /*1f2f0*/  @P0 IMAD.X R2, RZ, RZ, R2, P1 ;  /* 0x000000ffff020224 */ /* 0x002fe200008e0602 */
[----:B------:R-:W-:-:S04]  /*1f300*/  ISETP.GE.AND P1, PT, R6, 0x11, PT ;  /* 0x000000110600780c */ /* 0x000fc80003f26270 */
        /* <DEDUP_REMOVED lines=10> */
[----:B0-----:R-:W-:-:S04]  /*1f3b0*/  @P1 LEA R3, P0, R32, R3, 0x1 ;  /* 0x0000000320031211 */ /* 0x001fc800078008ff */
[----:B-1----:R-:W-:-:S04]  /*1f3c0*/  @P1 IADD3.X R2, RZ, R2, RZ, P0, !PT ;  /* 0x00000002ff021210 */ /* 0x002fc800007fe4ff */
        /* <DEDUP_REMOVED lines=33> */
[----:B------:R-:W1:Y:S04]  /*1f5e0*/  SHFL.IDX PT, R2, R0, 0x4, 0x181f ;  /* 0x00981f0000027f89 */ /* 0x000e6800000e0000 */
[----:B------:R-:W2:Y:S01]  /*1f5f0*/  SHFL.IDX PT, R0, R0, 0x5, 0x181f ;  /* 0x00b81f0000007f89 */ /* 0x000ea200000e0000 */
[----:B0-----:R-:W-:-:S04]  /*1f600*/  @P1 LEA R3, P0, R32, R3, 0x1 ;  /* 0x0000000320031211 */ /* 0x001fc800078008ff */
[----:B-1----:R-:W-:-:S04]  /*1f610*/  @P1 IADD3.X R2, RZ, R2, RZ, P0, !PT ;  /* 0x00000002ff021210 */ /* 0x002fc800007fe4ff */
[----:B------:R-:W-:-:S04]  /*1f620*/  @P1 LOP3.LUT R3, R3, R2, RZ, 0x3c, !PT ;  /* 0x0000000203031212 */ /* 0x000fc800078e3cff */
[----:B------:R-:W-:-:S04]  /*1f630*/  @P1 LOP3.LUT R2, R3, R2, RZ, 0x3c, !PT ;  /* 0x0000000203021212 */ /* 0x000fc800078e3cff */
[----:B------:R-:W-:-:S05]  /*1f640*/  @P1 LOP3.LUT R3, R3, R2, RZ, 0x3c, !PT ;  /* 0x0000000203031212 */ /* 0x000fca00078e3cff */
[----:B------:R-:W-:Y:S04]  /*1f650*/  @P1 LDGSTS.E.BYPASS.LTC128B.128 [R8+0x20400], desc[UR48][R2.64], !P4 ;  /* 0x2040000002081fae */ /* 0x000fe8000e101d70 */
[----:B------:R-:W-:Y:S04]  /*1f660*/  @P1 LDGSTS.E.BYPASS.LTC128B.128 [R8+0x23400], desc[UR48][R2.64+0x80], !P3 ;  /* 0x2340008002081fae */ /* 0x000fe8000d901d70 */
[----:B------:R0:W-:Y:S04]  /*1f670*/  @P1 LDGSTS.E.BYPASS.LTC128B.128 [R8+0x26400], desc[UR48][R2.64+0x100], !P2 ;  /* 0x2640010002081fae */ /* 0x0001e8000d101d70 */
[----:B0-2---:R0:W1:Y:S02]  /*1f680*/  SHFL.IDX PT, R2, R4, 0x5, 0x181f ;  /* 0x00b81f0004027f89 */ /* 0x00506400000e0000 */
.L_x_862:
[----:B------:R-:W-:-:S13]  /*1f690*/  ISETP.GE.AND P0, PT, R6, 0x51, PT ;  /* 0x000000510600780c */ /* 0x000fda0003f06270 */
[----:B-1----:R-:W-:Y:S02]  /*1f6a0*/  @P0 LEA R2, P1, R32, R2, 0x1 ;  /* 0x0000000220020211 */ /* 0x002fe400078208ff */
[----:B------:R-:W-:-:S03]  /*1f6b0*/  @P0 LEA R5, R5, R22, 0x1 ;  /* 0x0000001605050211 */ /* 0x000fc600078e08ff */
        /* <DEDUP_REMOVED lines=9> */
.L_x_737:
[----:B------:R-:W-:Y:S02]  /*1f750*/  PLOP3.LUT P1, PT, P1, P0, PT, 0xa2, 0x0 ;  /* 0x000000000000781c */ /* 0x000fe40000f21472 */
[----:B------:R-:W-:-:S08]  /*1f760*/  @P0 R2UR P1, UR4, R7 ;  /* 0x00000000070402ca */ /* 0x000fd00000020000 */
[----:B------:R-:W-:-:S05]  /*1f770*/  @P0 PLOP3.LUT P0, PT, P1, PT, PT, 0x80, 0x0 ;  /* 0x000000000000081c */ /* 0x000fca0000f0f070 */
[----:B------:R-:W-:Y:S01]  /*1f780*/  @!P1 SYNCS.ARRIVE.TRANS64.RED.A0T1 RZ, [UR4+0x30830], RZ ;  /* 0x030830ffffff99a7 */ /* 0x000fe20008200404 */
[----:B------:R-:W-:Y:S07]  /*1f790*/  @!P1 ARRIVES.LDGSTSBAR.64.TRANSCNT [UR4+0x30830] ;  /* 0x03083000ff0099b0 */ /* 0x000fee0008000a84 */
[----:B------:R-:W-:Y:S05]  /*1f7a0*/  @P0 BRA.U.ANY `(.L_x_737) ;  /* 0xfffffffd00e80947 */ /* 0x000fea000393ffff */
[----:B------:R-:W-:Y:S01]  /*1f7b0*/  NOP ;  /* 0x0000000000007918 */ /* 0x000fe20000000000 */
[----:B------:R-:W2:Y:S02]  /*1f7c0*/  LDL R0, [R1+0x38] ;  /* 0x0000380001007983 */ /* 0x000ea40000100800 */
[----:B--2---:R-:W-:-:S13]  /*1f7d0*/  ISETP.NE.AND P2, PT, R0, 0x3, PT ;  /* 0x000000030000780c */ /* 0x004fda0003f45270 */
[----:B------:R-:W-:Y:S05]  /*1f7e0*/  @!P2 BRA `(.L_x_738) ;  /* 0x000000000004a947 */ /* 0x000fea0003800000 */
[----:B------:R-:W-:Y:S01]  /*1f7f0*/  BPT.TRAP 0x1 ;  /* 0x000000040000795c */ /* 0x000fe20000300000 */
.L_x_738:
[----:B-1----:R1:W5:Y:S01]  /*1f800*/  LDL.LU R3, [R1+0x18] ;  /* 0x0000180001037983 */ /* 0x0023620000300800 */
[----:B------:R1:W-:Y:S02]  /*1f810*/  SYNCS.ARRIVE.TRANS64.A1T0 RZ, [R7+URZ+0x30830], RZ ;  /* 0x030830ff07ff79a7 */ /* 0x0003e4000810003f */
[----:B------:R-:W-:Y:S05]  /*1f820*/  WARPSYNC.ALL ;  /* 0x0000000000007948 */ /* 0x000fea0003800000 */
[----:B------:R-:W-:Y:S01]  /*1f830*/  ULDC.64 UR6, c[0x0][0xa00] ;  /* 0x0002800000067ab9 */ /* 0x000fe20000000a00 */
[----:B------:R-:W-:Y:S01]  /*1f840*/  ULDC.64 UR4, c[0x0][0x298] ;  /* 0x0000a60000047ab9 */ /* 0x000fe20000000a00 */
[----:B------:R-:W-:Y:S01]  /*1f850*/  BAR.SYNC.DEFER_BLOCKING 0x8, 0x180 ;  /* 0x0206000000007b1d */ /* 0x000fe20000010000 */
[----:B------:R-:W-:Y:S01]  /*1f860*/  ISETP.NE.U32.AND P0, PT, RZ, UR6, PT ;  /* 0x00000006ff007c0c */ /* 0x000fe2000bf05070 */
[----:B0-----:R-:W-:Y:S01]  /*1f870*/  IMAD.WIDE.U32 R4, R34, UR4, RZ ;  /* 0x0000000422047c25 */ /* 0x001fe2000f8e00ff */
[----:B------:R-:W-:-:S02]  /*1f880*/  SHF.R.S32.HI R0, RZ, 0x1f, R34 ;  /* 0x0000001fff007819 */ /* 0x000fc40000011422 */
[----:B------:R-:W-:Y:S01]  /*1f890*/  ISETP.NE.AND.EX P0, PT, RZ, UR7, PT, P0 ;  /* 0x00000007ff007c0c */ /* 0x000fe2000bf05300 */
[----:B------:R-:W-:Y:S01]  /*1f8a0*/  VIADD R2, R22, 0x12400 ;  /* 0x0001240016027836 */ /* 0x000fe20000000000 */
[----:B------:R-:W-:Y:S01]  /*1f8b0*/  BSSY B6, `(.L_x_739) ;  /* 0x000001a000067945 */ /* 0x000fe20003800000 */
[----:B------:R-:W-:Y:S01]  /*1f8c0*/  IMAD R0, R0, UR4, RZ ;  /* 0x0000000400007c24 */ /* 0x000fe2000f8e02ff */
[----:B------:R-:W-:-:S03]  /*1f8d0*/  SEL R30, R30, RZ, !P0 ;  /* 0x000000ff1e1e7207 */ /* 0x000fc60004000000 */
[----:B------:R-:W-:-:S04]  /*1f8e0*/  IMAD R0, R34, UR5, R0 ;  /* 0x0000000522007c24 */ /* 0x000fc8000f8e0200 */
[----:B------:R-:W-:Y:S01]  /*1f8f0*/  IMAD.IADD R34, R5, 0x1, R0 ;  /* 0x0000000105227824 */ /* 0x000fe200078e0200 */
[----:B-----5:R-:W-:Y:S02]  /*1f900*/  SEL R3, R3, RZ, !P0 ;  /* 0x000000ff03037207 */ /* 0x020fe40004000000 */
[----:B------:R-:W-:-:S03]  /*1f910*/  LOP3.LUT P0, RZ, R2, 0x3ff, RZ, 0xc0, !PT ;  /* 0x000003ff02ff7812 */ /* 0x000fc6000780c0ff */
[----:B------:R0:W-:Y:S04]  /*1f920*/  STL [R1+0x2c], R3 ;  /* 0x00002c0301007387 */ /* 0x0001e80000100800 */
[----:B------:R0:W-:Y:S06]  /*1f930*/  STL.64 [R1+0x18], R4 ;  /* 0x0000180401007387 */ /* 0x0001ec0000100a00 */
[----:B------:R-:W-:Y:S05]  /*1f940*/  @!P0 BRA `(.L_x_740) ;  /* 0x0000000000408947 */ /* 0x000fea0003800000 */
[----:B------:R-:W-:Y:S01]  /*1f950*/  MOV R2, 0x0 ;  /* 0x0000000000027802 */ /* 0x000fe20000000f00 */
[----:B------:R-:W-:Y:S01]  /*1f960*/  ULDC.64 UR4, c[0x4][0x88] ;  /* 0x0100220000047ab9 */ /* 0x000fe20000000a00 */
[----:B------:R-:W-:Y:S01]  /*1f970*/  ULDC.64 UR6, c[0x4][0x90] ;  /* 0x0100240000067ab9 */ /* 0x000fe20000000a00 */
[----:B------:R-:W-:Y:S01]  /*1f980*/  ULDC.64 UR8, c[0x4][0x20] ;  /* 0x0100080000087ab9 */ /* 0x000fe20000000a00 */
[----:B0-----:R-:W-:Y:S01]  /*1f990*/  MOV R4, UR4 ;  /* 0x0000000400047c02 */ /* 0x001fe20008000f00 */
[----:B------:R-:W-:Y:S01]  /*1f9a0*/  IMAD.U32 R5, RZ, RZ, UR5 ;  /* 0x00000005ff057e24 */ /* 0x000fe2000f8e00ff */
[----:B------:R-:W0:Y:S01]  /*1f9b0*/  LDC.64 R2, c[0x4][R2] ;  /* 0x0100000002027b82 */ /* 0x000e220000000a00 */
[----:B------:R-:W-:Y:S01]  /*1f9c0*/  IMAD.U32 R6, RZ, RZ, UR6 ;  /* 0x00000006ff067e24 */ /* 0x000fe2000f8e00ff */
[----:B-1----:R-:W-:Y:S01]  /*1f9d0*/  MOV R7, UR7 ;  /* 0x0000000700077c02 */ /* 0x002fe20008000f00 */
[----:B------:R-:W-:Y:S01]  /*1f9e0*/  IMAD.U32 R10, RZ, RZ, UR8 ;  /* 0x00000008ff0a7e24 */ /* 0x000fe2000f8e00ff */
[----:B------:R-:W-:Y:S01]  /*1f9f0*/  MOV R8, 0x70 ;  /* 0x0000007000087802 */ /* 0x000fe20000000f00 */
[----:B------:R-:W-:-:S02]  /*1fa00*/  IMAD.U32 R11, RZ, RZ, UR9 ;  /* 0x00000009ff0b7e24 */ /* 0x000fc4000f8e00ff */
[----:B------:R-:W-:Y:S02]  /*1fa10*/  IMAD.MOV.U32 R12, RZ, RZ, 0x1 ;  /* 0x00000001ff0c7424 */ /* 0x000fe400078e00ff */
[----:B------:R-:W-:-:S07]  /*1fa20*/  IMAD.MOV.U32 R13, RZ, RZ, RZ ;  /* 0x000000ffff0d7224 */ /* 0x000fce00078e00ff */
[----:B------:R-:W-:-:S07]  /*1fa30*/  LEPC R20, `(.L_x_740) ;  /* 0x000000001014794e */ /* 0x000fce0000000000 */
[----:B0-----:R-:W-:Y:S05]  /*1fa40*/  CALL.ABS.NOINC R2 ;  /* 0x0000000002007343 */ /* 0x001fea0003c00000 */
.L_x_740:
[----:B------:R-:W-:Y:S05]  /*1fa50*/  BSYNC B6 ;  /* 0x0000000000067941 */ /* 0x000fea0003800000 */
.L_x_739:
[----:B------:R-:W2:Y:S01]  /*1fa60*/  LDL.LU R20, [R1+0x2c] ;  /* 0x00002c0001147983 */ /* 0x000ea20000300800 */
[----:B------:R-:W-:Y:S01]  /*1fa70*/  ULDC.64 UR4, c[0x0][0x2d8] ;  /* 0x0000b60000047ab9 */ /* 0x000fe20000000a00 */
[----:B------:R-:W3:Y:S02]  /*1fa80*/  LDC R8, c[0x0][0x448] ;  /* 0x00011200ff087b82 */ /* 0x000ee40000000800 */
[----:B0-----:R-:W4:Y:S04]  /*1fa90*/  LDL.LU.64 R2, [R1+0x18] ;  /* 0x0000180001027983 */ /* 0x001f280000300a00 */
[----:B------:R0:W5:Y:S01]  /*1faa0*/  LDL R10, [R1+0x24] ;  /* 0x00002400010a7983 */ /* 0x0001620000100800 */
[----:B---3--:R-:W-:Y:S02]  /*1fab0*/  ISETP.NE.AND P0, PT, R8, 0x1, PT ;  /* 0x000000010800780c */ /* 0x008fe40003f05270 */
[----:B------:R-:W-:-:S02]  /*1fac0*/  SHF.L.U32 R4, R17, 0x7, RZ ;  /* 0x0000000711047819 */ /* 0x000fc400000006ff */
[----:B----4-:R-:W-:-:S03]  /*1fad0*/  MOV R3, R34 ;  /* 0x0000002200037202 */ /* 0x010fc60000000f00 */
[----:B------:R-:W-:-:S04]  /*1fae0*/  IMAD.WIDE.U32 R2, R18, UR4, R2 ;  /* 0x0000000412027c25 */ /* 0x000fc8000f8e0002 */
[----:B------:R-:W-:Y:S01]  /*1faf0*/  IMAD R3, R18, UR5, R3 ;  /* 0x0000000512037c24 */ /* 0x000fe2000f8e0203 */
[----:B------:R-:W-:Y:S02]  /*1fb00*/  ULDC.64 UR4, c[0x0][0x2e0] ;  /* 0x0000b80000047ab9 */ /* 0x000fe40000000a00 */
[----:B--2---:R-:W-:Y:S02]  /*1fb10*/  IMAD R5, R20, UR4, RZ ;  /* 0x0000000414057c24 */ /* 0x004fe4000f8e02ff */
[----:B------:R-:W2:Y:S01]  /*1fb20*/  S2R R20, SR_TID.X ;  /* 0x0000000000147919 */ /* 0x000ea20000002100 */
[----:B------:R-:W-:-:S04]  /*1fb30*/  IMAD.WIDE.U32 R2, R30, UR4, R2 ;  /* 0x000000041e027c25 */ /* 0x000fc8000f8e0002 */
[----:B------:R-:W-:Y:S01]  /*1fb40*/  IMAD R0, R30, UR5, R5 ;  /* 0x000000051e007c24 */ /* 0x000fe2000f8e0205 */
[----:B------:R-:W-:Y:S01]  /*1fb50*/  ULDC.64 UR4, c[0x0][0x2d0] ;  /* 0x0000b40000047ab9 */ /* 0x000fe20000000a00 */
[----:B------:R-:W1:Y:S01]  /*1fb60*/  @P0 LDC R5, c[0x0][0x44c] ;  /* 0x00011300ff050b82 */ /* 0x000e620000000800 */
[----:B--2---:R-:W-:-:S04]  /*1fb70*/  LOP3.LUT R20, R20, 0x7f, RZ, 0xc0, !PT ;  /* 0x0000007f14147812 */ /* 0x004fc800078ec0ff */
[----:B------:R-:W-:Y:S02]  /*1fb80*/  SHF.R.U32.HI R21, RZ, 0x3, R20 ;  /* 0x00000003ff157819 */ /* 0x000fe40000011614 */
[----:B------:R-:W2:Y:S01]  /*1fb90*/  S2R R20, SR_TID.X ;  /* 0x0000000000147919 */ /* 0x000ea20000002100 */
[----:B------:R-:W-:Y:S02]  /*1fba0*/  IMAD.IADD R3, R3, 0x1, R0 ;  /* 0x0000000103037824 */ /* 0x000fe400078e0200 */
[----:B------:R-:W3:Y:S01]  /*1fbb0*/  @P0 LDC R0, c[0x0][0x450] ;  /* 0x00011400ff000b82 */ /* 0x000ee20000000800 */
[----:B--2---:R-:W-:-:S05]  /*1fbc0*/  IMAD.SHL.U32 R20, R20, 0x10, RZ ;  /* 0x0000001014147824 */ /* 0x004fca00078e00ff */
[----:B------:R-:W-:-:S04]  /*1fbd0*/  LOP3.LUT R20, R21, 0x70, R20, 0xf8, !PT ;  /* 0x0000007015147812 */ /* 0x000fc800078ef814 */
[----:B------:R-:W-:-:S05]  /*1fbe0*/  LOP3.LUT R6, R20, R4, RZ, 0xfc, !PT ;  /* 0x0000000414067212 */ /* 0x000fca00078efcff */
[----:B-1----:R-:W-:-:S04]  /*1fbf0*/  @P0 IMAD.HI.U32 R7, R6, R5, RZ ;  /* 0x0000000506070227 */ /* 0x002fc800078e00ff */
[----:B------:R-:W-:Y:S01]  /*1fc00*/  IMAD.MOV.U32 R5, RZ, RZ, R6 ;  /* 0x000000ffff057224 */ /* 0x000fe200078e0006 */
[----:B---3--:R-:W-:-:S05]  /*1fc10*/  @P0 SHF.R.U32.HI R5, RZ, R0, R7 ;  /* 0x00000000ff050219 */ /* 0x008fca0000011607 */
[----:B------:R-:W-:-:S04]  /*1fc20*/  IMAD.MOV R0, RZ, RZ, -R5 ;  /* 0x000000ffff007224 */ /* 0x000fc800078e0a05 */
[----:B------:R-:W-:Y:S01]  /*1fc30*/  IMAD R0, R8, R0, R6 ;  /* 0x0000000008007224 */ /* 0x000fe200078e0206 */
[----:B------:R-:W-:Y:S01]  /*1fc40*/  SHF.R.S32.HI R6, RZ, 0x1f, R5 ;  /* 0x0000001fff067819 */ /* 0x000fe20000011405 */
[----:B------:R-:W1:Y:S01]  /*1fc50*/  S2R R20, SR_TID.X ;  /* 0x0000000000147919 */ /* 0x000e620000002100 */
[----:B------:R-:W-:-:S04]  /*1fc60*/  IMAD.WIDE.U32 R2, R5, UR4, R2 ;  /* 0x0000000405027c25 */ /* 0x000fc8000f8e0002 */
[----:B------:R-:W-:-:S04]  /*1fc70*/  IMAD R6, R6, UR4, RZ ;  /* 0x0000000406067c24 */ /* 0x000fc8000f8e02ff */
[----:B------:R-:W-:Y:S01]  /*1fc80*/  IMAD R5, R5, UR5, R6 ;  /* 0x0000000505057c24 */ /* 0x000fe2000f8e0206 */
[----:B------:R-:W-:-:S04]  /*1fc90*/  ULDC.64 UR4, c[0x0][0x2c8] ;  /* 0x0000b20000047ab9 */ /* 0x000fc80000000a00 */
[----:B------:R-:W-:Y:S02]  /*1fca0*/  IADD3 R3, R3, R5, RZ ;  /* 0x0000000503037210 */ /* 0x000fe40007ffe0ff */
[----:B------:R-:W-:-:S05]  /*1fcb0*/  SHF.R.S32.HI R5, RZ, 0x1f, R0 ;  /* 0x0000001fff057819 */ /* 0x000fca0000011400 */
[----:B------:R-:W-:Y:S02]  /*1fcc0*/  IMAD R5, R5, UR4, RZ ;  /* 0x0000000405057c24 */ /* 0x000fe4000f8e02ff */
[----:B------:R-:W-:-:S04]  /*1fcd0*/  IMAD.WIDE.U32 R2, R0, UR4, R2 ;  /* 0x0000000400027c25 */ /* 0x000fc8000f8e0002 */
[----:B------:R-:W-:Y:S01]  /*1fce0*/  IMAD R5, R0, UR5, R5 ;  /* 0x0000000500057c24 */ /* 0x000fe2000f8e0205 */
[----:B------:R-:W-:Y:S02]  /*1fcf0*/  ULDC.64 UR4, c[0x0][0x280] ;  /* 0x0000a00000047ab9 */ /* 0x000fe40000000a00 */
[----:B------:R-:W-:Y:S01]  /*1fd00*/  LEA R0, P0, R2, UR4, 0x1 ;  /* 0x0000000402007c11 */ /* 0x000fe2000f8008ff */
[----:B------:R-:W-:Y:S01]  /*1fd10*/  IMAD.IADD R5, R3, 0x1, R5 ;  /* 0x0000000103057824 */ /* 0x000fe200078e0205 */
[----:B------:R-:W-:Y:S01]  /*1fd20*/  ULDC UR4, c[0x0][0x2b8] ;  /* 0x0000ae0000047ab9 */ /* 0x000fe20000000800 */
[----:B-1----:R-:W-:-:S03]  /*1fd30*/  LOP3.LUT R20, R20, 0x7f, RZ, 0xc0, !PT ;  /* 0x0000007f14147812 */ /* 0x002fc600078ec0ff */
[----:B------:R-:W-:Y:S01]  /*1fd40*/  LEA.HI.X R5, R2, UR5, R5, 0x1, P0 ;  /* 0x0000000502057c11 */ /* 0x000fe200080f0c05 */
[----:B------:R-:W-:Y:S01]  /*1fd50*/  UMOV UR5, 0xffffffff ;  /* 0xffffffff00057882 */ /* 0x000fe20000000000 */
[----:B------:R-:W-:Y:S02]  /*1fd60*/  ISETP.GE.AND P3, PT, R32, UR4, PT ;  /* 0x0000000420007c0c */ /* 0x000fe4000bf66270 */
[----:B------:R-:W-:Y:S02]  /*1fd70*/  ISETP.GE.AND P2, PT, R35, UR4, PT ;  /* 0x0000000423007c0c */ /* 0x000fe4000bf46270 */
[----:B------:R-:W-:Y:S02]  /*1fd80*/  ISETP.GE.AND P0, PT, R33, UR4, PT ;  /* 0x0000000421007c0c */ /* 0x000fe4000bf06270 */
[----:B------:R-:W-:Y:S01]  /*1fd90*/  SHF.R.U32.HI R9, RZ, 0x3, R20 ;  /* 0x00000003ff097819 */ /* 0x000fe20000011614 */
[----:B0-----:R-:W-:Y:S10]  /*1fda0*/  BRA.DIV UR5, `(.L_x_741) ;  /* 0x0000004a05947947 */ /* 0x001ff4000b800000 */
[----:B------:R-:W0:Y:S01]  /*1fdb0*/  SHFL.IDX PT, R14, R0, RZ, 0x181f ;  /* 0x00181fff000e7589 */ /* 0x000e2200000e0000 */
[----:B-----5:R-:W-:Y:S02]  /*1fdc0*/  IMAD R6, R10, R8, RZ ;  /* 0x000000080a067224 */ /* 0x020fe400078e02ff */
[----:B------:R-:W-:Y:S01]  /*1fdd0*/  IMAD.IADD R4, R9, 0x1, R4 ;  /* 0x0000000109047824 */ /* 0x000fe200078e0204 */
[----:B------:R-:W1:Y:S03]  /*1fde0*/  SHFL.IDX PT, R2, R5, RZ, 0x181f ;  /* 0x00181fff05027589 */ /* 0x000e6600000e0000 */
[C---:B------:R-:W-:Y:S01]  /*1fdf0*/  VIADD R7, R4.reuse, 0x10 ;  /* 0x0000001004077836 */ /* 0x040fe20000000000 */
[----:B------:R-:W-:-:S13]  /*1fe00*/  ISETP.GE.AND P1, PT, R4, R6, PT ;  /* 0x000000060400720c */ /* 0x000fda0003f26270 */
[----:B0-----:R-:W-:-:S04]  /*1fe10*/  @!P1 LEA R14, P4, R32, R14, 0x1 ;  /* 0x0000000e200e9211 */ /* 0x001fc800078808ff */
[----:B-1----:R-:W-:Y:S01]  /*1fe20*/  @!P1 IADD3.X R3, RZ, R2, RZ, P4, !PT ;  /* 0x00000002ff039210 */ /* 0x002fe200027fe4ff */
[----:B------:R-:W-:Y:S02]  /*1fe30*/  @!P1 IMAD.MOV.U32 R2, RZ, RZ, R14 ;  /* 0x000000ffff029224 */ /* 0x000fe400078e000e */
[----:B------:R-:W0:Y:S04]  /*1fe40*/  SHFL.IDX PT, R14, R0, 0x1, 0x181f ;  /* 0x00381f00000e7f89 */ /* 0x000e2800000e0000 */
[----:B------:R-:W-:Y:S04]  /*1fe50*/  @!P1 LDGSTS.E.BYPASS.LTC128B.128 [R37+0x12400], desc[UR48][R2.64], !P3 ;  /* 0x1240000002259fae */ /* 0x000fe8000d901d70 */
[----:B------:R-:W-:Y:S04]  /*1fe60*/  @!P1 LDGSTS.E.BYPASS.LTC128B.128 [R37+0x16400], desc[UR48][R2.64+0x80], !P2 ;  /* 0x1640008002259fae */ /* 0x000fe8000d101d70 */
[----:B------:R1:W-:Y:S01]  /*1fe70*/  @!P1 LDGSTS.E.BYPASS.LTC128B.128 [R37+0x1a400], desc[UR48][R2.64+0x100], !P0 ;  /* 0x1a40010002259fae */ /* 0x0003e2000c101d70 */
[----:B------:R-:W-:-:S03]  /*1fe80*/  ISETP.GE.AND P1, PT, R7, R6, PT ;  /* 0x000000060700720c */ /* 0x000fc60003f26270 */
[----:B-1----:R-:W1:Y:S10]  /*1fe90*/  SHFL.IDX PT, R2, R5, 0x1, 0x181f ;  /* 0x00381f0005027f89 */ /* 0x002e7400000e0000 */
[----:B0-----:R-:W-:-:S04]  /*1fea0*/  @!P1 LEA R14, P4, R32, R14, 0x1 ;  /* 0x0000000e200e9211 */ /* 0x001fc800078808ff */
[----:B-1----:R-:W-:Y:S01]  /*1feb0*/  @!P1 IADD3.X R7, RZ, R2, RZ, P4, !PT ;  /* 0x00000002ff079210 */ /* 0x002fe200027fe4ff */
[----:B------:R-:W-:Y:S02]  /*1fec0*/  @!P1 IMAD.MOV.U32 R2, RZ, RZ, R14 ;  /* 0x000000ffff029224 */ /* 0x000fe400078e000e */
[----:B------:R-:W0:Y:S02]  /*1fed0*/  SHFL.IDX PT, R14, R0, 0x2, 0x181f ;  /* 0x00581f00000e7f89 */ /* 0x000e2400000e0000 */
[----:B------:R-:W-:Y:S01]  /*1fee0*/  @!P1 IMAD.MOV.U32 R3, RZ, RZ, R7 ;  /* 0x000000ffff039224 */ /* 0x000fe200078e0007 */
[----:B------:R-:W-:-:S04]  /*1fef0*/  IADD3 R7, R4, 0x20, RZ ;  /* 0x0000002004077810 */ /* 0x000fc80007ffe0ff */
        /* <DEDUP_REMOVED lines=49> */
[----:B0-----:R-:W-:Y:S01]  /*20210*/  @!P1 LEA R14, P4, R32, R14, 0x1 ;  /* 0x0000000e200e9211 */ /* 0x001fe200078808ff */
[----:B------:R-:W0:Y:S04]  /*20220*/  SHFL.IDX PT, R5, R5, 0x7, 0x181f ;  /* 0x00f81f0005057f89 */ /* 0x000e2800000e0000 */
[----:B-1----:R-:W-:Y:S01]  /*20230*/  @!P1 IMAD.X R7, RZ, RZ, R2, P4 ;  /* 0x000000ffff079224 */ /* 0x002fe200020e0602 */
[----:B------:R-:W-:-:S02]  /*20240*/  @!P1 MOV R2, R14 ;  /* 0x0000000e00029202 */ /* 0x000fc40000000f00 */
[----:B------:R1:W2:Y:S01]  /*20250*/  SHFL.IDX PT, R14, R0, 0x7, 0x181f ;  /* 0x00f81f00000e7f89 */ /* 0x0002a200000e0000 */
[----:B------:R-:W-:-:S05]  /*20260*/  @!P1 IMAD.MOV.U32 R3, RZ, RZ, R7 ;  /* 0x000000ffff039224 */ /* 0x000fca00078e0007 */
[----:B------:R1:W-:Y:S04]  /*20270*/  @!P1 LDGSTS.E.BYPASS.LTC128B.128 [R37+0x15400], desc[UR48][R2.64], !P3 ;  /* 0x1540000002259fae */ /* 0x0003e8000d901d70 */
[----:B------:R1:W-:Y:S04]  /*20280*/  @!P1 LDGSTS.E.BYPASS.LTC128B.128 [R37+0x19400], desc[UR48][R2.64+0x80], !P2 ;  /* 0x1940008002259fae */ /* 0x0003e8000d101d70 */
[----:B0-----:R1:W-:Y:S02]  /*20290*/  @!P1 LDGSTS.E.BYPASS.LTC128B.128 [R37+0x1d400], desc[UR48][R2.64+0x100], !P0 ;  /* 0x1d40010002259fae */ /* 0x0013e4000c101d70 */
.L_x_879:
[----:B-1----:R-:W-:Y:S01]  /*202a0*/  VIADD R3, R4, 0x70 ;  /* 0x0000007004037836 */ /* 0x002fe20000000000 */
[----:B------:R-:W-:Y:S04]  /*202b0*/  BSSY B0, `(.L_x_742) ;  /* 0x000000b000007945 */ /* 0x000fe80003800000 */
[----:B------:R-:W-:-:S13]  /*202c0*/  ISETP.GE.AND P1, PT, R3, R6, PT ;  /* 0x000000060300720c */ /* 0x000fda0003f26270 */
[----:B------:R-:W-:Y:S05]  /*202d0*/  @P1 BRA `(.L_x_743) ;  /* 0x0000000000201947 */ /* 0x000fea0003800000 */
[----:B--2---:R-:W-:-:S04]  /*202e0*/  LEA R2, P1, R32, R14, 0x1 ;  /* 0x0000000e20027211 */ /* 0x004fc800078208ff */
[----:B------:R-:W-:-:S05]  /*202f0*/  IADD3.X R3, RZ, R5, RZ, P1, !PT ;  /* 0x00000005ff037210 */ /* 0x000fca0000ffe4ff */
[----:B------:R-:W-:Y:S01]  /*20300*/  @!PT LDS RZ, [RZ] ;  /* 0x00000000fffff984 */ /* 0x000fe20000000800 */
[----:B------:R-:W-:Y:S01]  /*20310*/  @!PT LDS RZ, [RZ] ;  /* 0x00000000fffff984 */ /* 0x000fe20000000800 */
[----:B------:R-:W-:Y:S01]  /*20320*/  @!PT LDS RZ, [RZ] ;  /* 0x00000000fffff984 */ /* 0x000fe20000000800 */
[----:B------:R0:W-:Y:S04]  /*20330*/  LDGSTS.E.BYPASS.LTC128B.128 [R37+0x15c00], desc[UR48][R2.64], !P3 ;  /* 0x15c0000002257fae */ /* 0x0001e8000d901d70 */
[----:B------:R0:W-:Y:S04]  /*20340*/  LDGSTS.E.BYPASS.LTC128B.128 [R37+0x19c00], desc[UR48][R2.64+0x80], !P2 ;  /* 0x19c0008002257fae */ /* 0x0001e8000d101d70 */
[----:B------:R0:W-:Y:S02]  /*20350*/  LDGSTS.E.BYPASS.LTC128B.128 [R37+0x1dc00], desc[UR48][R2.64+0x100], !P0 ;  /* 0x1dc0010002257fae */ /* 0x0001e4000c101d70 */
.L_x_743:
[----:B------:R-:W-:Y:S05]  /*20360*/  BSYNC B0 ;  /* 0x0000000000007941 */ /* 0x000fea0003800000 */
.L_x_742:
[----:B------:R-:W-:Y:S01]  /*20370*/  NOP ;  /* 0x0000000000007918 */ /* 0x000fe20000000000 */
[----:B------:R-:W-:-:S13]  /*20380*/  PLOP3.LUT P0, PT, PT, PT, PT, 0x80, 0x0 ;  /* 0x000000000000781c */ /* 0x000fda0003f0f070 */
.L_x_744:
[----:B------:R-:W-:Y:S02]  /*20390*/  PLOP3.LUT P1, PT, P1, P0, PT, 0xa2, 0x0 ;  /* 0x000000000000781c */ /* 0x000fe40000f21472 */
[----:B------:R-:W-:-:S08]  /*203a0*/  @P0 R2UR P1, UR4, R22 ;  /* 0x00000000160402ca */ /* 0x000fd00000020000 */
[----:B------:R-:W-:-:S05]  /*203b0*/  @P0 PLOP3.LUT P0, PT, P1, PT, PT, 0x80, 0x0 ;  /* 0x000000000000081c */ /* 0x000fca0000f0f070 */
[----:B------:R-:W-:Y:S01]  /*203c0*/  @!P1 SYNCS.ARRIVE.TRANS64.RED.A0T1 RZ, [UR4+0x30800], RZ ;  /* 0x030800ffffff99a7 */ /* 0x000fe20008200404 */
[----:B------:R-:W-:Y:S07]  /*203d0*/  @!P1 ARRIVES.LDGSTSBAR.64.TRANSCNT [UR4+0x30800] ;  /* 0x03080000ff0099b0 */ /* 0x000fee0008000a84 */
[----:B------:R-:W-:Y:S05]  /*203e0*/  @P0 BRA.U.ANY `(.L_x_744) ;  /* 0xfffffffd00e80947 */ /* 0x000fea000393ffff */
[----:B0-----:R-:W3:Y:S02]  /*203f0*/  LDL.LU R2, [R1+0x28] ;  /* 0x0000280001027983 */ /* 0x001ee40000300800 */
[----:B---3--:R-:W-:-:S05]  /*20400*/  VIADD R2, R2, 0x1 ;  /* 0x0000000102027836 */ /* 0x008fca0000000000 */
[----:B------:R0:W-:Y:S01]  /*20410*/  STL [R1+0x28], R2 ;  /* 0x0000280201007387 */ /* 0x0001e20000100800 */
[----:B------:R-:W-:-:S04]  /*20420*/  LEA.HI R0, R2, R2, RZ, 0x1 ;  /* 0x0000000202007211 */ /* 0x000fc800078f08ff */
[----:B------:R-:W-:-:S05]  /*20430*/  LOP3.LUT R0, R0, 0xfffffffe, RZ, 0xc0, !PT ;  /* 0xfffffffe00007812 */ /* 0x000fca00078ec0ff */
[----:B------:R-:W-:-:S05]  /*20440*/  IMAD.IADD R0, R2, 0x1, -R0 ;  /* 0x0000000102007824 */ /* 0x000fca00078e0a00 */
[----:B------:R-:W-:Y:S01]  /*20450*/  SHF.L.U32 R3, R0, 0x1f, RZ ;  /* 0x0000001f00037819 */ /* 0x000fe200000006ff */
[----:B------:R-:W-:Y:S01]  /*20460*/  NOP ;  /* 0x0000000000007918 */ /* 0x000fe20000000000 */
[----:B0-----:R-:W3:Y:S01]  /*20470*/  LDL.LU R2, [R1+0x20] ;  /* 0x0000200001027983 */ /* 0x001ee20000300800 */
[----:B------:R0:W-:Y:S01]  /*20480*/  SYNCS.ARRIVE.TRANS64.A1T0 RZ, [R22+URZ+0x30800], RZ ;  /* 0x030800ff16ff79a7 */ /* 0x0001e2000810003f */
[----:B------:R-:W-:Y:S01]  /*20490*/  BSSY B0, `(.L_x_745) ;  /* 0x0000004000007945 */ /* 0x000fe20003800000 */
[----:B------:R-:W1:Y:S01]  /*204a0*/  SYNCS.PHASECHK.TRANS64.TRYWAIT P0, [R22+URZ+0x30820], R3 ;  /* 0x03082003160075a7 */ /* 0x000e62000800017f */
[----:B---3--:R-:W-:Y:S02]  /*204b0*/  IADD3 R6, R2, -0x2, RZ ;  /* 0xfffffffe02067810 */ /* 0x008fe40007ffe0ff */
[----:B01----:R-:W-:Y:S05]  /*204c0*/  @!P0 BRA `(.L_x_746) ;  /* 0x0000004c00688947 */ /* 0x003fea0003800000 */
.L_x_880:
[----:B------:R-:W-:Y:S05]  /*204d0*/  BSYNC B0 ;  /* 0x0000000000007941 */ /* 0x000fea0003800000 */
.L_x_745:
[----:B------:R-:W3:Y:S01]  /*204e0*/  LDL R0, [R1+0x8] ;  /* 0x0000080001007983 */ /* 0x000ee20000100800 */
[----:B------:R-:W-:Y:S01]  /*204f0*/  BSSY B0, `(.L_x_747) ;  /* 0x000010a000007945 */ /* 0x000fe20003800000 */
[----:B---3--:R-:W-:-:S13]  /*20500*/  ISETP.GE.AND P0, PT, R6, R0, PT ;  /* 0x000000000600720c */ /* 0x008fda0003f06270 */
[----:B------:R-:W-:Y:S05]  /*20510*/  @!P0 BRA `(.L_x_748) ;  /* 0x00000010001c8947 */ /* 0x000fea0003800000 */
[----:B------:R-:W-:Y:S01]  /*20520*/  ULDC UR4, c[0x0][0x2f4] ;  /* 0x0000bd0000047ab9 */ /* 0x000fe20000000800 */
[----:B------:R-:W-:Y:S01]  /*20530*/  IMAD.MOV.U32 R10, RZ, RZ, R26 ;  /* 0x000000ffff0a7224 */ /* 0x000fe200078e001a */
[----:B------:R-:W-:Y:S01]  /*20540*/  MOV R30, R25 ;  /* 0x00000019001e7202 */ /* 0x000fe20000000f00 */
[----:B------:R-:W-:Y:S01]  /*20550*/  IMAD.MOV.U32 R17, RZ, RZ, R28 ;  /* 0x000000ffff117224 */ /* 0x000fe200078e001c */
[----:B------:R-:W-:Y:S02]  /*20560*/  ISETP.GE.AND P3, PT, R32, UR4, PT ;  /* 0x0000000420007c0c */ /* 0x000fe4000bf66270 */
[----:B------:R-:W-:Y:S02]  /*20570*/  ISETP.GE.AND P2, PT, R35, UR4, PT ;  /* 0x0000000423007c0c */ /* 0x000fe4000bf46270 */
[----:B------:R-:W-:-:S13]  /*20580*/  ISETP.GE.AND P1, PT, R33, UR4, PT ;  /* 0x0000000421007c0c */ /* 0x000fda000bf26270 */
.L_x_761:
[----:B------:R-:W3:Y:S01]  /*20590*/  LDL R4, [R1+0xc] ;  /* 0x00000c0001047983 */ /* 0x000ee20000100800 */
[----:B------:R-:W1:Y:S03]  /*205a0*/  LDC R7, c[0x0][0x430] ;  /* 0x00010c00ff077b82 */ /* 0x000e660000000800 */
[----:B------:R-:W4:Y:S04]  /*205b0*/  LDL R8, [R1+0x10] ;  /* 0x0000100001087983 */ /* 0x000f280000100800 */
[----:B------:R-:W2:Y:S01]  /*205c0*/  LDL R11, [R1+0x38] ;  /* 0x00003800010b7983 */ /* 0x000ea20000100800 */
[----:B------:R-:W0:Y:S02]  /*205d0*/  S2R R0, SR_TID.X ;  /* 0x0000000000007919 */ /* 0x000e240000002100 */
[----:B0-----:R-:W-:-:S04]  /*205e0*/  LOP3.LUT R0, R0, 0x7f, RZ, 0xc0, !PT ;  /* 0x0000007f00007812 */ /* 0x001fc800078ec0ff */
[----:B------:R-:W-:Y:S02]  /*205f0*/  SHF.R.U32.HI R2, RZ, 0x3, R0 ;  /* 0x00000003ff027819 */ /* 0x000fe40000011600 */
[----:B------:R-:W0:Y:S01]  /*20600*/  S2R R0, SR_TID.X ;  /* 0x0000000000007919 */ /* 0x000e220000002100 */
[----:B-1----:R-:W-:-:S13]  /*20610*/  ISETP.NE.AND P0, PT, R7, 0x1, PT ;  /* 0x000000010700780c */ /* 0x002fda0003f05270 */
[----:B------:R-:W1:Y:S01]  /*20620*/  @P0 LDC R3, c[0x0][0x438] ;  /* 0x00010e00ff030b82 */ /* 0x000e620000000800 */
[----:B0-----:R-:W-:-:S05]  /*20630*/  IMAD.SHL.U32 R0, R0, 0x10, RZ ;  /* 0x0000001000007824 */ /* 0x001fca00078e00ff */
[----:B------:R-:W-:Y:S02]  /*20640*/  LOP3.LUT R0, R2, 0x70, R0, 0xf8, !PT ;  /* 0x0000007002007812 */ /* 0x000fe400078ef800 */
[----:B------:R-:W0:Y:S02]  /*20650*/  @P0 LDC R2, c[0x0][0x434] ;  /* 0x00010d00ff020b82 */ /* 0x000e240000000800 */
[----:B------:R-:W-:Y:S01]  /*20660*/  ISETP.GT.U32.AND P4, PT, R0, 0x5f, PT ;  /* 0x0000005f0000780c */ /* 0x000fe20003f84070 */
[----:B------:R-:W-:Y:S01]  /*20670*/  VIADD R26, R10, 0x1 ;  /* 0x000000010a1a7836 */ /* 0x000fe20000000000 */
[----:B------:R-:W-:Y:S05]  /*20680*/  YIELD ;  /* 0x0000000000007946 */ /* 0x000fea0003800000 */
[----:B------:R-:W-:Y:S01]  /*20690*/  MOV R25, R6 ;  /* 0x0000000600197202 */ /* 0x000fe20000000f00 */
[----:B---3--:R-:W-:-:S05]  /*206a0*/  IMAD R9, R6, 0x60, R4 ;  /* 0x0000006006097824 */ /* 0x008fca00078e0204 */
[----:B------:R-:W4:Y:S01]  /*206b0*/  @!P4 LDC.64 R4, c[0x0][0x428] ;  /* 0x00010a00ff04cb82 */ /* 0x000f220000000a00 */
[----:B------:R-:W-:-:S04]  /*206c0*/  IMAD.IADD R9, R0, 0x1, R9 ;  /* 0x0000000100097824 */ /* 0x000fc800078e0209 */
[----:B0-----:R-:W-:Y:S01]  /*206d0*/  @P0 IMAD.HI.U32 R2, R9, R2, RZ ;  /* 0x0000000209020227 */ /* 0x001fe200078e00ff */
[----:B------:R-:W-:-:S04]  /*206e0*/  MOV R0, R9 ;  /* 0x0000000900007202 */ /* 0x000fc80000000f00 */
[----:B-1----:R-:W-:-:S04]  /*206f0*/  @P0 SHF.R.U32.HI R0, RZ, R3, R2 ;  /* 0x00000003ff000219 */ /* 0x002fc80000011602 */
[--C-:B------:R-:W-:Y:S01]  /*20700*/  @!P4 SHF.R.S32.HI R3, RZ, 0x1f, R0.reuse ;  /* 0x0000001fff03c819 */ /* 0x100fe20000011400 */
[----:B------:R-:W-:Y:S02]  /*20710*/  @!P4 IMAD.MOV.U32 R2, RZ, RZ, R0 ;  /* 0x000000ffff02c224 */ /* 0x000fe400078e0000 */
[-C--:B----4-:R-:W-:Y:S02]  /*20720*/  @!P4 IMAD R8, R8, R4.reuse, RZ ;  /* 0x000000040808c224 */ /* 0x090fe400078e02ff */
[----:B------:R-:W-:-:S04]  /*20730*/  @!P4 IMAD.WIDE.U32 R2, R31, R4, R2 ;  /* 0x000000041f02c225 */ /* 0x000fc800078e0002 */
[----:B------:R-:W-:Y:S02]  /*20740*/  @!P4 IMAD R8, R31, R5, R8 ;  /* 0x000000051f08c224 */ /* 0x000fe400078e0208 */
[----:B------:R-:W0:Y:S01]  /*20750*/  @!P4 LDC.64 R4, c[0x0][0x418] ;  /* 0x00010600ff04cb82 */ /* 0x000e220000000a00 */
[----:B------:R-:W-:Y:S01]  /*20760*/  IADD3 R0, -R0, RZ, RZ ;  /* 0x000000ff00007210 */ /* 0x000fe20007ffe1ff */
[----:B------:R-:W-:-:S04]  /*20770*/  @!P4 IMAD.IADD R3, R8, 0x1, R3 ;  /* 0x000000010803c824 */ /* 0x000fc800078e0203 */
[----:B------:R-:W-:Y:S02]  /*20780*/  IMAD R9, R7, R0, R9 ;  /* 0x0000000007097224 */ /* 0x000fe400078e0209 */
[----:B------:R-:W-:Y:S01]  /*20790*/  IMAD.MOV.U32 R0, RZ, RZ, RZ ;  /* 0x000000ffff007224 */ /* 0x000fe200078e00ff */
[----:B0-----:R-:W-:-:S04]  /*207a0*/  @!P4 LEA R4, P0, R2, R4, 0x2 ;  /* 0x000000040204c211 */ /* 0x001fc800078010ff */
[----:B------:R-:W-:-:S05]  /*207b0*/  @!P4 LEA.HI.X R5, R2, R5, R3, 0x2, P0 ;  /* 0x000000050205c211 */ /* 0x000fca00000f1403 */
[----:B------:R0:W5:Y:S01]  /*207c0*/  @!P4 LDG.E R0, desc[UR48][R4.64] ;  /* 0x000000300400c981 */ /* 0x000162000c1e1900 */
[----:B--2---:R-:W-:Y:S02]  /*207d0*/  ISETP.NE.AND P4, PT, R11, 0x3, PT ;  /* 0x000000030b00780c */ /* 0x004fe40003f85270 */
[----:B------:R-:W-:-:S04]  /*207e0*/  ISETP.NE.AND P0, PT, R26, 0x2, PT ;  /* 0x000000021a00780c */ /* 0x000fc80003f05270 */
[----:B------:R-:W-:Y:S02]  /*207f0*/  SEL R28, RZ, 0x1, P0 ;  /* 0x00000001ff1c7807 */ /* 0x000fe40000000000 */
[----:B------:R-:W-:Y:S02]  /*20800*/  SEL R26, R26, RZ, P0 ;  /* 0x000000ff1a1a7207 */ /* 0x000fe40000000000 */
[----:B------:R-:W-:-:S03]  /*20810*/  LOP3.LUT R28, R17, R28, RZ, 0x3c, !PT ;  /* 0x0000001c111c7212 */ /* 0x000fc600078e3cff */
[----:B0-----:R-:W-:Y:S05]  /*20820*/  @!P4 BRA `(.L_x_749) ;  /* 0x000000000004c947 */ /* 0x001fea0003800000 */
[----:B------:R-:W-:Y:S01]  /*20830*/  BPT.TRAP 0x1 ;  /* 0x000000040000795c */ /* 0x000fe20000300000 */
.L_x_749:
[----:B------:R-:W-:Y:S01]  /*20840*/  IMAD R7, R26, 0x8, R22 ;  /* 0x000000081a077824 */ /* 0x000fe200078e0216 */
[----:B------:R-:W-:Y:S01]  /*20850*/  SHF.L.U32 R2, R28, 0x1f, RZ ;  /* 0x0000001f1c027819 */ /* 0x000fe200000006ff */
[----:B------:R-:W-:Y:S03]  /*20860*/  BSSY B1, `(.L_x_750) ;  /* 0x0000003000017945 */ /* 0x000fe60003800000 */
[----:B------:R-:W0:Y:S02]  /*20870*/  SYNCS.PHASECHK.TRANS64.TRYWAIT P0, [R7+URZ+0x30840], R2 ;  /* 0x03084002070075a7 */ /* 0x000e24000800017f */
[----:B0-----:R-:W-:Y:S05]  /*20880*/  @!P0 BRA `(.L_x_751) ;  /* 0x00000048008c8947 */ /* 0x001fea0003800000 */
.L_x_881:
[----:B------:R-:W-:Y:S05]  /*20890*/  BSYNC B1 ;  /* 0x0000000000017941 */ /* 0x000fea0003800000 */
.L_x_750:
[----:B------:R-:W2:Y:S01]  /*208a0*/  LDL R3, [R1] ;  /* 0x0000000001037983 */ /* 0x000ea20000100800 */
[----:B------:R-:W-:Y:S01]  /*208b0*/  SHF.R.S32.HI R20, RZ, 0x1f, R9 ;  /* 0x0000001fff147819 */ /* 0x000fe20000011409 */
[----:B------:R-:W-:Y:S01]  /*208c0*/  ULDC.64 UR4, c[0x0][0x300] ;  /* 0x0000c00000047ab9 */ /* 0x000fe20000000a00 */
[----:B-----5:R-:W-:Y:S01]  /*208d0*/  SHF.R.S32.HI R21, RZ, 0x1f, R0 ;  /* 0x0000001fff157819 */ /* 0x020fe20000011400 */
[----:B------:R-:W-:Y:S01]  /*208e0*/  ULDC.64 UR6, c[0x0][0x2e8] ;  /* 0x0000ba0000067ab9 */ /* 0x000fe20000000a00 */
[----:B------:R-:W-:Y:S02]  /*208f0*/  IMAD R5, R26, 0x4800, R36 ;  /* 0x000048001a057824 */ /* 0x000fe400078e0224 */
[----:B------:R-:W-:-:S04]  /*20900*/  IMAD R4, R20, UR4, RZ ;  /* 0x0000000414047c24 */ /* 0x000fc8000f8e02ff */
[----:B------:R-:W-:Y:S01]  /*20910*/  IMAD R4, R9, UR5, R4 ;  /* 0x0000000509047c24 */ /* 0x000fe2000f8e0204 */
[C---:B--2---:R-:W-:Y:S02]  /*20920*/  LOP3.LUT P5, RZ, R3.reuse, 0x2, RZ, 0xc0, !PT ;  /* 0x0000000203ff7812 */ /* 0x044fe400078ac0ff */
[----:B------:R-:W-:Y:S01]  /*20930*/  LOP3.LUT P4, RZ, R3, 0x1, RZ, 0xc0, !PT ;  /* 0x0000000103ff7812 */ /* 0x000fe2000788c0ff */
[----:B0-----:R-:W-:Y:S01]  /*20940*/  IMAD.WIDE.U32 R2, R9, UR4, RZ ;  /* 0x0000000409027c25 */ /* 0x001fe2000f8e00ff */
[----:B------:R-:W-:-:S03]  /*20950*/  ULDC.64 UR4, c[0x0][0x310] ;  /* 0x0000c40000047ab9 */ /* 0x000fc60000000a00 */
[----:B------:R-:W-:Y:S02]  /*20960*/  IMAD.IADD R3, R3, 0x1, R4 ;  /* 0x0000000103037824 */ /* 0x000fe400078e0204 */
[----:B------:R-:W-:Y:S02]  /*20970*/  IMAD R4, R21, UR4, RZ ;  /* 0x0000000415047c24 */ /* 0x000fe4000f8e02ff */
[----:B------:R-:W-:-:S04]  /*20980*/  IMAD.WIDE.U32 R2, R0, UR4, R2 ;  /* 0x0000000400027c25 */ /* 0x000fc8000f8e0002 */
[----:B------:R-:W-:Y:S01]  /*20990*/  IMAD R4, R0, UR5, R4 ;  /* 0x0000000500047c24 */ /* 0x000fe2000f8e0204 */
[----:B------:R-:W-:-:S04]  /*209a0*/  ULDC.64 UR4, c[0x0][0x308] ;  /* 0x0000c20000047ab9 */ /* 0x000fc80000000a00 */
[----:B------:R-:W-:-:S03]  /*209b0*/  IADD3 R3, R3, R4, RZ ;  /* 0x0000000403037210 */ /* 0x000fc60007ffe0ff */
[----:B------:R-:W-:Y:S01]  /*209c0*/  IMAD.WIDE.U32 R2, R18, UR4, R2 ;  /* 0x0000000412027c25 */ /* 0x000fe2000f8e0002 */
[----:B------:R-:W-:-:S03]  /*209d0*/  UMOV UR4, 0xffffffff ;  /* 0xffffffff00047882 */ /* 0x000fc60000000000 */
[----:B------:R-:W-:Y:S01]  /*209e0*/  IMAD R6, R18, UR5, R3 ;  /* 0x0000000512067c24 */ /* 0x000fe2000f8e0203 */
[----:B------:R-:W-:-:S04]  /*209f0*/  LEA R8, P0, R2, UR6, 0x1 ;  /* 0x0000000602087c11 */ /* 0x000fc8000f8008ff */
[----:B------:R-:W-:Y:S01]  /*20a00*/  LEA.HI.X R6, R2, UR7, R6, 0x1, P0 ;  /* 0x0000000702067c11 */ /* 0x000fe200080f0c06 */
[----:B------:R-:W-:Y:S08]  /*20a10*/  BRA.DIV UR4, `(.L_x_752) ;  /* 0x0000004a043c7947 */ /* 0x000ff0000b800000 */
[----:B------:R-:W2:Y:S01]  /*20a20*/  LDL R3, [R1] ;  /* 0x0000000001037983 */ /* 0x000ea20000100800 */
[----:B------:R-:W-:Y:S01]  /*20a30*/  IMAD.SHL.U32 R4, R32, 0x2, RZ ;  /* 0x0000000220047824 */ /* 0x000fe200078e00ff */
[----:B------:R-:W-:Y:S02]  /*20a40*/  LEA R5, R5, R22, 0x1 ;  /* 0x0000001605057211 */ /* 0x000fe400078e08ff */
[----:B------:R-:W0:Y:S04]  /*20a50*/  SHFL.IDX PT, R2, R8, RZ, 0x181f ;  /* 0x00181fff08027589 */ /* 0x000e2800000e0000 */
[----:B------:R-:W-:Y:S01]  /*20a60*/  SHFL.IDX PT, R34, R6, 0x2, 0x181f ;  /* 0x00581f0006227f89 */ /* 0x000fe200000e0000 */
[----:B0-----:R-:W-:Y:S02]  /*20a70*/  IADD3 R2, P0, R2, R4, RZ ;  /* 0x0000000402027210 */ /* 0x001fe40007f1e0ff */
[----:B--2---:R-:W-:-:S02]  /*20a80*/  LOP3.LUT P6, RZ, R3, 0x4, RZ, 0xc0, !PT ;  /* 0x0000000403ff7812 */ /* 0x004fc400078cc0ff */
[----:B------:R-:W0:Y:S02]  /*20a90*/  SHFL.IDX PT, R3, R6, RZ, 0x181f ;  /* 0x00181fff06037589 */ /* 0x000e2400000e0000 */
[----:B0-----:R-:W-:-:S09]  /*20aa0*/  IMAD.X R3, RZ, RZ, R3, P0 ;  /* 0x000000ffff037224 */ /* 0x001fd200000e0603 */
[----:B------:R-:W-:Y:S04]  /*20ab0*/  LDGSTS.E.BYPASS.LTC128B.128 [R5+0x1e400], desc[UR48][R2.64], !P6 ;  /* 0x1e40000002057fae */ /* 0x000fe8000f101d70 */
[----:B------:R-:W-:Y:S04]  /*20ac0*/  LDGSTS.E.BYPASS.LTC128B.128 [R5+0x21400], desc[UR48][R2.64+0x80], !P5 ;  /* 0x2140008002057fae */ /* 0x000fe8000e901d70 */
[----:B------:R0:W-:Y:S04]  /*20ad0*/  LDGSTS.E.BYPASS.LTC128B.128 [R5+0x24400], desc[UR48][R2.64+0x100], !P4 ;  /* 0x2440010002057fae */ /* 0x0001e8000e101d70 */
[----:B0-----:R-:W0:Y:S04]  /*20ae0*/  SHFL.IDX PT, R2, R8, 0x1, 0x181f ;  /* 0x00381f0008027f89 */ /* 0x001e2800000e0000 */
[----:B------:R-:W1:Y:S01]  /*20af0*/  SHFL.IDX PT, R3, R6, 0x1, 0x181f ;  /* 0x00381f0006037f89 */ /* 0x000e6200000e0000 */
[----:B0-----:R-:W-:-:S05]  /*20b00*/  IADD3 R2, P0, R2, R4, RZ ;  /* 0x0000000402027210 */ /* 0x001fca0007f1e0ff */
[----:B-1----:R-:W-:-:S05]  /*20b10*/  IMAD.X R3, RZ, RZ, R3, P0 ;  /* 0x000000ffff037224 */ /* 0x002fca00000e0603 */
        /* <DEDUP_REMOVED lines=11> */
[----:B0-----:R-:W-:-:S04]  /*20bd0*/  IADD3 R2, P0, R2, R4, RZ ;  /* 0x0000000402027210 */ /* 0x001fc80007f1e0ff */
[----:B------:R-:W-:Y:S02]  /*20be0*/  IADD3.X R3, RZ, R34, RZ, P0, !PT ;  /* 0x00000022ff037210 */ /* 0x000fe400007fe4ff */
        /* <DEDUP_REMOVED lines=12> */
.L_x_895:
[----:B------:R-:W3:Y:S01]  /*20cb0*/  LDL R3, [R1] ;  /* 0x0000000001037983 */ /* 0x000ee20000100800 */
[----:B--2---:R-:W-:Y:S02]  /*20cc0*/  IADD3 R2, P0, R2, R4, RZ ;  /* 0x0000000402027210 */ /* 0x004fe40007f1e0ff */
[----:B---3--:R-:W-:-:S03]  /*20cd0*/  LOP3.LUT P6, RZ, R3, 0x4, RZ, 0xc0, !PT ;  /* 0x0000000403ff7812 */ /* 0x008fc600078cc0ff */
[----:B------:R-:W-:Y:S01]  /*20ce0*/  IMAD.X R3, RZ, RZ, R34, P0 ;  /* 0x000000ffff037224 */ /* 0x000fe200000e0622 */
[----:B------:R-:W-:-:S09]  /*20cf0*/  PLOP3.LUT P0, PT, PT, PT, PT, 0x80, 0x0 ;  /* 0x000000000000781c */ /* 0x000fd20003f0f070 */
[----:B------:R-:W-:Y:S01]  /*20d00*/  @!PT LDS RZ, [RZ] ;  /* 0x00000000fffff984 */ /* 0x000fe20000000800 */
[----:B------:R-:W-:Y:S01]  /*20d10*/  @!PT LDS RZ, [RZ] ;  /* 0x00000000fffff984 */ /* 0x000fe20000000800 */
[----:B------:R-:W-:Y:S01]  /*20d20*/  @!PT LDS RZ, [RZ] ;  /* 0x00000000fffff984 */ /* 0x000fe20000000800 */
[----:B------:R1:W-:Y:S04]  /*20d30*/  LDGSTS.E.BYPASS.LTC128B.128 [R5+0x20c00], desc[UR48][R2.64], !P6 ;  /* 0x20c0000002057fae */ /* 0x0003e8000f101d70 */
[----:B------:R1:W-:Y:S04]  /*20d40*/  LDGSTS.E.BYPASS.LTC128B.128 [R5+0x23c00], desc[UR48][R2.64+0x80], !P5 ;  /* 0x23c0008002057fae */ /* 0x0003e8000e901d70 */
[----:B------:R1:W-:Y:S01]  /*20d50*/  LDGSTS.E.BYPASS.LTC128B.128 [R5+0x26c00], desc[UR48][R2.64+0x100], !P4 ;  /* 0x26c0010002057fae */ /* 0x0003e2000e101d70 */
[----:B------:R-:W-:Y:S01]  /*20d60*/  NOP ;  /* 0x0000000000007918 */ /* 0x000fe20000000000 */
.L_x_753:
[----:B------:R-:W-:Y:S02]  /*20d70*/  PLOP3.LUT P4, PT, P4, P0, PT, 0xa2, 0x0 ;  /* 0x000000000000781c */ /* 0x000fe40002781472 */
[----:B------:R-:W-:-:S08]  /*20d80*/  @P0 R2UR P4, UR4, R7 ;  /* 0x00000000070402ca */ /* 0x000fd00000080000 */
[----:B------:R-:W-:-:S05]  /*20d90*/  @P0 PLOP3.LUT P0, PT, P4, PT, PT, 0x80, 0x0 ;  /* 0x000000000000081c */ /* 0x000fca000270f070 */
[----:B------:R-:W-:Y:S01]  /*20da0*/  @!P4 SYNCS.ARRIVE.TRANS64.RED.A0T1 RZ, [UR4+0x30830], RZ ;  /* 0x030830ffffffc9a7 */ /* 0x000fe20008200404 */
[----:B------:R-:W-:Y:S07]  /*20db0*/  @!P4 ARRIVES.LDGSTSBAR.64.TRANSCNT [UR4+0x30830] ;  /* 0x03083000ff00c9b0 */ /* 0x000fee0008000a84 */
[----:B------:R-:W-:Y:S05]  /*20dc0*/  @P0 BRA.U.ANY `(.L_x_753) ;  /* 0xfffffffd00e80947 */ /* 0x000fea000393ffff */
[----:B------:R-:W-:Y:S01]  /*20dd0*/  NOP ;  /* 0x0000000000007918 */ /* 0x000fe20000000000 */
[----:B-1----:R-:W2:Y:S02]  /*20de0*/  LDL R2, [R1+0x38] ;  /* 0x0000380001027983 */ /* 0x002ea40000100800 */
[----:B--2---:R-:W-:-:S13]  /*20df0*/  ISETP.NE.AND P5, PT, R2, 0x3, PT ;  /* 0x000000030200780c */ /* 0x004fda0003fa5270 */
[----:B------:R-:W-:Y:S05]  /*20e00*/  @!P5 BRA `(.L_x_754) ;  /* 0x000000000004d947 */ /* 0x000fea0003800000 */
[----:B------:R-:W-:Y:S01]  /*20e10*/  BPT.TRAP 0x1 ;  /* 0x000000040000795c */ /* 0x000fe20000300000 */
.L_x_754:
[----:B------:R1:W-:Y:S01]  /*20e20*/  SYNCS.ARRIVE.TRANS64.A1T0 RZ, [R7+URZ+0x30830], RZ ;  /* 0x030830ff07ff79a7 */ /* 0x0003e2000810003f */
[----:B------:R-:W-:Y:S05]  /*20e30*/  @!P5 BRA `(.L_x_755) ;  /* 0x000000000004d947 */ /* 0x000fea0003800000 */
[----:B------:R-:W-:Y:S01]  /*20e40*/  BPT.TRAP 0x1 ;  /* 0x000000040000795c */ /* 0x000fe20000300000 */
.L_x_755:
[----:B------:R-:W-:Y:S01]  /*20e50*/  SHF.L.U32 R2, R17, 0x1f, RZ ;  /* 0x0000001f11027819 */ /* 0x000fe200000006ff */
[----:B------:R-:W-:Y:S01]  /*20e60*/  BSSY B1, `(.L_x_756) ;  /* 0x0000004000017945 */ /* 0x000fe20003800000 */
[----:B0-----:R-:W-:-:S04]  /*20e70*/  LEA R6, R10, R22, 0x3 ;  /* 0x000000160a067211 */ /* 0x001fc800078e18ff */
[----:B------:R-:W0:Y:S02]  /*20e80*/  SYNCS.PHASECHK.TRANS64.TRYWAIT P0, [R6+URZ+0x30860], R2 ;  /* 0x03086002060075a7 */ /* 0x000e24000800017f */
[----:B0-----:R-:W-:Y:S05]  /*20e90*/  @!P0 BRA `(.L_x_757) ;  /* 0x0000004c00188947 */ /* 0x001fea0003800000 */
.L_x_896:
[----:B------:R-:W-:Y:S05]  /*20ea0*/  BSYNC B1 ;  /* 0x0000000000017941 */ /* 0x000fea0003800000 */
.L_x_756:
[----:B------:R-:W1:Y:S01]  /*20eb0*/  LDL R5, [R1+0x4] ;  /* 0x0000040001057983 */ /* 0x000e620000100800 */
[----:B------:R-:W2:Y:S01]  /*20ec0*/  S2R R3, SR_TID.X ;  /* 0x0000000000037919 */ /* 0x000ea20000002100 */
[----:B------:R-:W-:Y:S01]  /*20ed0*/  UMOV UR4, 0xffffffff ;  /* 0xffffffff00047882 */ /* 0x000fe20000000000 */
[----:B--2---:R-:W-:-:S04]  /*20ee0*/  LOP3.LUT R3, R3, 0x7f, RZ, 0xc0, !PT ;  /* 0x0000007f03037812 */ /* 0x004fc800078ec0ff */
[----:B------:R-:W-:Y:S01]  /*20ef0*/  SHF.R.U32.HI R3, RZ, 0x3, R3 ;  /* 0x00000003ff037819 */ /* 0x000fe20000011603 */
[----:B-1----:R-:W-:Y:S02]  /*20f00*/  IMAD R7, R30, -0x60, R5 ;  /* 0xffffffa01e077824 */ /* 0x002fe400078e0205 */
[----:B------:R-:W-:Y:S02]  /*20f10*/  IMAD R5, R10, 0x4800, R36 ;  /* 0x000048000a057824 */ /* 0x000fe400078e0224 */
[----:B------:R-:W-:Y:S01]  /*20f20*/  IMAD.IADD R7, R7, 0x1, -R3 ;  /* 0x0000000107077824 */ /* 0x000fe200078e0a03 */
[----:B------:R-:W-:Y:S06]  /*20f30*/  BRA.DIV UR4, `(.L_x_758) ;  /* 0x0000004e04047947 */ /* 0x000fec000b800000 */
[----:B0-----:R-:W0:Y:S01]  /*20f40*/  SHFL.IDX PT, R2, R23, RZ, 0x181f ;  /* 0x00181fff17027589 */ /* 0x001e2200000e0000 */
[----:B------:R-:W-:-:S03]  /*20f50*/  LEA R5, R5, R22, 0x1 ;  /* 0x0000001605057211 */ /* 0x000fc600078e08ff */
        /* <DEDUP_REMOVED lines=51> */
.L_x_910:
        /* <DEDUP_REMOVED lines=17> */
[----:B------:R-:W-:Y:S01]  /*213a0*/  IMAD R21, R21, UR4, RZ ;  /* 0x0000000415157c24 */ /* 0x000fe2000f8e02ff */
[----:B------:R-:W-:-:S03]  /*213b0*/  IADD3 R3, R3, R7, RZ ;  /* 0x0000000703037210 */ /* 0x000fc60007ffe0ff */
[C---:B------:R-:W-:Y:S02]  /*213c0*/  IMAD R21, R0.reuse, UR5, R21 ;  /* 0x0000000500157c24 */ /* 0x040fe4000f8e0215 */
[----:B------:R-:W-:Y:S01]  /*213d0*/  IMAD.WIDE.U32 R2, R0, UR4, R2 ;  /* 0x0000000400027c25 */ /* 0x000fe2000f8e0002 */
        /* <DEDUP_REMOVED lines=8> */
.L_x_759:
        /* <DEDUP_REMOVED lines=11> */
.L_x_760:
[----:B------:R-:W2:Y:S01]  /*21510*/  LDL R0, [R1+0x8] ;  /* 0x0000080001007983 */ /* 0x000ea20000100800 */
[----:B------:R0:W-:Y:S01]  /*21520*/  SYNCS.ARRIVE.TRANS64.A1T0 RZ, [R6+URZ+0x30850], RZ ;  /* 0x030850ff06ff79a7 */ /* 0x0001e2000810003f */
[----:B------:R-:W-:Y:S01]  /*21530*/  MOV R10, R26 ;  /* 0x0000001a000a7202 */ /* 0x000fe20000000f00 */
[----:B------:R-:W-:Y:S02]  /*21540*/  IMAD.MOV.U32 R17, RZ, RZ, R28 ;  /* 0x000000ffff117224 */ /* 0x000fe400078e001c */
[----:B------:R-:W-:Y:S02]  /*21550*/  IMAD.MOV.U32 R30, RZ, RZ, R25 ;  /* 0x000000ffff1e7224 */ /* 0x000fe400078e0019 */
[C---:B0-----:R-:W-:Y:S01]  /*21560*/  VIADD R6, R25.reuse, 0xffffffff ;  /* 0xffffffff19067836 */ /* 0x041fe20000000000 */
[----:B--2---:R-:W-:-:S13]  /*21570*/  ISETP.GT.AND P0, PT, R25, R0, PT ;  /* 0x000000001900720c */ /* 0x004fda0003f04270 */
[----:B------:R-:W-:Y:S05]  /*21580*/  @P0 BRA `(.L_x_761) ;  /* 0xfffffff000000947 */ /* 0x000fea000383ffff */
.L_x_748:
[----:B------:R-:W-:Y:S05]  /*21590*/  BSYNC B0 ;  /* 0x0000000000007941 */ /* 0x000fea0003800000 */
.L_x_747:
        /* <DEDUP_REMOVED lines=17> */
.L_x_763:
[----:B------:R-:W-:Y:S05]  /*216b0*/  BSYNC B0 ;  /* 0x0000000000007941 */ /* 0x000fea0003800000 */
.L_x_762:
[----:B------:R-:W3:Y:S02]  /*216c0*/  LDL R0, [R1+0x38] ;  /* 0x0000380001007983 */ /* 0x000ee40000100800 */
[----:B---3--:R-:W-:-:S13]  /*216d0*/  ISETP.NE.AND P0, PT, R0, 0x3, PT ;  /* 0x000000030000780c */ /* 0x008fda0003f05270 */
[----:B------:R-:W-:Y:S05]  /*216e0*/  @!P0 BRA `(.L_x_764) ;  /* 0x0000000000048947 */ /* 0x000fea0003800000 */
[----:B------:R-:W-:Y:S01]  /*216f0*/  BPT.TRAP 0x1 ;  /* 0x000000040000795c */ /* 0x000fe20000300000 */
.L_x_764:
[----:B------:R-:W3:Y:S01]  /*21700*/  LDL.LU R2, [R1+0x4] ;  /* 0x0000040001027983 */ /* 0x000ee20000300800 */
[----:B------:R-:W-:Y:S01]  /*21710*/  LEA R0, R26, R22, 0x3 ;  /* 0x000000161a007211 */ /* 0x000fe200078e18ff */
[----:B------:R-:W-:Y:S01]  /*21720*/  BSSY B0, `(.L_x_765) ;  /* 0x0000005000007945 */ /* 0x000fe20003800000 */
[----:B0-----:R-:W-:-:S04]  /*21730*/  SHF.L.U32 R3, R28, 0x1f, RZ ;  /* 0x0000001f1c037819 */ /* 0x001fc800000006ff */
[----:B------:R-:W0:Y:S01]  /*21740*/  SYNCS.PHASECHK.TRANS64.TRYWAIT P0, [R0+URZ+0x30860], R3 ;  /* 0x03086003000075a7 */ /* 0x000e22000800017f */
[----:B---3--:R-:W-:Y:S01]  /*21750*/  IMAD R6, R25, -0x60, R2 ;  /* 0xffffffa019067824 */ /* 0x008fe200078e0202 */
[----:B0-----:R-:W-:Y:S06]  /*21760*/  @!P0 BRA `(.L_x_766) ;  /* 0x0000004c00088947 */ /* 0x001fec0003800000 */
.L_x_911:
[----:B------:R-:W-:Y:S05]  /*21770*/  BSYNC B0 ;  /* 0x0000000000007941 */ /* 0x000fea0003800000 */
.L_x_765:
        /* <DEDUP_REMOVED lines=12> */
[----:B------:R-:W-:Y:S02]  /*21840*/  LEA R4, R7, R22, 0x1 ;  /* 0x0000001607047211 */ /* 0x000fe400078e08ff */
[----:B------:R-:W-:Y:S01]  /*21850*/  ISETP.LT.OR P4, PT, R6, 0x1, P2 ;  /* 0x000000010600780c */ /* 0x000fe20001781670 */
[----:B------:R-:W-:Y:S01]  /*21860*/  SHFL.IDX PT, R7, R24, 0x1, 0x181f ;  /* 0x00381f0018077f89 */ /* 0x000fe200000e0000 */
[----:B------:R-:W-:-:S04]  /*21870*/  ISETP.GE.AND P1, PT, R35, UR4, PT ;  /* 0x0000000423007c0c */ /* 0x000fc8000bf26270 */
[----:B------:R-:W-:Y:S02]  /*21880*/  ISETP.LT.OR P3, PT, R6, 0x1, P1 ;  /* 0x000000010600780c */ /* 0x000fe40000f61670 */
        /* <DEDUP_REMOVED lines=25> */
[----:B------:R-:W-:-:S08]  /*21a20*/  ISETP.LT.OR P4, PT, R6, 0x21, P0 ;  /* 0x000000210600780c */ /* 0x000fd00000781670 */
[----:B------:R-:W-:Y:S05]  /*21a30*/  LDGSTS.E.BYPASS.LTC128B.128 [R4+0x4400], desc[UR48][R2.64+0x80], !P3 ;  /* 0x0440008002047fae */ /* 0x000fea000d901d70 */
        /* <DEDUP_REMOVED lines=8> */
[----:B------:R-:W-:-:S03]  /*21ac0*/  ISETP.LT.OR P4, PT, R6, 0x31, P0 ;  /* 0x000000310600780c */ /* 0x000fc60000781670 */
[----:B------:R-:W2:Y:S04]  /*21ad0*/  SHFL.IDX PT, R24, R24, 0x5, 0x181f ;  /* 0x00b81f0018187f89 */ /* 0x000ea800000e0000 */
[----:B------:R-:W-:Y:S06]  /*21ae0*/  LDGSTS.E.BYPASS.LTC128B.128 [R4+0x4c00], desc[UR48][R2.64+0x80], !P3 ;  /* 0x04c0008002047fae */ /* 0x000fec000d901d70 */
        /* <DEDUP_REMOVED lines=10> */
.L_x_925:
[C---:B------:R-:W-:Y:S02]  /*21b90*/  ISETP.LT.OR P2, PT, R6.reuse, 0x51, P2 ;  /* 0x000000510600780c */ /* 0x040fe40001741670 */
[C---:B------:R-:W-:Y:S02]  /*21ba0*/  ISETP.LT.OR P1, PT, R6.reuse, 0x51, P1 ;  /* 0x000000510600780c */ /* 0x040fe40000f21670 */
[----:B------:R-:W-:Y:S02]  /*21bb0*/  ISETP.LT.OR P0, PT, R6, 0x51, P0 ;  /* 0x000000510600780c */ /* 0x000fe40000701670 */
[----:B0--3--:R-:W-:-:S04]  /*21bc0*/  IADD3 R2, P3, R14, R5, RZ ;  /* 0x000000050e027210 */ /* 0x009fc80007f7e0ff */
[----:B------:R-:W-:-:S05]  /*21bd0*/  IADD3.X R3, RZ, R24, RZ, P3, !PT ;  /* 0x00000018ff037210 */ /* 0x000fca0001ffe4ff */
        /* <DEDUP_REMOVED lines=8> */
.L_x_768:
[----:B------:R-:W-:Y:S02]  /*21c60*/  PLOP3.LUT P1, PT, P1, P0, PT, 0xa2, 0x0 ;  /* 0x000000000000781c */ /* 0x000fe40000f21472 */
[----:B------:R-:W-:-:S08]  /*21c70*/  @P0 R2UR P1, UR4, R0 ;  /* 0x00000000000402ca */ /* 0x000fd00000020000 */
[----:B------:R-:W-:-:S05]  /*21c80*/  @P0 PLOP3.LUT P0, PT, P1, PT, PT, 0x80, 0x0 ;  /* 0x000000000000081c */ /* 0x000fca0000f0f070 */
[----:B------:R-:W-:Y:S01]  /*21c90*/  @!P1 SYNCS.ARRIVE.TRANS64.RED.A0T1 RZ, [UR4+0x30850], RZ ;  /* 0x030850ffffff99a7 */ /* 0x000fe20008200404 */
[----:B------:R-:W-:Y:S07]  /*21ca0*/  @!P1 ARRIVES.LDGSTSBAR.64.TRANSCNT [UR4+0x30850] ;  /* 0x03085000ff0099b0 */ /* 0x000fee0008000a84 */
[----:B------:R-:W-:Y:S05]  /*21cb0*/  @P0 BRA.U.ANY `(.L_x_768) ;  /* 0xfffffffd00e80947 */ /* 0x000fea000393ffff */
[----:B------:R-:W-:Y:S01]  /*21cc0*/  NOP ;  /* 0x0000000000007918 */ /* 0x000fe20000000000 */
[----:B0-----:R-:W2:Y:S02]  /*21cd0*/  LDL.LU R2, [R1+0x38] ;  /* 0x0000380001027983 */ /* 0x001ea40000300800 */
[----:B--2---:R-:W-:-:S13]  /*21ce0*/  ISETP.NE.AND P2, PT, R2, 0x3, PT ;  /* 0x000000030200780c */ /* 0x004fda0003f45270 */
[----:B------:R-:W-:Y:S05]  /*21cf0*/  @!P2 BRA `(.L_x_769) ;  /* 0x000000000004a947 */ /* 0x000fea0003800000 */
[----:B------:R-:W-:Y:S01]  /*21d00*/  BPT.TRAP 0x1 ;  /* 0x000000040000795c */ /* 0x000fe20000300000 */
.L_x_769:
[----:B------:R1:W-:Y:S01]  /*21d10*/  SYNCS.ARRIVE.TRANS64.A1T0 RZ, [R0+URZ+0x30850], RZ ;  /* 0x030850ff00ff79a7 */ /* 0x0003e2000810003f */
[----:B------:R-:W-:-:S05]  /*21d20*/  VIADD R26, R26, 0x1 ;  /* 0x000000011a1a7836 */ /* 0x000fca0000000000 */
[----:B------:R-:W-:-:S04]  /*21d30*/  ISETP.NE.AND P0, PT, R26, 0x2, PT ;  /* 0x000000021a00780c */ /* 0x000fc80003f05270 */
[----:B------:R-:W-:Y:S02]  /*21d40*/  SEL R3, RZ, 0x1, P0 ;  /* 0x00000001ff037807 */ /* 0x000fe40000000000 */
[----:B------:R-:W-:Y:S02]  /*21d50*/  SEL R26, R26, RZ, P0 ;  /* 0x000000ff1a1a7207 */ /* 0x000fe40000000000 */
[----:B-1----:R-:W-:-:S07]  /*21d60*/  LOP3.LUT R28, R28, R3, RZ, 0x3c, !PT ;  /* 0x000000031c1c7212 */ /* 0x002fce00078e3cff */
.L_x_726:
[----:B------:R-:W-:Y:S05]  /*21d70*/  BSYNC B7 ;  /* 0x0000000000077941 */ /* 0x000fea0003800000 */
.L_x_724:
[----:B------:R-:W2:Y:S02]  /*21d80*/  LDL R0, [R1] ;  /* 0x0000000001007983 */ /* 0x000ea40000100800 */
[----:B--2---:R-:W-:-:S13]  /*21d90*/  LOP3.LUT P0, RZ, R0, 0x20, RZ, 0xc0, !PT ;  /* 0x0000002000ff7812 */ /* 0x004fda000780c0ff */
[----:B------:R-:W-:Y:S05]  /*21da0*/  @!P0 BRA `(.L_x_770) ;  /* 0x0000000000248947 */ /* 0x000fea0003800000 */
[----:B------:R-:W-:Y:S05]  /*21db0*/  WARPSYNC.ALL ;  /* 0x0000000000007948 */ /* 0x000fea0003800000 */
[----:B------:R-:W1:Y:S08]  /*21dc0*/  S2UR UR5, SR_CgaCtaId ;  /* 0x00000000000579c3 */ /* 0x000e700000008800 */
[----:B------:R-:W-:Y:S06]  /*21dd0*/  BAR.SYNC.DEFER_BLOCKING 0x5, 0x180 ;  /* 0x0146000000007b1d */ /* 0x000fec0000010000 */
[----:B------:R-:W-:-:S02]  /*21de0*/  UMOV UR4, 0x400 ;  /* 0x0000040000047882 */ /* 0x000fc40000000000 */
[----:B-1----:R-:W-:-:S06]  /*21df0*/  ULEA UR4, UR5, UR4, 0x18 ;  /* 0x0000000405047291 */ /* 0x002fcc000f8ec03f */
[----:B0-----:R-:W-:-:S05]  /*21e00*/  IMAD.U32 R22, RZ, RZ, UR4 ;  /* 0x00000004ff167e24 */ /* 0x001fca000f8e00ff */
[----:B------:R0:W1:Y:S01]  /*21e10*/  LDS.128 R16, [R22+0x308d0] ;  /* 0x0308d00016107984 */ /* 0x0000620000000c00 */
[----:B------:R-:W-:Y:S06]  /*21e20*/  BAR.ARV 0x4, 0x180 ;  /* 0x0106000000007b1d */ /* 0x000fec0000002000 */
[----:B------:R-:W-:Y:S05]  /*21e30*/  BRA `(.L_x_771) ;  /* 0x0000000800d07947 */ /* 0x000fea0003800000 */
.L_x_770:
[----:B------:R-:W1:Y:S01]  /*21e40*/  S2R R9, SR_TID.X ;  /* 0x0000000000097919 */ /* 0x000e620000002100 */
[----:B------:R-:W-:Y:S01]  /*21e50*/  UMOV UR4, 0xffffffff ;  /* 0xffffffff00047882 */ /* 0x000fe20000000000 */
[----:B-1----:R-:W-:-:S04]  /*21e60*/  LOP3.LUT R9, R9, 0x1f, RZ, 0xc0, !PT ;  /* 0x0000001f09097812 */ /* 0x002fc800078ec0ff */
[----:B------:R-:W-:Y:S01]  /*21e70*/  ISETP.NE.AND P0, PT, R9, 0x1f, PT ;  /* 0x0000001f0900780c */ /* 0x000fe20003f05270 */
[----:B------:R-:W-:-:S12]  /*21e80*/  BRA.DIV UR4, `(.L_x_772) ;  /* 0x0000004e04587947 */ /* 0x000fd8000b800000 */
[----:B------:R-:W-:Y:S01]  /*21e90*/  IADD3 R7, R19, R9, RZ ;  /* 0x0000000913077210 */ /* 0x000fe20007ffe0ff */
[----:B------:R-:W-:-:S03]  /*21ea0*/  ULDC UR4, c[0x0][0xc3c] ;  /* 0x00030f0000047ab9 */ /* 0x000fc60000000800 */
[----:B------:R-:W-:-:S13]  /*21eb0*/  ISETP.GE.OR P1, PT, R7, UR4, !P0 ;  /* 0x0000000407007c0c */ /* 0x000fda000c726670 */
[----:B------:R-:W1:Y:S08]  /*21ec0*/  @!P1 LDC.64 R2, c[0x0][0xc80] ;  /* 0x00032000ff029b82 */ /* 0x000e700000000a00 */
[----:B------:R-:W2:Y:S01]  /*21ed0*/  @!P1 LDC.64 R4, c[0x0][0xc78] ;  /* 0x00031e00ff049b82 */ /* 0x000ea20000000a00 */
[----:B-1----:R-:W-:-:S05]  /*21ee0*/  @!P1 IMAD.WIDE R2, R7, 0x4, R2 ;  /* 0x0000000407029825 */ /* 0x002fca00078e0202 */
[----:B------:R2:W3:Y:S02]  /*21ef0*/  @!P1 LDG.E R6, desc[UR48][R2.64] ;  /* 0x0000003002069981 */ /* 0x0004e4000c1e1900 */
[----:B--2---:R-:W-:-:S05]  /*21f00*/  @!P1 IMAD.WIDE R2, R7, 0x4, R4 ;  /* 0x0000000407029825 */ /* 0x004fca00078e0204 */
[----:B------:R-:W2:Y:S01]  /*21f10*/  @!P1 LDG.E R5, desc[UR48][R2.64] ;  /* 0x0000003002059981 */ /* 0x000ea2000c1e1900 */
[----:B------:R-:W-:Y:S01]  /*21f20*/  IMAD.MOV.U32 R7, RZ, RZ, RZ ;  /* 0x000000ffff077224 */ /* 0x000fe200078e00ff */
[----:B------:R-:W-:Y:S02]  /*21f30*/  MOV R4, RZ ;  /* 0x000000ff00047202 */ /* 0x000fe40000000f00 */
[C---:B------:R-:W-:Y:S01]  /*21f40*/  ISETP.GE.U32.AND P2, PT, R9.reuse, 0x2, PT ;  /* 0x000000020900780c */ /* 0x040fe20003f46070 */
[----:B------:R-:W-:Y:S01]  /*21f50*/  SHFL.IDX PT, R0, R16, RZ, 0x1f ;  /* 0x00001fff10007589 */ /* 0x000fe200000e0000 */
[C---:B------:R-:W-:Y:S02]  /*21f60*/  ISETP.GE.U32.AND P3, PT, R9.reuse, 0x4, PT ;  /* 0x000000040900780c */ /* 0x040fe40003f66070 */
[C---:B------:R-:W-:Y:S01]  /*21f70*/  ISETP.GE.U32.AND P4, PT, R9.reuse, 0x8, PT ;  /* 0x000000080900780c */ /* 0x040fe20003f86070 */
[----:B0-----:R-:W-:Y:S01]  /*21f80*/  SHFL.IDX PT, R8, R16, 0x1, 0x1f ;  /* 0x00201f0010087f89 */ /* 0x001fe200000e0000 */
[----:B------:R-:W-:Y:S01]  /*21f90*/  ISETP.GE.U32.AND P5, PT, R9, 0x10, PT ;  /* 0x000000100900780c */ /* 0x000fe20003fa6070 */
[----:B---3--:R-:W-:-:S02]  /*21fa0*/  @!P1 IMAD.MOV.U32 R7, RZ, RZ, R6 ;  /* 0x000000ffff079224 */ /* 0x008fc400078e0006 */
[----:B------:R-:W-:Y:S02]  /*21fb0*/  IMAD.MOV.U32 R6, RZ, RZ, RZ ;  /* 0x000000ffff067224 */ /* 0x000fe400078e00ff */
[----:B--2---:R-:W-:Y:S01]  /*21fc0*/  @!P1 IMAD.MOV.U32 R4, RZ, RZ, R5 ;  /* 0x000000ffff049224 */ /* 0x004fe200078e0005 */
[----:B------:R-:W-:-:S03]  /*21fd0*/  ISETP.NE.AND P1, PT, R9, RZ, PT ;  /* 0x000000ff0900720c */ /* 0x000fc60003f25270 */
[----:B------:R-:W-:-:S05]  /*21fe0*/  IMAD R13, R4, R7, RZ ;  /* 0x00000007040d7224 */ /* 0x000fca00078e02ff */
        /* <DEDUP_REMOVED lines=15> */
[----:B------:R0:W1:Y:S02]  /*220e0*/  SHFL.IDX PT, R14, R2, 0x1f, 0x1f ;  /* 0x03e01f00020e7f89 */ /* 0x00006400000e0000 */
.L_x_935:
[----:B------:R-:W-:Y:S02]  /*220f0*/  ULDC UR4, c[0x0][0xc38] ;  /* 0x00030e0000047ab9 */ /* 0x000fe40000000800 */
[----:B------:R-:W-:-:S04]  /*22100*/  IMAD.U32 R5, RZ, RZ, UR4 ;  /* 0x00000004ff057e24 */ /* 0x000fc8000f8e00ff */
[----:B-1----:R-:W-:-:S05]  /*22110*/  IMAD R14, R14, R5, RZ ;  /* 0x000000050e0e7224 */ /* 0x002fca00078e02ff */
[----:B------:R-:W-:-:S04]  /*22120*/  IADD3 R9, R8, R14, RZ ;  /* 0x0000000e08097210 */ /* 0x000fc80007ffe0ff */
[----:B------:R-:W-:-:S13]  /*22130*/  ISETP.GT.AND P6, PT, R9, R0, PT ;  /* 0x000000000900720c */ /* 0x000fda0003fc4270 */
[----:B------:R-:W-:Y:S05]  /*22140*/  @P6 BRA `(.L_x_773) ;  /* 0x0000000000a46947 */ /* 0x000fea0003800000 */
.L_x_776:
[----:B0-----:R-:W0:Y:S01]  /*22150*/  LDC R2, c[0x0][0xc3c] ;  /* 0x00030f00ff027b82 */ /* 0x001e220000000800 */
[----:B------:R-:W-:-:S05]  /*22160*/  VIADD R19, R19, 0x1f ;  /* 0x0000001f13137836 */ /* 0x000fca0000000000 */
[----:B0-----:R-:W-:-:S13]  /*22170*/  ISETP.GE.AND P6, PT, R19, R2, PT ;  /* 0x000000021300720c */ /* 0x001fda0003fc6270 */
[----:B------:R-:W-:Y:S05]  /*22180*/  @P6 BRA `(.L_x_774) ;  /* 0x0000000400b86947 */ /* 0x000fea0003800000 */
[----:B------:R-:W0:Y:S01]  /*22190*/  S2R R3, SR_TID.X ;  /* 0x0000000000037919 */ /* 0x000e220000002100 */
[----:B------:R-:W-:Y:S02]  /*221a0*/  MOV R7, RZ ;  /* 0x000000ff00077202 */ /* 0x000fe40000000f00 */
[----:B0-----:R-:W-:-:S05]  /*221b0*/  LOP3.LUT R3, R3, 0x1f, RZ, 0xc0, !PT ;  /* 0x0000001f03037812 */ /* 0x001fca00078ec0ff */
[----:B------:R-:W-:-:S05]  /*221c0*/  IMAD.IADD R11, R19, 0x1, R3 ;  /* 0x00000001130b7824 */ /* 0x000fca00078e0203 */
[----:B------:R-:W-:-:S13]  /*221d0*/  ISETP.GE.OR P6, PT, R11, R2, !P0 ;  /* 0x000000020b00720c */ /* 0x000fda00047c6670 */
[----:B------:R-:W0:Y:S08]  /*221e0*/  @!P6 LDC.64 R2, c[0x0][0xc80] ;  /* 0x00032000ff02eb82 */ /* 0x000e300000000a00 */
[----:B------:R-:W1:Y:S01]  /*221f0*/  @!P6 LDC.64 R4, c[0x0][0xc78] ;  /* 0x00031e00ff04eb82 */ /* 0x000e620000000a00 */
[----:B0-----:R-:W-:-:S05]  /*22200*/  @!P6 IMAD.WIDE R2, R11, 0x4, R2 ;  /* 0x000000040b02e825 */ /* 0x001fca00078e0202 */
[----:B------:R1:W2:Y:S02]  /*22210*/  @!P6 LDG.E R7, desc[UR48][R2.64] ;  /* 0x000000300207e981 */ /* 0x0002a4000c1e1900 */
[----:B-1----:R-:W-:-:S04]  /*22220*/  @!P6 IMAD.WIDE R2, R11, 0x4, R4 ;  /* 0x000000040b02e825 */ /* 0x002fc800078e0204 */
[----:B------:R-:W-:-:S06]  /*22230*/  IMAD.MOV.U32 R4, RZ, RZ, RZ ;  /* 0x000000ffff047224 */ /* 0x000fcc00078e00ff */
        /* <DEDUP_REMOVED lines=20> */
.L_x_943:
[----:B------:R-:W-:Y:S02]  /*22380*/  ULDC UR4, c[0x0][0xc38] ;  /* 0x00030e0000047ab9 */ /* 0x000fe40000000800 */
[----:B------:R-:W-:-:S04]  /*22390*/  IMAD.U32 R5, RZ, RZ, UR4 ;  /* 0x00000004ff057e24 */ /* 0x000fc8000f8e00ff */
[----:B-1----:R-:W-:-:S04]  /*223a0*/  IMAD R14, R14, R5, RZ ;  /* 0x000000050e0e7224 */ /* 0x002fc800078e02ff */
[----:B------:R-:W-:-:S05]  /*223b0*/  IMAD.IADD R9, R14, 0x1, R9 ;  /* 0x000000010e097824 */ /* 0x000fca00078e0209 */
[----:B------:R-:W-:-:S13]  /*223c0*/  ISETP.GT.AND P6, PT, R9, R0, PT ;  /* 0x000000000900720c */ /* 0x000fda0003fc4270 */
[----:B------:R-:W-:Y:S05]  /*223d0*/  @!P6 BRA `(.L_x_776) ;  /* 0xfffffffc005ce947 */ /* 0x000fea000383ffff */
.L_x_773:
[----:B------:R-:W-:Y:S01]  /*223e0*/  IADD3 R9, -R14, R9, RZ ;  /* 0x000000090e097210 */ /* 0x000fe20007ffe1ff */
[----:B------:R-:W-:-:S04]  /*223f0*/  UMOV UR4, 0xffffffff ;  /* 0xffffffff00047882 */ /* 0x000fc80000000000 */
[----:B------:R-:W-:-:S05]  /*22400*/  IMAD R3, R2, R5, R9 ;  /* 0x0000000502037224 */ /* 0x000fca00078e0209 */
[----:B------:R-:W-:Y:S01]  /*22410*/  ISETP.GT.AND P6, PT, R3, R0, PT ;  /* 0x000000000300720c */ /* 0x000fe20003fc4270 */
[----:B------:R-:W-:-:S12]  /*22420*/  BRA.DIV UR4, `(.L_x_777) ;  /* 0x0000004e04e47947 */ /* 0x000fd8000b800000 */
[----:B------:R-:W-:-:S04]  /*22430*/  VOTE.ANY R3, PT, !P6 ;  /* 0x0000000000037806 */ /* 0x000fc800070e0100 */
[----:B------:R-:W1:Y:S02]  /*22440*/  POPC R8, R3 ;  /* 0x0000000300087309 */ /* 0x000e640000000000 */
[----:B-1----:R1:W2:Y:S04]  /*22450*/  SHFL.IDX PT, R7, R7, R8, 0x1f ;  /* 0x00001f0807077589 */ /* 0x0022a800000e0000 */
[----:B------:R1:W3:Y:S02]  /*22460*/  SHFL.IDX PT, R4, R4, R8, 0x1f ;  /* 0x00001f0804047589 */ /* 0x0002e400000e0000 */
.L_x_948:
[----:B------:R-:W-:-:S13]  /*22470*/  ISETP.NE.AND P0, PT, R3, RZ, PT ;  /* 0x000000ff0300720c */ /* 0x000fda0003f05270 */
[----:B------:R-:W-:Y:S05]  /*22480*/  @!P0 BRA `(.L_x_778) ;  /* 0x0000000000108947 */ /* 0x000fea0003800000 */
[----:B------:R-:W-:Y:S01]  /*22490*/  UMOV UR4, 0xffffffff ;  /* 0xffffffff00047882 */ /* 0x000fe20000000000 */
[----:B------:R-:W-:Y:S02]  /*224a0*/  VIADD R12, R8, 0xffffffff ;  /* 0xffffffff080c7836 */ /* 0x000fe40000000000 */
[----:B------:R-:W-:Y:S05]  /*224b0*/  BRA.DIV UR4, `(.L_x_779) ;  /* 0x00000052041c7947 */ /* 0x000fea000b800000 */
[----:B------:R4:W0:Y:S02]  /*224c0*/  SHFL.IDX PT, R6, R2, R12, 0x1f ;  /* 0x00001f0c02067589 */ /* 0x00082400000e0000 */
.L_x_778:
[----:B--2---:R-:W-:Y:S01]  /*224d0*/  IABS R10, R7 ;  /* 0x00000007000a7213 */ /* 0x004fe20000000000 */
[----:B0-----:R-:W-:Y:S01]  /*224e0*/  IMAD R16, R6, R5, R9 ;  /* 0x0000000506107224 */ /* 0x001fe200078e0209 */
[----:B---3--:R-:W-:Y:S02]  /*224f0*/  IABS R5, R4 ;  /* 0x0000000400057213 */ /* 0x008fe40000000000 */
[----:B------:R-:W0:Y:S01]  /*22500*/  I2F.RP R11, R10 ;  /* 0x0000000a000b7306 */ /* 0x000e220000209400 */
[----:B------:R-:W-:Y:S01]  /*22510*/  IMAD.IADD R0, R0, 0x1, -R16 ;  /* 0x0000000100007824 */ /* 0x000fe200078e0a10 */
[----:B------:R-:W-:-:S06]  /*22520*/  IADD3 R19, R8, R19, RZ ;  /* 0x0000001308137210 */ /* 0x000fcc0007ffe0ff */
[----:B----4-:R-:W2:Y:S08]  /*22530*/  I2F.RP R12, R5 ;  /* 0x00000005000c7306 */ /* 0x010eb00000209400 */
[----:B0-----:R-:W0:Y:S08]  /*22540*/  MUFU.RCP R11, R11 ;  /* 0x0000000b000b7308 */ /* 0x001e300000001000 */
[----:B--2---:R-:W-:Y:S01]  /*22550*/  MUFU.RCP R12, R12 ;  /* 0x0000000c000c7308 */ /* 0x004fe20000001000 */
[----:B0-----:R-:W-:-:S07]  /*22560*/  VIADD R2, R11, 0xffffffe ;  /* 0x0ffffffe0b027836 */ /* 0x001fce0000000000 */
[----:B------:R0:W2:Y:S02]  /*22570*/  F2I.FTZ.U32.TRUNC.NTZ R3, R2 ;  /* 0x0000000200037305 */ /* 0x0000a4000021f000 */
[----:B0-----:R-:W-:Y:S01]  /*22580*/  IMAD.MOV.U32 R2, RZ, RZ, RZ ;  /* 0x000000ffff027224 */ /* 0x001fe200078e00ff */
[----:B--2---:R-:W-:-:S05]  /*22590*/  IADD3 R9, RZ, -R3, RZ ;  /* 0x80000003ff097210 */ /* 0x004fca0007ffe0ff */
[----:B------:R-:W-:-:S04]  /*225a0*/  IMAD R9, R9, R10, RZ ;  /* 0x0000000a09097224 */ /* 0x000fc800078e02ff */
[----:B------:R-:W-:Y:S01]  /*225b0*/  IMAD.HI.U32 R3, R3, R9, R2 ;  /* 0x0000000903037227 */ /* 0x000fe200078e0002 */
[----:B------:R-:W-:Y:S02]  /*225c0*/  IABS R2, R7 ;  /* 0x0000000700027213 */ /* 0x000fe40000000000 */
[----:B------:R-:W-:Y:S02]  /*225d0*/  IABS R9, R0 ;  /* 0x0000000000097213 */ /* 0x000fe40000000000 */
[----:B------:R-:W-:-:S03]  /*225e0*/  IADD3 R2, RZ, -R2, RZ ;  /* 0x80000002ff027210 */ /* 0x000fc60007ffe0ff */
[----:B------:R-:W-:-:S04]  /*225f0*/  IMAD.HI.U32 R6, R3, R9, RZ ;  /* 0x0000000903067227 */ /* 0x000fc800078e00ff */
[----:B------:R-:W-:Y:S02]  /*22600*/  VIADD R3, R12, 0xffffffe ;  /* 0x0ffffffe0c037836 */ /* 0x000fe40000000000 */
[----:B------:R-:W-:-:S04]  /*22610*/  IMAD R9, R6, R2, R9 ;  /* 0x0000000206097224 */ /* 0x000fc800078e0209 */
[----:B------:R-:W0:Y:S01]  /*22620*/  F2I.FTZ.U32.TRUNC.NTZ R3, R3 ;  /* 0x0000000300037305 */ /* 0x000e22000021f000 */
[----:B------:R-:W-:-:S13]  /*22630*/  ISETP.GT.U32.AND P1, PT, R10, R9, PT ;  /* 0x000000090a00720c */ /* 0x000fda0003f24070 */
[----:B------:R-:W-:Y:S01]  /*22640*/  @!P1 IMAD.IADD R9, R9, 0x1, -R10 ;  /* 0x0000000109099824 */ /* 0x000fe200078e0a0a */
[----:B0-----:R-:W-:Y:S01]  /*22650*/  IADD3 R2, RZ, -R3, RZ ;  /* 0x80000003ff027210 */ /* 0x001fe20007ffe0ff */
[----:B------:R-:W-:Y:S01]  /*22660*/  @!P1 VIADD R6, R6, 0x1 ;  /* 0x0000000106069836 */ /* 0x000fe20000000000 */
[----:B------:R-:W-:Y:S02]  /*22670*/  ISETP.NE.AND P1, PT, R7, RZ, PT ;  /* 0x000000ff0700720c */ /* 0x000fe40003f25270 */
[----:B------:R-:W-:Y:S01]  /*22680*/  ISETP.GE.U32.AND P0, PT, R9, R10, PT ;  /* 0x0000000a0900720c */ /* 0x000fe20003f06070 */
[----:B------:R-:W-:Y:S02]  /*22690*/  IMAD R9, R2, R5, RZ ;  /* 0x0000000502097224 */ /* 0x000fe400078e02ff */
[----:B------:R-:W-:-:S04]  /*226a0*/  IMAD.MOV.U32 R2, RZ, RZ, RZ ;  /* 0x000000ffff027224 */ /* 0x000fc800078e00ff */
[----:B------:R-:W-:Y:S01]  /*226b0*/  IMAD.HI.U32 R9, R3, R9, R2 ;  /* 0x0000000903097227 */ /* 0x000fe200078e0002 */
[----:B------:R-:W-:Y:S02]  /*226c0*/  LOP3.LUT R2, R0, R7, RZ, 0x3c, !PT ;  /* 0x0000000700027212 */ /* 0x000fe400078e3cff */
[----:B------:R-:W-:Y:S02]  /*226d0*/  IABS R3, R4 ;  /* 0x0000000400037213 */ /* 0x000fe40000000000 */
[----:B------:R-:W-:Y:S02]  /*226e0*/  ISETP.GE.AND P2, PT, R2, RZ, PT ;  /* 0x000000ff0200720c */ /* 0x000fe40003f46270 */
[----:B------:R-:W-:Y:S01]  /*226f0*/  @P0 IADD3 R6, R6, 0x1, RZ ;  /* 0x0000000106060810 */ /* 0x000fe20007ffe0ff */
[----:B------:R-:W-:-:S10]  /*22700*/  IMAD.MOV R3, RZ, RZ, -R3 ;  /* 0x000000ffff037224 */ /* 0x000fd400078e0a03 */
        /* <DEDUP_REMOVED lines=8> */
[-C--:B------:R-:W-:Y:S01]  /*22790*/  @!P1 IADD3 R2, R2, -R5.reuse, RZ ;  /* 0x8000000502029210 */ /* 0x080fe20007ffe0ff */
[----:B------:R-:W-:Y:S01]  /*227a0*/  @!P1 VIADD R9, R9, 0x1 ;  /* 0x0000000109099836 */ /* 0x000fe20000000000 */
[----:B------:R-:W-:Y:S02]  /*227b0*/  ISETP.NE.AND P1, PT, R4, RZ, PT ;  /* 0x000000ff0400720c */ /* 0x000fe40003f25270 */
[----:B------:R-:W-:Y:S02]  /*227c0*/  ISETP.GE.U32.AND P0, PT, R2, R5, PT ;  /* 0x000000050200720c */ /* 0x000fe40003f06070 */
[----:B------:R-:W-:-:S04]  /*227d0*/  LOP3.LUT R2, R6, R4, RZ, 0x3c, !PT ;  /* 0x0000000406027212 */ /* 0x000fc800078e3cff */
[----:B------:R-:W-:-:S07]  /*227e0*/  ISETP.GE.AND P2, PT, R2, RZ, PT ;  /* 0x000000ff0200720c */ /* 0x000fce0003f46270 */
[----:B------:R-:W-:-:S06]  /*227f0*/  @P0 VIADD R9, R9, 0x1 ;  /* 0x0000000109090836 */ /* 0x000fcc0000000000 */
[----:B------:R-:W-:Y:S02]  /*22800*/  @!P2 IADD3 R9, -R9, RZ, RZ ;  /* 0x000000ff0909a210 */ /* 0x000fe40007ffe1ff */
[----:B------:R-:W-:-:S05]  /*22810*/  @!P1 LOP3.LUT R9, RZ, R4, RZ, 0x33, !PT ;  /* 0x00000004ff099212 */ /* 0x000fca00078e33ff */
[--C-:B------:R-:W-:Y:S02]  /*22820*/  IMAD.MOV R3, RZ, RZ, -R9.reuse ;  /* 0x000000ffff037224 */ /* 0x100fe400078e0a09 */
[C---:B------:R-:W-:Y:S02]  /*22830*/  IMAD R9, R4.reuse, 0x1000000, R9 ;  /* 0x0100000004097824 */ /* 0x040fe400078e0209 */
[----:B------:R-:W-:-:S04]  /*22840*/  IMAD R18, R4, R3, R6 ;  /* 0x0000000304127224 */ /* 0x000fc800078e0206 */
[----:B------:R-:W-:Y:S01]  /*22850*/  IMAD R18, R18, 0x10000, R9 ;  /* 0x0001000012127824 */ /* 0x000fe200078e0209 */
[----:B------:R-:W-:Y:S06]  /*22860*/  BRA `(.L_x_780) ;  /* 0x00000000001c7947 */ /* 0x000fec0003800000 */
.L_x_774:
[----:B------:R-:W-:Y:S01]  /*22870*/  UMOV UR4, URZ ;  /* 0x0000003f00047c82 */ /* 0x000fe20008000000 */
[----:B------:R-:W-:Y:S01]  /*22880*/  UMOV UR5, URZ ;  /* 0x0000003f00057c82 */ /* 0x000fe20008000000 */
[----:B------:R-:W-:Y:S01]  /*22890*/  ULDC UR6, c[0x0][0xc3c] ;  /* 0x00030f0000067ab9 */ /* 0x000fe20000000800 */
[----:B------:R-:W-:Y:S01]  /*228a0*/  MOV R16, R0 ;  /* 0x0000000000107202 */ /* 0x000fe20000000f00 */
[----:B------:R-:W-:Y:S01]  /*228b0*/  IMAD.U32 R17, RZ, RZ, UR4 ;  /* 0x00000004ff117e24 */ /* 0x000fe2000f8e00ff */
[----:B------:R-:W-:Y:S01]  /*228c0*/  MOV R19, UR6 ;  /* 0x0000000600137c02 */ /* 0x000fe20008000f00 */
[----:B------:R-:W-:-:S07]  /*228d0*/  IMAD.U32 R18, RZ, RZ, UR5 ;  /* 0x00000005ff127e24 */ /* 0x000fce000f8e00ff */
.L_x_780:
        /* <DEDUP_REMOVED lines=10> */
.L_x_771:
[----:B------:R-:W-:Y:S02]  /*22980*/  ULDC UR4, c[0x0][0xc3c] ;  /* 0x00030f0000047ab9 */ /* 0x000fe40000000800 */
[----:B-1----:R-:W-:-:S13]  /*22990*/  ISETP.GE.AND P0, PT, R19, UR4, PT ;  /* 0x0000000413007c0c */ /* 0x002fda000bf06270 */
[----:B------:R-:W-:Y:S05]  /*229a0*/  @!P0 BRA `(.L_x_781) ;  /* 0xffffff9c00588947 */ /* 0x000fea000383ffff */
[----:B------:R-:W-:Y:S05]  /*229b0*/  BSYNC B8 ;  /* 0x0000000000087941 */ /* 0x000fea0003800000 */
.L_x_676:
[----:B------:R-:W3:Y:S01]  /*229c0*/  LDL.LU R0, [R1+0x28] ;  /* 0x0000280001007983 */ /* 0x000ee20000300800 */
[----:B------:R-:W-:Y:S01]  /*229d0*/  BSSY B0, `(.L_x_782) ;  /* 0x000000b000007945 */ /* 0x000fe20003800000 */
[----:B------:R-:W1:Y:S01]  /*229e0*/  S2R R5, SR_CgaCtaId ;  /* 0x0000000000057919 */ /* 0x000e620000008800 */
[----:B---3--:R-:W-:-:S05]  /*229f0*/  VIADD R0, R0, 0x1 ;  /* 0x0000000100007836 */ /* 0x008fca0000000000 */
[----:B0-----:R-:W-:-:S04]  /*22a00*/  LEA.HI R2, R0, R0, RZ, 0x1 ;  /* 0x0000000000027211 */ /* 0x001fc800078f08ff */
[----:B------:R-:W-:Y:S02]  /*22a10*/  LOP3.LUT R3, R2, 0xfffffffe, RZ, 0xc0, !PT ;  /* 0xfffffffe02037812 */ /* 0x000fe400078ec0ff */
[----:B------:R-:W-:-:S03]  /*22a20*/  MOV R2, 0x400 ;  /* 0x0000040000027802 */ /* 0x000fc60000000f00 */
[----:B------:R-:W-:Y:S01]  /*22a30*/  IMAD.IADD R0, R0, 0x1, -R3 ;  /* 0x0000000100007824 */ /* 0x000fe200078e0a03 */
[----:B-1----:R-:W-:-:S04]  /*22a40*/  LEA R7, R5, R2, 0x18 ;  /* 0x0000000205077211 */ /* 0x002fc800078ec0ff */
[----:B------:R-:W-:-:S04]  /*22a50*/  SHF.L.U32 R0, R0, 0x1f, RZ ;  /* 0x0000001f00007819 */ /* 0x000fc800000006ff */
[----:B------:R-:W0:Y:S02]  /*22a60*/  SYNCS.PHASECHK.TRANS64.TRYWAIT P0, [R7+URZ+0x30820], R0 ;  /* 0x03082000070075a7 */ /* 0x000e24000800017f */
[----:B0-----:R-:W-:Y:S05]  /*22a70*/  @!P0 BRA `(.L_x_783) ;  /* 0x0000004800d48947 */ /* 0x001fea0003800000 */
.L_x_951:
[----:B------:R-:W-:Y:S05]  /*22a80*/  BSYNC B0 ;  /* 0x0000000000007941 */ /* 0x000fea0003800000 */
.L_x_782:
[----:B------:R-:W-:-:S03]  /*22a90*/  UMOV UR4, 0xffffffff ;  /* 0xffffffff00047882 */ /* 0x000fc60000000000 */
[----:B------:R-:W-:Y:S05]  /*22aa0*/  BRA.DIV UR4, `(.L_x_784) ;  /* 0x0000004a04dc7947 */ /* 0x000fea000b800000 */
[----:B0-----:R-:W0:Y:S02]  /*22ab0*/  S2R R0, SR_TID.X ;  /* 0x0000000000007919 */ /* 0x001e240000002100 */
[----:B0-----:R-:W-:-:S04]  /*22ac0*/  SHF.R.U32.HI R0, RZ, 0x5, R0 ;  /* 0x00000005ff007819 */ /* 0x001fc80000011600 */
[----:B------:R-:W-:-:S05]  /*22ad0*/  LOP3.LUT R0, R0, 0x3, RZ, 0xc0, !PT ;  /* 0x0000000300007812 */ /* 0x000fca00078ec0ff */
[----:B------:R0:W1:Y:S02]  /*22ae0*/  SHFL.IDX PT, R14, R0, RZ, 0x1f ;  /* 0x00001fff000e7589 */ /* 0x00006400000e0000 */
.L_x_954:
[----:B-1----:R-:W-:-:S13]  /*22af0*/  ISETP.NE.AND P0, PT, R14, RZ, PT ;  /* 0x000000ff0e00720c */ /* 0x002fda0003f05270 */
[----:B------:R-:W-:Y:S05]  /*22b00*/  @P0 BRA `(.L_x_446) ;  /* 0x0000000000880947 */ /* 0x000fea0003800000 */
[----:B------:R-:W-:-:S03]  /*22b10*/  UMOV UR4, 0xffffffff ;  /* 0xffffffff00047882 */ /* 0x000fc60000000000 */
[----:B------:R-:W-:Y:S05]  /*22b20*/  BRA.DIV UR4, `(.L_x_785) ;  /* 0x0000004a04f07947 */ /* 0x000fea000b800000 */
[----:B------:R-:W-:-:S13]  /*22b30*/  ELECT P6, URZ, PT ;  /* 0x00000000003f782f */ /* 0x000fda00038c0000 */
.L_x_957:
[----:B------:R-:W-:Y:S05]  /*22b40*/  @!P6 BRA `(.L_x_446) ;  /* 0x000000000078e947 */ /* 0x000fea0003800000 */
[----:B------:R-:W-:-:S06]  /*22b50*/  ULOP3.LUT UR4, UR61, 0x2, URZ, 0xfc, !UPT ;  /* 0x000000023d047892 */ /* 0x000fcc000f8efc3f */
[----:B0-----:R-:W-:-:S04]  /*22b60*/  MOV R0, UR4 ;  /* 0x0000000400007c02 */ /* 0x001fc80008000f00 */
[----:B------:R-:W-:-:S13]  /*22b70*/  ISETP.NE.AND P0, PT, R0, 0x3, PT ;  /* 0x000000030000780c */ /* 0x000fda0003f05270 */
[----:B------:R-:W-:Y:S05]  /*22b80*/  @!P0 BRA `(.L_x_786) ;  /* 0x0000000000048947 */ /* 0x000fea0003800000 */
[----:B------:R-:W-:Y:S01]  /*22b90*/  BPT.TRAP 0x1 ;  /* 0x000000040000795c */ /* 0x000fe20000300000 */
.L_x_786:
[----:B------:R-:W-:Y:S01]  /*22ba0*/  IMAD R5, R26, 0x8, R7 ;  /* 0x000000081a057824 */ /* 0x000fe200078e0207 */
[----:B------:R-:W-:Y:S01]  /*22bb0*/  SHF.L.U32 R0, R28, 0x1f, RZ ;  /* 0x0000001f1c007819 */ /* 0x000fe200000006ff */
[----:B------:R-:W-:-:S03]  /*22bc0*/  VIADD R26, R26, 0x1 ;  /* 0x000000011a1a7836 */ /* 0x000fc60000000000 */
[----:B------:R-:W0:Y:S02]  /*22bd0*/  SYNCS.PHASECHK.TRANS64.TRYWAIT P1, [R5+URZ+0x30840], R0 ;  /* 0x03084000050075a7 */ /* 0x000e24000802017f */
[----:B------:R-:W-:-:S04]  /*22be0*/  ISETP.NE.AND P2, PT, R26, 0x2, PT ;  /* 0x000000021a00780c */ /* 0x000fc80003f45270 */
[----:B------:R-:W-:Y:S01]  /*22bf0*/  SEL R3, RZ, 0x1, P2 ;  /* 0x00000001ff037807 */ /* 0x000fe20001000000 */
[----:B0-----:R-:W-:Y:S08]  /*22c00*/  @!P1 BRA `(.L_x_787) ;  /* 0x0000004800d89947 */ /* 0x001ff00003800000 */
.L_x_958:
[----:B------:R-:W-:Y:S02]  /*22c10*/  SEL R26, R26, RZ, P2 ;  /* 0x000000ff1a1a7207 */ /* 0x000fe40001000000 */
[----:B------:R-:W-:Y:S01]  /*22c20*/  LOP3.LUT R2, R28, R3, RZ, 0x3c, !PT ;  /* 0x000000031c027212 */ /* 0x000fe200078e3cff */
[----:B------:R-:W-:Y:S06]  /*22c30*/  @!P0 BRA `(.L_x_788) ;  /* 0x0000000000048947 */ /* 0x000fec0003800000 */
[----:B------:R-:W-:Y:S01]  /*22c40*/  BPT.TRAP 0x1 ;  /* 0x000000040000795c */ /* 0x000fe20000300000 */
.L_x_788:
[----:B------:R-:W-:Y:S02]  /*22c50*/  LEA R3, R26, R7, 0x3 ;  /* 0x000000071a037211 */ /* 0x000fe400078e18ff */
[----:B------:R-:W-:-:S04]  /*22c60*/  SHF.L.U32 R2, R2, 0x1f, RZ ;  /* 0x0000001f02027819 */ /* 0x000fc800000006ff */
[----:B------:R-:W1:Y:S02]  /*22c70*/  SYNCS.PHASECHK.TRANS64.TRYWAIT P1, [R3+URZ+0x30840], R2 ;  /* 0x03084002030075a7 */ /* 0x000e64000802017f */
[----:B-1----:R-:W-:Y:S05]  /*22c80*/  @!P1 BRA `(.L_x_789) ;  /* 0x0000004800cc9947 */ /* 0x002fea0003800000 */
.L_x_959:
[----:B------:R-:W-:Y:S05]  /*22c90*/  @!P0 BRA `(.L_x_790) ;  /* 0x0000000000048947 */ /* 0x000fea0003800000 */
[----:B------:R-:W-:Y:S01]  /*22ca0*/  BPT.TRAP 0x1 ;  /* 0x000000040000795c */ /* 0x000fe20000300000 */
.L_x_790:
[----:B------:R-:W3:Y:S02]  /*22cb0*/  SYNCS.PHASECHK.TRANS64.TRYWAIT P1, [R5+URZ+0x30860], R0 ;  /* 0x03086000050075a7 */ /* 0x000ee4000802017f */
[----:B---3--:R-:W-:Y:S05]  /*22cc0*/  @!P1 BRA `(.L_x_791) ;  /* 0x0000004800d09947 */ /* 0x008fea0003800000 */
.L_x_960:
[----:B------:R-:W-:Y:S05]  /*22cd0*/  @!P0 BRA `(.L_x_792) ;  /* 0x0000000000048947 */ /* 0x000fea0003800000 */
[----:B------:R-:W-:Y:S01]  /*22ce0*/  BPT.TRAP 0x1 ;  /* 0x000000040000795c */ /* 0x000fe20000300000 */
.L_x_792:
[----:B----4-:R4:W0:Y:S02]  /*22cf0*/  SYNCS.PHASECHK.TRANS64.TRYWAIT P0, [R3+URZ+0x30860], R2 ;  /* 0x03086002030075a7 */ /* 0x010824000800017f */
[----:B0-----:R-:W-:Y:S05]  /*22d00*/  @!P0 NANOSLEEP.SYNCS 0x989680 ;  /* 0x009896800000895d */ /* 0x001fea0003900000 */
[----:B------:R-:W0:Y:S02]  /*22d10*/  @!P0 SYNCS.PHASECHK.TRANS64 P0, [R3+URZ+0x30860], R2 ;  /* 0x03086002030085a7 */ /* 0x000e24000800007f */
[----:B0-----:R-:W-:Y:S05]  /*22d20*/  @!P0 BRA `(.L_x_792) ;  /* 0xfffffffc00f08947 */ /* 0x001fea000383ffff */
.L_x_446:
[----:B------:R-:W-:Y:S05]  /*22d30*/  BSYNC B9 ;  /* 0x0000000000097941 */ /* 0x000fea0003800000 */
.L_x_443:
[----:B------:R-:W-:Y:S05]  /*22d40*/  EXIT ;  /* 0x000000000000794d */ /* 0x000fea0003800000 */
.L_x_466:
[----:B0-----:R0:W1:Y:S02]  /*22d50*/  SYNCS.PHASECHK.TRANS64.TRYWAIT P5, [R84+URZ+0x30890], R85 ;  /* 0x03089055540075a7 */ /* 0x00106400080a017f */
[----:B-1----:R-:W-:Y:S05]  /*22d60*/  @!P5 NANOSLEEP.SYNCS 0x989680 ;  /* 0x009896800000d95d */ /* 0x002fea0003900000 */
[----:B------:R-:W1:Y:S02]  /*22d70*/  @!P5 SYNCS.PHASECHK.TRANS64 P5, [R84+URZ+0x30890], R85 ;  /* 0x030890555400d5a7 */ /* 0x000e6400080a007f */
[----:B-1----:R-:W-:Y:S05]  /*22d80*/  @!P5 BRA `(.L_x_466) ;  /* 0xfffffffc00f0d947 */ /* 0x002fea000383ffff */
[----:B------:R-:W-:Y:S05]  /*22d90*/  BRA `(.L_x_793) ;  /* 0xfffffe0c00dc7947 */ /* 0x000fea000383ffff */
.L_x_467:
[----:B------:R-:W-:Y:S01]  /*22da0*/  BSSY B1, `(.L_x_794) ;  /* 0x0000008000017945 */ /* 0x000fe20003800000 */
[----:B------:R-:W-:Y:S01]  /*22db0*/  IMAD.MOV.U32 R13, RZ, RZ, R116 ;  /* 0x000000ffff0d7224 */ /* 0x000fe200078e0074 */
[----:B------:R-:W-:Y:S01]  /*22dc0*/  MOV R11, 0x1c1f ;  /* 0x00001c1f000b7802 */ /* 0x000fe20000000f00 */
[----:B------:R-:W-:Y:S02]  /*22dd0*/  IMAD.MOV.U32 R12, RZ, RZ, RZ ;  /* 0x000000ffff0c7224 */ /* 0x000fe400078e00ff */
[----:B------:R-:W-:-:S07]  /*22de0*/  IMAD.MOV.U32 R15, RZ, RZ, -0x1 ;  /* 0xffffffffff0f7424 */ /* 0x000fce00078e00ff */
[----:B0-----:R-:W-:Y:S05]  /*22df0*/  WARPSYNC.COLLECTIVE R15, `(.L_x_795) ;  /* 0x000000000f087348 */ /* 0x001fea0003c00000 */
[----:B------:R1:W2:Y:S02]  /*22e00*/  SHFL.IDX P6, R14, R13, R12, R11 ;  /* 0x0000000c0d0e7389 */ /* 0x0002a400000c000b */
[----:B012---:R-:W-:Y:S01]  /*22e10*/  ENDCOLLECTIVE ;  /* 0x000000000000791b */ /* 0x007fe20003800000 */
.L_x_795:
[----:B------:R-:W-:Y:S05]  /*22e20*/  BSYNC B1 ;  /* 0x0000000000017941 */ /* 0x000fea0003800000 */
.L_x_794:
[----:B------:R-:W-:Y:S01]  /*22e30*/  MOV R13, R117 ;  /* 0x00000075000d7202 */ /* 0x000fe20000000f00 */
[----:B------:R-:W-:Y:S01]  /*22e40*/  IMAD.MOV.U32 R12, RZ, RZ, RZ ;  /* 0x000000ffff0c7224 */ /* 0x000fe200078e00ff */
[----:B------:R-:W-:Y:S01]  /*22e50*/  MOV R15, 0xffffffff ;  /* 0xffffffff000f7802 */ /* 0x000fe20000000f00 */
[----:B------:R-:W-:Y:S02]  /*22e60*/  IMAD.MOV.U32 R11, RZ, RZ, 0x1c1f ;  /* 0x00001c1fff0b7424 */ /* 0x000fe400078e00ff */
[----:B------:R-:W-:-:S07]  /*22e70*/  IMAD.MOV.U32 R76, RZ, RZ, R14 ;  /* 0x000000ffff4c7224 */ /* 0x000fce00078e000e */
[----:B------:R-:W-:Y:S05]  /*22e80*/  WARPSYNC.COLLECTIVE R15, `(.L_x_796) ;  /* 0x000000000f087348 */ /* 0x000fea0003c00000 */
[----:B------:R0:W1:Y:S02]  /*22e90*/  SHFL.IDX P6, R14, R13, R12, R11 ;  /* 0x0000000c0d0e7389 */ /* 0x00006400000c000b */
[----:B01----:R-:W-:Y:S01]  /*22ea0*/  ENDCOLLECTIVE ;  /* 0x000000000000791b */ /* 0x003fe20003800000 */
.L_x_796:
[----:B------:R-:W-:Y:S01]  /*22eb0*/  IMAD.MOV.U32 R11, RZ, RZ, R14 ;  /* 0x000000ffff0b7224 */ /* 0x000fe200078e000e */
[----:B------:R-:W-:Y:S06]  /*22ec0*/  BRA `(.L_x_797) ;  /* 0xfffffe0c00a47947 */ /* 0x000fec000383ffff */
.L_x_492:
[----:B------:R-:W-:Y:S01]  /*22ed0*/  BSSY B1, `(.L_x_798) ;  /* 0x0000008000017945 */ /* 0x000fe20003800000 */
[----:B0---4-:R-:W-:Y:S01]  /*22ee0*/  IMAD.MOV.U32 R13, RZ, RZ, R116 ;  /* 0x000000ffff0d7224 */ /* 0x011fe200078e0074 */
[----:B------:R-:W-:Y:S01]  /*22ef0*/  MOV R12, 0x1 ;  /* 0x00000001000c7802 */ /* 0x000fe20000000f00 */
[----:B---3--:R-:W-:Y:S02]  /*22f00*/  IMAD.MOV.U32 R11, RZ, RZ, 0x1c1f ;  /* 0x00001c1fff0b7424 */ /* 0x008fe400078e00ff */
[----:B------:R-:W-:-:S07]  /*22f10*/  IMAD.MOV.U32 R15, RZ, RZ, -0x1 ;  /* 0xffffffffff0f7424 */ /* 0x000fce00078e00ff */
[----:B-12---:R-:W-:Y:S05]  /*22f20*/  WARPSYNC.COLLECTIVE R15, `(.L_x_799) ;  /* 0x000000000f087348 */ /* 0x006fea0003c00000 */
[----:B------:R0:W3:Y:S02]  /*22f30*/  SHFL.IDX P6, R14, R13, R12, R11 ;  /* 0x0000000c0d0e7389 */ /* 0x0000e400000c000b */
[----:B0123--:R-:W-:Y:S01]  /*22f40*/  ENDCOLLECTIVE ;  /* 0x000000000000791b */ /* 0x00ffe20003800000 */
.L_x_799:
[----:B------:R-:W-:Y:S05]  /*22f50*/  BSYNC B1 ;  /* 0x0000000000017941 */ /* 0x000fea0003800000 */
.L_x_798:
[----:B------:R-:W-:Y:S01]  /*22f60*/  IMAD.MOV.U32 R13, RZ, RZ, R117 ;  /* 0x000000ffff0d7224 */ /* 0x000fe200078e0075 */
[----:B------:R-:W-:Y:S01]  /*22f70*/  MOV R11, 0x1c1f ;  /* 0x00001c1f000b7802 */ /* 0x000fe20000000f00 */
[----:B------:R-:W-:Y:S01]  /*22f80*/  IMAD.MOV.U32 R12, RZ, RZ, 0x1 ;  /* 0x00000001ff0c7424 */ /* 0x000fe200078e00ff */
[----:B------:R-:W-:Y:S01]  /*22f90*/  MOV R116, R14 ;  /* 0x0000000e00747202 */ /* 0x000fe20000000f00 */
[----:B------:R-:W-:-:S07]  /*22fa0*/  IMAD.MOV.U32 R15, RZ, RZ, -0x1 ;  /* 0xffffffffff0f7424 */ /* 0x000fce00078e00ff */
[----:B------:R-:W-:Y:S05]  /*22fb0*/  WARPSYNC.COLLECTIVE R15, `(.L_x_800) ;  /* 0x000000000f087348 */ /* 0x000fea0003c00000 */
[----:B------:R0:W1:Y:S02]  /*22fc0*/  SHFL.IDX P6, R14, R13, R12, R11 ;  /* 0x0000000c0d0e7389 */ /* 0x00006400000c000b */
[----:B01----:R-:W-:Y:S01]  /*22fd0*/  ENDCOLLECTIVE ;  /* 0x000000000000791b */ /* 0x003fe20003800000 */
.L_x_800:
[----:B------:R-:W-:Y:S01]  /*22fe0*/  IMAD.MOV.U32 R117, RZ, RZ, R14 ;  /* 0x000000ffff757224 */ /* 0x000fe200078e000e */
[----:B------:R-:W-:Y:S06]  /*22ff0*/  BRA `(.L_x_801) ;  /* 0xfffffe2000b47947 */ /* 0x000fec000383ffff */
.L_x_522:
[----:B0-----:R0:W1:Y:S02]  /*23000*/  SYNCS.PHASECHK.TRANS64.TRYWAIT P5, [R84+URZ+0x30890], R85 ;  /* 0x03089055540075a7 */ /* 0x00106400080a017f */
[----:B-1----:R-:W-:Y:S05]  /*23010*/  @!P5 NANOSLEEP.SYNCS 0x989680 ;  /* 0x009896800000d95d */ /* 0x002fea0003900000 */
[----:B------:R-:W1:Y:S02]  /*23020*/  @!P5 SYNCS.PHASECHK.TRANS64 P5, [R84+URZ+0x30890], R85 ;  /* 0x030890555400d5a7 */ /* 0x000e6400080a007f */
[----:B-1----:R-:W-:Y:S05]  /*23030*/  @!P5 BRA `(.L_x_522) ;  /* 0xfffffffc00f0d947 */ /* 0x002fea000383ffff */
[----:B------:R-:W-:Y:S05]  /*23040*/  BRA `(.L_x_802) ;  /* 0xfffffe4000a47947 */ /* 0x000fea000383ffff */
.L_x_523:
[----:B------:R-:W-:Y:S01]  /*23050*/  BSSY B1, `(.L_x_803) ;  /* 0x0000008000017945 */ /* 0x000fe20003800000 */
[----:B------:R-:W-:Y:S01]  /*23060*/  MOV R13, R116 ;  /* 0x00000074000d7202 */ /* 0x000fe20000000f00 */
[----:B------:R-:W-:Y:S01]  /*23070*/  IMAD.MOV.U32 R12, RZ, RZ, RZ ;  /* 0x000000ffff0c7224 */ /* 0x000fe200078e00ff */
[----:B------:R-:W-:Y:S01]  /*23080*/  MOV R15, 0xffffffff ;  /* 0xffffffff000f7802 */ /* 0x000fe20000000f00 */
[----:B------:R-:W-:-:S07]  /*23090*/  IMAD.MOV.U32 R11, RZ, RZ, 0x1c1f ;  /* 0x00001c1fff0b7424 */ /* 0x000fce00078e00ff */
[----:B0-----:R-:W-:Y:S05]  /*230a0*/  WARPSYNC.COLLECTIVE R15, `(.L_x_804) ;  /* 0x000000000f087348 */ /* 0x001fea0003c00000 */
[----:B------:R1:W2:Y:S02]  /*230b0*/  SHFL.IDX P6, R14, R13, R12, R11 ;  /* 0x0000000c0d0e7389 */ /* 0x0002a400000c000b */
[----:B012---:R-:W-:Y:S01]  /*230c0*/  ENDCOLLECTIVE ;  /* 0x000000000000791b */ /* 0x007fe20003800000 */
.L_x_804:
[----:B------:R-:W-:Y:S05]  /*230d0*/  BSYNC B1 ;  /* 0x0000000000017941 */ /* 0x000fea0003800000 */
.L_x_803:
[----:B------:R-:W-:Y:S01]  /*230e0*/  IMAD.MOV.U32 R13, RZ, RZ, R117 ;  /* 0x000000ffff0d7224 */ /* 0x000fe200078e0075 */
[----:B------:R-:W-:Y:S01]  /*230f0*/  MOV R12, RZ ;  /* 0x000000ff000c7202 */ /* 0x000fe20000000f00 */
[----:B------:R-:W-:Y:S02]  /*23100*/  IMAD.MOV.U32 R11, RZ, RZ, 0x1c1f ;  /* 0x00001c1fff0b7424 */ /* 0x000fe400078e00ff */
[----:B------:R-:W-:Y:S02]  /*23110*/  IMAD.MOV.U32 R15, RZ, RZ, -0x1 ;  /* 0xffffffffff0f7424 */ /* 0x000fe400078e00ff */
[----:B------:R-:W-:-:S07]  /*23120*/  IMAD.MOV.U32 R115, RZ, RZ, R14 ;  /* 0x000000ffff737224 */ /* 0x000fce00078e000e */
[----:B------:R-:W-:Y:S05]  /*23130*/  WARPSYNC.COLLECTIVE R15, `(.L_x_805) ;  /* 0x000000000f087348 */ /* 0x000fea0003c00000 */
[----:B------:R0:W1:Y:S02]  /*23140*/  SHFL.IDX P6, R14, R13, R12, R11 ;  /* 0x0000000c0d0e7389 */ /* 0x00006400000c000b */
[----:B01----:R-:W-:Y:S01]  /*23150*/  ENDCOLLECTIVE ;  /* 0x000000000000791b */ /* 0x003fe20003800000 */
.L_x_805:
[----:B------:R-:W-:Y:S01]  /*23160*/  MOV R11, R14 ;  /* 0x0000000e000b7202 */ /* 0x000fe20000000f00 */
[----:B------:R-:W-:Y:S06]  /*23170*/  BRA `(.L_x_806) ;  /* 0xfffffe4000747947 */ /* 0x000fec000383ffff */
.L_x_536:
[----:B------:R-:W-:Y:S01]  /*23180*/  BSSY B1, `(.L_x_807) ;  /* 0x0000008000017945 */ /* 0x000fe20003800000 */
[----:B--234-:R-:W-:Y:S01]  /*23190*/  IMAD.MOV.U32 R13, RZ, RZ, R116 ;  /* 0x000000ffff0d7224 */ /* 0x01cfe200078e0074 */
[----:B------:R-:W-:Y:S01]  /*231a0*/  MOV R11, 0x1c1f ;  /* 0x00001c1f000b7802 */ /* 0x000fe20000000f00 */
[----:B------:R-:W-:Y:S02]  /*231b0*/  IMAD.MOV.U32 R12, RZ, RZ, 0x1 ;  /* 0x00000001ff0c7424 */ /* 0x000fe400078e00ff */
[----:B------:R-:W-:-:S07]  /*231c0*/  IMAD.MOV.U32 R15, RZ, RZ, -0x1 ;  /* 0xffffffffff0f7424 */ /* 0x000fce00078e00ff */
[----:B01----:R-:W-:Y:S05]  /*231d0*/  WARPSYNC.COLLECTIVE R15, `(.L_x_808) ;  /* 0x000000000f087348 */ /* 0x003fea0003c00000 */
[----:B------:R2:W3:Y:S02]  /*231e0*/  SHFL.IDX P6, R14, R13, R12, R11 ;  /* 0x0000000c0d0e7389 */ /* 0x0004e400000c000b */
[----:B0123--:R-:W-:Y:S01]  /*231f0*/  ENDCOLLECTIVE ;  /* 0x000000000000791b */ /* 0x00ffe20003800000 */
.L_x_808:
[----:B------:R-:W-:Y:S05]  /*23200*/  BSYNC B1 ;  /* 0x0000000000017941 */ /* 0x000fea0003800000 */
.L_x_807:
[----:B------:R-:W-:Y:S01]  /*23210*/  MOV R13, R117 ;  /* 0x00000075000d7202 */ /* 0x000fe20000000f00 */
[----:B------:R-:W-:Y:S01]  /*23220*/  IMAD.MOV.U32 R12, RZ, RZ, 0x1 ;  /* 0x00000001ff0c7424 */ /* 0x000fe200078e00ff */
[----:B------:R-:W-:Y:S01]  /*23230*/  MOV R15, 0xffffffff ;  /* 0xffffffff000f7802 */ /* 0x000fe20000000f00 */
[----:B------:R-:W-:Y:S02]  /*23240*/  IMAD.MOV.U32 R11, RZ, RZ, 0x1c1f ;  /* 0x00001c1fff0b7424 */ /* 0x000fe400078e00ff */
[----:B------:R-:W-:-:S07]  /*23250*/  IMAD.MOV.U32 R116, RZ, RZ, R14 ;  /* 0x000000ffff747224 */ /* 0x000fce00078e000e */
[----:B------:R-:W-:Y:S05]  /*23260*/  WARPSYNC.COLLECTIVE R15, `(.L_x_809) ;  /* 0x000000000f087348 */ /* 0x000fea0003c00000 */
[----:B------:R0:W1:Y:S02]  /*23270*/  SHFL.IDX P6, R14, R13, R12, R11 ;  /* 0x0000000c0d0e7389 */ /* 0x00006400000c000b */
[----:B01----:R-:W-:Y:S01]  /*23280*/  ENDCOLLECTIVE ;  /* 0x000000000000791b */ /* 0x003fe20003800000 */
.L_x_809:
[----:B------:R-:W-:Y:S01]  /*23290*/  IMAD.MOV.U32 R117, RZ, RZ, R14 ;  /* 0x000000ffff757224 */ /* 0x000fe200078e000e */
[----:B------:R-:W-:Y:S06]  /*232a0*/  BRA `(.L_x_810) ;  /* 0xfffffe5400f07947 */ /* 0x000fec000383ffff */
.L_x_549:
[----:B0-----:R0:W1:Y:S02]  /*232b0*/  SYNCS.PHASECHK.TRANS64.TRYWAIT P3, [R84+URZ+0x30890], R85 ;  /* 0x03089055540075a7 */ /* 0x001064000806017f */
[----:B-1----:R-:W-:Y:S05]  /*232c0*/  @!P3 NANOSLEEP.SYNCS 0x989680 ;  /* 0x009896800000b95d */ /* 0x002fea0003900000 */
[----:B------:R-:W1:Y:S02]  /*232d0*/  @!P3 SYNCS.PHASECHK.TRANS64 P3, [R84+URZ+0x30890], R85 ;  /* 0x030890555400b5a7 */ /* 0x000e64000806007f */
[----:B-1----:R-:W-:Y:S05]  /*232e0*/  @!P3 BRA `(.L_x_549) ;  /* 0xfffffffc00f0b947 */ /* 0x002fea000383ffff */
[----:B------:R-:W-:Y:S05]  /*232f0*/  BRA `(.L_x_811) ;  /* 0xfffffe6c009c7947 */ /* 0x000fea000383ffff */
.L_x_550:
[----:B------:R-:W-:Y:S01]  /*23300*/  BSSY B1, `(.L_x_812) ;  /* 0x0000008000017945 */ /* 0x000fe20003800000 */
[----:B------:R-:W-:Y:S01]  /*23310*/  IMAD.MOV.U32 R13, RZ, RZ, R35 ;  /* 0x000000ffff0d7224 */ /* 0x000fe200078e0023 */
[----:B------:R-:W-:Y:S01]  /*23320*/  MOV R12, RZ ;  /* 0x000000ff000c7202 */ /* 0x000fe20000000f00 */
[----:B------:R-:W-:Y:S02]  /*23330*/  IMAD.MOV.U32 R11, RZ, RZ, 0x1c1f ;  /* 0x00001c1fff0b7424 */ /* 0x000fe400078e00ff */
[----:B------:R-:W-:-:S07]  /*23340*/  IMAD.MOV.U32 R15, RZ, RZ, -0x1 ;  /* 0xffffffffff0f7424 */ /* 0x000fce00078e00ff */
[----:B0-----:R-:W-:Y:S05]  /*23350*/  WARPSYNC.COLLECTIVE R15, `(.L_x_813) ;  /* 0x000000000f087348 */ /* 0x001fea0003c00000 */
[----:B------:R1:W2:Y:S02]  /*23360*/  SHFL.IDX P6, R14, R13, R12, R11 ;  /* 0x0000000c0d0e7389 */ /* 0x0002a400000c000b */
[----:B012---:R-:W-:Y:S01]  /*23370*/  ENDCOLLECTIVE ;  /* 0x000000000000791b */ /* 0x007fe20003800000 */
.L_x_813:
[----:B------:R-:W-:Y:S05]  /*23380*/  BSYNC B1 ;  /* 0x0000000000017941 */ /* 0x000fea0003800000 */
.L_x_812:
[----:B------:R-:W-:Y:S01]  /*23390*/  IMAD.MOV.U32 R13, RZ, RZ, R34 ;  /* 0x000000ffff0d7224 */ /* 0x000fe200078e0022 */
[----:B------:R-:W-:Y:S01]  /*233a0*/  MOV R11, 0x1c1f ;  /* 0x00001c1f000b7802 */ /* 0x000fe20000000f00 */
[----:B------:R-:W-:Y:S01]  /*233b0*/  IMAD.MOV.U32 R12, RZ, RZ, RZ ;  /* 0x000000ffff0c7224 */ /* 0x000fe200078e00ff */
[----:B------:R-:W-:Y:S01]  /*233c0*/  MOV R38, R14 ;  /* 0x0000000e00267202 */ /* 0x000fe20000000f00 */
[----:B------:R-:W-:-:S07]  /*233d0*/  IMAD.MOV.U32 R15, RZ, RZ, -0x1 ;  /* 0xffffffffff0f7424 */ /* 0x000fce00078e00ff */
[----:B------:R-:W-:Y:S05]  /*233e0*/  WARPSYNC.COLLECTIVE R15, `(.L_x_814) ;  /* 0x000000000f087348 */ /* 0x000fea0003c00000 */
[----:B------:R0:W1:Y:S02]  /*233f0*/  SHFL.IDX P6, R14, R13, R12, R11 ;  /* 0x0000000c0d0e7389 */ /* 0x00006400000c000b */
[----:B01----:R-:W-:Y:S01]  /*23400*/  ENDCOLLECTIVE ;  /* 0x000000000000791b */ /* 0x003fe20003800000 */
.L_x_814:
[----:B------:R-:W-:Y:S01]  /*23410*/  IMAD.MOV.U32 R37, RZ, RZ, R14 ;  /* 0x000000ffff257224 */ /* 0x000fe200078e000e */
[----:B------:R-:W-:Y:S06]  /*23420*/  BRA `(.L_x_815) ;  /* 0xfffffe6c00b87947 */ /* 0x000fec000383ffff */
.L_x_553:
[----:B------:R-:W-:Y:S01]  /*23430*/  BSSY B1, `(.L_x_816) ;  /* 0x0000008000017945 */ /* 0x000fe20003800000 */
[----:B----4-:R-:W-:Y:S01]  /*23440*/  MOV R13, R35 ;  /* 0x00000023000d7202 */ /* 0x010fe20000000f00 */
[----:B------:R-:W-:Y:S01]  /*23450*/  IMAD.MOV.U32 R12, RZ, RZ, 0x1 ;  /* 0x00000001ff0c7424 */ /* 0x000fe200078e00ff */
[----:B------:R-:W-:Y:S01]  /*23460*/  MOV R15, 0xffffffff ;  /* 0xffffffff000f7802 */ /* 0x000fe20000000f00 */
[----:B------:R-:W-:-:S07]  /*23470*/  IMAD.MOV.U32 R11, RZ, RZ, 0x1c1f ;  /* 0x00001c1fff0b7424 */ /* 0x000fce00078e00ff */
[----:B0123--:R-:W-:Y:S05]  /*23480*/  WARPSYNC.COLLECTIVE R15, `(.L_x_817) ;  /* 0x000000000f087348 */ /* 0x00ffea0003c00000 */
[----:B------:R4:W0:Y:S02]  /*23490*/  SHFL.IDX P6, R14, R13, R12, R11 ;  /* 0x0000000c0d0e7389 */ /* 0x00082400000c000b */
[----:B01234-:R-:W-:Y:S01]  /*234a0*/  ENDCOLLECTIVE ;  /* 0x000000000000791b */ /* 0x01ffe20003800000 */
.L_x_817:
[----:B------:R-:W-:Y:S05]  /*234b0*/  BSYNC B1 ;  /* 0x0000000000017941 */ /* 0x000fea0003800000 */
.L_x_816:
[----:B------:R-:W-:Y:S01]  /*234c0*/  IMAD.MOV.U32 R13, RZ, RZ, R34 ;  /* 0x000000ffff0d7224 */ /* 0x000fe200078e0022 */
[----:B------:R-:W-:Y:S01]  /*234d0*/  MOV R12, 0x1 ;  /* 0x00000001000c7802 */ /* 0x000fe20000000f00 */
[----:B------:R-:W-:Y:S02]  /*234e0*/  IMAD.MOV.U32 R11, RZ, RZ, 0x1c1f ;  /* 0x00001c1fff0b7424 */ /* 0x000fe400078e00ff */
[----:B------:R-:W-:Y:S02]  /*234f0*/  IMAD.MOV.U32 R15, RZ, RZ, -0x1 ;  /* 0xffffffffff0f7424 */ /* 0x000fe400078e00ff */
[----:B------:R-:W-:-:S07]  /*23500*/  IMAD.MOV.U32 R38, RZ, RZ, R14 ;  /* 0x000000ffff267224 */ /* 0x000fce00078e000e */
[----:B------:R-:W-:Y:S05]  /*23510*/  WARPSYNC.COLLECTIVE R15, `(.L_x_818) ;  /* 0x000000000f087348 */ /* 0x000fea0003c00000 */
[----:B------:R0:W1:Y:S02]  /*23520*/  SHFL.IDX P6, R14, R13, R12, R11 ;  /* 0x0000000c0d0e7389 */ /* 0x00006400000c000b */
[----:B01----:R-:W-:Y:S01]  /*23530*/  ENDCOLLECTIVE ;  /* 0x000000000000791b */ /* 0x003fe20003800000 */
.L_x_818:
[----:B------:R-:W-:Y:S01]  /*23540*/  MOV R37, R14 ;  /* 0x0000000e00257202 */ /* 0x000fe20000000f00 */
[----:B------:R-:W-:Y:S06]  /*23550*/  BRA `(.L_x_819) ;  /* 0xfffffe7000147947 */ /* 0x000fec000383ffff */
.L_x_557:
[----:B---3--:R3:W0:Y:S02]  /*23560*/  SYNCS.PHASECHK.TRANS64.TRYWAIT P2, [R84+URZ+0x308b0], R85 ;  /* 0x0308b055540075a7 */ /* 0x008624000804017f */
[----:B0-----:R-:W-:Y:S05]  /*23570*/  @!P2 NANOSLEEP.SYNCS 0x989680 ;  /* 0x009896800000a95d */ /* 0x001fea0003900000 */
[----:B------:R-:W0:Y:S02]  /*23580*/  @!P2 SYNCS.PHASECHK.TRANS64 P2, [R84+URZ+0x308b0], R85 ;  /* 0x0308b0555400a5a7 */ /* 0x000e24000804007f */
[----:B0-----:R-:W-:Y:S05]  /*23590*/  @!P2 BRA `(.L_x_557) ;  /* 0xfffffffc00f0a947 */ /* 0x001fea000383ffff */
[----:B------:R-:W-:Y:S05]  /*235a0*/  BRA `(.L_x_820) ;  /* 0xfffffe7000f07947 */ /* 0x000fea000383ffff */
.L_x_577:
[----:B------:R-:W-:Y:S01]  /*235b0*/  BSSY B1, `(.L_x_821) ;  /* 0x0000008000017945 */ /* 0x000fe20003800000 */
[----:B------:R-:W-:Y:S01]  /*235c0*/  IMAD.MOV.U32 R13, RZ, RZ, R24 ;  /* 0x000000ffff0d7224 */ /* 0x000fe200078e0018 */
[----:B------:R-:W-:Y:S01]  /*235d0*/  MOV R11, 0x1c1f ;  /* 0x00001c1f000b7802 */ /* 0x000fe20000000f00 */
[----:B------:R-:W-:Y:S02]  /*235e0*/  IMAD.MOV.U32 R12, RZ, RZ, RZ ;  /* 0x000000ffff0c7224 */ /* 0x000fe400078e00ff */
[----:B------:R-:W-:-:S07]  /*235f0*/  IMAD.MOV.U32 R15, RZ, RZ, -0x1 ;  /* 0xffffffffff0f7424 */ /* 0x000fce00078e00ff */
[----:B------:R-:W-:Y:S05]  /*23600*/  WARPSYNC.COLLECTIVE R15, `(.L_x_822) ;  /* 0x000000000f087348 */ /* 0x000fea0003c00000 */
[----:B------:R0:W1:Y:S02]  /*23610*/  SHFL.IDX P6, R14, R13, R12, R11 ;  /* 0x0000000c0d0e7389 */ /* 0x00006400000c000b */
[----:B01----:R-:W-:Y:S01]  /*23620*/  ENDCOLLECTIVE ;  /* 0x000000000000791b */ /* 0x003fe20003800000 */
.L_x_822:
[----:B------:R-:W-:Y:S05]  /*23630*/  BSYNC B1 ;  /* 0x0000000000017941 */ /* 0x000fea0003800000 */
.L_x_821:
        /* <DEDUP_REMOVED lines=8> */
.L_x_823:
[----:B------:R-:W-:Y:S02]  /*236c0*/  IMAD.MOV.U32 R13, RZ, RZ, R41 ;  /* 0x000000ffff0d7224 */ /* 0x000fe400078e0029 */
[----:B------:R-:W-:-:S07]  /*236d0*/  IMAD.MOV.U32 R38, RZ, RZ, R14 ;  /* 0x000000ffff267224 */ /* 0x000fce00078e000e */
[----:B------:R-:W-:Y:S05]  /*236e0*/  WARPSYNC.COLLECTIVE R15, `(.L_x_824) ;  /* 0x000000000f087348 */ /* 0x000fea0003c00000 */
[----:B------:R0:W1:Y:S02]  /*236f0*/  SHFL.IDX P6, R14, R13, R12, R11 ;  /* 0x0000000c0d0e7389 */ /* 0x00006400000c000b */
[----:B01----:R-:W-:Y:S01]  /*23700*/  ENDCOLLECTIVE ;  /* 0x000000000000791b */ /* 0x003fe20003800000 */
.L_x_824:
[----:B------:R-:W-:Y:S01]  /*23710*/  IMAD.MOV.U32 R13, RZ, RZ, R40 ;  /* 0x000000ffff0d7224 */ /* 0x000fe200078e0028 */
[----:B------:R-:W-:-:S07]  /*23720*/  MOV R41, R14 ;  /* 0x0000000e00297202 */ /* 0x000fce0000000f00 */
[----:B------:R-:W-:Y:S05]  /*23730*/  WARPSYNC.COLLECTIVE R15, `(.L_x_825) ;  /* 0x000000000f087348 */ /* 0x000fea0003c00000 */
[----:B------:R0:W1:Y:S02]  /*23740*/  SHFL.IDX P6, R14, R13, R12, R11 ;  /* 0x0000000c0d0e7389 */ /* 0x00006400000c000b */
[----:B01----:R-:W-:Y:S01]  /*23750*/  ENDCOLLECTIVE ;  /* 0x000000000000791b */ /* 0x003fe20003800000 */
.L_x_825:
[----:B------:R-:W-:Y:S01]  /*23760*/  IMAD.MOV.U32 R40, RZ, RZ, R14 ;  /* 0x000000ffff287224 */ /* 0x000fe200078e000e */
[----:B------:R-:W-:Y:S06]  /*23770*/  BRA `(.L_x_826) ;  /* 0xfffffe8400447947 */ /* 0x000fec000383ffff */
.L_x_581:
[----:B0-----:R0:W1:Y:S02]  /*23780*/  SYNCS.PHASECHK.TRANS64.TRYWAIT P0, [R2+URZ+0x30800], R5 ;  /* 0x03080005020075a7 */ /* 0x001064000800017f */
[----:B-1----:R-:W-:Y:S05]  /*23790*/  @!P0 NANOSLEEP.SYNCS 0x989680 ;  /* 0x009896800000895d */ /* 0x002fea0003900000 */
[----:B------:R-:W1:Y:S02]  /*237a0*/  @!P0 SYNCS.PHASECHK.TRANS64 P0, [R2+URZ+0x30800], R5 ;  /* 0x03080005020085a7 */ /* 0x000e64000800007f */
[----:B-1----:R-:W-:Y:S05]  /*237b0*/  @!P0 BRA `(.L_x_581) ;  /* 0xfffffffc00f08947 */ /* 0x002fea000383ffff */
[----:B------:R-:W-:Y:S05]  /*237c0*/  BRA `(.L_x_827) ;  /* 0xfffffe9000007947 */ /* 0x000fea000383ffff */
.L_x_605:
[----:B------:R-:W-:Y:S01]  /*237d0*/  BSSY B1, `(.L_x_828) ;  /* 0x0000008000017945 */ /* 0x000fe20003800000 */
[----:B------:R-:W-:Y:S01]  /*237e0*/  MOV R13, R24 ;  /* 0x00000018000d7202 */ /* 0x000fe20000000f00 */
[----:B------:R-:W-:Y:S01]  /*237f0*/  IMAD.MOV.U32 R12, RZ, RZ, RZ ;  /* 0x000000ffff0c7224 */ /* 0x000fe200078e00ff */
[----:B------:R-:W-:Y:S01]  /*23800*/  MOV R15, 0xffffffff ;  /* 0xffffffff000f7802 */ /* 0x000fe20000000f00 */
[----:B------:R-:W-:-:S07]  /*23810*/  IMAD.MOV.U32 R11, RZ, RZ, 0x1c1f ;  /* 0x00001c1fff0b7424 */ /* 0x000fce00078e00ff */
[----:B------:R-:W-:Y:S05]  /*23820*/  WARPSYNC.COLLECTIVE R15, `(.L_x_829) ;  /* 0x000000000f087348 */ /* 0x000fea0003c00000 */
[----:B------:R0:W1:Y:S02]  /*23830*/  SHFL.IDX P6, R14, R13, R12, R11 ;  /* 0x0000000c0d0e7389 */ /* 0x00006400000c000b */
[----:B01----:R-:W-:Y:S01]  /*23840*/  ENDCOLLECTIVE ;  /* 0x000000000000791b */ /* 0x003fe20003800000 */
.L_x_829:
[----:B------:R-:W-:Y:S05]  /*23850*/  BSYNC B1 ;  /* 0x0000000000017941 */ /* 0x000fea0003800000 */
.L_x_828:
        /* <DEDUP_REMOVED lines=8> */
.L_x_830:
[----:B------:R-:W-:Y:S01]  /*238e0*/  IMAD.MOV.U32 R13, RZ, RZ, R41 ;  /* 0x000000ffff0d7224 */ /* 0x000fe200078e0029 */
[----:B------:R-:W-:-:S07]  /*238f0*/  MOV R3, R14 ;  /* 0x0000000e00037202 */ /* 0x000fce0000000f00 */
[----:B------:R-:W-:Y:S05]  /*23900*/  WARPSYNC.COLLECTIVE R15, `(.L_x_831) ;  /* 0x000000000f087348 */ /* 0x000fea0003c00000 */
[----:B------:R0:W1:Y:S02]  /*23910*/  SHFL.IDX P6, R14, R13, R12, R11 ;  /* 0x0000000c0d0e7389 */ /* 0x00006400000c000b */
[----:B01----:R-:W-:Y:S01]  /*23920*/  ENDCOLLECTIVE ;  /* 0x000000000000791b */ /* 0x003fe20003800000 */
.L_x_831:
[----:B------:R-:W-:Y:S01]  /*23930*/  MOV R13, R40 ;  /* 0x00000028000d7202 */ /* 0x000fe20000000f00 */
[----:B------:R-:W-:-:S07]  /*23940*/  IMAD.MOV.U32 R37, RZ, RZ, R14 ;  /* 0x000000ffff257224 */ /* 0x000fce00078e000e */
[----:B------:R-:W-:Y:S05]  /*23950*/  WARPSYNC.COLLECTIVE R15, `(.L_x_832) ;  /* 0x000000000f087348 */ /* 0x000fea0003c00000 */
[----:B------:R0:W1:Y:S02]  /*23960*/  SHFL.IDX P6, R14, R13, R12, R11 ;  /* 0x0000000c0d0e7389 */ /* 0x00006400000c000b */
[----:B01----:R-:W-:Y:S01]  /*23970*/  ENDCOLLECTIVE ;  /* 0x000000000000791b */ /* 0x003fe20003800000 */
.L_x_832:
[----:B------:R-:W-:Y:S01]  /*23980*/  IMAD.MOV.U32 R40, RZ, RZ, R14 ;  /* 0x000000ffff287224 */ /* 0x000fe200078e000e */
[----:B------:R-:W-:Y:S06]  /*23990*/  BRA `(.L_x_833) ;  /* 0xfffffeac00a07947 */ /* 0x000fec000383ffff */
.L_x_609:
[----:B0-----:R0:W1:Y:S02]  /*239a0*/  SYNCS.PHASECHK.TRANS64.TRYWAIT P0, [R2+URZ+0x30800], R5 ;  /* 0x03080005020075a7 */ /* 0x001064000800017f */
[----:B-1----:R-:W-:Y:S05]  /*239b0*/  @!P0 NANOSLEEP.SYNCS 0x989680 ;  /* 0x009896800000895d */ /* 0x002fea0003900000 */
[----:B------:R-:W1:Y:S02]  /*239c0*/  @!P0 SYNCS.PHASECHK.TRANS64 P0, [R2+URZ+0x30800], R5 ;  /* 0x03080005020085a7 */ /* 0x000e64000800007f */
[----:B-1----:R-:W-:Y:S05]  /*239d0*/  @!P0 BRA `(.L_x_609) ;  /* 0xfffffffc00f08947 */ /* 0x002fea000383ffff */
[----:B------:R-:W-:Y:S05]  /*239e0*/  BRA `(.L_x_834) ;  /* 0xfffffeb400b47947 */ /* 0x000fea000383ffff */
.L_x_623:
[----:B-1----:R1:W2:Y:S02]  /*239f0*/  SYNCS.PHASECHK.TRANS64.TRYWAIT P1, [R3+URZ+0x30830], R0 ;  /* 0x03083000030075a7 */ /* 0x0022a4000802017f */
[----:B--2---:R-:W-:Y:S05]  /*23a00*/  @!P1 NANOSLEEP.SYNCS 0x989680 ;  /* 0x009896800000995d */ /* 0x004fea0003900000 */
[----:B------:R-:W2:Y:S02]  /*23a10*/  @!P1 SYNCS.PHASECHK.TRANS64 P1, [R3+URZ+0x30830], R0 ;  /* 0x03083000030095a7 */ /* 0x000ea4000802007f */
[----:B--2---:R-:W-:Y:S05]  /*23a20*/  @!P1 BRA `(.L_x_623) ;  /* 0xfffffffc00f09947 */ /* 0x004fea000383ffff */
[----:B------:R-:W-:Y:S05]  /*23a30*/  BRA `(.L_x_622) ;  /* 0xfffffed800f07947 */ /* 0x000fea000383ffff */
.L_x_631:
[----:B-1----:R1:W2:Y:S02]  /*23a40*/  SYNCS.PHASECHK.TRANS64.TRYWAIT P1, [R0+URZ+0x30830], R4 ;  /* 0x03083004000075a7 */ /* 0x0022a4000802017f */
[----:B--2---:R-:W-:Y:S05]  /*23a50*/  @!P1 NANOSLEEP.SYNCS 0x989680 ;  /* 0x009896800000995d */ /* 0x004fea0003900000 */
[----:B------:R-:W2:Y:S02]  /*23a60*/  @!P1 SYNCS.PHASECHK.TRANS64 P1, [R0+URZ+0x30830], R4 ;  /* 0x03083004000095a7 */ /* 0x000ea4000802007f */
[----:B--2---:R-:W-:Y:S05]  /*23a70*/  @!P1 BRA `(.L_x_631) ;  /* 0xfffffffc00f09947 */ /* 0x004fea000383ffff */
[----:B------:R-:W-:Y:S05]  /*23a80*/  BRA `(.L_x_630) ;  /* 0xffffff0800307947 */ /* 0x000fea000383ffff */
.L_x_636:
[----:B-1----:R1:W2:Y:S02]  /*23a90*/  SYNCS.PHASECHK.TRANS64.TRYWAIT P1, [R12+URZ+0x30850], R3 ;  /* 0x030850030c0075a7 */ /* 0x0022a4000802017f */
[----:B--2---:R-:W-:Y:S05]  /*23aa0*/  @!P1 NANOSLEEP.SYNCS 0x989680 ;  /* 0x009896800000995d */ /* 0x004fea0003900000 */
[----:B------:R-:W2:Y:S02]  /*23ab0*/  @!P1 SYNCS.PHASECHK.TRANS64 P1, [R12+URZ+0x30850], R3 ;  /* 0x030850030c0095a7 */ /* 0x000ea4000802007f */
[----:B--2---:R-:W-:Y:S05]  /*23ac0*/  @!P1 BRA `(.L_x_636) ;  /* 0xfffffffc00f09947 */ /* 0x004fea000383ffff */
[----:B------:R-:W-:Y:S05]  /*23ad0*/  BRA `(.L_x_635) ;  /* 0xffffff1400e47947 */ /* 0x000fea000383ffff */
.L_x_644:
[----:B-1----:R1:W2:Y:S02]  /*23ae0*/  SYNCS.PHASECHK.TRANS64.TRYWAIT P1, [R6+URZ+0x30850], R3 ;  /* 0x03085003060075a7 */ /* 0x0022a4000802017f */
[----:B--2---:R-:W-:Y:S05]  /*23af0*/  @!P1 NANOSLEEP.SYNCS 0x989680 ;  /* 0x009896800000995d */ /* 0x004fea0003900000 */
[----:B------:R-:W2:Y:S02]  /*23b00*/  @!P1 SYNCS.PHASECHK.TRANS64 P1, [R6+URZ+0x30850], R3 ;  /* 0x03085003060095a7 */ /* 0x000ea4000802007f */
[----:B--2---:R-:W-:Y:S05]  /*23b10*/  @!P1 BRA `(.L_x_644) ;  /* 0xfffffffc00f09947 */ /* 0x004fea000383ffff */
[----:B------:R-:W-:Y:S05]  /*23b20*/  BRA `(.L_x_643) ;  /* 0xffffff3400bc7947 */ /* 0x000fea000383ffff */
.L_x_684:
[----:B------:R-:W0:Y:S01]  /*23b30*/  S2R R9, SR_TID.X ;  /* 0x0000000000097919 */ /* 0x000e220000002100 */
[----:B------:R-:W-:Y:S01]  /*23b40*/  BSSY B1, `(.L_x_835) ;  /* 0x000000a000017945 */ /* 0x000fe20003800000 */
[----:B------:R-:W-:Y:S01]  /*23b50*/  MOV R12, RZ ;  /* 0x000000ff000c7202 */ /* 0x000fe20000000f00 */
[----:B------:R-:W-:Y:S02]  /*23b60*/  IMAD.MOV.U32 R11, RZ, RZ, 0x1f ;  /* 0x0000001fff0b7424 */ /* 0x000fe400078e00ff */
[----:B------:R-:W-:Y:S01]  /*23b70*/  IMAD.MOV.U32 R15, RZ, RZ, -0x1 ;  /* 0xffffffffff0f7424 */ /* 0x000fe200078e00ff */
[----:B0-----:R-:W-:-:S04]  /*23b80*/  SHF.R.U32.HI R9, RZ, 0x5, R9 ;  /* 0x00000005ff097819 */ /* 0x001fc80000011609 */
[----:B------:R-:W-:-:S05]  /*23b90*/  LOP3.LUT R9, R9, 0x3, RZ, 0xc0, !PT ;  /* 0x0000000309097812 */ /* 0x000fca00078ec0ff */
[----:B------:R-:W-:-:S07]  /*23ba0*/  IMAD.MOV.U32 R13, RZ, RZ, R9 ;  /* 0x000000ffff0d7224 */ /* 0x000fce00078e0009 */
[----:B------:R-:W-:Y:S05]  /*23bb0*/  WARPSYNC.COLLECTIVE R15, `(.L_x_836) ;  /* 0x000000000f087348 */ /* 0x000fea0003c00000 */
[----:B------:R0:W1:Y:S02]  /*23bc0*/  SHFL.IDX P6, R14, R13, R12, R11 ;  /* 0x0000000c0d0e7389 */ /* 0x00006400000c000b */
[----:B01----:R-:W-:Y:S01]  /*23bd0*/  ENDCOLLECTIVE ;  /* 0x000000000000791b */ /* 0x003fe20003800000 */
.L_x_836:
[----:B------:R-:W-:Y:S05]  /*23be0*/  BSYNC B1 ;  /* 0x0000000000017941 */ /* 0x000fea0003800000 */
.L_x_835:
[----:B------:R-:W-:Y:S05]  /*23bf0*/  BRA `(.L_x_837) ;  /* 0xffffff9400187947 */ /* 0x000fea000383ffff */
.L_x_686:
[----:B------:R-:W-:Y:S01]  /*23c00*/  BSSY B1, `(.L_x_838) ;  /* 0x0000006000017945 */ /* 0x000fe20003800000 */
[----:B------:R-:W-:-:S07]  /*23c10*/  MOV R15, 0xffffffff ;  /* 0xffffffff000f7802 */ /* 0x000fce0000000f00 */
[----:B0-----:R-:W-:Y:S05]  /*23c20*/  WARPSYNC.COLLECTIVE R15, `(.L_x_839) ;  /* 0x000000000f0c7348 */ /* 0x001fea0003c00000 */
[----:B------:R-:W-:Y:S02]  /*23c30*/  ELECT P6, UR62, PT ;  /* 0x00000000003e782f */ /* 0x000fe400038c0000 */
[----:B------:R-:W-:Y:S01]  /*23c40*/  MOV R14, UR62 ;  /* 0x0000003e000e7c02 */ /* 0x000fe20008000f00 */
[----:B0-----:R-:W-:Y:S10]  /*23c50*/  ENDCOLLECTIVE ;  /* 0x000000000000791b */ /* 0x001ff40003800000 */
.L_x_839:
[----:B------:R-:W-:Y:S05]  /*23c60*/  BSYNC B1 ;  /* 0x0000000000017941 */ /* 0x000fea0003800000 */
.L_x_838:
[----:B------:R-:W-:Y:S05]  /*23c70*/  BRA `(.L_x_685) ;  /* 0xffffff9400107947 */ /* 0x000fea000383ffff */
.L_x_688:
[----:B0-----:R0:W1:Y:S02]  /*23c80*/  SYNCS.PHASECHK.TRANS64.TRYWAIT P0, [R22+URZ+0x30820], R8 ;  /* 0x03082008160075a7 */ /* 0x001064000800017f */
[----:B-1----:R-:W-:Y:S05]  /*23c90*/  @!P0 NANOSLEEP.SYNCS 0x989680 ;  /* 0x009896800000895d */ /* 0x002fea0003900000 */
[----:B------:R-:W1:Y:S02]  /*23ca0*/  @!P0 SYNCS.PHASECHK.TRANS64 P0, [R22+URZ+0x30820], R8 ;  /* 0x03082008160085a7 */ /* 0x000e64000800007f */
[----:B-1----:R-:W-:Y:S05]  /*23cb0*/  @!P0 BRA `(.L_x_688) ;  /* 0xfffffffc00f08947 */ /* 0x002fea000383ffff */
[----:B------:R-:W-:Y:S05]  /*23cc0*/  BRA `(.L_x_840) ;  /* 0xffffff9400207947 */ /* 0x000fea000383ffff */
.L_x_692:
[----:B-1----:R1:W2:Y:S02]  /*23cd0*/  SYNCS.PHASECHK.TRANS64.TRYWAIT P0, [R12+URZ+0x308a0], R11 ;  /* 0x0308a00b0c0075a7 */ /* 0x0022a4000800017f */
[----:B--2---:R-:W-:Y:S05]  /*23ce0*/  @!P0 NANOSLEEP.SYNCS 0x989680 ;  /* 0x009896800000895d */ /* 0x004fea0003900000 */
[----:B------:R-:W2:Y:S02]  /*23cf0*/  @!P0 SYNCS.PHASECHK.TRANS64 P0, [R12+URZ+0x308a0], R11 ;  /* 0x0308a00b0c0085a7 */ /* 0x000ea4000800007f */
[----:B--2---:R-:W-:Y:S05]  /*23d00*/  @!P0 BRA `(.L_x_692) ;  /* 0xfffffffc00f08947 */ /* 0x004fea000383ffff */
[----:B------:R-:W-:Y:S05]  /*23d10*/  BRA `(.L_x_841) ;  /* 0xffffff9400387947 */ /* 0x000fea000383ffff */
.L_x_699:
[----:B0-----:R0:W2:Y:S02]  /*23d20*/  SYNCS.PHASECHK.TRANS64.TRYWAIT P0, [R12+URZ+0x308c0], R11 ;  /* 0x0308c00b0c0075a7 */ /* 0x0010a4000800017f */
[----:B--2---:R-:W-:Y:S05]  /*23d30*/  @!P0 NANOSLEEP.SYNCS 0x989680 ;  /* 0x009896800000895d */ /* 0x004fea0003900000 */
[----:B------:R-:W2:Y:S02]  /*23d40*/  @!P0 SYNCS.PHASECHK.TRANS64 P0, [R12+URZ+0x308c0], R11 ;  /* 0x0308c00b0c0085a7 */ /* 0x000ea4000800007f */
[----:B--2---:R-:W-:Y:S05]  /*23d50*/  @!P0 BRA `(.L_x_699) ;  /* 0xfffffffc00f08947 */ /* 0x004fea000383ffff */
[----:B------:R-:W-:Y:S05]  /*23d60*/  BRA `(.L_x_842) ;  /* 0xffffff9800347947 */ /* 0x000fea000383ffff */
.L_x_708:
[----:B-1----:R1:W2:Y:S02]  /*23d70*/  SYNCS.PHASECHK.TRANS64.TRYWAIT P2, [R11+URZ+0x308a0], R10 ;  /* 0x0308a00a0b0075a7 */ /* 0x0022a4000804017f */
[----:B--2---:R-:W-:Y:S05]  /*23d80*/  @!P2 NANOSLEEP.SYNCS 0x989680 ;  /* 0x009896800000a95d */ /* 0x004fea0003900000 */
[----:B------:R-:W2:Y:S02]  /*23d90*/  @!P2 SYNCS.PHASECHK.TRANS64 P2, [R11+URZ+0x308a0], R10 ;  /* 0x0308a00a0b00a5a7 */ /* 0x000ea4000804007f */
[----:B--2---:R-:W-:Y:S05]  /*23da0*/  @!P2 BRA `(.L_x_708) ;  /* 0xfffffffc00f0a947 */ /* 0x004fea000383ffff */
[----:B------:R-:W-:Y:S05]  /*23db0*/  BRA `(.L_x_843) ;  /* 0xffffff9c00687947 */ /* 0x000fea000383ffff */
.L_x_715:
[----:B0-----:R0:W2:Y:S02]  /*23dc0*/  SYNCS.PHASECHK.TRANS64.TRYWAIT P2, [R11+URZ+0x308c0], R10 ;  /* 0x0308c00a0b0075a7 */ /* 0x0010a4000804017f */
[----:B--2---:R-:W-:Y:S05]  /*23dd0*/  @!P2 NANOSLEEP.SYNCS 0x989680 ;  /* 0x009896800000a95d */ /* 0x004fea0003900000 */
[----:B------:R-:W2:Y:S02]  /*23de0*/  @!P2 SYNCS.PHASECHK.TRANS64 P2, [R11+URZ+0x308c0], R10 ;  /* 0x0308c00a0b00a5a7 */ /* 0x000ea4000804007f */
[----:B--2---:R-:W-:Y:S05]  /*23df0*/  @!P2 BRA `(.L_x_715) ;  /* 0xfffffffc00f0a947 */ /* 0x004fea000383ffff */
[----:B------:R-:W-:Y:S05]  /*23e00*/  BRA `(.L_x_844) ;  /* 0xffffffa000607947 */ /* 0x000fea000383ffff */
.L_x_732:
[----:B0-----:R-:W0:Y:S01]  /*23e10*/  S2R R8, SR_TID.X ;  /* 0x0000000000087919 */ /* 0x001e220000002100 */
[----:B------:R-:W-:Y:S01]  /*23e20*/  BSSY B0, `(.L_x_845) ;  /* 0x000000a000007945 */ /* 0x000fe20003800000 */
[----:B------:R-:W-:Y:S01]  /*23e30*/  IMAD.MOV.U32 R12, RZ, RZ, RZ ;  /* 0x000000ffff0c7224 */ /* 0x000fe200078e00ff */
[----:B------:R-:W-:Y:S01]  /*23e40*/  MOV R11, 0x1f ;  /* 0x0000001f000b7802 */ /* 0x000fe20000000f00 */
[----:B------:R-:W-:Y:S01]  /*23e50*/  IMAD.MOV.U32 R15, RZ, RZ, -0x1 ;  /* 0xffffffffff0f7424 */ /* 0x000fe200078e00ff */
[----:B0-----:R-:W-:-:S04]  /*23e60*/  SHF.R.U32.HI R8, RZ, 0x5, R8 ;  /* 0x00000005ff087819 */ /* 0x001fc80000011608 */
[----:B------:R-:W-:-:S05]  /*23e70*/  LOP3.LUT R8, R8, 0x3, RZ, 0xc0, !PT ;  /* 0x0000000308087812 */ /* 0x000fca00078ec0ff */
[----:B------:R-:W-:-:S07]  /*23e80*/  IMAD.MOV.U32 R13, RZ, RZ, R8 ;  /* 0x000000ffff0d7224 */ /* 0x000fce00078e0008 */
[----:B-----5:R-:W-:Y:S05]  /*23e90*/  WARPSYNC.COLLECTIVE R15, `(.L_x_846) ;  /* 0x000000000f087348 */ /* 0x020fea0003c00000 */
[----:B------:R0:W1:Y:S02]  /*23ea0*/  SHFL.IDX P6, R14, R13, R12, R11 ;  /* 0x0000000c0d0e7389 */ /* 0x00006400000c000b */
[----:B01---5:R-:W-:Y:S01]  /*23eb0*/  ENDCOLLECTIVE ;  /* 0x000000000000791b */ /* 0x023fe20003800000 */
.L_x_846:
[----:B------:R-:W-:Y:S05]  /*23ec0*/  BSYNC B0 ;  /* 0x0000000000007941 */ /* 0x000fea0003800000 */
.L_x_845:
[----:B------:R-:W-:Y:S05]  /*23ed0*/  BRA `(.L_x_847) ;  /* 0xffffffb000147947 */ /* 0x000fea000383ffff */
.L_x_735:
[----:B0-----:R0:W1:Y:S02]  /*23ee0*/  SYNCS.PHASECHK.TRANS64.TRYWAIT P0, [R7+URZ+0x30840], R2 ;  /* 0x03084002070075a7 */ /* 0x001064000800017f */
[----:B-1----:R-:W-:Y:S05]  /*23ef0*/  @!P0 NANOSLEEP.SYNCS 0x989680 ;  /* 0x009896800000895d */ /* 0x002fea0003900000 */
[----:B------:R-:W1:Y:S02]  /*23f00*/  @!P0 SYNCS.PHASECHK.TRANS64 P0, [R7+URZ+0x30840], R2 ;  /* 0x03084002070085a7 */ /* 0x000e64000800007f */
[----:B-1----:R-:W-:Y:S05]  /*23f10*/  @!P0 BRA `(.L_x_735) ;  /* 0xfffffffc00f08947 */ /* 0x002fea000383ffff */
[----:B------:R-:W-:Y:S05]  /*23f20*/  BRA `(.L_x_848) ;  /* 0xffffffb000647947 */ /* 0x000fea000383ffff */
.L_x_736:
[----:B------:R-:W-:Y:S01]  /*23f30*/  BSSY B0, `(.L_x_849) ;  /* 0x0000008000007945 */ /* 0x000fe20003800000 */
[----:B------:R-:W-:Y:S01]  /*23f40*/  IMAD.MOV.U32 R13, RZ, RZ, R0 ;  /* 0x000000ffff0d7224 */ /* 0x000fe200078e0000 */
[----:B------:R-:W-:Y:S01]  /*23f50*/  MOV R12, RZ ;  /* 0x000000ff000c7202 */ /* 0x000fe20000000f00 */
[----:B------:R-:W-:Y:S02]  /*23f60*/  IMAD.MOV.U32 R11, RZ, RZ, 0x181f ;  /* 0x0000181fff0b7424 */ /* 0x000fe400078e00ff */
[----:B------:R-:W-:-:S07]  /*23f70*/  IMAD.MOV.U32 R15, RZ, RZ, -0x1 ;  /* 0xffffffffff0f7424 */ /* 0x000fce00078e00ff */
[----:B------:R-:W-:Y:S05]  /*23f80*/  WARPSYNC.COLLECTIVE R15, `(.L_x_850) ;  /* 0x000000000f087348 */ /* 0x000fea0003c00000 */
[----:B------:R0:W1:Y:S02]  /*23f90*/  SHFL.IDX P6, R14, R13, R12, R11 ;  /* 0x0000000c0d0e7389 */ /* 0x00006400000c000b */
[----:B01----:R-:W-:Y:S01]  /*23fa0*/  ENDCOLLECTIVE ;  /* 0x000000000000791b */ /* 0x003fe20003800000 */
.L_x_850:
[----:B------:R-:W-:Y:S05]  /*23fb0*/  BSYNC B0 ;  /* 0x0000000000007941 */ /* 0x000fea0003800000 */
.L_x_849:
[----:B------:R-:W-:Y:S01]  /*23fc0*/  IMAD.MOV.U32 R13, RZ, RZ, R4 ;  /* 0x000000ffff0d7224 */ /* 0x000fe200078e0004 */
[----:B------:R-:W-:Y:S01]  /*23fd0*/  MOV R11, 0x181f ;  /* 0x0000181f000b7802 */ /* 0x000fe20000000f00 */
[----:B------:R-:W-:Y:S01]  /*23fe0*/  IMAD.MOV.U32 R12, RZ, RZ, RZ ;  /* 0x000000ffff0c7224 */ /* 0x000fe200078e00ff */
[----:B------:R-:W-:Y:S01]  /*23ff0*/  MOV R2, R14 ;  /* 0x0000000e00027202 */ /* 0x000fe20000000f00 */
[----:B------:R-:W-:Y:S02]  /*24000*/  IMAD.MOV.U32 R15, RZ, RZ, -0x1 ;  /* 0xffffffffff0f7424 */ /* 0x000fe400078e00ff */
[----:B------:R-:W-:-:S07]  /*24010*/  @P0 IMAD R8, R5, 0x2, R22 ;  /* 0x0000000205080824 */ /* 0x000fce00078e0216 */
[----:B------:R-:W-:Y:S05]  /*24020*/  WARPSYNC.COLLECTIVE R15, `(.L_x_851) ;  /* 0x000000000f087348 */ /* 0x000fea0003c00000 */
[----:B------:R0:W1:Y:S02]  /*24030*/  SHFL.IDX P6, R14, R13, R12, R11 ;  /* 0x0000000c0d0e7389 */ /* 0x00006400000c000b */
[----:B01----:R-:W-:Y:S01]  /*24040*/  ENDCOLLECTIVE ;  /* 0x000000000000791b */ /* 0x003fe20003800000 */
.L_x_851:
[----:B------:R-:W-:Y:S01]  /*24050*/  IMAD.MOV.U32 R13, RZ, RZ, R0 ;  /* 0x000000ffff0d7224 */ /* 0x000fe200078e0000 */
[----:B------:R-:W-:Y:S01]  /*24060*/  MOV R12, 0x1 ;  /* 0x00000001000c7802 */ /* 0x000fe20000000f00 */
[----:B------:R-:W-:-:S07]  /*24070*/  IMAD.MOV.U32 R3, RZ, RZ, R14 ;  /* 0x000000ffff037224 */ /* 0x000fce00078e000e */
[----:B------:R-:W-:Y:S05]  /*24080*/  WARPSYNC.COLLECTIVE R15, `(.L_x_852) ;  /* 0x000000000f087348 */ /* 0x000fea0003c00000 */
[----:B------:R0:W1:Y:S02]  /*24090*/  SHFL.IDX P6, R14, R13, R12, R11 ;  /* 0x0000000c0d0e7389 */ /* 0x00006400000c000b */
[----:B01----:R-:W-:Y:S01]  /*240a0*/  ENDCOLLECTIVE ;  /* 0x000000000000791b */ /* 0x003fe20003800000 */
.L_x_852:
[----:B------:R-:W-:-:S04]  /*240b0*/  @P0 LEA R3, P1, R32, R3, 0x1 ;  /* 0x0000000320030211 */ /* 0x000fc800078208ff */
[----:B------:R-:W-:Y:S02]  /*240c0*/  @P0 IADD3.X R2, RZ, R2, RZ, P1, !PT ;  /* 0x00000002ff020210 */ /* 0x000fe40000ffe4ff */
[----:B------:R-:W-:Y:S02]  /*240d0*/  ISETP.GE.AND P1, PT, R6, 0x11, PT ;  /* 0x000000110600780c */ /* 0x000fe40003f26270 */
        /* <DEDUP_REMOVED lines=14> */
.L_x_853:
[----:B------:R-:W-:Y:S01]  /*241c0*/  @P1 IMAD R8, R5, 0x2, R22 ;  /* 0x0000000205081824 */ /* 0x000fe200078e0216 */
[----:B------:R-:W-:Y:S01]  /*241d0*/  MOV R13, R0 ;  /* 0x00000000000d7202 */ /* 0x000fe20000000f00 */
[----:B------:R-:W-:Y:S01]  /*241e0*/  IMAD.MOV.U32 R12, RZ, RZ, 0x2 ;  /* 0x00000002ff0c7424 */ /* 0x000fe200078e00ff */
[----:B------:R-:W-:-:S07]  /*241f0*/  MOV R3, R14 ;  /* 0x0000000e00037202 */ /* 0x000fce0000000f00 */
[----:B------:R-:W-:Y:S05]  /*24200*/  WARPSYNC.COLLECTIVE R15, `(.L_x_854) ;  /* 0x000000000f087348 */ /* 0x000fea0003c00000 */
[----:B------:R0:W1:Y:S02]  /*24210*/  SHFL.IDX P6, R14, R13, R12, R11 ;  /* 0x0000000c0d0e7389 */ /* 0x00006400000c000b */
[----:B01----:R-:W-:Y:S01]  /*24220*/  ENDCOLLECTIVE ;  /* 0x000000000000791b */ /* 0x003fe20003800000 */
.L_x_854:
[----:B------:R-:W-:-:S05]  /*24230*/  @P1 LEA R3, P0, R32, R3, 0x1 ;  /* 0x0000000320031211 */ /* 0x000fca00078008ff */
[----:B------:R-:W-:-:S05]  /*24240*/  @P1 IMAD.X R2, RZ, RZ, R2, P0 ;  /* 0x000000ffff021224 */ /* 0x000fca00000e0602 */
[----:B------:R-:W-:Y:S02]  /*24250*/  @P1 LOP3.LUT R3, R3, R2, RZ, 0x3c, !PT ;  /* 0x0000000203031212 */ /* 0x000fe400078e3cff */
[----:B------:R-:W-:Y:S02]  /*24260*/  MOV R13, R4 ;  /* 0x00000004000d7202 */ /* 0x000fe40000000f00 */
        /* <DEDUP_REMOVED lines=13> */
.L_x_855:
[----:B------:R-:W-:Y:S01]  /*24340*/  @P1 LEA R8, R5, R22, 0x1 ;  /* 0x0000001605081211 */ /* 0x000fe200078e08ff */
[----:B------:R-:W-:Y:S02]  /*24350*/  IMAD.MOV.U32 R13, RZ, RZ, R0 ;  /* 0x000000ffff0d7224 */ /* 0x000fe400078e0000 */
[----:B------:R-:W-:Y:S02]  /*24360*/  IMAD.MOV.U32 R12, RZ, RZ, 0x3 ;  /* 0x00000003ff0c7424 */ /* 0x000fe400078e00ff */
[----:B------:R-:W-:-:S07]  /*24370*/  IMAD.MOV.U32 R3, RZ, RZ, R14 ;  /* 0x000000ffff037224 */ /* 0x000fce00078e000e */
[----:B------:R-:W-:Y:S05]  /*24380*/  WARPSYNC.COLLECTIVE R15, `(.L_x_856) ;  /* 0x000000000f087348 */ /* 0x000fea0003c00000 */
[----:B------:R0:W1:Y:S02]  /*24390*/  SHFL.IDX P6, R14, R13, R12, R11 ;  /* 0x0000000c0d0e7389 */ /* 0x00006400000c000b */
[----:B01----:R-:W-:Y:S01]  /*243a0*/  ENDCOLLECTIVE ;  /* 0x000000000000791b */ /* 0x003fe20003800000 */
.L_x_856:
        /* <DEDUP_REMOVED lines=17> */
.L_x_857:
[----:B------:R-:W-:Y:S02]  /*244c0*/  @P1 IMAD R8, R5, 0x2, R22 ;  /* 0x0000000205081824 */ /* 0x000fe400078e0216 */
[----:B------:R-:W-:Y:S01]  /*244d0*/  IMAD.MOV.U32 R13, RZ, RZ, R0 ;  /* 0x000000ffff0d7224 */ /* 0x000fe200078e0000 */
[----:B------:R-:W-:Y:S01]  /*244e0*/  MOV R12, 0x4 ;  /* 0x00000004000c7802 */ /* 0x000fe20000000f00 */
[----:B------:R-:W-:-:S07]  /*244f0*/  IMAD.MOV.U32 R3, RZ, RZ, R14 ;  /* 0x000000ffff037224 */ /* 0x000fce00078e000e */
[----:B------:R-:W-:Y:S05]  /*24500*/  WARPSYNC.COLLECTIVE R15, `(.L_x_858) ;  /* 0x000000000f087348 */ /* 0x000fea0003c00000 */
[----:B------:R0:W1:Y:S02]  /*24510*/  SHFL.IDX P6, R14, R13, R12, R11 ;  /* 0x0000000c0d0e7389 */ /* 0x00006400000c000b */
[----:B01----:R-:W-:Y:S01]  /*24520*/  ENDCOLLECTIVE ;  /* 0x000000000000791b */ /* 0x003fe20003800000 */
.L_x_858:
[----:B------:R-:W-:-:S04]  /*24530*/  @P1 LEA R3, P0, R32, R3, 0x1 ;  /* 0x0000000320031211 */ /* 0x000fc800078008ff */
[----:B------:R-:W-:-:S04]  /*24540*/  @P1 IADD3.X R2, RZ, R2, RZ, P0, !PT ;  /* 0x00000002ff021210 */ /* 0x000fc800007fe4ff */
        /* <DEDUP_REMOVED lines=15> */
.L_x_859:
[----:B------:R-:W-:Y:S01]  /*24640*/  @P1 IMAD R8, R5, 0x2, R22 ;  /* 0x0000000205081824 */ /* 0x000fe200078e0216 */
[----:B------:R-:W-:Y:S01]  /*24650*/  MOV R13, R0 ;  /* 0x00000000000d7202 */ /* 0x000fe20000000f00 */
[----:B------:R-:W-:Y:S01]  /*24660*/  IMAD.MOV.U32 R12, RZ, RZ, 0x5 ;  /* 0x00000005ff0c7424 */ /* 0x000fe200078e00ff */
[----:B------:R-:W-:-:S07]  /*24670*/  MOV R3, R14 ;  /* 0x0000000e00037202 */ /* 0x000fce0000000f00 */
[----:B------:R-:W-:Y:S05]  /*24680*/  WARPSYNC.COLLECTIVE R15, `(.L_x_860) ;  /* 0x000000000f087348 */ /* 0x000fea0003c00000 */
[----:B------:R0:W1:Y:S02]  /*24690*/  SHFL.IDX P6, R14, R13, R12, R11 ;  /* 0x0000000c0d0e7389 */ /* 0x00006400000c000b */
[----:B01----:R-:W-:Y:S01]  /*246a0*/  ENDCOLLECTIVE ;  /* 0x000000000000791b */ /* 0x003fe20003800000 */
.L_x_860:
[----:B------:R-:W-:-:S05]  /*246b0*/  @P1 LEA R3, P0, R32, R3, 0x1 ;  /* 0x0000000320031211 */ /* 0x000fca00078008ff */
[----:B------:R-:W-:-:S05]  /*246c0*/  @P1 IMAD.X R2, RZ, RZ, R2, P0 ;  /* 0x000000ffff021224 */ /* 0x000fca00000e0602 */
[----:B------:R-:W-:Y:S02]  /*246d0*/  @P1 LOP3.LUT R3, R3, R2, RZ, 0x3c, !PT ;  /* 0x0000000203031212 */ /* 0x000fe400078e3cff */
[----:B------:R-:W-:Y:S02]  /*246e0*/  MOV R13, R4 ;  /* 0x00000004000d7202 */ /* 0x000fe40000000f00 */
[----:B------:R-:W-:-:S04]  /*246f0*/  @P1 LOP3.LUT R2, R3, R2, RZ, 0x3c, !PT ;  /* 0x0000000203021212 */ /* 0x000fc800078e3cff */
[----:B------:R-:W-:Y:S01]  /*24700*/  @P1 LOP3.LUT R3, R3, R2, RZ, 0x3c, !PT ;  /* 0x0000000203031212 */ /* 0x000fe200078e3cff */
[----:B------:R-:W-:-:S04]  /*24710*/  IMAD.MOV.U32 R0, RZ, RZ, R14 ;  /* 0x000000ffff007224 */ /* 0x000fc800078e000e */
[----:B------:R-:W-:Y:S01]  /*24720*/  @!PT LDS RZ, [RZ] ;  /* 0x00000000fffff984 */ /* 0x000fe20000000800 */
[----:B------:R-:W-:Y:S01]  /*24730*/  @!PT LDS RZ, [RZ] ;  /* 0x00000000fffff984 */ /* 0x000fe20000000800 */
[----:B------:R-:W-:Y:S01]  /*24740*/  @!PT LDS RZ, [RZ] ;  /* 0x00000000fffff984 */ /* 0x000fe20000000800 */
[----:B------:R0:W-:Y:S03]  /*24750*/  @P1 LDGSTS.E.BYPASS.LTC128B.128 [R8+0x20400], desc[UR48][R2.64], !P4 ;  /* 0x2040000002081fae */ /* 0x0001e6000e101d70 */
[----:B0-----:R-:W-:Y:S05]  /*24760*/  WARPSYNC.COLLECTIVE R15, `(.L_x_861) ;  /* 0x000000000f087348 */ /* 0x001fea0003c00000 */
[----:B------:R1:W2:Y:S02]  /*24770*/  SHFL.IDX P6, R14, R13, R12, R11 ;  /* 0x0000000c0d0e7389 */ /* 0x0002a400000c000b */
[----:B012---:R-:W-:Y:S01]  /*24780*/  ENDCOLLECTIVE ;  /* 0x000000000000791b */ /* 0x007fe20003800000 */
.L_x_861:
[----:B------:R-:W-:Y:S01]  /*24790*/  @!PT LDS RZ, [RZ] ;  /* 0x00000000fffff984 */ /* 0x000fe20000000800 */
[----:B------:R-:W-:Y:S01]  /*247a0*/  @!PT LDS RZ, [RZ] ;  /* 0x00000000fffff984 */ /* 0x000fe20000000800 */
[----:B------:R-:W-:Y:S01]  /*247b0*/  @!PT LDS RZ, [RZ] ;  /* 0x00000000fffff984 */ /* 0x000fe20000000800 */
[----:B------:R-:W-:Y:S04]  /*247c0*/  @P1 LDGSTS.E.BYPASS.LTC128B.128 [R8+0x23400], desc[UR48][R2.64+0x80], !P3 ;  /* 0x2340008002081fae */ /* 0x000fe8000d901d70 */
[----:B------:R0:W-:Y:S02]  /*247d0*/  @P1 LDGSTS.E.BYPASS.LTC128B.128 [R8+0x26400], desc[UR48][R2.64+0x100], !P2 ;  /* 0x2640010002081fae */ /* 0x0001e4000d101d70 */
[----:B0-----:R-:W-:Y:S01]  /*247e0*/  IMAD.MOV.U32 R2, RZ, RZ, R14 ;  /* 0x000000ffff027224 */ /* 0x001fe200078e000e */
[----:B------:R-:W-:Y:S06]  /*247f0*/  BRA `(.L_x_862) ;  /* 0xffffffac00a47947 */ /* 0x000fec000383ffff */
.L_x_741:
[----:B------:R-:W-:Y:S01]  /*24800*/  IMAD.MOV.U32 R13, RZ, RZ, R5 ;  /* 0x000000ffff0d7224 */ /* 0x000fe200078e0005 */
[----:B------:R-:W-:Y:S01]  /*24810*/  MOV R12, RZ ;  /* 0x000000ff000c7202 */ /* 0x000fe20000000f00 */
[----:B------:R-:W-:Y:S02]  /*24820*/  IMAD.MOV.U32 R11, RZ, RZ, 0x181f ;  /* 0x0000181fff0b7424 */ /* 0x000fe400078e00ff */
[----:B------:R-:W-:Y:S02]  /*24830*/  IMAD.MOV.U32 R15, RZ, RZ, -0x1 ;  /* 0xffffffffff0f7424 */ /* 0x000fe400078e00ff */
[----:B-----5:R-:W-:Y:S02]  /*24840*/  IMAD R6, R10, R8, RZ ;  /* 0x000000080a067224 */ /* 0x020fe400078e02ff */
[----:B------:R-:W-:-:S07]  /*24850*/  IMAD.IADD R4, R9, 0x1, R4 ;  /* 0x0000000109047824 */ /* 0x000fce00078e0204 */
[----:B------:R-:W-:Y:S05]  /*24860*/  WARPSYNC.COLLECTIVE R15, `(.L_x_863) ;  /* 0x000000000f087348 */ /* 0x000fea0003c00000 */
[----:B------:R0:W1:Y:S02]  /*24870*/  SHFL.IDX P6, R14, R13, R12, R11 ;  /* 0x0000000c0d0e7389 */ /* 0x00006400000c000b */
[----:B01----:R-:W-:Y:S01]  /*24880*/  ENDCOLLECTIVE ;  /* 0x000000000000791b */ /* 0x003fe20003800000 */
.L_x_863:
[C---:B------:R-:W-:Y:S01]  /*24890*/  VIADD R7, R4.reuse, 0x10 ;  /* 0x0000001004077836 */ /* 0x040fe20000000000 */
[----:B------:R-:W-:Y:S01]  /*248a0*/  ISETP.GE.AND P1, PT, R4, R6, PT ;  /* 0x000000060400720c */ /* 0x000fe20003f26270 */
[----:B------:R-:W-:Y:S01]  /*248b0*/  IMAD.MOV.U32 R13, RZ, RZ, R0 ;  /* 0x000000ffff0d7224 */ /* 0x000fe200078e0000 */
[----:B------:R-:W-:-:S11]  /*248c0*/  MOV R2, R14 ;  /* 0x0000000e00027202 */ /* 0x000fd60000000f00 */
[----:B------:R-:W-:Y:S05]  /*248d0*/  WARPSYNC.COLLECTIVE R15, `(.L_x_864) ;  /* 0x000000000f087348 */ /* 0x000fea0003c00000 */
[----:B------:R0:W1:Y:S02]  /*248e0*/  SHFL.IDX P6, R14, R13, R12, R11 ;  /* 0x0000000c0d0e7389 */ /* 0x00006400000c000b */
[----:B01----:R-:W-:Y:S01]  /*248f0*/  ENDCOLLECTIVE ;  /* 0x000000000000791b */ /* 0x003fe20003800000 */
.L_x_864:
[----:B------:R-:W-:Y:S01]  /*24900*/  MOV R13, R5 ;  /* 0x00000005000d7202 */ /* 0x000fe20000000f00 */
[----:B------:R-:W-:Y:S01]  /*24910*/  IMAD.MOV.U32 R12, RZ, RZ, 0x1 ;  /* 0x00000001ff0c7424 */ /* 0x000fe200078e00ff */
[----:B------:R-:W-:-:S04]  /*24920*/  @!P1 LEA R14, P4, R32, R14, 0x1 ;  /* 0x0000000e200e9211 */ /* 0x000fc800078808ff */
[----:B------:R-:W-:Y:S01]  /*24930*/  @!P1 IADD3.X R3, RZ, R2, RZ, P4, !PT ;  /* 0x00000002ff039210 */ /* 0x000fe200027fe4ff */
[----:B------:R-:W-:-:S08]  /*24940*/  @!P1 IMAD.MOV.U32 R2, RZ, RZ, R14 ;  /* 0x000000ffff029224 */ /* 0x000fd000078e000e */
[----:B------:R-:W-:Y:S05]  /*24950*/  WARPSYNC.COLLECTIVE R15, `(.L_x_865) ;  /* 0x000000000f087348 */ /* 0x000fea0003c00000 */
[----:B------:R0:W1:Y:S02]  /*24960*/  SHFL.IDX P6, R14, R13, R12, R11 ;  /* 0x0000000c0d0e7389 */ /* 0x00006400000c000b */
[----:B01----:R-:W-:Y:S01]  /*24970*/  ENDCOLLECTIVE ;  /* 0x000000000000791b */ /* 0x003fe20003800000 */
.L_x_865:
[----:B------:R-:W-:Y:S01]  /*24980*/  @!PT LDS RZ, [RZ] ;  /* 0x00000000fffff984 */ /* 0x000fe20000000800 */
[----:B------:R-:W-:Y:S01]  /*24990*/  @!PT LDS RZ, [RZ] ;  /* 0x00000000fffff984 */ /* 0x000fe20000000800 */
[----:B------:R-:W-:Y:S01]  /*249a0*/  @!PT LDS RZ, [RZ] ;  /* 0x00000000fffff984 */ /* 0x000fe20000000800 */
[----:B------:R-:W-:Y:S04]  /*249b0*/  @!P1 LDGSTS.E.BYPASS.LTC128B.128 [R37+0x12400], desc[UR48][R2.64], !P3 ;  /* 0x1240000002259fae */ /* 0x000fe8000d901d70 */
[----:B------:R-:W-:Y:S04]  /*249c0*/  @!P1 LDGSTS.E.BYPASS.LTC128B.128 [R37+0x16400], desc[UR48][R2.64+0x80], !P2 ;  /* 0x1640008002259fae */ /* 0x000fe8000d101d70 */
[----:B------:R0:W-:Y:S01]  /*249d0*/  @!P1 LDGSTS.E.BYPASS.LTC128B.128 [R37+0x1a400], desc[UR48][R2.64+0x100], !P0 ;  /* 0x1a40010002259fae */ /* 0x0001e2000c101d70 */
[----:B------:R-:W-:Y:S02]  /*249e0*/  ISETP.GE.AND P1, PT, R7, R6, PT ;  /* 0x000000060700720c */ /* 0x000fe40003f26270 */
[----:B------:R-:W-:Y:S01]  /*249f0*/  MOV R13, R0 ;  /* 0x00000000000d7202 */ /* 0x000fe20000000f00 */
[----:B0-----:R-:W-:-:S10]  /*24a00*/  IMAD.MOV.U32 R2, RZ, RZ, R14 ;  /* 0x000000ffff027224 */ /* 0x001fd400078e000e */
[----:B------:R-:W-:Y:S05]  /*24a10*/  WARPSYNC.COLLECTIVE R15, `(.L_x_866) ;  /* 0x000000000f087348 */ /* 0x000fea0003c00000 */
[----:B------:R0:W1:Y:S02]  /*24a20*/  SHFL.IDX P6, R14, R13, R12, R11 ;  /* 0x0000000c0d0e7389 */ /* 0x00006400000c000b */
[----:B01----:R-:W-:Y:S01]  /*24a30*/  ENDCOLLECTIVE ;  /* 0x000000000000791b */ /* 0x003fe20003800000 */
.L_x_866:
[----:B------:R-:W-:Y:S01]  /*24a40*/  IMAD.MOV.U32 R13, RZ, RZ, R5 ;  /* 0x000000ffff0d7224 */ /* 0x000fe200078e0005 */
[----:B------:R-:W-:Y:S02]  /*24a50*/  MOV R12, 0x2 ;  /* 0x00000002000c7802 */ /* 0x000fe40000000f00 */
[----:B------:R-:W-:-:S05]  /*24a60*/  @!P1 LEA R14, P4, R32, R14, 0x1 ;  /* 0x0000000e200e9211 */ /* 0x000fca00078808ff */
[----:B------:R-:W-:Y:S02]  /*24a70*/  @!P1 IMAD.X R7, RZ, RZ, R2, P4 ;  /* 0x000000ffff079224 */ /* 0x000fe400020e0602 */
[----:B------:R-:W-:-:S07]  /*24a80*/  @!P1 IMAD.MOV.U32 R2, RZ, RZ, R14 ;  /* 0x000000ffff029224 */ /* 0x000fce00078e000e */
[----:B------:R-:W-:Y:S05]  /*24a90*/  WARPSYNC.COLLECTIVE R15, `(.L_x_867) ;  /* 0x000000000f087348 */ /* 0x000fea0003c00000 */
[----:B------:R0:W1:Y:S02]  /*24aa0*/  SHFL.IDX P6, R14, R13, R12, R11 ;  /* 0x0000000c0d0e7389 */ /* 0x00006400000c000b */
[----:B01----:R-:W-:Y:S01]  /*24ab0*/  ENDCOLLECTIVE ;  /* 0x000000000000791b */ /* 0x003fe20003800000 */
.L_x_867:
        /* <DEDUP_REMOVED lines=14> */
.L_x_868:
        /* <DEDUP_REMOVED lines=8> */
.L_x_869:
[----:B------:R-:W-:Y:S01]  /*24c20*/  @!P1 IMAD.MOV.U32 R3, RZ, RZ, R7 ;  /* 0x000000ffff039224 */ /* 0x000fe200078e0007 */
[----:B------:R-:W-:-:S04]  /*24c30*/  IADD3 R7, R4, 0x30, RZ ;  /* 0x0000003004077810 */ /* 0x000fc80007ffe0ff */
[----:B------:R-:W-:Y:S01]  /*24c40*/  @!PT LDS RZ, [RZ] ;  /* 0x00000000fffff984 */ /* 0x000fe20000000800 */
[----:B------:R-:W-:Y:S01]  /*24c50*/  @!PT LDS RZ, [RZ] ;  /* 0x00000000fffff984 */ /* 0x000fe20000000800 */
[----:B------:R-:W-:Y:S01]  /*24c60*/  @!PT LDS RZ, [RZ] ;  /* 0x00000000fffff984 */ /* 0x000fe20000000800 */
[----:B------:R-:W-:Y:S04]  /*24c70*/  @!P1 LDGSTS.E.BYPASS.LTC128B.128 [R37+0x13400], desc[UR48][R2.64], !P3 ;  /* 0x1340000002259fae */ /* 0x000fe8000d901d70 */
[----:B------:R-:W-:Y:S01]  /*24c80*/  @!P1 LDGSTS.E.BYPASS.LTC128B.128 [R37+0x17400], desc[UR48][R2.64+0x80], !P2 ;  /* 0x1740008002259fae */ /* 0x000fe2000d101d70 */
[----:B------:R-:W-:-:S03]  /*24c90*/  IMAD.MOV.U32 R13, RZ, RZ, R0 ;  /* 0x000000ffff0d7224 */ /* 0x000fc600078e0000 */
[----:B------:R0:W-:Y:S01]  /*24ca0*/  @!P1 LDGSTS.E.BYPASS.LTC128B.128 [R37+0x1b400], desc[UR48][R2.64+0x100], !P0 ;  /* 0x1b40010002259fae */ /* 0x0001e2000c101d70 */
[----:B------:R-:W-:Y:S02]  /*24cb0*/  ISETP.GE.AND P1, PT, R7, R6, PT ;  /* 0x000000060700720c */ /* 0x000fe40003f26270 */
[----:B0-----:R-:W-:-:S11]  /*24cc0*/  MOV R2, R14 ;  /* 0x0000000e00027202 */ /* 0x001fd60000000f00 */
[----:B------:R-:W-:Y:S05]  /*24cd0*/  WARPSYNC.COLLECTIVE R15, `(.L_x_870) ;  /* 0x000000000f087348 */ /* 0x000fea0003c00000 */
[----:B------:R0:W1:Y:S02]  /*24ce0*/  SHFL.IDX P6, R14, R13, R12, R11 ;  /* 0x0000000c0d0e7389 */ /* 0x00006400000c000b */
[----:B01----:R-:W-:Y:S01]  /*24cf0*/  ENDCOLLECTIVE ;  /* 0x000000000000791b */ /* 0x003fe20003800000 */
.L_x_870:
[----:B------:R-:W-:Y:S01]  /*24d00*/  MOV R13, R5 ;  /* 0x00000005000d7202 */ /* 0x000fe20000000f00 */
[----:B------:R-:W-:Y:S01]  /*24d10*/  IMAD.MOV.U32 R12, RZ, RZ, 0x4 ;  /* 0x00000004ff0c7424 */ /* 0x000fe200078e00ff */
[----:B------:R-:W-:-:S05]  /*24d20*/  @!P1 LEA R14, P4, R32, R14, 0x1 ;  /* 0x0000000e200e9211 */ /* 0x000fca00078808ff */
[----:B------:R-:W-:Y:S01]  /*24d30*/  @!P1 IMAD.X R7, RZ, RZ, R2, P4 ;  /* 0x000000ffff079224 */ /* 0x000fe200020e0602 */
[----:B------:R-:W-:-:S07]  /*24d40*/  @!P1 MOV R2, R14 ;  /* 0x0000000e00029202 */ /* 0x000fce0000000f00 */
[----:B------:R-:W-:Y:S05]  /*24d50*/  WARPSYNC.COLLECTIVE R15, `(.L_x_871) ;  /* 0x000000000f087348 */ /* 0x000fea0003c00000 */
[----:B------:R0:W1:Y:S02]  /*24d60*/  SHFL.IDX P6, R14, R13, R12, R11 ;  /* 0x0000000c0d0e7389 */ /* 0x00006400000c000b */
[----:B01----:R-:W-:Y:S01]  /*24d70*/  ENDCOLLECTIVE ;  /* 0x000000000000791b */ /* 0x003fe20003800000 */
.L_x_871:
        /* <DEDUP_REMOVED lines=14> */
.L_x_872:
        /* <DEDUP_REMOVED lines=8> */
.L_x_873:
        /* <DEDUP_REMOVED lines=14> */
.L_x_874:
        /* <DEDUP_REMOVED lines=8> */
.L_x_875:
        /* <DEDUP_REMOVED lines=14> */
.L_x_876:
[----:B------:R-:W-:Y:S01]  /*25120*/  IMAD.MOV.U32 R13, RZ, RZ, R5 ;  /* 0x000000ffff0d7224 */ /* 0x000fe200078e0005 */
[----:B------:R-:W-:Y:S02]  /*25130*/  MOV R12, 0x7 ;  /* 0x00000007000c7802 */ /* 0x000fe40000000f00 */
[----:B------:R-:W-:-:S05]  /*25140*/  @!P1 LEA R14, P4, R32, R14, 0x1 ;  /* 0x0000000e200e9211 */ /* 0x000fca00078808ff */
[----:B------:R-:W-:Y:S01]  /*25150*/  @!P1 IMAD.X R7, RZ, RZ, R2, P4 ;  /* 0x000000ffff079224 */ /* 0x000fe200020e0602 */
[----:B------:R-:W-:-:S07]  /*25160*/  @!P1 MOV R2, R14 ;  /* 0x0000000e00029202 */ /* 0x000fce0000000f00 */
[----:B------:R-:W-:Y:S05]  /*25170*/  WARPSYNC.COLLECTIVE R15, `(.L_x_877) ;  /* 0x000000000f087348 */ /* 0x000fea0003c00000 */
[----:B------:R0:W1:Y:S02]  /*25180*/  SHFL.IDX P6, R14, R13, R12, R11 ;  /* 0x0000000c0d0e7389 */ /* 0x00006400000c000b */
[----:B01----:R-:W-:Y:S01]  /*25190*/  ENDCOLLECTIVE ;  /* 0x000000000000791b */ /* 0x003fe20003800000 */
.L_x_877:
        /* <DEDUP_REMOVED lines=12> */
.L_x_878:
[----:B------:R-:W-:Y:S05]  /*25260*/  BRA `(.L_x_879) ;  /* 0xffffffb0000c7947 */ /* 0x000fea000383ffff */
.L_x_746:
[----:B0-----:R0:W1:Y:S02]  /*25270*/  SYNCS.PHASECHK.TRANS64.TRYWAIT P0, [R22+URZ+0x30820], R3 ;  /* 0x03082003160075a7 */ /* 0x001064000800017f */
[----:B-1----:R-:W-:Y:S05]  /*25280*/  @!P0 NANOSLEEP.SYNCS 0x989680 ;  /* 0x009896800000895d */ /* 0x002fea0003900000 */
[----:B------:R-:W1:Y:S02]  /*25290*/  @!P0 SYNCS.PHASECHK.TRANS64 P0, [R22+URZ+0x30820], R3 ;  /* 0x03082003160085a7 */ /* 0x000e64000800007f */
[----:B-1----:R-:W-:Y:S05]  /*252a0*/  @!P0 BRA `(.L_x_746) ;  /* 0xfffffffc00f08947 */ /* 0x002fea000383ffff */
[----:B------:R-:W-:Y:S05]  /*252b0*/  BRA `(.L_x_880) ;  /* 0xffffffb000847947 */ /* 0x000fea000383ffff */
.L_x_751:
[----:B0-----:R0:W1:Y:S02]  /*252c0*/  SYNCS.PHASECHK.TRANS64.TRYWAIT P0, [R7+URZ+0x30840], R2 ;  /* 0x03084002070075a7 */ /* 0x001064000800017f */
[----:B-1----:R-:W-:Y:S05]  /*252d0*/  @!P0 NANOSLEEP.SYNCS 0x989680 ;  /* 0x009896800000895d */ /* 0x002fea0003900000 */
[----:B------:R-:W1:Y:S02]  /*252e0*/  @!P0 SYNCS.PHASECHK.TRANS64 P0, [R7+URZ+0x30840], R2 ;  /* 0x03084002070085a7 */ /* 0x000e64000800007f */
[----:B-1----:R-:W-:Y:S05]  /*252f0*/  @!P0 BRA `(.L_x_751) ;  /* 0xfffffffc00f08947 */ /* 0x002fea000383ffff */
[----:B------:R-:W-:Y:S05]  /*25300*/  BRA `(.L_x_881) ;  /* 0xffffffb400607947 */ /* 0x000fea000383ffff */
.L_x_752:
        /* <DEDUP_REMOVED lines=8> */
.L_x_883:
[----:B------:R-:W-:Y:S05]  /*25390*/  BSYNC B1 ;  /* 0x0000000000017941 */ /* 0x000fea0003800000 */
.L_x_882:
[----:B------:R0:W-:Y:S04]  /*253a0*/  STL [R1+0x128], R0 ;  /* 0x0001280001007387 */ /* 0x0001e80000100800 */
[----:B0-----:R0:W5:Y:S01]  /*253b0*/  LDL.LU R0, [R1] ;  /* 0x0000000001007983 */ /* 0x0011620000300800 */
[----:B------:R-:W-:Y:S01]  /*253c0*/  IMAD.MOV.U32 R13, RZ, RZ, R8 ;  /* 0x000000ffff0d7224 */ /* 0x000fe200078e0008 */
[----:B------:R-:W-:Y:S01]  /*253d0*/  MOV R12, RZ ;  /* 0x000000ff000c7202 */ /* 0x000fe20000000f00 */
[----:B------:R-:W-:Y:S01]  /*253e0*/  IMAD.MOV.U32 R11, RZ, RZ, 0x181f ;  /* 0x0000181fff0b7424 */ /* 0x000fe200078e00ff */
[----:B------:R-:W-:Y:S01]  /*253f0*/  LEA R5, R5, R22, 0x1 ;  /* 0x0000001605057211 */ /* 0x000fe200078e08ff */
[----:B------:R-:W-:Y:S02]  /*25400*/  IMAD.MOV.U32 R15, RZ, RZ, -0x1 ;  /* 0xffffffffff0f7424 */ /* 0x000fe400078e00ff */
[----:B------:R-:W-:-:S02]  /*25410*/  IMAD.MOV.U32 R3, RZ, RZ, R14 ;  /* 0x000000ffff037224 */ /* 0x000fc400078e000e */
[----:B0-----:R-:W-:-:S07]  /*25420*/  IMAD.SHL.U32 R4, R32, 0x2, RZ ;  /* 0x0000000220047824 */ /* 0x001fce00078e00ff */
[----:B-----5:R-:W-:Y:S05]  /*25430*/  WARPSYNC.COLLECTIVE R15, `(.L_x_884) ;  /* 0x000000000f087348 */ /* 0x020fea0003c00000 */
[----:B------:R0:W1:Y:S02]  /*25440*/  SHFL.IDX P6, R14, R13, R12, R11 ;  /* 0x0000000c0d0e7389 */ /* 0x00006400000c000b */
[----:B01---5:R-:W-:Y:S01]  /*25450*/  ENDCOLLECTIVE ;  /* 0x000000000000791b */ /* 0x023fe20003800000 */
.L_x_884:
[----:B------:R-:W-:Y:S02]  /*25460*/  IMAD.MOV.U32 R13, RZ, RZ, R6 ;  /* 0x000000ffff0d7224 */ /* 0x000fe400078e0006 */
[----:B------:R-:W-:Y:S01]  /*25470*/  IMAD.MOV.U32 R12, RZ, RZ, 0x1 ;  /* 0x00000001ff0c7424 */ /* 0x000fe200078e00ff */
[----:B------:R-:W-:-:S07]  /*25480*/  MOV R2, R14 ;  /* 0x0000000e00027202 */ /* 0x000fce0000000f00 */
[----:B------:R-:W-:Y:S05]  /*25490*/  WARPSYNC.COLLECTIVE R15, `(.L_x_885) ;  /* 0x000000000f087348 */ /* 0x000fea0003c00000 */
[----:B------:R0:W1:Y:S02]  /*254a0*/  SHFL.IDX P6, R14, R13, R12, R11 ;  /* 0x0000000c0d0e7389 */ /* 0x00006400000c000b */
[----:B01----:R-:W-:Y:S01]  /*254b0*/  ENDCOLLECTIVE ;  /* 0x000000000000791b */ /* 0x003fe20003800000 */
.L_x_885:
[----:B------:R-:W-:-:S05]  /*254c0*/  IADD3 R2, P0, R2, R4, RZ ;  /* 0x0000000402027210 */ /* 0x000fca0007f1e0ff */
[----:B------:R-:W-:Y:S02]  /*254d0*/  IMAD.X R3, RZ, RZ, R3, P0 ;  /* 0x000000ffff037224 */ /* 0x000fe400000e0603 */
[----:B------:R-:W-:Y:S01]  /*254e0*/  IMAD.MOV.U32 R13, RZ, RZ, R8 ;  /* 0x000000ffff0d7224 */ /* 0x000fe200078e0008 */
[----:B------:R-:W-:-:S04]  /*254f0*/  LOP3.LUT R0, R0, 0xffffffbf, RZ, 0xc0, !PT ;  /* 0xffffffbf00007812 */ /* 0x000fc800078ec0ff */
[----:B------:R-:W-:-:S04]  /*25500*/  @P1 LOP3.LUT R0, R0, 0x40, RZ, 0xfc, !PT ;  /* 0x0000004000001812 */ /* 0x000fc800078efcff */
[----:B------:R-:W-:Y:S01]  /*25510*/  LOP3.LUT P1, RZ, R0, 0x4, RZ, 0xc0, !PT ;  /* 0x0000000400ff7812 */ /* 0x000fe2000782c0ff */
[----:B------:R0:W-:-:S12]  /*25520*/  STL [R1], R0 ;  /* 0x0000000001007387 */ /* 0x0001d80000100800 */
[----:B------:R-:W-:Y:S01]  /*25530*/  @!PT LDS RZ, [RZ] ;  /* 0x00000000fffff984 */ /* 0x000fe20000000800 */
[----:B------:R-:W-:Y:S01]  /*25540*/  @!PT LDS RZ, [RZ] ;  /* 0x00000000fffff984 */ /* 0x000fe20000000800 */
[----:B------:R-:W-:Y:S01]  /*25550*/  @!PT LDS RZ, [RZ] ;  /* 0x00000000fffff984 */ /* 0x000fe20000000800 */
[----:B------:R-:W-:Y:S04]  /*25560*/  LDGSTS.E.BYPASS.LTC128B.128 [R5+0x1e400], desc[UR48][R2.64], !P1 ;  /* 0x1e40000002057fae */ /* 0x000fe8000c901d70 */
[----:B------:R-:W-:Y:S04]  /*25570*/  LDGSTS.E.BYPASS.LTC128B.128 [R5+0x21400], desc[UR48][R2.64+0x80], !P5 ;  /* 0x2140008002057fae */ /* 0x000fe8000e901d70 */
[----:B------:R1:W-:Y:S02]  /*25580*/  LDGSTS.E.BYPASS.LTC128B.128 [R5+0x24400], desc[UR48][R2.64+0x100], !P4 ;  /* 0x2440010002057fae */ /* 0x0003e4000e101d70 */
[----:B01----:R-:W-:-:S07]  /*25590*/  MOV R3, R14 ;  /* 0x0000000e00037202 */ /* 0x003fce0000000f00 */
[----:B------:R-:W-:Y:S05]  /*255a0*/  WARPSYNC.COLLECTIVE R15, `(.L_x_886) ;  /* 0x000000000f087348 */ /* 0x000fea0003c00000 */
[----:B------:R0:W1:Y:S02]  /*255b0*/  SHFL.IDX P6, R14, R13, R12, R11 ;  /* 0x0000000c0d0e7389 */ /* 0x00006400000c000b */
[----:B01----:R-:W-:Y:S01]  /*255c0*/  ENDCOLLECTIVE ;  /* 0x000000000000791b */ /* 0x003fe20003800000 */
.L_x_886:
[----:B------:R-:W-:Y:S02]  /*255d0*/  IMAD.MOV.U32 R13, RZ, RZ, R6 ;  /* 0x000000ffff0d7224 */ /* 0x000fe400078e0006 */
[----:B------:R-:W-:Y:S02]  /*255e0*/  IMAD.MOV.U32 R12, RZ, RZ, 0x2 ;  /* 0x00000002ff0c7424 */ /* 0x000fe400078e00ff */
[----:B------:R-:W-:-:S07]  /*255f0*/  IMAD.MOV.U32 R2, RZ, RZ, R14 ;  /* 0x000000ffff027224 */ /* 0x000fce00078e000e */
[----:B------:R-:W-:Y:S05]  /*25600*/  WARPSYNC.COLLECTIVE R15, `(.L_x_887) ;  /* 0x000000000f087348 */ /* 0x000fea0003c00000 */
[----:B------:R0:W1:Y:S02]  /*25610*/  SHFL.IDX P6, R14, R13, R12, R11 ;  /* 0x0000000c0d0e7389 */ /* 0x00006400000c000b */
[----:B01----:R-:W-:Y:S01]  /*25620*/  ENDCOLLECTIVE ;  /* 0x000000000000791b */ /* 0x003fe20003800000 */
.L_x_887:
[----:B------:R-:W-:-:S04]  /*25630*/  IADD3 R2, P0, R2, R4, RZ ;  /* 0x0000000402027210 */ /* 0x000fc80007f1e0ff */
[----:B------:R-:W-:-:S05]  /*25640*/  IADD3.X R3, RZ, R3, RZ, P0, !PT ;  /* 0x00000003ff037210 */ /* 0x000fca00007fe4ff */
[----:B------:R-:W-:Y:S01]  /*25650*/  @!PT LDS RZ, [RZ] ;  /* 0x00000000fffff984 */ /* 0x000fe20000000800 */
[----:B------:R-:W-:Y:S01]  /*25660*/  @!PT LDS RZ, [RZ] ;  /* 0x00000000fffff984 */ /* 0x000fe20000000800 */
[----:B------:R-:W-:Y:S01]  /*25670*/  @!PT LDS RZ, [RZ] ;  /* 0x00000000fffff984 */ /* 0x000fe20000000800 */
[----:B------:R0:W-:Y:S01]  /*25680*/  LDGSTS.E.BYPASS.LTC128B.128 [R5+0x1ec00], desc[UR48][R2.64], !P1 ;  /* 0x1ec0000002057fae */ /* 0x0001e2000c901d70 */
[----:B------:R-:W-:-:S03]  /*25690*/  IMAD.MOV.U32 R13, RZ, RZ, R8 ;  /* 0x000000ffff0d7224 */ /* 0x000fc600078e0008 */
[----:B------:R0:W-:Y:S04]  /*256a0*/  LDGSTS.E.BYPASS.LTC128B.128 [R5+0x21c00], desc[UR48][R2.64+0x80], !P5 ;  /* 0x21c0008002057fae */ /* 0x0001e8000e901d70 */
[----:B------:R0:W-:Y:S01]  /*256b0*/  LDGSTS.E.BYPASS.LTC128B.128 [R5+0x24c00], desc[UR48][R2.64+0x100], !P4 ;  /* 0x24c0010002057fae */ /* 0x0001e2000e101d70 */
[----:B------:R-:W-:-:S07]  /*256c0*/  MOV R34, R14 ;  /* 0x0000000e00227202 */ /* 0x000fce0000000f00 */
[----:B0-----:R-:W-:Y:S05]  /*256d0*/  WARPSYNC.COLLECTIVE R15, `(.L_x_888) ;  /* 0x000000000f087348 */ /* 0x001fea0003c00000 */
[----:B------:R1:W2:Y:S02]  /*256e0*/  SHFL.IDX P6, R14, R13, R12, R11 ;  /* 0x0000000c0d0e7389 */ /* 0x0002a400000c000b */
[----:B012---:R-:W-:Y:S01]  /*256f0*/  ENDCOLLECTIVE ;  /* 0x000000000000791b */ /* 0x007fe20003800000 */
.L_x_888:
[----:B------:R-:W-:Y:S01]  /*25700*/  IMAD.MOV.U32 R13, RZ, RZ, R6 ;  /* 0x000000ffff0d7224 */ /* 0x000fe200078e0006 */
[----:B------:R-:W-:Y:S01]  /*25710*/  MOV R12, 0x3 ;  /* 0x00000003000c7802 */ /* 0x000fe20000000f00 */
[----:B------:R-:W-:-:S07]  /*25720*/  IMAD.MOV.U32 R2, RZ, RZ, R14 ;  /* 0x000000ffff027224 */ /* 0x000fce00078e000e */
[----:B------:R-:W-:Y:S05]  /*25730*/  WARPSYNC.COLLECTIVE R15, `(.L_x_889) ;  /* 0x000000000f087348 */ /* 0x000fea0003c00000 */
[----:B------:R0:W1:Y:S02]  /*25740*/  SHFL.IDX P6, R14, R13, R12, R11 ;  /* 0x0000000c0d0e7389 */ /* 0x00006400000c000b */
[----:B01----:R-:W-:Y:S01]  /*25750*/  ENDCOLLECTIVE ;  /* 0x000000000000791b */ /* 0x003fe20003800000 */
.L_x_889:
[----:B------:R-:W-:-:S04]  /*25760*/  IADD3 R2, P0, R2, R4, RZ ;  /* 0x0000000402027210 */ /* 0x000fc80007f1e0ff */
[----:B------:R-:W-:-:S05]  /*25770*/  IADD3.X R3, RZ, R34, RZ, P0, !PT ;  /* 0x00000022ff037210 */ /* 0x000fca00007fe4ff */
        /* <DEDUP_REMOVED lines=11> */
.L_x_890:
[----:B------:R-:W-:Y:S01]  /*25830*/  IMAD.MOV.U32 R13, RZ, RZ, R6 ;  /* 0x000000ffff0d7224 */ /* 0x000fe200078e0006 */
[----:B------:R-:W-:Y:S01]  /*25840*/  MOV R12, 0x4 ;  /* 0x00000004000c7802 */ /* 0x000fe20000000f00 */
[----:B------:R-:W-:-:S07]  /*25850*/  IMAD.MOV.U32 R2, RZ, RZ, R14 ;  /* 0x000000ffff027224 */ /* 0x000fce00078e000e */
[----:B------:R-:W-:Y:S05]  /*25860*/  WARPSYNC.COLLECTIVE R15, `(.L_x_891) ;  /* 0x000000000f087348 */ /* 0x000fea0003c00000 */
[----:B------:R0:W1:Y:S02]  /*25870*/  SHFL.IDX P6, R14, R13, R12, R11 ;  /* 0x0000000c0d0e7389 */ /* 0x00006400000c000b */
[----:B01----:R-:W-:Y:S01]  /*25880*/  ENDCOLLECTIVE ;  /* 0x000000000000791b */ /* 0x003fe20003800000 */
.L_x_891:
        /* <DEDUP_REMOVED lines=13> */
.L_x_892:
[----:B------:R-:W-:-:S05]  /*25960*/  IMAD.MOV.U32 R2, RZ, RZ, R14 ;  /* 0x000000ffff027224 */ /* 0x000fca00078e000e */
[----:B------:R-:W-:-:S04]  /*25970*/  IADD3 R2, P0, R2, R4, RZ ;  /* 0x0000000402027210 */ /* 0x000fc80007f1e0ff */
[----:B------:R-:W-:-:S05]  /*25980*/  IADD3.X R3, RZ, R34, RZ, P0, !PT ;  /* 0x00000022ff037210 */ /* 0x000fca00007fe4ff */
[----:B------:R-:W-:Y:S01]  /*25990*/  @!PT LDS RZ, [RZ] ;  /* 0x00000000fffff984 */ /* 0x000fe20000000800 */
[----:B------:R-:W-:Y:S01]  /*259a0*/  @!PT LDS RZ, [RZ] ;  /* 0x00000000fffff984 */ /* 0x000fe20000000800 */
[----:B------:R-:W-:Y:S01]  /*259b0*/  @!PT LDS RZ, [RZ] ;  /* 0x00000000fffff984 */ /* 0x000fe20000000800 */
[----:B------:R0:W-:Y:S01]  /*259c0*/  LDGSTS.E.BYPASS.LTC128B.128 [R5+0x20400], desc[UR48][R2.64], !P1 ;  /* 0x2040000002057fae */ /* 0x0001e2000c901d70 */
[----:B------:R-:W-:-:S03]  /*259d0*/  LOP3.LUT P1, RZ, R0, 0x40, RZ, 0xc0, !PT ;  /* 0x0000004000ff7812 */ /* 0x000fc6000782c0ff */
[----:B------:R0:W5:Y:S01]  /*259e0*/  LDL.LU R0, [R1+0x128] ;  /* 0x0001280001007983 */ /* 0x0001620000300800 */
[----:B------:R-:W-:Y:S01]  /*259f0*/  IMAD.MOV.U32 R13, RZ, RZ, R6 ;  /* 0x000000ffff0d7224 */ /* 0x000fe200078e0006 */
[----:B------:R-:W-:Y:S02]  /*25a00*/  MOV R12, 0x5 ;  /* 0x00000005000c7802 */ /* 0x000fe40000000f00 */
[----:B------:R0:W-:Y:S06]  /*25a10*/  LDGSTS.E.BYPASS.LTC128B.128 [R5+0x23400], desc[UR48][R2.64+0x80], !P5 ;  /* 0x2340008002057fae */ /* 0x0001ec000e901d70 */
[----:B0----5:R-:W-:Y:S05]  /*25a20*/  WARPSYNC.COLLECTIVE R15, `(.L_x_893) ;  /* 0x000000000f087348 */ /* 0x021fea0003c00000 */
[----:B------:R1:W2:Y:S02]  /*25a30*/  SHFL.IDX P6, R14, R13, R12, R11 ;  /* 0x0000000c0d0e7389 */ /* 0x0002a400000c000b */
[----:B012--5:R-:W-:Y:S01]  /*25a40*/  ENDCOLLECTIVE ;  /* 0x000000000000791b */ /* 0x027fe20003800000 */
.L_x_893:
[----:B------:R-:W-:Y:S01]  /*25a50*/  @!PT LDS RZ, [RZ] ;  /* 0x00000000fffff984 */ /* 0x000fe20000000800 */
[----:B------:R-:W-:Y:S01]  /*25a60*/  @!PT LDS RZ, [RZ] ;  /* 0x00000000fffff984 */ /* 0x000fe20000000800 */
[----:B------:R-:W-:Y:S01]  /*25a70*/  @!PT LDS RZ, [RZ] ;  /* 0x00000000fffff984 */ /* 0x000fe20000000800 */
[----:B------:R0:W-:Y:S01]  /*25a80*/  LDGSTS.E.BYPASS.LTC128B.128 [R5+0x26400], desc[UR48][R2.64+0x100], !P4 ;  /* 0x2640010002057fae */ /* 0x0001e2000e101d70 */
[----:B------:R-:W-:Y:S01]  /*25a90*/  MOV R13, R8 ;  /* 0x00000008000d7202 */ /* 0x000fe20000000f00 */
[----:B------:R-:W-:-:S07]  /*25aa0*/  IMAD.MOV.U32 R34, RZ, RZ, R14 ;  /* 0x000000ffff227224 */ /* 0x000fce00078e000e */
[----:B0-----:R-:W-:Y:S05]  /*25ab0*/  WARPSYNC.COLLECTIVE R15, `(.L_x_894) ;  /* 0x000000000f087348 */ /* 0x001fea0003c00000 */
[----:B------:R1:W2:Y:S02]  /*25ac0*/  SHFL.IDX P6, R14, R13, R12, R11 ;  /* 0x0000000c0d0e7389 */ /* 0x0002a400000c000b */
[----:B012---:R-:W-:Y:S01]  /*25ad0*/  ENDCOLLECTIVE ;  /* 0x000000000000791b */ /* 0x007fe20003800000 */
.L_x_894:
[----:B------:R-:W-:Y:S01]  /*25ae0*/  IMAD.MOV.U32 R2, RZ, RZ, R14 ;  /* 0x000000ffff027224 */ /* 0x000fe200078e000e */
[----:B------:R-:W-:Y:S06]  /*25af0*/  BRA `(.L_x_895) ;  /* 0xffffffb0006c7947 */ /* 0x000fec000383ffff */
.L_x_757:
[----:B0-----:R0:W2:Y:S02]  /*25b00*/  SYNCS.PHASECHK.TRANS64.TRYWAIT P0, [R6+URZ+0x30860], R2 ;  /* 0x03086002060075a7 */ /* 0x0010a4000800017f */
[----:B--2---:R-:W-:Y:S05]  /*25b10*/  @!P0 NANOSLEEP.SYNCS 0x989680 ;  /* 0x009896800000895d */ /* 0x004fea0003900000 */
[----:B------:R-:W2:Y:S02]  /*25b20*/  @!P0 SYNCS.PHASECHK.TRANS64 P0, [R6+URZ+0x30860], R2 ;  /* 0x03086002060085a7 */ /* 0x000ea4000800007f */
[----:B--2---:R-:W-:Y:S05]  /*25b30*/  @!P0 BRA `(.L_x_757) ;  /* 0xfffffffc00f08947 */ /* 0x004fea000383ffff */
[----:B------:R-:W-:Y:S05]  /*25b40*/  BRA `(.L_x_896) ;  /* 0xffffffb000d47947 */ /* 0x000fea000383ffff */
.L_x_758:
[----:B------:R-:W-:Y:S01]  /*25b50*/  BSSY B1, `(.L_x_897) ;  /* 0x0000008000017945 */ /* 0x000fe20003800000 */
[----:B------:R-:W-:Y:S01]  /*25b60*/  MOV R13, R24 ;  /* 0x00000018000d7202 */ /* 0x000fe20000000f00 */
[----:B------:R-:W-:Y:S01]  /*25b70*/  IMAD.MOV.U32 R12, RZ, RZ, RZ ;  /* 0x000000ffff0c7224 */ /* 0x000fe200078e00ff */
[----:B------:R-:W-:Y:S01]  /*25b80*/  MOV R11, 0x181f ;  /* 0x0000181f000b7802 */ /* 0x000fe20000000f00 */
[----:B------:R-:W-:-:S07]  /*25b90*/  IMAD.MOV.U32 R15, RZ, RZ, -0x1 ;  /* 0xffffffffff0f7424 */ /* 0x000fce00078e00ff */
[----:B0-----:R-:W-:Y:S05]  /*25ba0*/  WARPSYNC.COLLECTIVE R15, `(.L_x_898) ;  /* 0x000000000f087348 */ /* 0x001fea0003c00000 */
[----:B------:R1:W2:Y:S02]  /*25bb0*/  SHFL.IDX P6, R14, R13, R12, R11 ;  /* 0x0000000c0d0e7389 */ /* 0x0002a400000c000b */
[----:B012---:R-:W-:Y:S01]  /*25bc0*/  ENDCOLLECTIVE ;  /* 0x000000000000791b */ /* 0x007fe20003800000 */
.L_x_898:
[----:B------:R-:W-:Y:S05]  /*25bd0*/  BSYNC B1 ;  /* 0x0000000000017941 */ /* 0x000fea0003800000 */
.L_x_897:
[----:B------:R-:W-:Y:S01]  /*25be0*/  IMAD.MOV.U32 R13, RZ, RZ, R23 ;  /* 0x000000ffff0d7224 */ /* 0x000fe200078e0017 */
[----:B------:R-:W-:Y:S01]  /*25bf0*/  MOV R12, RZ ;  /* 0x000000ff000c7202 */ /* 0x000fe20000000f00 */
[----:B------:R-:W-:Y:S01]  /*25c00*/  IMAD.MOV.U32 R11, RZ, RZ, 0x181f ;  /* 0x0000181fff0b7424 */ /* 0x000fe200078e00ff */
[----:B------:R-:W-:Y:S01]  /*25c10*/  MOV R15, 0xffffffff ;  /* 0xffffffff000f7802 */ /* 0x000fe20000000f00 */
[----:B------:R-:W-:Y:S01]  /*25c20*/  IMAD R5, R5, 0x2, R22 ;  /* 0x0000000205057824 */ /* 0x000fe200078e0216 */
[----:B------:R-:W-:-:S07]  /*25c30*/  MOV R3, R14 ;  /* 0x0000000e00037202 */ /* 0x000fce0000000f00 */
[----:B------:R-:W-:Y:S05]  /*25c40*/  WARPSYNC.COLLECTIVE R15, `(.L_x_899) ;  /* 0x000000000f087348 */ /* 0x000fea0003c00000 */
[----:B------:R0:W1:Y:S02]  /*25c50*/  SHFL.IDX P6, R14, R13, R12, R11 ;  /* 0x0000000c0d0e7389 */ /* 0x00006400000c000b */
[----:B01----:R-:W-:Y:S01]  /*25c60*/  ENDCOLLECTIVE ;  /* 0x000000000000791b */ /* 0x003fe20003800000 */
.L_x_899:
[----:B------:R-:W-:Y:S01]  /*25c70*/  MOV R13, R24 ;  /* 0x00000018000d7202 */ /* 0x000fe20000000f00 */
[----:B------:R-:W-:Y:S02]  /*25c80*/  IMAD.MOV.U32 R12, RZ, RZ, 0x1 ;  /* 0x00000001ff0c7424 */ /* 0x000fe400078e00ff */
[----:B------:R-:W-:-:S07]  /*25c90*/  IMAD.MOV.U32 R2, RZ, RZ, R14 ;  /* 0x000000ffff027224 */ /* 0x000fce00078e000e */
[----:B------:R-:W-:Y:S05]  /*25ca0*/  WARPSYNC.COLLECTIVE R15, `(.L_x_900) ;  /* 0x000000000f087348 */ /* 0x000fea0003c00000 */
[----:B------:R0:W1:Y:S02]  /*25cb0*/  SHFL.IDX P6, R14, R13, R12, R11 ;  /* 0x0000000c0d0e7389 */ /* 0x00006400000c000b */
[----:B01----:R-:W-:Y:S01]  /*25cc0*/  ENDCOLLECTIVE ;  /* 0x000000000000791b */ /* 0x003fe20003800000 */
.L_x_900:
        /* <DEDUP_REMOVED lines=16> */
.L_x_901:
[----:B------:R-:W-:Y:S01]  /*25dd0*/  MOV R13, R24 ;  /* 0x00000018000d7202 */ /* 0x000fe20000000f00 */
[----:B------:R-:W-:Y:S01]  /*25de0*/  IMAD.MOV.U32 R12, RZ, RZ, 0x2 ;  /* 0x00000002ff0c7424 */ /* 0x000fe200078e00ff */
[----:B------:R-:W-:-:S07]  /*25df0*/  MOV R2, R14 ;  /* 0x0000000e00027202 */ /* 0x000fce0000000f00 */
[----:B------:R-:W-:Y:S05]  /*25e00*/  WARPSYNC.COLLECTIVE R15, `(.L_x_902) ;  /* 0x000000000f087348 */ /* 0x000fea0003c00000 */
[----:B------:R0:W1:Y:S02]  /*25e10*/  SHFL.IDX P6, R14, R13, R12, R11 ;  /* 0x0000000c0d0e7389 */ /* 0x00006400000c000b */
[----:B01----:R-:W-:Y:S01]  /*25e20*/  ENDCOLLECTIVE ;  /* 0x000000000000791b */ /* 0x003fe20003800000 */
.L_x_902:
        /* <DEDUP_REMOVED lines=16> */
.L_x_903:
[----:B------:R-:W-:Y:S01]  /*25f30*/  MOV R13, R24 ;  /* 0x00000018000d7202 */ /* 0x000fe20000000f00 */
[----:B------:R-:W-:Y:S01]  /*25f40*/  IMAD.MOV.U32 R12, RZ, RZ, 0x3 ;  /* 0x00000003ff0c7424 */ /* 0x000fe200078e00ff */
[----:B------:R-:W-:-:S07]  /*25f50*/  MOV R2, R14 ;  /* 0x0000000e00027202 */ /* 0x000fce0000000f00 */
[----:B------:R-:W-:Y:S05]  /*25f60*/  WARPSYNC.COLLECTIVE R15, `(.L_x_904) ;  /* 0x000000000f087348 */ /* 0x000fea0003c00000 */
[----:B------:R0:W1:Y:S02]  /*25f70*/  SHFL.IDX P6, R14, R13, R12, R11 ;  /* 0x0000000c0d0e7389 */ /* 0x00006400000c000b */
[----:B01----:R-:W-:Y:S01]  /*25f80*/  ENDCOLLECTIVE ;  /* 0x000000000000791b */ /* 0x003fe20003800000 */
.L_x_904:
        /* <DEDUP_REMOVED lines=16> */
.L_x_905:
[----:B------:R-:W-:Y:S01]  /*26090*/  MOV R13, R24 ;  /* 0x00000018000d7202 */ /* 0x000fe20000000f00 */
[----:B------:R-:W-:Y:S01]  /*260a0*/  IMAD.MOV.U32 R12, RZ, RZ, 0x4 ;  /* 0x00000004ff0c7424 */ /* 0x000fe200078e00ff */
[----:B------:R-:W-:-:S07]  /*260b0*/  MOV R2, R14 ;  /* 0x0000000e00027202 */ /* 0x000fce0000000f00 */
[----:B------:R-:W-:Y:S05]  /*260c0*/  WARPSYNC.COLLECTIVE R15, `(.L_x_906) ;  /* 0x000000000f087348 */ /* 0x000fea0003c00000 */
[----:B------:R0:W1:Y:S02]  /*260d0*/  SHFL.IDX P6, R14, R13, R12, R11 ;  /* 0x0000000c0d0e7389 */ /* 0x00006400000c000b */
[----:B01----:R-:W-:Y:S01]  /*260e0*/  ENDCOLLECTIVE ;  /* 0x000000000000791b */ /* 0x003fe20003800000 */
.L_x_906:
        /* <DEDUP_REMOVED lines=16> */
.L_x_907:
[----:B------:R-:W-:Y:S01]  /*261f0*/  MOV R13, R24 ;  /* 0x00000018000d7202 */ /* 0x000fe20000000f00 */
[----:B------:R-:W-:Y:S01]  /*26200*/  IMAD.MOV.U32 R12, RZ, RZ, 0x5 ;  /* 0x00000005ff0c7424 */ /* 0x000fe200078e00ff */
[----:B------:R-:W-:-:S07]  /*26210*/  MOV R2, R14 ;  /* 0x0000000e00027202 */ /* 0x000fce0000000f00 */
[----:B------:R-:W-:Y:S05]  /*26220*/  WARPSYNC.COLLECTIVE R15, `(.L_x_908) ;  /* 0x000000000f087348 */ /* 0x000fea0003c00000 */
[----:B------:R0:W1:Y:S02]  /*26230*/  SHFL.IDX P6, R14, R13, R12, R11 ;  /* 0x0000000c0d0e7389 */ /* 0x00006400000c000b */
[----:B01----:R-:W-:Y:S01]  /*26240*/  ENDCOLLECTIVE ;  /* 0x000000000000791b */ /* 0x003fe20003800000 */
.L_x_908:
        /* <DEDUP_REMOVED lines=13> */
.L_x_909:
[----:B------:R-:W-:Y:S01]  /*26320*/  @!PT LDS RZ, [RZ] ;  /* 0x00000000fffff984 */ /* 0x000fe20000000800 */
[----:B------:R-:W-:Y:S01]  /*26330*/  @!PT LDS RZ, [RZ] ;  /* 0x00000000fffff984 */ /* 0x000fe20000000800 */
[----:B------:R-:W-:Y:S01]  /*26340*/  @!PT LDS RZ, [RZ] ;  /* 0x00000000fffff984 */ /* 0x000fe20000000800 */
[----:B------:R0:W-:Y:S01]  /*26350*/  LDGSTS.E.BYPASS.LTC128B.128 [R5+0x5400], desc[UR48][R2.64+0x80], !P0 ;  /* 0x0540008002057fae */ /* 0x0001e2000c101d70 */
[----:B------:R-:W-:-:S13]  /*26360*/  ISETP.LT.OR P0, PT, R7, 0x41, P1 ;  /* 0x000000410700780c */ /* 0x000fda0000f01670 */
[----:B------:R0:W-:Y:S01]  /*26370*/  LDGSTS.E.BYPASS.LTC128B.128 [R5+0x8400], desc[UR48][R2.64+0x100], !P0 ;  /* 0x0840010002057fae */ /* 0x0001e2000c101d70 */
[----:B------:R-:W-:Y:S05]  /*26380*/  BRA `(.L_x_910) ;  /* 0xffffffac00c07947 */ /* 0x000fea000383ffff */
.L_x_766:
[----:B0-----:R0:W1:Y:S02]  /*26390*/  SYNCS.PHASECHK.TRANS64.TRYWAIT P0, [R0+URZ+0x30860], R3 ;  /* 0x03086003000075a7 */ /* 0x001064000800017f */
[----:B-1----:R-:W-:Y:S05]  /*263a0*/  @!P0 NANOSLEEP.SYNCS 0x989680 ;  /* 0x009896800000895d */ /* 0x002fea0003900000 */
[----:B------:R-:W1:Y:S02]  /*263b0*/  @!P0 SYNCS.PHASECHK.TRANS64 P0, [R0+URZ+0x30860], R3 ;  /* 0x03086003000085a7 */ /* 0x000e64000800007f */
[----:B-1----:R-:W-:Y:S05]  /*263c0*/  @!P0 BRA `(.L_x_766) ;  /* 0xfffffffc00f08947 */ /* 0x002fea000383ffff */
[----:B------:R-:W-:Y:S05]  /*263d0*/  BRA `(.L_x_911) ;  /* 0xffffffb000e47947 */ /* 0x000fea000383ffff */
.L_x_767:
[----:B------:R-:W-:Y:S01]  /*263e0*/  BSSY B0, `(.L_x_912) ;  /* 0x0000008000007945 */ /* 0x000fe20003800000 */
[----:B------:R-:W-:Y:S01]  /*263f0*/  MOV R13, R24 ;  /* 0x00000018000d7202 */ /* 0x000fe20000000f00 */
[----:B------:R-:W-:Y:S01]  /*26400*/  IMAD.MOV.U32 R12, RZ, RZ, RZ ;  /* 0x000000ffff0c7224 */ /* 0x000fe200078e00ff */
[----:B------:R-:W-:Y:S01]  /*26410*/  MOV R11, 0x181f ;  /* 0x0000181f000b7802 */ /* 0x000fe20000000f00 */
[----:B------:R-:W-:-:S07]  /*26420*/  IMAD.MOV.U32 R15, RZ, RZ, -0x1 ;  /* 0xffffffffff0f7424 */ /* 0x000fce00078e00ff */
[----:B0-2---:R-:W-:Y:S05]  /*26430*/  WARPSYNC.COLLECTIVE R15, `(.L_x_913) ;  /* 0x000000000f087348 */ /* 0x005fea0003c00000 */
[----:B--2---:R1:W2:Y:S02]  /*26440*/  SHFL.IDX P6, R14, R13, R12, R11 ;  /* 0x0000000c0d0e7389 */ /* 0x0042a400000c000b */
[----:B012---:R-:W-:Y:S01]  /*26450*/  ENDCOLLECTIVE ;  /* 0x000000000000791b */ /* 0x007fe20003800000 */
.L_x_913:
[----:B------:R-:W-:Y:S05]  /*26460*/  BSYNC B0 ;  /* 0x0000000000007941 */ /* 0x000fea0003800000 */
.L_x_912:
[----:B------:R-:W-:Y:S01]  /*26470*/  IMAD.MOV.U32 R13, RZ, RZ, R23 ;  /* 0x000000ffff0d7224 */ /* 0x000fe200078e0017 */
[----:B------:R-:W-:Y:S01]  /*26480*/  MOV R12, RZ ;  /* 0x000000ff000c7202 */ /* 0x000fe20000000f00 */
[----:B------:R-:W-:Y:S01]  /*26490*/  IMAD.MOV.U32 R11, RZ, RZ, 0x181f ;  /* 0x0000181fff0b7424 */ /* 0x000fe200078e00ff */
[----:B------:R-:W-:Y:S01]  /*264a0*/  MOV R15, 0xffffffff ;  /* 0xffffffff000f7802 */ /* 0x000fe20000000f00 */
[----:B------:R-:W-:Y:S01]  /*264b0*/  IMAD.SHL.U32 R5, R32, 0x2, RZ ;  /* 0x0000000220057824 */ /* 0x000fe200078e00ff */
[----:B------:R-:W-:Y:S01]  /*264c0*/  MOV R3, R14 ;  /* 0x0000000e00037202 */ /* 0x000fe20000000f00 */
[----:B------:R-:W-:-:S07]  /*264d0*/  IMAD R4, R7, 0x2, R22 ;  /* 0x0000000207047824 */ /* 0x000fce00078e0216 */
[----:B------:R-:W-:Y:S05]  /*264e0*/  WARPSYNC.COLLECTIVE R15, `(.L_x_914) ;  /* 0x000000000f087348 */ /* 0x000fea0003c00000 */
[----:B------:R0:W1:Y:S02]  /*264f0*/  SHFL.IDX P6, R14, R13, R12, R11 ;  /* 0x0000000c0d0e7389 */ /* 0x00006400000c000b */
[----:B01----:R-:W-:Y:S01]  /*26500*/  ENDCOLLECTIVE ;  /* 0x000000000000791b */ /* 0x003fe20003800000 */
.L_x_914:
[----:B------:R-:W-:Y:S02]  /*26510*/  ULDC UR4, c[0x0][0x2f4] ;  /* 0x0000bd0000047ab9 */ /* 0x000fe40000000800 */
[----:B------:R-:W-:Y:S02]  /*26520*/  ISETP.GE.AND P2, PT, R32, UR4, PT ;  /* 0x0000000420007c0c */ /* 0x000fe4000bf46270 */
[----:B------:R-:W-:Y:S02]  /*26530*/  ISETP.GE.AND P1, PT, R35, UR4, PT ;  /* 0x0000000423007c0c */ /* 0x000fe4000bf26270 */
[C---:B------:R-:W-:Y:S02]  /*26540*/  ISETP.LT.OR P3, PT, R6.reuse, 0x1, P2 ;  /* 0x000000010600780c */ /* 0x040fe40001761670 */
[----:B------:R-:W-:Y:S02]  /*26550*/  ISETP.LT.OR P4, PT, R6, 0x1, P1 ;  /* 0x000000010600780c */ /* 0x000fe40000f81670 */
[----:B------:R-:W-:Y:S01]  /*26560*/  MOV R13, R24 ;  /* 0x00000018000d7202 */ /* 0x000fe20000000f00 */
[----:B------:R-:W-:Y:S01]  /*26570*/  IMAD.MOV.U32 R12, RZ, RZ, 0x1 ;  /* 0x00000001ff0c7424 */ /* 0x000fe200078e00ff */
[----:B------:R-:W-:-:S04]  /*26580*/  IADD3 R2, P0, R14, R5, RZ ;  /* 0x000000050e027210 */ /* 0x000fc80007f1e0ff */
[----:B------:R-:W-:Y:S02]  /*26590*/  IADD3.X R3, RZ, R3, RZ, P0, !PT ;  /* 0x00000003ff037210 */ /* 0x000fe400007fe4ff */
[----:B------:R-:W-:-:S13]  /*265a0*/  ISETP.GE.AND P0, PT, R33, UR4, PT ;  /* 0x0000000421007c0c */ /* 0x000fda000bf06270 */
[----:B------:R-:W-:Y:S05]  /*265b0*/  WARPSYNC.COLLECTIVE R15, `(.L_x_915) ;  /* 0x000000000f087348 */ /* 0x000fea0003c00000 */
[----:B------:R0:W1:Y:S02]  /*265c0*/  SHFL.IDX P6, R14, R13, R12, R11 ;  /* 0x0000000c0d0e7389 */ /* 0x00006400000c000b */
[----:B01----:R-:W-:Y:S01]  /*265d0*/  ENDCOLLECTIVE ;  /* 0x000000000000791b */ /* 0x003fe20003800000 */
.L_x_915:
        /* <DEDUP_REMOVED lines=8> */
[----:B------:R-:W-:Y:S02]  /*26660*/  ISETP.LT.OR P3, PT, R6, 0x11, P2 ;  /* 0x000000110600780c */ /* 0x000fe40001761670 */
[----:B------:R-:W-:-:S11]  /*26670*/  MOV R7, R14 ;  /* 0x0000000e00077202 */ /* 0x000fd60000000f00 */
[----:B0-----:R-:W-:Y:S05]  /*26680*/  WARPSYNC.COLLECTIVE R15, `(.L_x_916) ;  /* 0x000000000f087348 */ /* 0x001fea0003c00000 */
[----:B------:R1:W2:Y:S02]  /*26690*/  SHFL.IDX P6, R14, R13, R12, R11 ;  /* 0x0000000c0d0e7389 */ /* 0x0002a400000c000b */
[----:B012---:R-:W-:Y:S01]  /*266a0*/  ENDCOLLECTIVE ;  /* 0x000000000000791b */ /* 0x007fe20003800000 */
.L_x_916:
[----:B------:R-:W-:Y:S01]  /*266b0*/  IMAD.MOV.U32 R13, RZ, RZ, R24 ;  /* 0x000000ffff0d7224 */ /* 0x000fe200078e0018 */
[----:B------:R-:W-:Y:S02]  /*266c0*/  MOV R12, 0x2 ;  /* 0x00000002000c7802 */ /* 0x000fe40000000f00 */
[----:B------:R-:W-:-:S13]  /*266d0*/  IADD3 R2, P4, R14, R5, RZ ;  /* 0x000000050e027210 */ /* 0x000fda0007f9e0ff */
[----:B------:R-:W-:Y:S05]  /*266e0*/  WARPSYNC.COLLECTIVE R15, `(.L_x_917) ;  /* 0x000000000f087348 */ /* 0x000fea0003c00000 */
[----:B------:R0:W1:Y:S02]  /*266f0*/  SHFL.IDX P6, R14, R13, R12, R11 ;  /* 0x0000000c0d0e7389 */ /* 0x00006400000c000b */
[----:B01----:R-:W-:Y:S01]  /*26700*/  ENDCOLLECTIVE ;  /* 0x000000000000791b */ /* 0x003fe20003800000 */
.L_x_917:
[----:B------:R-:W-:Y:S02]  /*26710*/  IADD3.X R3, RZ, R7, RZ, P4, !PT ;  /* 0x00000007ff037210 */ /* 0x000fe400027fe4ff */
[----:B------:R-:W-:-:S03]  /*26720*/  ISETP.LT.OR P4, PT, R6, 0x11, P1 ;  /* 0x000000110600780c */ /* 0x000fc60000f81670 */
[----:B------:R-:W-:Y:S01]  /*26730*/  @!PT LDS RZ, [RZ] ;  /* 0x00000000fffff984 */ /* 0x000fe20000000800 */
[----:B------:R-:W-:Y:S01]  /*26740*/  @!PT LDS RZ, [RZ] ;  /* 0x00000000fffff984 */ /* 0x000fe20000000800 */
[----:B------:R-:W-:Y:S01]  /*26750*/  @!PT LDS RZ, [RZ] ;  /* 0x00000000fffff984 */ /* 0x000fe20000000800 */
[----:B------:R0:W-:Y:S01]  /*26760*/  LDGSTS.E.BYPASS.LTC128B.128 [R4+0xc00], desc[UR48][R2.64], !P3 ;  /* 0x00c0000002047fae */ /* 0x0001e2000d901d70 */
[----:B------:R-:W-:Y:S02]  /*26770*/  ISETP.LT.OR P3, PT, R6, 0x11, P0 ;  /* 0x000000110600780c */ /* 0x000fe40000761670 */
[----:B------:R-:W-:-:S07]  /*26780*/  MOV R13, R23 ;  /* 0x00000017000d7202 */ /* 0x000fce0000000f00 */
[----:B------:R0:W-:Y:S04]  /*26790*/  LDGSTS.E.BYPASS.LTC128B.128 [R4+0x3c00], desc[UR48][R2.64+0x80], !P4 ;  /* 0x03c0008002047fae */ /* 0x0001e8000e101d70 */
[----:B------:R0:W-:Y:S01]  /*267a0*/  LDGSTS.E.BYPASS.LTC128B.128 [R4+0x6c00], desc[UR48][R2.64+0x100], !P3 ;  /* 0x06c0010002047fae */ /* 0x0001e2000d901d70 */
[----:B------:R-:W-:Y:S01]  /*267b0*/  ISETP.LT.OR P3, PT, R6, 0x21, P2 ;  /* 0x000000210600780c */ /* 0x000fe20001761670 */
[----:B------:R-:W-:-:S12]  /*267c0*/  IMAD.MOV.U32 R7, RZ, RZ, R14 ;  /* 0x000000ffff077224 */ /* 0x000fd800078e000e */
[----:B0-----:R-:W-:Y:S05]  /*267d0*/  WARPSYNC.COLLECTIVE R15, `(.L_x_918) ;  /* 0x000000000f087348 */ /* 0x001fea0003c00000 */
[----:B------:R1:W2:Y:S02]  /*267e0*/  SHFL.IDX P6, R14, R13, R12, R11 ;  /* 0x0000000c0d0e7389 */ /* 0x0002a400000c000b */
[----:B012---:R-:W-:Y:S01]  /*267f0*/  ENDCOLLECTIVE ;  /* 0x000000000000791b */ /* 0x007fe20003800000 */
.L_x_918:
[----:B------:R-:W-:Y:S01]  /*26800*/  MOV R13, R24 ;  /* 0x00000018000d7202 */ /* 0x000fe20000000f00 */
[----:B------:R-:W-:Y:S01]  /*26810*/  IMAD.MOV.U32 R12, RZ, RZ, 0x3 ;  /* 0x00000003ff0c7424 */ /* 0x000fe200078e00ff */
[----:B------:R-:W-:-:S13]  /*26820*/  IADD3 R2, P4, R14, R5, RZ ;  /* 0x000000050e027210 */ /* 0x000fda0007f9e0ff */
[----:B------:R-:W-:Y:S05]  /*26830*/  WARPSYNC.COLLECTIVE R15, `(.L_x_919) ;  /* 0x000000000f087348 */ /* 0x000fea0003c00000 */
[----:B------:R0:W1:Y:S02]  /*26840*/  SHFL.IDX P6, R14, R13, R12, R11 ;  /* 0x0000000c0d0e7389 */ /* 0x00006400000c000b */
[----:B01----:R-:W-:Y:S01]  /*26850*/  ENDCOLLECTIVE ;  /* 0x000000000000791b */ /* 0x003fe20003800000 */
.L_x_919:
        /* <DEDUP_REMOVED lines=10> */
[----:B------:R-:W-:Y:S02]  /*26900*/  ISETP.LT.OR P3, PT, R6, 0x31, P2 ;  /* 0x000000310600780c */ /* 0x000fe40001761670 */
[----:B------:R-:W-:-:S11]  /*26910*/  MOV R7, R14 ;  /* 0x0000000e00077202 */ /* 0x000fd60000000f00 */
[----:B0-----:R-:W-:Y:S05]  /*26920*/  WARPSYNC.COLLECTIVE R15, `(.L_x_920) ;  /* 0x000000000f087348 */ /* 0x001fea0003c00000 */
[----:B------:R1:W2:Y:S02]  /*26930*/  SHFL.IDX P6, R14, R13, R12, R11 ;  /* 0x0000000c0d0e7389 */ /* 0x0002a400000c000b */
[----:B012---:R-:W-:Y:S01]  /*26940*/  ENDCOLLECTIVE ;  /* 0x000000000000791b */ /* 0x007fe20003800000 */
.L_x_920:
[----:B------:R-:W-:Y:S01]  /*26950*/  IMAD.MOV.U32 R13, RZ, RZ, R24 ;  /* 0x000000ffff0d7224 */ /* 0x000fe200078e0018 */
[----:B------:R-:W-:Y:S02]  /*26960*/  MOV R12, 0x4 ;  /* 0x00000004000c7802 */ /* 0x000fe40000000f00 */
[----:B------:R-:W-:-:S13]  /*26970*/  IADD3 R2, P4, R14, R5, RZ ;  /* 0x000000050e027210 */ /* 0x000fda0007f9e0ff */
[----:B------:R-:W-:Y:S05]  /*26980*/  WARPSYNC.COLLECTIVE R15, `(.L_x_921) ;  /* 0x000000000f087348 */ /* 0x000fea0003c00000 */
[----:B------:R0:W1:Y:S02]  /*26990*/  SHFL.IDX P6, R14, R13, R12, R11 ;  /* 0x0000000c0d0e7389 */ /* 0x00006400000c000b */
[----:B01----:R-:W-:Y:S01]  /*269a0*/  ENDCOLLECTIVE ;  /* 0x000000000000791b */ /* 0x003fe20003800000 */
.L_x_921:
        /* <DEDUP_REMOVED lines=15> */
.L_x_922:
[----:B------:R-:W-:Y:S01]  /*26aa0*/  MOV R13, R24 ;  /* 0x00000018000d7202 */ /* 0x000fe20000000f00 */
[----:B------:R-:W-:Y:S01]  /*26ab0*/  IMAD.MOV.U32 R12, RZ, RZ, 0x5 ;  /* 0x00000005ff0c7424 */ /* 0x000fe200078e00ff */
[----:B------:R-:W-:-:S13]  /*26ac0*/  IADD3 R2, P4, R14, R5, RZ ;  /* 0x000000050e027210 */ /* 0x000fda0007f9e0ff */
[----:B------:R-:W-:Y:S05]  /*26ad0*/  WARPSYNC.COLLECTIVE R15, `(.L_x_923) ;  /* 0x000000000f087348 */ /* 0x000fea0003c00000 */
[----:B------:R0:W1:Y:S02]  /*26ae0*/  SHFL.IDX P6, R14, R13, R12, R11 ;  /* 0x0000000c0d0e7389 */ /* 0x00006400000c000b */
[----:B01----:R-:W-:Y:S01]  /*26af0*/  ENDCOLLECTIVE ;  /* 0x000000000000791b */ /* 0x003fe20003800000 */
.L_x_923:
        /* <DEDUP_REMOVED lines=14> */
.L_x_924:
[----:B------:R-:W-:Y:S05]  /*26be0*/  BRA `(.L_x_925) ;  /* 0xffffffac00e87947 */ /* 0x000fea000383ffff */
.L_x_772:
        /* <DEDUP_REMOVED lines=8> */
.L_x_927:
[----:B------:R-:W-:Y:S05]  /*26c70*/  BSYNC B0 ;  /* 0x0000000000007941 */ /* 0x000fea0003800000 */
.L_x_926:
[----:B------:R-:W-:Y:S01]  /*26c80*/  IMAD.MOV.U32 R13, RZ, RZ, R16 ;  /* 0x000000ffff0d7224 */ /* 0x000fe200078e0010 */
[----:B------:R-:W-:Y:S01]  /*26c90*/  MOV R12, 0x1 ;  /* 0x00000001000c7802 */ /* 0x000fe20000000f00 */
[----:B------:R-:W-:Y:S01]  /*26ca0*/  IMAD.MOV.U32 R11, RZ, RZ, 0x1f ;  /* 0x0000001fff0b7424 */ /* 0x000fe200078e00ff */
[----:B------:R-:W-:Y:S02]  /*26cb0*/  MOV R15, 0xffffffff ;  /* 0xffffffff000f7802 */ /* 0x000fe40000000f00 */
[----:B------:R-:W-:Y:S02]  /*26cc0*/  MOV R0, R14 ;  /* 0x0000000e00007202 */ /* 0x000fe40000000f00 */
[----:B------:R-:W-:-:S07]  /*26cd0*/  IADD3 R7, R19, R9, RZ ;  /* 0x0000000913077210 */ /* 0x000fce0007ffe0ff */
[----:B------:R-:W-:Y:S05]  /*26ce0*/  WARPSYNC.COLLECTIVE R15, `(.L_x_928) ;  /* 0x000000000f087348 */ /* 0x000fea0003c00000 */
[----:B------:R0:W1:Y:S02]  /*26cf0*/  SHFL.IDX P6, R14, R13, R12, R11 ;  /* 0x0000000c0d0e7389 */ /* 0x00006400000c000b */
[----:B01----:R-:W-:Y:S01]  /*26d00*/  ENDCOLLECTIVE ;  /* 0x000000000000791b */ /* 0x003fe20003800000 */
.L_x_928:
[----:B------:R-:W-:Y:S02]  /*26d10*/  ULDC UR4, c[0x0][0xc3c] ;  /* 0x00030f0000047ab9 */ /* 0x000fe40000000800 */
[----:B------:R-:W-:-:S13]  /*26d20*/  ISETP.GE.OR P1, PT, R7, UR4, !P0 ;  /* 0x0000000407007c0c */ /* 0x000fda000c726670 */
[----:B------:R-:W0:Y:S08]  /*26d30*/  @!P1 LDC.64 R2, c[0x0][0xc80] ;  /* 0x00032000ff029b82 */ /* 0x000e300000000a00 */
[----:B------:R-:W1:Y:S01]  /*26d40*/  @!P1 LDC.64 R4, c[0x0][0xc78] ;  /* 0x00031e00ff049b82 */ /* 0x000e620000000a00 */
[----:B------:R-:W-:Y:S02]  /*26d50*/  IMAD.MOV.U32 R11, RZ, RZ, RZ ;  /* 0x000000ffff0b7224 */ /* 0x000fe400078e00ff */
[----:B------:R-:W-:-:S02]  /*26d60*/  IMAD.MOV.U32 R8, RZ, RZ, R14 ;  /* 0x000000ffff087224 */ /* 0x000fc400078e000e */
[----:B0-----:R-:W-:-:S05]  /*26d70*/  @!P1 IMAD.WIDE R2, R7, 0x4, R2 ;  /* 0x0000000407029825 */ /* 0x001fca00078e0202 */
[----:B------:R1:W2:Y:S02]  /*26d80*/  @!P1 LDG.E R6, desc[UR48][R2.64] ;  /* 0x0000003002069981 */ /* 0x0002a4000c1e1900 */
[----:B-1----:R-:W-:-:S05]  /*26d90*/  @!P1 IMAD.WIDE R2, R7, 0x4, R4 ;  /* 0x0000000407029825 */ /* 0x002fca00078e0204 */
[----:B------:R-:W3:Y:S01]  /*26da0*/  @!P1 LDG.E R5, desc[UR48][R2.64] ;  /* 0x0000003002059981 */ /* 0x000ee2000c1e1900 */
[----:B------:R-:W-:Y:S01]  /*26db0*/  IMAD.MOV.U32 R7, RZ, RZ, RZ ;  /* 0x000000ffff077224 */ /* 0x000fe200078e00ff */
[C---:B------:R-:W-:Y:S01]  /*26dc0*/  ISETP.GE.U32.AND P2, PT, R9.reuse, 0x2, PT ;  /* 0x000000020900780c */ /* 0x040fe20003f46070 */
[----:B------:R-:W-:Y:S01]  /*26dd0*/  IMAD.MOV.U32 R4, RZ, RZ, RZ ;  /* 0x000000ffff047224 */ /* 0x000fe200078e00ff */
[C---:B------:R-:W-:Y:S02]  /*26de0*/  ISETP.GE.U32.AND P3, PT, R9.reuse, 0x4, PT ;  /* 0x000000040900780c */ /* 0x040fe40003f66070 */
[C---:B------:R-:W-:Y:S02]  /*26df0*/  ISETP.GE.U32.AND P4, PT, R9.reuse, 0x8, PT ;  /* 0x000000080900780c */ /* 0x040fe40003f86070 */
[----:B------:R-:W-:Y:S02]  /*26e00*/  ISETP.GE.U32.AND P5, PT, R9, 0x10, PT ;  /* 0x000000100900780c */ /* 0x000fe40003fa6070 */
[----:B--2---:R-:W-:-:S02]  /*26e10*/  @!P1 MOV R7, R6 ;  /* 0x0000000600079202 */ /* 0x004fc40000000f00 */
[----:B------:R-:W-:Y:S02]  /*26e20*/  MOV R6, RZ ;  /* 0x000000ff00067202 */ /* 0x000fe40000000f00 */
[----:B---3--:R-:W-:Y:S02]  /*26e30*/  @!P1 MOV R4, R5 ;  /* 0x0000000500049202 */ /* 0x008fe40000000f00 */
[----:B------:R-:W-:-:S03]  /*26e40*/  ISETP.NE.AND P1, PT, R9, RZ, PT ;  /* 0x000000ff0900720c */ /* 0x000fc60003f25270 */
[----:B------:R-:W-:-:S10]  /*26e50*/  IMAD R13, R4, R7, RZ ;  /* 0x00000007040d7224 */ /* 0x000fd400078e02ff */
[----:B------:R-:W-:Y:S05]  /*26e60*/  WARPSYNC.COLLECTIVE R15, `(.L_x_929) ;  /* 0x000000000f087348 */ /* 0x000fea0003c00000 */
[----:B------:R0:W1:Y:S02]  /*26e70*/  SHFL.UP P6, R14, R13, R12, R11 ;  /* 0x0400000c0d0e7389 */ /* 0x00006400000c000b */
[----:B01----:R-:W-:Y:S01]  /*26e80*/  ENDCOLLECTIVE ;  /* 0x000000000000791b */ /* 0x003fe20003800000 */
.L_x_929:
[----:B------:R-:W-:Y:S02]  /*26e90*/  MOV R12, 0x2 ;  /* 0x00000002000c7802 */ /* 0x000fe40000000f00 */
[----:B------:R-:W-:-:S04]  /*26ea0*/  SEL R14, R14, RZ, P1 ;  /* 0x000000ff0e0e7207 */ /* 0x000fc80000800000 */
[----:B------:R-:W-:-:S05]  /*26eb0*/  IADD3 R5, R13, R14, RZ ;  /* 0x0000000e0d057210 */ /* 0x000fca0007ffe0ff */
[----:B------:R-:W-:-:S07]  /*26ec0*/  IMAD.MOV.U32 R13, RZ, RZ, R5 ;  /* 0x000000ffff0d7224 */ /* 0x000fce00078e0005 */
[----:B------:R-:W-:Y:S05]  /*26ed0*/  WARPSYNC.COLLECTIVE R15, `(.L_x_930) ;  /* 0x000000000f087348 */ /* 0x000fea0003c00000 */
[----:B------:R0:W1:Y:S02]  /*26ee0*/  SHFL.UP P6, R14, R13, R12, R11 ;  /* 0x0400000c0d0e7389 */ /* 0x00006400000c000b */
[----:B01----:R-:W-:Y:S01]  /*26ef0*/  ENDCOLLECTIVE ;  /* 0x000000000000791b */ /* 0x003fe20003800000 */
.L_x_930:
[----:B------:R-:W-:Y:S01]  /*26f00*/  IMAD.MOV.U32 R12, RZ, RZ, 0x4 ;  /* 0x00000004ff0c7424 */ /* 0x000fe200078e00ff */
[----:B------:R-:W-:-:S05]  /*26f10*/  SEL R2, R14, RZ, P2 ;  /* 0x000000ff0e027207 */ /* 0x000fca0001000000 */
[----:B------:R-:W-:-:S05]  /*26f20*/  IMAD.IADD R2, R5, 0x1, R2 ;  /* 0x0000000105027824 */ /* 0x000fca00078e0202 */
[----:B------:R-:W-:-:S07]  /*26f30*/  MOV R13, R2 ;  /* 0x00000002000d7202 */ /* 0x000fce0000000f00 */
[----:B------:R-:W-:Y:S05]  /*26f40*/  WARPSYNC.COLLECTIVE R15, `(.L_x_931) ;  /* 0x000000000f087348 */ /* 0x000fea0003c00000 */
[----:B------:R0:W1:Y:S02]  /*26f50*/  SHFL.UP P6, R14, R13, R12, R11 ;  /* 0x0400000c0d0e7389 */ /* 0x00006400000c000b */
[----:B01----:R-:W-:Y:S01]  /*26f60*/  ENDCOLLECTIVE ;  /* 0x000000000000791b */ /* 0x003fe20003800000 */
.L_x_931:
[----:B------:R-:W-:Y:S02]  /*26f70*/  MOV R12, 0x8 ;  /* 0x00000008000c7802 */ /* 0x000fe40000000f00 */
[----:B------:R-:W-:-:S04]  /*26f80*/  SEL R3, R14, RZ, P3 ;  /* 0x000000ff0e037207 */ /* 0x000fc80001800000 */
[----:B------:R-:W-:-:S05]  /*26f90*/  IADD3 R3, R2, R3, RZ ;  /* 0x0000000302037210 */ /* 0x000fca0007ffe0ff */
[----:B------:R-:W-:-:S07]  /*26fa0*/  IMAD.MOV.U32 R13, RZ, RZ, R3 ;  /* 0x000000ffff0d7224 */ /* 0x000fce00078e0003 */
[----:B------:R-:W-:Y:S05]  /*26fb0*/  WARPSYNC.COLLECTIVE R15, `(.L_x_932) ;  /* 0x000000000f087348 */ /* 0x000fea0003c00000 */
[----:B------:R0:W1:Y:S02]  /*26fc0*/  SHFL.UP P6, R14, R13, R12, R11 ;  /* 0x0400000c0d0e7389 */ /* 0x00006400000c000b */
[----:B01----:R-:W-:Y:S01]  /*26fd0*/  ENDCOLLECTIVE ;  /* 0x000000000000791b */ /* 0x003fe20003800000 */
.L_x_932:
[----:B------:R-:W-:Y:S01]  /*26fe0*/  IMAD.MOV.U32 R12, RZ, RZ, 0x10 ;  /* 0x00000010ff0c7424 */ /* 0x000fe200078e00ff */
[----:B------:R-:W-:-:S05]  /*26ff0*/  SEL R14, R14, RZ, P4 ;  /* 0x000000ff0e0e7207 */ /* 0x000fca0002000000 */
[----:B------:R-:W-:-:S05]  /*27000*/  IMAD.IADD R5, R3, 0x1, R14 ;  /* 0x0000000103057824 */ /* 0x000fca00078e020e */
[----:B------:R-:W-:-:S07]  /*27010*/  MOV R13, R5 ;  /* 0x00000005000d7202 */ /* 0x000fce0000000f00 */
[----:B------:R-:W-:Y:S05]  /*27020*/  WARPSYNC.COLLECTIVE R15, `(.L_x_933) ;  /* 0x000000000f087348 */ /* 0x000fea0003c00000 */
[----:B------:R0:W1:Y:S02]  /*27030*/  SHFL.UP P6, R14, R13, R12, R11 ;  /* 0x0400000c0d0e7389 */ /* 0x00006400000c000b */
[----:B01----:R-:W-:Y:S01]  /*27040*/  ENDCOLLECTIVE ;  /* 0x000000000000791b */ /* 0x003fe20003800000 */
.L_x_933:
[----:B------:R-:W-:Y:S01]  /*27050*/  MOV R12, 0x1f ;  /* 0x0000001f000c7802 */ /* 0x000fe20000000f00 */
[----:B------:R-:W-:Y:S01]  /*27060*/  IMAD.MOV.U32 R11, RZ, RZ, 0x1f ;  /* 0x0000001fff0b7424 */ /* 0x000fe200078e00ff */
[----:B------:R-:W-:-:S04]  /*27070*/  SEL R2, R14, RZ, P5 ;  /* 0x000000ff0e027207 */ /* 0x000fc80002800000 */
[----:B------:R-:W-:-:S05]  /*27080*/  IADD3 R2, R5, R2, RZ ;  /* 0x0000000205027210 */ /* 0x000fca0007ffe0ff */
[----:B------:R-:W-:-:S07]  /*27090*/  IMAD.MOV.U32 R13, RZ, RZ, R2 ;  /* 0x000000ffff0d7224 */ /* 0x000fce00078e0002 */
[----:B------:R-:W-:Y:S05]  /*270a0*/  WARPSYNC.COLLECTIVE R15, `(.L_x_934) ;  /* 0x000000000f087348 */ /* 0x000fea0003c00000 */
[----:B------:R0:W1:Y:S02]  /*270b0*/  SHFL.IDX P6, R14, R13, R12, R11 ;  /* 0x0000000c0d0e7389 */ /* 0x00006400000c000b */
[----:B01----:R-:W-:Y:S01]  /*270c0*/  ENDCOLLECTIVE ;  /* 0x000000000000791b */ /* 0x003fe20003800000 */
.L_x_934:
[----:B------:R-:W-:Y:S05]  /*270d0*/  BRA `(.L_x_935) ;  /* 0xffffffb000047947 */ /* 0x000fea000383ffff */
.L_x_775:
[----:B------:R-:W-:Y:S01]  /*270e0*/  BSSY B0, `(.L_x_936) ;  /* 0x0000007000007945 */ /* 0x000fe20003800000 */
[----:B------:R-:W-:Y:S01]  /*270f0*/  IMAD.MOV.U32 R12, RZ, RZ, 0x1 ;  /* 0x00000001ff0c7424 */ /* 0x000fe200078e00ff */
[----:B------:R-:W-:Y:S01]  /*27100*/  MOV R11, RZ ;  /* 0x000000ff000b7202 */ /* 0x000fe20000000f00 */
[----:B------:R-:W-:-:S07]  /*27110*/  IMAD.MOV.U32 R15, RZ, RZ, -0x1 ;  /* 0xffffffffff0f7424 */ /* 0x000fce00078e00ff */
[----:B------:R-:W-:Y:S05]  /*27120*/  WARPSYNC.COLLECTIVE R15, `(.L_x_937) ;  /* 0x000000000f087348 */ /* 0x000fea0003c00000 */
[----:B------:R0:W1:Y:S02]  /*27130*/  SHFL.UP P6, R14, R13, R12, R11 ;  /* 0x0400000c0d0e7389 */ /* 0x00006400000c000b */
[----:B01----:R-:W-:Y:S01]  /*27140*/  ENDCOLLECTIVE ;  /* 0x000000000000791b */ /* 0x003fe20003800000 */
.L_x_937:
[----:B------:R-:W-:Y:S05]  /*27150*/  BSYNC B0 ;  /* 0x0000000000007941 */ /* 0x000fea0003800000 */
.L_x_936:
[----:B------:R-:W-:Y:S01]  /*27160*/  SEL R14, R14, RZ, P1 ;  /* 0x000000ff0e0e7207 */ /* 0x000fe20000800000 */
[----:B------:R-:W-:Y:S01]  /*27170*/  IMAD.MOV.U32 R12, RZ, RZ, 0x2 ;  /* 0x00000002ff0c7424 */ /* 0x000fe200078e00ff */
[----:B------:R-:W-:Y:S01]  /*27180*/  MOV R11, RZ ;  /* 0x000000ff000b7202 */ /* 0x000fe20000000f00 */
[----:B------:R-:W-:Y:S01]  /*27190*/  IMAD.MOV.U32 R15, RZ, RZ, -0x1 ;  /* 0xffffffffff0f7424 */ /* 0x000fe200078e00ff */
[----:B------:R-:W-:-:S07]  /*271a0*/  IADD3 R13, R13, R14, RZ ;  /* 0x0000000e0d0d7210 */ /* 0x000fce0007ffe0ff */
[----:B------:R-:W-:Y:S05]  /*271b0*/  WARPSYNC.COLLECTIVE R15, `(.L_x_938) ;  /* 0x000000000f087348 */ /* 0x000fea0003c00000 */
[----:B------:R0:W1:Y:S02]  /*271c0*/  SHFL.UP P6, R14, R13, R12, R11 ;  /* 0x0400000c0d0e7389 */ /* 0x00006400000c000b */
[----:B01----:R-:W-:Y:S01]  /*271d0*/  ENDCOLLECTIVE ;  /* 0x000000000000791b */ /* 0x003fe20003800000 */
.L_x_938:
[----:B------:R-:W-:Y:S02]  /*271e0*/  MOV R12, 0x4 ;  /* 0x00000004000c7802 */ /* 0x000fe40000000f00 */
[----:B------:R-:W-:-:S04]  /*271f0*/  SEL R2, R14, RZ, P2 ;  /* 0x000000ff0e027207 */ /* 0x000fc80001000000 */
[----:B------:R-:W-:-:S05]  /*27200*/  IADD3 R2, R13, R2, RZ ;  /* 0x000000020d027210 */ /* 0x000fca0007ffe0ff */
[----:B------:R-:W-:-:S07]  /*27210*/  IMAD.MOV.U32 R13, RZ, RZ, R2 ;  /* 0x000000ffff0d7224 */ /* 0x000fce00078e0002 */
[----:B------:R-:W-:Y:S05]  /*27220*/  WARPSYNC.COLLECTIVE R15, `(.L_x_939) ;  /* 0x000000000f087348 */ /* 0x000fea0003c00000 */
[----:B------:R0:W1:Y:S02]  /*27230*/  SHFL.UP P6, R14, R13, R12, R11 ;  /* 0x0400000c0d0e7389 */ /* 0x00006400000c000b */
[----:B01----:R-:W-:Y:S01]  /*27240*/  ENDCOLLECTIVE ;  /* 0x000000000000791b */ /* 0x003fe20003800000 */
.L_x_939:
[----:B------:R-:W-:Y:S01]  /*27250*/  IMAD.MOV.U32 R12, RZ, RZ, 0x8 ;  /* 0x00000008ff0c7424 */ /* 0x000fe200078e00ff */
[----:B------:R-:W-:-:S05]  /*27260*/  SEL R3, R14, RZ, P3 ;  /* 0x000000ff0e037207 */ /* 0x000fca0001800000 */
[----:B------:R-:W-:-:S05]  /*27270*/  IMAD.IADD R3, R2, 0x1, R3 ;  /* 0x0000000102037824 */ /* 0x000fca00078e0203 */
[----:B------:R-:W-:-:S07]  /*27280*/  MOV R13, R3 ;  /* 0x00000003000d7202 */ /* 0x000fce0000000f00 */
[----:B------:R-:W-:Y:S05]  /*27290*/  WARPSYNC.COLLECTIVE R15, `(.L_x_940) ;  /* 0x000000000f087348 */ /* 0x000fea0003c00000 */
[----:B------:R0:W1:Y:S02]  /*272a0*/  SHFL.UP P6, R14, R13, R12, R11 ;  /* 0x0400000c0d0e7389 */ /* 0x00006400000c000b */
[----:B01----:R-:W-:Y:S01]  /*272b0*/  ENDCOLLECTIVE ;  /* 0x000000000000791b */ /* 0x003fe20003800000 */
.L_x_940:
[----:B------:R-:W-:Y:S02]  /*272c0*/  MOV R12, 0x10 ;  /* 0x00000010000c7802 */ /* 0x000fe40000000f00 */
[----:B------:R-:W-:-:S04]  /*272d0*/  SEL R14, R14, RZ, P4 ;  /* 0x000000ff0e0e7207 */ /* 0x000fc80002000000 */
[----:B------:R-:W-:-:S05]  /*272e0*/  IADD3 R5, R3, R14, RZ ;  /* 0x0000000e03057210 */ /* 0x000fca0007ffe0ff */
[----:B------:R-:W-:-:S07]  /*272f0*/  IMAD.MOV.U32 R13, RZ, RZ, R5 ;  /* 0x000000ffff0d7224 */ /* 0x000fce00078e0005 */
[----:B------:R-:W-:Y:S05]  /*27300*/  WARPSYNC.COLLECTIVE R15, `(.L_x_941) ;  /* 0x000000000f087348 */ /* 0x000fea0003c00000 */
[----:B------:R0:W1:Y:S02]  /*27310*/  SHFL.UP P6, R14, R13, R12, R11 ;  /* 0x0400000c0d0e7389 */ /* 0x00006400000c000b */
[----:B01----:R-:W-:Y:S01]  /*27320*/  ENDCOLLECTIVE ;  /* 0x000000000000791b */ /* 0x003fe20003800000 */
.L_x_941:
[----:B------:R-:W-:Y:S01]  /*27330*/  IMAD.MOV.U32 R12, RZ, RZ, 0x1f ;  /* 0x0000001fff0c7424 */ /* 0x000fe200078e00ff */
[----:B------:R-:W-:Y:S02]  /*27340*/  MOV R11, 0x1f ;  /* 0x0000001f000b7802 */ /* 0x000fe40000000f00 */
[----:B------:R-:W-:-:S05]  /*27350*/  SEL R2, R14, RZ, P5 ;  /* 0x000000ff0e027207 */ /* 0x000fca0002800000 */
[----:B------:R-:W-:-:S05]  /*27360*/  IMAD.IADD R2, R5, 0x1, R2 ;  /* 0x0000000105027824 */ /* 0x000fca00078e0202 */
[----:B------:R-:W-:-:S07]  /*27370*/  MOV R13, R2 ;  /* 0x00000002000d7202 */ /* 0x000fce0000000f00 */
[----:B------:R-:W-:Y:S05]  /*27380*/  WARPSYNC.COLLECTIVE R15, `(.L_x_942) ;  /* 0x000000000f087348 */ /* 0x000fea0003c00000 */
[----:B------:R0:W1:Y:S02]  /*27390*/  SHFL.IDX P6, R14, R13, R12, R11 ;  /* 0x0000000c0d0e7389 */ /* 0x00006400000c000b */
[----:B01----:R-:W-:Y:S01]  /*273a0*/  ENDCOLLECTIVE ;  /* 0x000000000000791b */ /* 0x003fe20003800000 */
.L_x_942:
[----:B------:R-:W-:Y:S05]  /*273b0*/  BRA `(.L_x_943) ;  /* 0xffffffac00f07947 */ /* 0x000fea000383ffff */
.L_x_777:
[----:B------:R-:W-:Y:S01]  /*273c0*/  BSSY B0, `(.L_x_944) ;  /* 0x0000006000007945 */ /* 0x000fe20003800000 */
[----:B------:R-:W-:Y:S01]  /*273d0*/  PLOP3.LUT P6, PT, P6, PT, PT, 0x8, 0x0 ;  /* 0x000000000000781c */ /* 0x000fe200037ce170 */
[----:B------:R-:W-:-:S12]  /*273e0*/  IMAD.MOV.U32 R15, RZ, RZ, -0x1 ;  /* 0xffffffffff0f7424 */ /* 0x000fd800078e00ff */
[----:B0-----:R-:W-:Y:S05]  /*273f0*/  WARPSYNC.COLLECTIVE R15, `(.L_x_945) ;  /* 0x000000000f087348 */ /* 0x001fea0003c00000 */
[----:B------:R-:W-:Y:S01]  /*27400*/  VOTE.ANY R14, PT, P6 ;  /* 0x00000000000e7806 */ /* 0x000fe200030e0100 */
[----:B0-----:R-:W-:Y:S06]  /*27410*/  ENDCOLLECTIVE ;  /* 0x000000000000791b */ /* 0x001fec0003800000 */
.L_x_945:
[----:B------:R-:W-:Y:S05]  /*27420*/  BSYNC B0 ;  /* 0x0000000000007941 */ /* 0x000fea0003800000 */
.L_x_944:
[----:B------:R-:W-:Y:S01]  /*27430*/  MOV R3, R14 ;  /* 0x0000000e00037202 */ /* 0x000fe20000000f00 */
[----:B------:R-:W-:Y:S01]  /*27440*/  IMAD.MOV.U32 R13, RZ, RZ, R7 ;  /* 0x000000ffff0d7224 */ /* 0x000fe200078e0007 */
[----:B------:R-:W-:Y:S01]  /*27450*/  MOV R15, 0xffffffff ;  /* 0xffffffff000f7802 */ /* 0x000fe20000000f00 */
[----:B------:R-:W-:Y:S01]  /*27460*/  IMAD.MOV.U32 R11, RZ, RZ, 0x1f ;  /* 0x0000001fff0b7424 */ /* 0x000fe200078e00ff */
[----:B------:R-:W0:Y:S02]  /*27470*/  POPC R8, R3 ;  /* 0x0000000300087309 */ /* 0x000e240000000000 */
[----:B0-----:R-:W-:-:S07]  /*27480*/  MOV R12, R8 ;  /* 0x00000008000c7202 */ /* 0x001fce0000000f00 */
[----:B------:R-:W-:Y:S05]  /*27490*/  WARPSYNC.COLLECTIVE R15, `(.L_x_946) ;  /* 0x000000000f087348 */ /* 0x000fea0003c00000 */
[----:B------:R0:W1:Y:S02]  /*274a0*/  SHFL.IDX P6, R14, R13, R12, R11 ;  /* 0x0000000c0d0e7389 */ /* 0x00006400000c000b */
[----:B01----:R-:W-:Y:S01]  /*274b0*/  ENDCOLLECTIVE ;  /* 0x000000000000791b */ /* 0x003fe20003800000 */
.L_x_946:
[----:B------:R-:W-:Y:S01]  /*274c0*/  MOV R13, R4 ;  /* 0x00000004000d7202 */ /* 0x000fe20000000f00 */
[----:B------:R-:W-:-:S07]  /*274d0*/  IMAD.MOV.U32 R7, RZ, RZ, R14 ;  /* 0x000000ffff077224 */ /* 0x000fce00078e000e */
[----:B------:R-:W-:Y:S05]  /*274e0*/  WARPSYNC.COLLECTIVE R15, `(.L_x_947) ;  /* 0x000000000f087348 */ /* 0x000fea0003c00000 */
[----:B------:R0:W1:Y:S02]  /*274f0*/  SHFL.IDX P6, R14, R13, R12, R11 ;  /* 0x0000000c0d0e7389 */ /* 0x00006400000c000b */
[----:B01----:R-:W-:Y:S01]  /*27500*/  ENDCOLLECTIVE ;  /* 0x000000000000791b */ /* 0x003fe20003800000 */
.L_x_947:
[----:B------:R-:W-:Y:S01]  /*27510*/  IMAD.MOV.U32 R4, RZ, RZ, R14 ;  /* 0x000000ffff047224 */ /* 0x000fe200078e000e */
[----:B------:R-:W-:Y:S06]  /*27520*/  BRA `(.L_x_948) ;  /* 0xffffffac00d07947 */ /* 0x000fec000383ffff */
.L_x_779:
[----:B------:R-:W-:Y:S01]  /*27530*/  BSSY B0, `(.L_x_949) ;  /* 0x0000007000007945 */ /* 0x000fe20003800000 */
[----:B------:R-:W-:Y:S01]  /*27540*/  MOV R13, R2 ;  /* 0x00000002000d7202 */ /* 0x000fe20000000f00 */
[----:B------:R-:W-:Y:S01]  /*27550*/  IMAD.MOV.U32 R11, RZ, RZ, 0x1f ;  /* 0x0000001fff0b7424 */ /* 0x000fe200078e00ff */
[----:B------:R-:W-:-:S07]  /*27560*/  MOV R15, 0xffffffff ;  /* 0xffffffff000f7802 */ /* 0x000fce0000000f00 */
[----:B0123--:R-:W-:Y:S05]  /*27570*/  WARPSYNC.COLLECTIVE R15, `(.L_x_950) ;  /* 0x000000000f087348 */ /* 0x00ffea0003c00000 */
[----:B------:R4:W0:Y:S02]  /*27580*/  SHFL.IDX P6, R14, R13, R12, R11 ;  /* 0x0000000c0d0e7389 */ /* 0x00082400000c000b */
[----:B01234-:R-:W-:Y:S01]  /*27590*/  ENDCOLLECTIVE ;  /* 0x000000000000791b */ /* 0x01ffe20003800000 */
.L_x_950:
[----:B------:R-:W-:Y:S05]  /*275a0*/  BSYNC B0 ;  /* 0x0000000000007941 */ /* 0x000fea0003800000 */
.L_x_949:
[----:B------:R-:W-:Y:S01]  /*275b0*/  IMAD.MOV.U32 R6, RZ, RZ, R14 ;  /* 0x000000ffff067224 */ /* 0x000fe200078e000e */
[----:B------:R-:W-:Y:S06]  /*275c0*/  BRA `(.L_x_778) ;  /* 0xffffffac00c07947 */ /* 0x000fec000383ffff */
.L_x_783:
[----:B0-----:R0:W1:Y:S02]  /*275d0*/  SYNCS.PHASECHK.TRANS64.TRYWAIT P0, [R7+URZ+0x30820], R0 ;  /* 0x03082000070075a7 */ /* 0x001064000800017f */
[----:B-1----:R-:W-:Y:S05]  /*275e0*/  @!P0 NANOSLEEP.SYNCS 0x989680 ;  /* 0x009896800000895d */ /* 0x002fea0003900000 */
[----:B------:R-:W1:Y:S02]  /*275f0*/  @!P0 SYNCS.PHASECHK.TRANS64 P0, [R7+URZ+0x30820], R0 ;  /* 0x03082000070085a7 */ /* 0x000e64000800007f */
[----:B-1----:R-:W-:Y:S05]  /*27600*/  @!P0 BRA `(.L_x_783) ;  /* 0xfffffffc00f08947 */ /* 0x002fea000383ffff */
[----:B------:R-:W-:Y:S05]  /*27610*/  BRA `(.L_x_951) ;  /* 0xffffffb400187947 */ /* 0x000fea000383ffff */
.L_x_784:
        /* <DEDUP_REMOVED lines=8> */
[----:B0-2---:R-:W-:Y:S05]  /*276a0*/  WARPSYNC.COLLECTIVE R15, `(.L_x_953) ;  /* 0x000000000f087348 */ /* 0x005fea0003c00000 */
[----:B------:R1:W3:Y:S02]  /*276b0*/  SHFL.IDX P6, R14, R13, R12, R11 ;  /* 0x0000000c0d0e7389 */ /* 0x0002e400000c000b */
[----:B0123--:R-:W-:Y:S01]  /*276c0*/  ENDCOLLECTIVE ;  /* 0x000000000000791b */ /* 0x00ffe20003800000 */
.L_x_953:
[----:B------:R-:W-:Y:S05]  /*276d0*/  BSYNC B0 ;  /* 0x0000000000007941 */ /* 0x000fea0003800000 */
.L_x_952:
[----:B------:R-:W-:Y:S05]  /*276e0*/  BRA `(.L_x_954) ;  /* 0xffffffb400007947 */ /* 0x000fea000383ffff */
.L_x_785:
[----:B------:R-:W-:Y:S01]  /*276f0*/  BSSY B0, `(.L_x_955) ;  /* 0x0000006000007945 */ /* 0x000fe20003800000 */
[----:B------:R-:W-:-:S07]  /*27700*/  MOV R15, 0xffffffff ;  /* 0xffffffff000f7802 */ /* 0x000fce0000000f00 */
[----:B0-2---:R-:W-:Y:S05]  /*27710*/  WARPSYNC.COLLECTIVE R15, `(.L_x_956) ;  /* 0x000000000f0c7348 */ /* 0x005fea0003c00000 */
[----:B------:R-:W-:Y:S02]  /*27720*/  ELECT P6, UR62, PT ;  /* 0x00000000003e782f */ /* 0x000fe400038c0000 */
[----:B------:R-:W-:Y:S01]  /*27730*/  MOV R14, UR62 ;  /* 0x0000003e000e7c02 */ /* 0x000fe20008000f00 */
[----:B0-2---:R-:W-:Y:S10]  /*27740*/  ENDCOLLECTIVE ;  /* 0x000000000000791b */ /* 0x005ff40003800000 */
.L_x_956:
[----:B------:R-:W-:Y:S05]  /*27750*/  BSYNC B0 ;  /* 0x0000000000007941 */ /* 0x000fea0003800000 */
.L_x_955:
[----:B------:R-:W-:Y:S05]  /*27760*/  BRA `(.L_x_957) ;  /* 0xffffffb000f47947 */ /* 0x000fea000383ffff */
.L_x_787:
[----:B0-----:R0:W1:Y:S02]  /*27770*/  SYNCS.PHASECHK.TRANS64.TRYWAIT P1, [R5+URZ+0x30840], R0 ;  /* 0x03084000050075a7 */ /* 0x001064000802017f */
[----:B-1----:R-:W-:Y:S05]  /*27780*/  @!P1 NANOSLEEP.SYNCS 0x989680 ;  /* 0x009896800000995d */ /* 0x002fea0003900000 */
[----:B------:R-:W1:Y:S02]  /*27790*/  @!P1 SYNCS.PHASECHK.TRANS64 P1, [R5+URZ+0x30840], R0 ;  /* 0x03084000050095a7 */ /* 0x000e64000802007f */
[----:B-1----:R-:W-:Y:S05]  /*277a0*/  @!P1 BRA `(.L_x_787) ;  /* 0xfffffffc00f09947 */ /* 0x002fea000383ffff */
[----:B------:R-:W-:Y:S05]  /*277b0*/  BRA `(.L_x_958) ;  /* 0xffffffb400147947 */ /* 0x000fea000383ffff */
.L_x_789:
[----:B-1----:R1:W3:Y:S02]  /*277c0*/  SYNCS.PHASECHK.TRANS64.TRYWAIT P1, [R3+URZ+0x30840], R2 ;  /* 0x03084002030075a7 */ /* 0x0022e4000802017f */
[----:B---3--:R-:W-:Y:S05]  /*277d0*/  @!P1 NANOSLEEP.SYNCS 0x989680 ;  /* 0x009896800000995d */ /* 0x008fea0003900000 */
[----:B------:R-:W3:Y:S02]  /*277e0*/  @!P1 SYNCS.PHASECHK.TRANS64 P1, [R3+URZ+0x30840], R2 ;  /* 0x03084002030095a7 */ /* 0x000ee4000802007f */
[----:B---3--:R-:W-:Y:S05]  /*277f0*/  @!P1 BRA `(.L_x_789) ;  /* 0xfffffffc00f09947 */ /* 0x008fea000383ffff */
[----:B------:R-:W-:Y:S05]  /*27800*/  BRA `(.L_x_959) ;  /* 0xffffffb400207947 */ /* 0x000fea000383ffff */
.L_x_791:
[----:B---3--:R3:W4:Y:S02]  /*27810*/  SYNCS.PHASECHK.TRANS64.TRYWAIT P1, [R5+URZ+0x30860], R0 ;  /* 0x03086000050075a7 */ /* 0x008724000802017f */
[----:B----4-:R-:W-:Y:S05]  /*27820*/  @!P1 NANOSLEEP.SYNCS 0x989680 ;  /* 0x009896800000995d */ /* 0x010fea0003900000 */
[----:B------:R-:W4:Y:S02]  /*27830*/  @!P1 SYNCS.PHASECHK.TRANS64 P1, [R5+URZ+0x30860], R0 ;  /* 0x03086000050095a7 */ /* 0x000f24000802007f */
[----:B----4-:R-:W-:Y:S05]  /*27840*/  @!P1 BRA `(.L_x_791) ;  /* 0xfffffffc00f09947 */ /* 0x010fea000383ffff */
[----:B------:R-:W-:Y:S05]  /*27850*/  BRA `(.L_x_960) ;  /* 0xffffffb4001c7947 */ /* 0x000fea000383ffff */
.L_x_961:
        /* <DEDUP_REMOVED lines=10> */
.L_x_3213:


//--------------------- .text._ZN7cutlass13device_kernelIN5flash11enable_sm90INS1_16FlashAttnFwdSm90INS1_25CollectiveMainloopFwdSm90ILi2EN4cute5tupleIJNS5_1CILi1EEES8_S8_EEENS6_IJNS7_ILi128EEENS7_ILi96EEENS7_ILi192EEEEEELi192ENS_6half_tEfNS_4arch4Sm90ELb0ELb1ELb1ELb0ELb1ELb0ELb0ELb1ELb1ELb1ELb1ELb0EEENS1_21CollectiveEpilogueFwdINS6_IJSA_SC_SB_EEES9_SE_SG_Li256ELb0ELb1ELb1ELb0EEENS1_19SingleTileSchedulerILb0ELb1ELb1ELi128EEEEEEEEEvNT_6ParamsE --------------------------
	.section	.text._ZN7cutlass13device_kernelIN5flash11enable_sm90INS1_16FlashAttnFwdSm90INS1_25CollectiveMainloopFwdSm90ILi2EN4cute5tupleIJNS5_1CILi1EEES8_S8_EEENS6_IJNS7_ILi128EEENS7_ILi96EEENS7_ILi192EEEEEELi192ENS_6half_tEfNS_4arch4Sm90ELb0ELb1ELb1ELb0ELb1ELb0ELb0ELb1ELb1ELb1ELb1ELb0EEENS1_21CollectiveEpilogueFwdINS6_IJSA_SC_SB_EEES9_SE_SG_Li256ELb0ELb1ELb1ELb0EEENS1_19SingleTileSchedulerILb0ELb1ELb1ELi128EEEEEEEEEvNT_6ParamsE,"ax",@progbits
	.align	128
.text._ZN7cutlass13device_kernelIN5flash11enable_sm90INS1_16FlashAttnFwdSm90INS1_25CollectiveMainloopFwdSm90ILi2EN4cute5tupleIJNS5_1CILi1EEES8_S8_EEENS6_IJNS7_ILi128EEENS7_ILi96EEENS7_ILi192EEEEEELi192ENS_6half_tEfNS_4arch4Sm90ELb0ELb1ELb1ELb0ELb1ELb0ELb0ELb1ELb1ELb1ELb1ELb0EEENS1_21CollectiveEpilogueFwdINS6_IJSA_SC_SB_EEES9_SE_SG_Li256ELb0ELb1ELb1ELb0EEENS1_19SingleTileSchedulerILb0ELb1ELb1ELi128EEEEEEEEEvNT_6ParamsE:
        .type           _ZN7cutlass13device_kernelIN5flash11enable_sm90INS1_16FlashAttnFwdSm90INS1_25CollectiveMainloopFwdSm90ILi2EN4cute5tupleIJNS5_1CILi1EEES8_S8_EEENS6_IJNS7_ILi128EEENS7_ILi96EEENS7_ILi192EEEEEELi192ENS_6half_tEfNS_4arch4Sm90ELb0ELb1ELb1ELb0ELb1ELb0ELb0ELb1ELb1ELb1ELb1ELb0EEENS1_21CollectiveEpilogueFwdINS6_IJSA_SC_SB_EEES9_SE_SG_Li256ELb0ELb1ELb1ELb0EEENS1_19SingleTileSchedulerILb0ELb1ELb1ELi128EEEEEEEEEvNT_6ParamsE,@function
        .size           _ZN7cutlass13device_kernelIN5flash11enable_sm90INS1_16FlashAttnFwdSm90INS1_25CollectiveMainloopFwdSm90ILi2EN4cute5tupleIJNS5_1CILi1EEES8_S8_EEENS6_IJNS7_ILi128EEENS7_ILi96EEENS7_ILi192EEEEEELi192ENS_6half_tEfNS_4arch4Sm90ELb0ELb1ELb1ELb0ELb1ELb0ELb0ELb1ELb1ELb1ELb1ELb0EEENS1_21CollectiveEpilogueFwdINS6_IJSA_SC_SB_EEES9_SE_SG_Li256ELb0ELb1ELb1ELb0EEENS1_19SingleTileSchedulerILb0ELb1ELb1ELi128EEEEEEEEEvNT_6ParamsE,(.L_x_3214 - _ZN7cutlass13device_kernelIN5flash11enable_sm90INS1_16FlashAttnFwdSm90INS1_25CollectiveMainloopFwdSm90ILi2EN4cute5tupleIJNS5_1CILi1EEES8_S8_EEENS6_IJNS7_ILi128EEENS7_ILi96EEENS7_ILi192EEEEEELi192ENS_6half_tEfNS_4arch4Sm90ELb0ELb1ELb1ELb0ELb1ELb0ELb0ELb1ELb1ELb1ELb1ELb0EEENS1_21CollectiveEpilogueFwdINS6_IJSA_SC_SB_EEES9_SE_SG_Li256ELb0ELb1ELb1ELb0EEENS1_19SingleTileSchedulerILb0ELb1ELb1ELi128EEEEEEEEEvNT_6ParamsE)
        .other          _ZN7cutlass13device_kernelIN5flash11enable_sm90INS1_16FlashAttnFwdSm90INS1_25CollectiveMainloopFwdSm90ILi2EN4cute5tupleIJNS5_1CILi1EEES8_S8_EEENS6_IJNS7_ILi128EEENS7_ILi96EEENS7_ILi192EEEEEELi192ENS_6half_tEfNS_4arch4Sm90ELb0ELb1ELb1ELb0ELb1ELb0ELb0ELb1ELb1ELb1ELb1ELb0EEENS1_21CollectiveEpilogueFwdINS6_IJSA_SC_SB_EEES9_SE_SG_Li256ELb0ELb1ELb1ELb0EEENS1_19SingleTileSchedulerILb0ELb1ELb1ELi128EEEEEEEEEvNT_6ParamsE,@"STO_CUDA_ENTRY STV_DEFAULT"
_ZN7cutlass13device_kernelIN5flash11enable_sm90INS1_16FlashAttnFwdSm90INS1_25CollectiveMainloopFwdSm90ILi2EN4cute5tupleIJNS5_1CILi1EEES8_S8_EEENS6_IJNS7_ILi128EEENS7_ILi96EEENS7_ILi192EEEEEELi192ENS_6half_tEfNS_4arch4Sm90ELb0ELb1ELb1ELb0ELb1ELb0ELb0ELb1ELb1ELb1ELb1ELb0EEENS1_21CollectiveEpilogueFwdINS6_IJSA_SC_SB_EEES9_SE_SG_Li256ELb0ELb1ELb1ELb0EEENS1_19SingleTileSchedulerILb0ELb1ELb1ELi128EEEEEEEEEvNT_6ParamsE:
        /* <DEDUP_REMOVED lines=45> */
.L_x_962:
        /* <DEDUP_REMOVED lines=22> */
.L_x_963:
        /* <DEDUP_REMOVED lines=18> */
.L_x_964:
        /* <DEDUP_REMOVED lines=22> */
.L_x_965:
        /* <DEDUP_REMOVED lines=23> */
.L_x_966:
        /* <DEDUP_REMOVED lines=11> */
.L_x_969:
        /* <DEDUP_REMOVED lines=14> */
[----:B------:R-:W-:Y:S01]  /*09b0*/  IMAD.U32 R0, RZ, RZ, UR10 ;  /* 0x0000000aff007e24 */ /* 0x000fe2000f8e00ff */
[----:B--2---:R-:W-:Y:S01]  /*09c0*/  ISETP.LE.AND P0, PT, RZ, UR8, PT ;  /* 0x00000008ff007c0c */ /* 0x004fe2000bf03270 */
[----:B------:R-:W-:-:S03]  /*09d0*/  UIADD3 UR4, -UR10, URZ, URZ ;  /* 0x0000003f0a047290 */ /* 0x000fc6000fffe13f */
[----:B------:R4:W-:Y:S01]  /*09e0*/  STL [R1], R0 ;  /* 0x0000000001007387 */ /* 0x0009e20000100800 */
[----:B------:R-:W-:-:S08]  /*09f0*/  UIMAD UR6, UR7, UR4, UR6 ;  /* 0x00000004070672a4 */ /* 0x000fd0000f8e0206 */
[----:B------:R-:W-:Y:S05]  /*0a00*/  @!P0 BRA `(.L_x_970) ;  /* 0x0000014800d88947 */ /* 0x000fea0003800000 */
[----:B0-----:R-:W0:Y:S01]  /*0a10*/  LDC.64 R2, c[0x0][0x418] ;  /* 0x00010600ff027b82 */ /* 0x001e220000000a00 */
[----:B------:R-:W-:Y:S01]  /*0a20*/  ULDC UR4, c[0x0][0x448] ;  /* 0x0001120000047ab9 */ /* 0x000fe20000000800 */
[----:B------:R-:W-:Y:S01]  /*0a30*/  VIADD R121, R25, 0xffffff80 ;  /* 0xffffff8019797836 */ /* 0x000fe20000000000 */
[----:B------:R-:W-:-:S04]  /*0a40*/  UISETP.NE.AND UP0, UPT, UR4, 0x1, UPT ;  /* 0x000000010400788c */ /* 0x000fc8000bf05270 */
[----:B------:R-:W-:Y:S01]  /*0a50*/  UP2UR UR4, UPR, URZ, 0x1 ;  /* 0x000000013f047883 */ /* 0x000fe20008000000 */
[----:B------:R-:W4:Y:S05]  /*0a60*/  LDC R120, c[0x0][0x288] ;  /* 0x0000a200ff787b82 */ /* 0x000f2a0000000800 */
[----:B------:R-:W-:Y:S01]  /*0a70*/  IMAD.U32 R19, RZ, RZ, UR4 ;  /* 0x00000004ff137e24 */ /* 0x000fe2000f8e00ff */
[----:B------:R-:W-:Y:S01]  /*0a80*/  @UP0 ULDC UR9, c[0x0][0x44c] ;  /* 0x0001130000090ab9 */ /* 0x000fe20000000800 */
[----:B------:R-:W-:Y:S01]  /*0a90*/  @UP0 ULDC UR11, c[0x0][0x450] ;  /* 0x00011400000b0ab9 */ /* 0x000fe20000000800 */
[----:B------:R-:W1:Y:S01]  /*0aa0*/  LDC R17, c[0x0][0x424] ;  /* 0x00010900ff117b82 */ /* 0x000e620000000800 */
[----:B------:R-:W-:-:S07]  /*0ab0*/  ULDC.64 UR4, c[0x0][0x9e0] ;  /* 0x0002780000047ab9 */ /* 0x000fce0000000a00 */
[----:B------:R-:W2:Y:S01]  /*0ac0*/  S2UR UR38, SR_CTAID.X ;  /* 0x00000000002679c3 */ /* 0x000ea20000002500 */
[----:B0-----:R-:W-:-:S04]  /*0ad0*/  ISETP.NE.U32.AND P0, PT, R2, RZ, PT ;  /* 0x000000ff0200720c */ /* 0x001fc80003f05070 */
[----:B------:R-:W-:-:S03]  /*0ae0*/  ISETP.NE.AND.EX P0, PT, R3, RZ, PT, P0 ;  /* 0x000000ff0300720c */ /* 0x000fc60003f05300 */
[----:B------:R-:W0:Y:S01]  /*0af0*/  LDC R4, c[0x0][0x2f0] ;  /* 0x0000bc00ff047b82 */ /* 0x000e220000000800 */
[----:B----4-:R-:W-:Y:S02]  /*0b00*/  IADD3 R0, -R120, 0x1, RZ ;  /* 0x0000000178007810 */ /* 0x010fe40007ffe1ff */
[----:B-1----:R-:W-:Y:S01]  /*0b10*/  SEL R17, R17, 0x1, P0 ;  /* 0x0000000111117807 */ /* 0x002fe20000000000 */
[----:B--2---:R-:W-:-:S04]  /*0b20*/  USHF.L.U32 UR38, UR38, 0x7, URZ ;  /* 0x0000000726267899 */ /* 0x004fc8000800063f */
[----:B------:R-:W-:Y:S02]  /*0b30*/  @UP0 UIADD3 UR8, UR38, 0x7f, URZ ;  /* 0x0000007f26080890 */ /* 0x000fe4000fffe03f */
[----:B------:R-:W-:Y:S01]  /*0b40*/  UIADD3 UR7, UR38, 0x7f, URZ ;  /* 0x0000007f26077890 */ /* 0x000fe2000fffe03f */
[CC--:B0-----:R-:W-:Y:S01]  /*0b50*/  IMAD R0, R17.reuse, R4.reuse, R0 ;  /* 0x0000000411007224 */ /* 0x0c1fe200078e0200 */
[----:B------:R-:W-:Y:S01]  /*0b60*/  UIMAD.WIDE.U32 UR8, UR8, UR9, URZ ;  /* 0x00000009080872a5 */ /* 0x000fe2000f8e003f */
[----:B------:R-:W-:-:S03]  /*0b70*/  IMAD R23, R17, R4, RZ ;  /* 0x0000000411177224 */ /* 0x000fc600078e02ff */
[----:B------:R-:W-:Y:S01]  /*0b80*/  R2UR UR10, R0 ;  /* 0x00000000000a72ca */ /* 0x000fe200000e0000 */
[----:B------:R-:W-:Y:S02]  /*0b90*/  @UP0 USHF.R.U32.HI UR7, URZ, UR11, UR9 ;  /* 0x0000000b3f070299 */ /* 0x000fe40008011609 */
[----:B------:R-:W-:-:S04]  /*0ba0*/  UISETP.GE.AND UP0, UPT, UR5, 0x1, UPT ;  /* 0x000000010500788c */ /* 0x000fc8000bf06270 */
[----:B------:R-:W-:Y:S02]  /*0bb0*/  UP2UR UR8, UPR, URZ, 0x1 ;  /* 0x000000013f087883 */ /* 0x000fe40008000000 */
[----:B------:R-:W-:-:S04]  /*0bc0*/  PLOP3.LUT P0, PT, PT, PT, UP0, 0x40, 0x0 ;  /* 0x000000000000781c */ /* 0x000fc80003f0e808 */
[----:B------:R-:W-:Y:S01]  /*0bd0*/  UIADD3 UR7, UR10, UR7, URZ ;  /* 0x000000070a077290 */ /* 0x000fe2000fffe03f */
[----:B------:R-:W-:-:S03]  /*0be0*/  IMAD.U32 R18, RZ, RZ, UR8 ;  /* 0x00000008ff127e24 */ /* 0x000fc6000f8e00ff */
[----:B------:R-:W-:-:S06]  /*0bf0*/  UIADD3 UR4, UR7, UR4, URZ ;  /* 0x0000000407047290 */ /* 0x000fcc000fffe03f */
[----:B------:R-:W-:Y:S01]  /*0c00*/  IMAD.U32 R0, RZ, RZ, UR4 ;  /* 0x00000004ff007e24 */ /* 0x000fe2000f8e00ff */
[----:B------:R-:W-:Y:S06]  /*0c10*/  @P0 BRA `(.L_x_971) ;  /* 0x0000000000400947 */ /* 0x000fec0003800000 */
[----:B------:R-:W-:Y:S01]  /*0c20*/  ISETP.LT.AND P0, PT, RZ, UR7, PT ;  /* 0x00000007ff007c0c */ /* 0x000fe2000bf01270 */
[----:B------:R-:W-:-:S12]  /*0c30*/  UIADD3 UR4, UR7, -0x1, URZ ;  /* 0xffffffff07047890 */ /* 0x000fd8000fffe03f */
[----:B------:R-:W-:Y:S05]  /*0c40*/  @P0 BRA `(.L_x_972) ;  /* 0x00000000001c0947 */ /* 0x000fea0003800000 */
[----:B------:R-:W-:Y:S02]  /*0c50*/  UISETP.NE.AND UP0, UPT, UR5, 0x1, UPT ;  /* 0x000000010500788c */ /* 0x000fe4000bf05270 */
[----:B------:R-:W-:-:S09]  /*0c60*/  UIADD3 UR4, -UR7, URZ, URZ ;  /* 0x0000003f07047290 */ /* 0x000fd2000fffe13f */
[----:B------:R-:W-:Y:S02]  /*0c70*/  @UP0 ULDC.64 UR10, c[0x0][0x9e8] ;  /* 0x00027a00000a0ab9 */ /* 0x000fe40000000a00 */
[----:B------:R-:W-:-:S04]  /*0c80*/  UIMAD.WIDE.U32 UR8, UR4, UR10, URZ ;  /* 0x0000000a040872a5 */ /* 0x000fc8000f8e003f */
[----:B------:R-:W-:-:S04]  /*0c90*/  @UP0 USHF.R.U32.HI UR4, URZ, UR11, UR9 ;  /* 0x0000000b3f040299 */ /* 0x000fc80008011609 */
[----:B------:R-:W-:Y:S01]  /*0ca0*/  ULOP3.LUT UR4, URZ, UR4, URZ, 0x33, !UPT ;  /* 0x000000043f047292 */ /* 0x000fe2000f8e333f */
[----:B------:R-:W-:Y:S11]  /*0cb0*/  BRA `(.L_x_973) ;  /* 0x0000000000107947 */ /* 0x000ff60003800000 */
.L_x_972:
[----:B------:R-:W-:-:S11]  /*0cc0*/  UISETP.NE.AND UP0, UPT, UR5, 0x1, UPT ;  /* 0x000000010500788c */ /* 0x000fd6000bf05270 */
[----:B------:R-:W-:Y:S02]  /*0cd0*/  @UP0 ULDC.64 UR10, c[0x0][0x9e8] ;  /* 0x00027a00000a0ab9 */ /* 0x000fe40000000a00 */
[----:B------:R-:W-:-:S04]  /*0ce0*/  UIMAD.WIDE.U32 UR8, UR4, UR10, URZ ;  /* 0x0000000a040872a5 */ /* 0x000fc8000f8e003f */
[----:B------:R-:W-:-:S12]  /*0cf0*/  @UP0 USHF.R.U32.HI UR4, URZ, UR11, UR9 ;  /* 0x0000000b3f040299 */ /* 0x000fd80008011609 */
.L_x_973:
[----:B------:R-:W-:-:S06]  /*0d00*/  UIMAD UR4, UR4, UR5, UR5 ;  /* 0x00000005040472a4 */ /* 0x000fcc000f8e0205 */
[----:B------:R-:W-:-:S07]  /*0d10*/  VIMNMX R0, R0, UR4, PT ;  /* 0x0000000400007c48 */ /* 0x000fce000bfe0100 */
.L_x_971:
[----:B------:R-:W-:Y:S01]  /*0d20*/  R2UR UR4, R19 ;  /* 0x00000000130472ca */ /* 0x000fe200000e0000 */
[CC--:B------:R-:W-:Y:S02]  /*0d30*/  IMAD R120, R17.reuse, R4.reuse, -R120 ;  /* 0x0000000411787224 */ /* 0x0c0fe400078e0a78 */
[----:B------:R-:W-:Y:S02]  /*0d40*/  VIADD R2, R0, 0x5f ;  /* 0x0000005f00027836 */ /* 0x000fe40000000000 */
[----:B------:R-:W-:Y:S01]  /*0d50*/  IMAD R0, R17, R4, 0x5f ;  /* 0x0000005f11007424 */ /* 0x000fe200078e0204 */
[----:B------:R-:W-:Y:S01]  /*0d60*/  R2UR UR7, R120 ;  /* 0x00000000780772ca */ /* 0x000fe200000e0000 */
[----:B------:R-:W-:-:S04]  /*0d70*/  IMAD.HI R2, R2, 0x2aaaaaab, RZ ;  /* 0x2aaaaaab02027827 */ /* 0x000fc800078e02ff */
[----:B------:R-:W-:Y:S01]  /*0d80*/  IMAD.HI R0, R0, 0x2aaaaaab, RZ ;  /* 0x2aaaaaab00007827 */ /* 0x000fe200078e02ff */
[----:B------:R-:W-:Y:S01]  /*0d90*/  SHF.R.U32.HI R5, RZ, 0x1f, R2 ;  /* 0x0000001fff057819 */ /* 0x000fe20000011602 */
[----:B------:R-:W-:-:S03]  /*0da0*/  UISETP.NE.AND UP0, UPT, UR4, URZ, UPT ;  /* 0x0000003f0400728c */ /* 0x000fc6000bf05270 */
[----:B------:R-:W-:Y:S01]  /*0db0*/  UMOV UR4, UR38 ;  /* 0x0000002600047c82 */ /* 0x000fe20008000000 */
[----:B------:R-:W-:Y:S02]  /*0dc0*/  SHF.R.U32.HI R3, RZ, 0x1f, R0 ;  /* 0x0000001fff037819 */ /* 0x000fe40000011600 */
[----:B------:R-:W-:Y:S02]  /*0dd0*/  LEA.HI.SX32 R2, R2, R5, 0x1c ;  /* 0x0000000502027211 */ /* 0x000fe400078fe2ff */
[----:B------:R-:W-:-:S03]  /*0de0*/  LEA.HI.SX32 R3, R0, R3, 0x1c ;  /* 0x0000000300037211 */ /* 0x000fc600078fe2ff */
[----:B------:R-:W-:Y:S01]  /*0df0*/  @UP0 ULDC UR8, c[0x0][0x44c] ;  /* 0x0001130000080ab9 */ /* 0x000fe20000000800 */
[----:B------:R-:W-:Y:S01]  /*0e00*/  @UP0 ULDC UR10, c[0x0][0x450] ;  /* 0x00011400000a0ab9 */ /* 0x000fe20000000800 */
[----:B------:R-:W-:Y:S01]  /*0e10*/  UIMAD.WIDE.U32 UR8, UR38, UR8, URZ ;  /* 0x00000008260872a5 */ /* 0x000fe2000f8e003f */
[----:B------:R-:W-:-:S03]  /*0e20*/  VIMNMX R16, R3, R2, PT ;  /* 0x0000000203107248 */ /* 0x000fc60003fe0100 */
[----:B------:R-:W-:Y:S02]  /*0e30*/  @UP0 USHF.R.U32.HI UR4, URZ, UR10, UR9 ;  /* 0x0000000a3f040299 */ /* 0x000fe40008011609 */
[----:B------:R-:W-:Y:S02]  /*0e40*/  UISETP.GE.AND UP0, UPT, UR5, 0x1, UPT ;  /* 0x000000010500788c */ /* 0x000fe4000bf06270 */
[----:B------:R-:W-:-:S03]  /*0e50*/  UIADD3 UR4, UR7, UR4, URZ ;  /* 0x0000000407047290 */ /* 0x000fc6000fffe03f */
[----:B------:R-:W-:Y:S01]  /*0e60*/  ULDC UR7, c[0x0][0x9dc] ;  /* 0x0002770000077ab9 */ /* 0x000fe20000000800 */
[----:B------:R-:W-:Y:S01]  /*0e70*/  PLOP3.LUT P0, PT, PT, PT, UP0, 0x40, 0x0 ;  /* 0x000000000000781c */ /* 0x000fe20003f0e808 */
[----:B------:R-:W-:-:S12]  /*0e80*/  UIADD3 UR7, UR4, -UR7, URZ ;  /* 0x8000000704077290 */ /* 0x000fd8000fffe03f */
[----:B------:R-:W-:Y:S05]  /*0e90*/  @P0 BRA `(.L_x_974) ;  /* 0x0000000000440947 */ /* 0x000fea0003800000 */
[----:B------:R-:W-:-:S06]  /*0ea0*/  UISETP.GT.AND UP0, UPT, UR4, -0x1, UPT ;  /* 0xffffffff0400788c */ /* 0x000fcc000bf04270 */
[----:B------:R-:W-:-:S13]  /*0eb0*/  PLOP3.LUT P0, PT, PT, PT, UP0, 0x80, 0x0 ;  /* 0x000000000000781c */ /* 0x000fda0003f0f008 */
[----:B------:R-:W-:Y:S05]  /*0ec0*/  @P0 BRA `(.L_x_975) ;  /* 0x00000000001c0947 */ /* 0x000fea0003800000 */
[----:B------:R-:W-:Y:S02]  /*0ed0*/  UISETP.NE.AND UP0, UPT, UR5, 0x1, UPT ;  /* 0x000000010500788c */ /* 0x000fe4000bf05270 */
[----:B------:R-:W-:-:S09]  /*0ee0*/  ULOP3.LUT UR4, URZ, UR4, URZ, 0x33, !UPT ;  /* 0x000000043f047292 */ /* 0x000fd2000f8e333f */
[----:B------:R-:W-:Y:S02]  /*0ef0*/  @UP0 ULDC.64 UR10, c[0x0][0x9e8] ;  /* 0x00027a00000a0ab9 */ /* 0x000fe40000000a00 */
[----:B------:R-:W-:-:S04]  /*0f00*/  UIMAD.WIDE.U32 UR8, UR4, UR10, URZ ;  /* 0x0000000a040872a5 */ /* 0x000fc8000f8e003f */
[----:B------:R-:W-:-:S04]  /*0f10*/  @UP0 USHF.R.U32.HI UR4, URZ, UR11, UR9 ;  /* 0x0000000b3f040299 */ /* 0x000fc80008011609 */
[----:B------:R-:W-:Y:S01]  /*0f20*/  ULOP3.LUT UR4, URZ, UR4, URZ, 0x33, !UPT ;  /* 0x000000043f047292 */ /* 0x000fe2000f8e333f */
[----:B------:R-:W-:Y:S11]  /*0f30*/  BRA `(.L_x_976) ;  /* 0x0000000000107947 */ /* 0x000ff60003800000 */
.L_x_975:
[----:B------:R-:W-:-:S11]  /*0f40*/  UISETP.NE.AND UP0, UPT, UR5, 0x1, UPT ;  /* 0x000000010500788c */ /* 0x000fd6000bf05270 */
[----:B------:R-:W-:Y:S02]  /*0f50*/  @UP0 ULDC.64 UR10, c[0x0][0x9e8] ;  /* 0x00027a00000a0ab9 */ /* 0x000fe40000000a00 */
[----:B------:R-:W-:-:S04]  /*0f60*/  UIMAD.WIDE.U32 UR8, UR4, UR10, URZ ;  /* 0x0000000a040872a5 */ /* 0x000fc8000f8e003f */
[----:B------:R-:W-:-:S12]  /*0f70*/  @UP0 USHF.R.U32.HI UR4, URZ, UR11, UR9 ;  /* 0x0000000b3f040299 */ /* 0x000fd80008011609 */
.L_x_976:
[----:B------:R-:W-:-:S04]  /*0f80*/  UIMAD UR4, UR4, UR5, URZ ;  /* 0x00000005040472a4 */ /* 0x000fc8000f8e023f */
[----:B------:R-:W-:-:S04]  /*0f90*/  UISETP.LT.AND UP0, UPT, UR7, UR4, UPT ;  /* 0x000000040700728c */ /* 0x000fc8000bf01270 */
[----:B------:R-:W-:-:S12]  /*0fa0*/  USEL UR7, UR7, UR4, !UP0 ;  /* 0x0000000407077287 */ /* 0x000fd8000c000000 */
.L_x_974:
[----:B------:R-:W-:Y:S02]  /*0fb0*/  UIMAD.WIDE UR4, UR7, 0x2aaaaaab, URZ ;  /* 0x2aaaaaab070478a5 */ /* 0x000fe4000f8e023f */
[----:B------:R-:W-:Y:S02]  /*0fc0*/  USHF.R.U32.HI UR11, URZ, 0x10, UR6 ;  /* 0x000000103f0b7899 */ /* 0x000fe40008011606 */
[----:B------:R-:W-:Y:S02]  /*0fd0*/  USHF.R.U32.HI UR4, URZ, 0x1f, UR5 ;  /* 0x0000001f3f047899 */ /* 0x000fe40008011605 */
[----:B------:R-:W-:Y:S02]  /*0fe0*/  ULOP3.LUT UR7, UR6, 0xffff, URZ, 0xc0, !UPT ;  /* 0x0000ffff06077892 */ /* 0x000fe4000f8ec03f */
[----:B------:R-:W-:-:S04]  /*0ff0*/  ULEA.HI.SX32 UR4, UR5, UR4, 0x1c ;  /* 0x0000000405047291 */ /* 0x000fc8000f8fe23f */
[----:B------:R-:W-:-:S04]  /*1000*/  UISETP.LT.AND UP0, UPT, URZ, UR4, UPT ;  /* 0x000000043f00728c */ /* 0x000fc8000bf01270 */
[----:B------:R-:W-:Y:S02]  /*1010*/  USEL UR10, URZ, UR4, !UP0 ;  /* 0x000000043f0a7287 */ /* 0x000fe4000c000000 */
[----:B------:R-:W-:Y:S01]  /*1020*/  UISETP.NE.AND UP0, UPT, UR11, URZ, UPT ;  /* 0x0000003f0b00728c */ /* 0x000fe2000bf05270 */
[----:B------:R-:W-:-:S03]  /*1030*/  UMOV UR4, URZ ;  /* 0x0000003f00047c82 */ /* 0x000fc60008000000 */
[----:B------:R-:W-:-:S07]  /*1040*/  ISETP.GT.AND P0, PT, R16, UR10, PT ;  /* 0x0000000a10007c0c */ /* 0x000fce000bf04270 */
[----:B------:R-:W-:-:S06]  /*1050*/  @!UP0 ULDC UR11, c[0x0][0x9f0] ;  /* 0x00027c00000b8ab9 */ /* 0x000fcc0000000800 */
[----:B------:R-:W-:Y:S05]  /*1060*/  @!P0 BRA `(.L_x_977) ;  /* 0x00000000008c8947 */ /* 0x000fea0003800000 */
[----:B------:R-:W-:Y:S01]  /*1070*/  IMAD.U32 R5, RZ, RZ, UR11 ;  /* 0x0000000bff057e24 */ /* 0x000fe2000f8e00ff */
[----:B------:R-:W-:-:S04]  /*1080*/  UMOV UR4, URZ ;  /* 0x0000003f00047c82 */ /* 0x000fc80008000000 */
[----:B------:R-:W-:-:S04]  /*1090*/  IABS R0, R5 ;  /* 0x0000000500007213 */ /* 0x000fc80000000000 */
[----:B------:R-:W-:Y:S02]  /*10a0*/  R2UR UR12, R0 ;  /* 0x00000000000c72ca */ /* 0x000fe400000e0000 */
[----:B------:R-:W-:Y:S02]  /*10b0*/  IADD3 R0, R5, -0x1, R16 ;  /* 0xffffffff05007810 */ /* 0x000fe40007ffe010 */
[----:B------:R-:W-:Y:S02]  /*10c0*/  IABS R5, R5 ;  /* 0x0000000500057213 */ /* 0x000fe40000000000 */
[----:B------:R-:W-:Y:S02]  /*10d0*/  R2UR UR6, R0 ;  /* 0x00000000000672ca */ /* 0x000fe400000e0000 */
[----:B------:R-:W-:-:S05]  /*10e0*/  IADD3 R5, RZ, -R5, RZ ;  /* 0x80000005ff057210 */ /* 0x000fca0007ffe0ff */
[----:B------:R-:W0:Y:S06]  /*10f0*/  I2F.RP R2, UR12 ;  /* 0x0000000c00027d06 */ /* 0x000e2c0008209400 */
[----:B------:R-:W-:-:S06]  /*1100*/  UIADD3 UR6, -UR10, UR6, URZ ;  /* 0x000000060a067290 */ /* 0x000fcc000fffe13f */
[----:B------:R-:W-:Y:S01]  /*1110*/  IMAD.U32 R0, RZ, RZ, UR6 ;  /* 0x00000006ff007e24 */ /* 0x000fe2000f8e00ff */
[----:B------:R-:W-:Y:S01]  /*1120*/  ULOP3.LUT UR6, UR6, UR11, URZ, 0x3c, !UPT ;  /* 0x0000000b06067292 */ /* 0x000fe2000f8e3c3f */
[----:B0-----:R-:W0:Y:S03]  /*1130*/  MUFU.RCP R2, R2 ;  /* 0x0000000200027308 */ /* 0x001e260000001000 */
[----:B------:R-:W-:-:S04]  /*1140*/  IABS R0, R0 ;  /* 0x0000000000007213 */ /* 0x000fc80000000000 */
[----:B------:R-:W-:Y:S01]  /*1150*/  R2UR UR9, R0 ;  /* 0x00000000000972ca */ /* 0x000fe200000e0000 */
[----:B------:R-:W-:Y:S02]  /*1160*/  IMAD.MOV.U32 R0, RZ, RZ, R5 ;  /* 0x000000ffff007224 */ /* 0x000fe400078e0005 */
[----:B0-----:R-:W-:-:S06]  /*1170*/  VIADD R3, R2, 0xffffffe ;  /* 0x0ffffffe02037836 */ /* 0x001fcc0000000000 */
        /* <DEDUP_REMOVED lines=18> */
.L_x_977:
[----:B------:R-:W-:Y:S02]  /*12a0*/  UIMAD UR5, UR7, UR4, UR10 ;  /* 0x00000004070572a4 */ /* 0x000fe4000f8e020a */
[----:B------:R-:W-:Y:S01]  /*12b0*/  IMAD.U32 R3, RZ, RZ, UR4 ;  /* 0x00000004ff037e24 */ /* 0x000fe2000f8e00ff */
[----:B------:R-:W-:Y:S01]  /*12c0*/  PLOP3.LUT P0, PT, PT, PT, PT, 0x80, 0x0 ;  /* 0x000000000000781c */ /* 0x000fe20003f0f070 */
[----:B------:R-:W-:Y:S01]  /*12d0*/  IMAD.MOV.U32 R0, RZ, RZ, RZ ;  /* 0x000000ffff007224 */ /* 0x000fe200078e00ff */
[----:B------:R-:W-:Y:S01]  /*12e0*/  CS2R R118, SRZ ;  /* 0x0000000000767805 */ /* 0x000fe2000001ff00 */
[----:B------:R-:W-:Y:S01]  /*12f0*/  IMAD.MOV.U32 R2, RZ, RZ, RZ ;  /* 0x000000ffff027224 */ /* 0x000fe200078e00ff */
[----:B------:R-:W-:Y:S01]  /*1300*/  VIADDMNMX R16, R3, UR5, R16, PT ;  /* 0x0000000503107c46 */ /* 0x000fe2000b800110 */
[----:B------:R-:W-:Y:S01]  /*1310*/  IMAD.U32 R22, RZ, RZ, UR5 ;  /* 0x00000005ff167e24 */ /* 0x000fe2000f8e00ff */
[----:B------:R-:W-:Y:S02]  /*1320*/  CS2R R116, SRZ ;  /* 0x0000000000747805 */ /* 0x000fe4000001ff00 */
[----:B------:R-:W-:-:S02]  /*1330*/  CS2R R114, SRZ ;  /* 0x0000000000727805 */ /* 0x000fc4000001ff00 */
[----:B------:R-:W-:Y:S02]  /*1340*/  ISETP.GT.AND P1, PT, R16, UR5, PT ;  /* 0x0000000510007c0c */ /* 0x000fe4000bf24270 */
        /* <DEDUP_REMOVED lines=44> */
[----:B------:R-:W-:Y:S01]  /*1610*/  CS2R R24, SRZ ;  /* 0x0000000000187805 */ /* 0x000fe2000001ff00 */
[----:B------:R-:W-:Y:S06]  /*1620*/  @!P1 BRA `(.L_x_978) ;  /* 0x000000dc00fc9947 */ /* 0x000fec0003800000 */
[----:B------:R-:W-:Y:S01]  /*1630*/  SHF.R.S32.HI R72, RZ, 0x1f, R121 ;  /* 0x0000001fff487819 */ /* 0x000fe20000011479 */
[----:B------:R-:W0:Y:S01]  /*1640*/  S2UR UR6, SR_CgaCtaId ;  /* 0x00000000000679c3 */ /* 0x000e220000008800 */
[----:B------:R-:W-:Y:S02]  /*1650*/  UMOV UR39, 0x400 ;  /* 0x0000040000277882 */ /* 0x000fe40000000000 */
[----:B------:R-:W-:-:S04]  /*1660*/  LEA.HI R73, R72, R121, RZ, 0x7 ;  /* 0x0000007948497211 */ /* 0x000fc800078f38ff */
[----:B------:R-:W-:-:S05]  /*1670*/  SHF.R.S32.HI R74, RZ, 0x7, R73 ;  /* 0x00000007ff4a7819 */ /* 0x000fca0000011449 */
        /* <DEDUP_REMOVED lines=20> */
[----:B------:R-:W-:Y:S01]  /*17c0*/  IMAD.U32 R10, RZ, RZ, UR6 ;  /* 0x00000006ff0a7e24 */ /* 0x000fe2000f8e00ff */
[----:B------:R-:W-:Y:S01]  /*17d0*/  MOV R8, 0x70 ;  /* 0x0000007000087802 */ /* 0x000fe20000000f00 */
[----:B------:R-:W-:Y:S02]  /*17e0*/  IMAD.U32 R6, RZ, RZ, UR4 ;  /* 0x00000004ff067e24 */ /* 0x000fe4000f8e00ff */
[----:B------:R-:W-:-:S02]  /*17f0*/  IMAD.U32 R7, RZ, RZ, UR5 ;  /* 0x00000005ff077e24 */ /* 0x000fc4000f8e00ff */
[----:B------:R-:W-:Y:S02]  /*1800*/  IMAD.U32 R11, RZ, RZ, UR7 ;  /* 0x00000007ff0b7e24 */ /* 0x000fe4000f8e00ff */
[----:B------:R-:W-:Y:S02]  /*1810*/  IMAD.MOV.U32 R12, RZ, RZ, 0x1 ;  /* 0x00000001ff0c7424 */ /* 0x000fe400078e00ff */
[----:B0-----:R-:W-:-:S07]  /*1820*/  IMAD.MOV.U32 R13, RZ, RZ, RZ ;  /* 0x000000ffff0d7224 */ /* 0x001fce00078e00ff */
[----:B------:R-:W-:-:S07]  /*1830*/  LEPC R20, `(.L_x_979) ;  /* 0x000000001014794e */ /* 0x000fce0000000000 */
[----:B-1----:R-:W-:Y:S05]  /*1840*/  CALL.ABS.NOINC R2 ;  /* 0x0000000002007343 */ /* 0x002fea0003c00000 */
.L_x_979:
[----:B------:R-:W-:-:S04]  /*1850*/  SHF.L.U32 R0, RZ, 0x1f, RZ ;  /* 0x0000001fff007819 */ /* 0x000fc800000006ff */
[----:B------:R-:W0:Y:S02]  /*1860*/  SYNCS.PHASECHK.TRANS64.TRYWAIT P0, [UR39+0x30800], R0 ;  /* 0x03080000ff0075a7 */ /* 0x000e240008000167 */
[----:B0-----:R-:W-:Y:S05]  /*1870*/  @!P0 BRA `(.L_x_980) ;  /* 0x0000013c00448947 */ /* 0x001fea0003800000 */
.L_x_1113:
[----:B------:R-:W2:Y:S02]  /*1880*/  LDL R2, [R1+0x4] ;  /* 0x0000040001027983 */ /* 0x000ea40000100800 */
[----:B--2---:R-:W-:-:S13]  /*1890*/  R2UR UR4, R2 ;  /* 0x00000000020472ca */ /* 0x004fda00000e0000 */
[----:B------:R-:W-:-:S06]  /*18a0*/  ULOP3.LUT UR4, UR4, 0x1, URZ, 0xfc, !UPT ;  /* 0x0000000104047892 */ /* 0x000fcc000f8efc3f */
[----:B------:R-:W-:-:S05]  /*18b0*/  IMAD.U32 R2, RZ, RZ, UR4 ;  /* 0x00000004ff027e24 */ /* 0x000fca000f8e00ff */
[----:B------:R-:W-:-:S13]  /*18c0*/  ISETP.NE.AND P0, PT, R2, 0x3, PT ;  /* 0x000000030200780c */ /* 0x000fda0003f05270 */
[----:B------:R-:W-:Y:S05]  /*18d0*/  @!P0 BRA `(.L_x_981) ;  /* 0x0000000000048947 */ /* 0x000fea0003800000 */
[----:B------:R-:W-:Y:S01]  /*18e0*/  BPT.TRAP 0x1 ;  /* 0x000000040000795c */ /* 0x000fe20000300000 */
.L_x_981:
[----:B------:R1:W2:Y:S01]  /*18f0*/  SYNCS.PHASECHK.TRANS64.TRYWAIT P1, [UR39+0x30830], R0 ;  /* 0x03083000ff0075a7 */ /* 0x0002a20008020167 */
[----:B------:R-:W-:Y:S05]  /*1900*/  @!P0 BRA `(.L_x_982) ;  /* 0x0000000000048947 */ /* 0x000fea0003800000 */
[----:B------:R-:W-:Y:S01]  /*1910*/  BPT.TRAP 0x1 ;  /* 0x000000040000795c */ /* 0x000fe20000300000 */
.L_x_982:
[----:B------:R-:W-:-:S05]  /*1920*/  IMAD.U32 R4, RZ, RZ, UR40 ;  /* 0x00000028ff047e24 */ /* 0x000fca000f8e00ff */
[----:B------:R-:W-:Y:S01]  /*1930*/  LOP3.LUT R4, R4, 0x10000, RZ, 0xfc, !PT ;  /* 0x0001000004047812 */ /* 0x000fe200078efcff */
[----:B--2---:R-:W-:Y:S06]  /*1940*/  @P1 BRA `(.L_x_983) ;  /* 0x0000000000081947 */ /* 0x004fec0003800000 */
[----:B------:R-:W2:Y:S02]  /*1950*/  SYNCS.PHASECHK.TRANS64.TRYWAIT P1, [UR39+0x30830], R0 ;  /* 0x03083000ff0075a7 */ /* 0x000ea40008020167 */
[----:B--2---:R-:W-:Y:S05]  /*1960*/  @!P1 BRA `(.L_x_984) ;  /* 0x0000013c00209947 */ /* 0x004fea0003800000 */
.L_x_983:
[----:B------:R-:W-:Y:S05]  /*1970*/  WARPSYNC.ALL ;  /* 0x0000000000007948 */ /* 0x000fea0003800000 */
[----:B------:R-:W-:Y:S01]  /*1980*/  IMAD.MOV.U32 R5, RZ, RZ, 0x40000040 ;  /* 0x40000040ff057424 */ /* 0x000fe200078e00ff */
[----:B------:R-:W-:Y:S01]  /*1990*/  UIADD3 UR4, UR39, 0x1e400, URZ ;  /* 0x0001e40027047890 */ /* 0x000fe2000fffe03f */
[----:B------:R-:W-:Y:S01]  /*19a0*/  R2UR UR8, R4 ;  /* 0x00000000040872ca */ /* 0x000fe200000e0000 */
[----:B------:R-:W-:Y:S02]  /*19b0*/  WARPGROUP.ARRIVE ;  /* 0x00000000000079c5 */ /* 0x000fe40000000000 */
[----:B------:R-:W-:Y:S01]  /*19c0*/  R2UR UR9, R5 ;  /* 0x00000000050972ca */ /* 0x000fe200000e0000 */
[----:B------:R-:W-:Y:S01]  /*19d0*/  USHF.R.U32.HI UR4, URZ, 0x4, UR4 ;  /* 0x000000043f047899 */ /* 0x000fe20008011604 */
[----:B------:R-:W-:Y:S01]  /*19e0*/  UMOV UR11, 0x40000040 ;  /* 0x40000040000b7882 */ /* 0x000fe20000000000 */
[----:B------:R-:W-:-:S02]  /*19f0*/  UMOV UR7, 0x40000040 ;  /* 0x4000004000077882 */ /* 0x000fc40000000000 */
[----:B------:R-:W-:Y:S01]  /*1a00*/  ULOP3.LUT UR4, UR4, 0x3fff, URZ, 0xc0, !UPT ;  /* 0x00003fff04047892 */ /* 0x000fe2000f8ec03f */
[----:B------:R-:W-:Y:S01]  /*1a10*/  UMOV UR13, 0x40000040 ;  /* 0x40000040000d7882 */ /* 0x000fe20000000000 */
[----:B------:R-:W-:Y:S02]  /*1a20*/  UMOV UR15, 0x40000040 ;  /* 0x40000040000f7882 */ /* 0x000fe40000000000 */
[----:B------:R-:W-:Y:S01]  /*1a30*/  ULOP3.LUT UR30, UR4, 0x10000, URZ, 0xfc, !UPT ;  /* 0x00010000041e7892 */ /* 0x000fe2000f8efc3f */
[----:B------:R-:W-:Y:S01]  /*1a40*/  UMOV UR17, 0x40000040 ;  /* 0x4000004000117882 */ /* 0x000fe20000000000 */
[----:B------:R-:W-:Y:S02]  /*1a50*/  UMOV UR19, 0x40000040 ;  /* 0x4000004000137882 */ /* 0x000fe40000000000 */
[----:B------:R-:W-:Y:S02]  /*1a60*/  UIADD3 UR6, UR30, 0x2, URZ ;  /* 0x000000021e067890 */ /* 0x000fe4000fffe03f */
[----:B------:R-:W-:-:S02]  /*1a70*/  UIADD3 UR14, UR30, 0x4, URZ ;  /* 0x000000041e0e7890 */ /* 0x000fc4000fffe03f */
[----:B------:R-:W-:Y:S01]  /*1a80*/  IMAD.U32 R11, RZ, RZ, UR30 ;  /* 0x0000001eff0b7e24 */ /* 0x000fe2000f8e00ff */
[----:B------:R-:W-:Y:S01]  /*1a90*/  UMOV UR10, UR30 ;  /* 0x0000001e000a7c82 */ /* 0x000fe20008000000 */
[----:B------:R-:W-:Y:S01]  /*1aa0*/  UIADD3 UR18, UR30, 0x6, URZ ;  /* 0x000000061e127890 */ /* 0x000fe2000fffe03f */
[----:B------:R-:W-:Y:S01]  /*1ab0*/  HGMMA.64x96x16.F32 R24, gdesc[UR8], RZ, !UPT, gsb0 ;  /* 0x01600000081879f0 */ /* 0x000fe2000c0008ff */
[----:B------:R-:W-:Y:S01]  /*1ac0*/  R2UR UR10, R4 ;  /* 0x00000000040a72ca */ /* 0x000fe200000e0000 */
[----:B------:R-:W-:Y:S01]  /*1ad0*/  UMOV UR9, 0x40000040 ;  /* 0x4000004000097882 */ /* 0x000fe20000000000 */
[----:B------:R-:W-:Y:S01]  /*1ae0*/  UIADD3 UR22, UR30, 0x300, URZ ;  /* 0x000003001e167890 */ /* 0x000fe2000fffe03f */
[----:B------:R-:W-:Y:S01]  /*1af0*/  UMOV UR5, UR9 ;  /* 0x0000000900057c82 */ /* 0x000fe20008000000 */
[----:B------:R-:W-:Y:S01]  /*1b00*/  UMOV UR21, 0x40000040 ;  /* 0x4000004000157882 */ /* 0x000fe20000000000 */
[----:B------:R-:W-:Y:S01]  /*1b10*/  UMOV UR23, 0x40000040 ;  /* 0x4000004000177882 */ /* 0x000fe20000000000 */
[----:B------:R-:W-:Y:S01]  /*1b20*/  UIADD3 UR26, UR30, 0x302, URZ ;  /* 0x000003021e1a7890 */ /* 0x000fe2000fffe03f */
[----:B------:R-:W-:Y:S01]  /*1b30*/  UMOV UR25, 0x40000040 ;  /* 0x4000004000197882 */ /* 0x000fe20000000000 */
[----:B------:R-:W-:Y:S01]  /*1b40*/  UMOV UR27, 0x40000040 ;  /* 0x40000040001b7882 */ /* 0x000fe20000000000 */
[----:B------:R-:W-:Y:S01]  /*1b50*/  UMOV UR29, 0x40000040 ;  /* 0x40000040001d7882 */ /* 0x000fe20000000000 */
[----:B------:R-:W-:-:S03]  /*1b60*/  UMOV UR33, 0x40000040 ;  /* 0x4000004000217882 */ /* 0x000fc60000000000 */
[----:B------:R-:W-:Y:S02]  /*1b70*/  UIADD3 UR8, UR10, 0x2, URZ ;  /* 0x000000020a087890 */ /* 0x000fe4000fffe03f */
[----:B------:R-:W-:Y:S02]  /*1b80*/  UIADD3 UR12, UR10, 0x4, URZ ;  /* 0x000000040a0c7890 */ /* 0x000fe4000fffe03f */
[----:B------:R-:W-:Y:S02]  /*1b90*/  UIADD3 UR16, UR10, 0x6, URZ ;  /* 0x000000060a107890 */ /* 0x000fe4000fffe03f */
[----:B------:R-:W-:Y:S01]  /*1ba0*/  UIADD3 UR20, UR10, 0x400, URZ ;  /* 0x000004000a147890 */ /* 0x000fe2000fffe03f */
[----:B------:R-:W-:Y:S01]  /*1bb0*/  UMOV UR4, UR8 ;  /* 0x0000000800047c82 */ /* 0x000fe20008000000 */
[----:B------:R-:W-:Y:S02]  /*1bc0*/  UIADD3 UR24, UR10, 0x402, URZ ;  /* 0x000004020a187890 */ /* 0x000fe4000fffe03f */
[----:B------:R-:W-:-:S02]  /*1bd0*/  UIADD3 UR28, UR10, 0x404, URZ ;  /* 0x000004040a1c7890 */ /* 0x000fc4000fffe03f */
[----:B------:R-:W-:Y:S02]  /*1be0*/  UIADD3 UR32, UR10, 0x406, URZ ;  /* 0x000004060a207890 */ /* 0x000fe4000fffe03f */
        /* <DEDUP_REMOVED lines=68> */
.L_x_985:
[----:B------:R-:W-:Y:S01]  /*2030*/  R2UR UR5, R19 ;  /* 0x00000000130572ca */ /* 0x000fe200000e0000 */
[----:B------:R-:W2:Y:S01]  /*2040*/  S2UR UR7, SR_CgaCtaId ;  /* 0x00000000000779c3 */ /* 0x000ea20000008800 */
[----:B------:R-:W-:Y:S01]  /*2050*/  LOP3.LUT R12, R73, 0xffffff80, RZ, 0xc0, !PT ;  /* 0xffffff80490c7812 */ /* 0x000fe200078ec0ff */
[----:B------:R-:W-:Y:S01]  /*2060*/  ULDC UR10, c[0x0][0x288] ;  /* 0x0000a200000a7ab9 */ /* 0x000fe20000000800 */
[----:B------:R-:W-:Y:S02]  /*2070*/  LEA.HI R72, R72, R121, RZ, 0x2 ;  /* 0x0000007948487211 */ /* 0x000fe400078f10ff */
[----:B------:R-:W-:Y:S01]  /*2080*/  R2UR UR4, R18 ;  /* 0x00000000120472ca */ /* 0x000fe200000e0000 */
[----:B------:R-:W-:Y:S01]  /*2090*/  IMAD.IADD R12, R121, 0x1, -R12 ;  /* 0x00000001790c7824 */ /* 0x000fe200078e0a0c */
[----:B------:R-:W-:-:S04]  /*20a0*/  LOP3.LUT R72, R72, 0xfffffffc, RZ, 0xc0, !PT ;  /* 0xfffffffc48487812 */ /* 0x000fc800078ec0ff */
[----:B------:R-:W-:Y:S01]  /*20b0*/  SHF.R.S32.HI R7, RZ, 0x1f, R12 ;  /* 0x0000001fff077819 */ /* 0x000fe2000001140c */
[----:B------:R-:W-:Y:S01]  /*20c0*/  UISETP.NE.AND UP1, UPT, UR5, URZ, UPT ;  /* 0x0000003f0500728c */ /* 0x000fe2000bf25270 */
[----:B------:R-:W-:Y:S02]  /*20d0*/  IMAD.IADD R72, R121, 0x1, -R72 ;  /* 0x0000000179487824 */ /* 0x000fe400078e0a48 */
[----:B------:R-:W-:Y:S01]  /*20e0*/  ULDC UR5, c[0x0][0x9d8] ;  /* 0x0002760000057ab9 */ /* 0x000fe20000000800 */
[CC--:B------:R-:W-:Y:S01]  /*20f0*/  LEA.HI R13, R7.reuse, R12.reuse, RZ, 0x2 ;  /* 0x0000000c070d7211 */ /* 0x0c0fe200078f10ff */
[----:B------:R-:W-:Y:S01]  /*2100*/  FMUL.FTZ R28, R28, UR5 ;  /* 0x000000051c1c7c20 */ /* 0x000fe20008410000 */
[----:B------:R-:W-:Y:S01]  /*2110*/  LEA.HI R14, R7, R12, RZ, 0x5 ;  /* 0x0000000c070e7211 */ /* 0x000fe200078f28ff */
[----:B------:R-:W-:Y:S01]  /*2120*/  FMUL.FTZ R9, R30, UR5 ;  /* 0x000000051e097c20 */ /* 0x000fe20008410000 */
[--C-:B------:R-:W-:Y:S01]  /*2130*/  SHF.R.S32.HI R7, RZ, 0x2, R13.reuse ;  /* 0x00000002ff077819 */ /* 0x100fe2000001140d */
[----:B------:R3:W4:Y:S01]  /*2140*/  MUFU.TANH R76, R28 ;  /* 0x0000001c004c7308 */ /* 0x0007220000002400 */
[----:B------:R-:W-:Y:S01]  /*2150*/  LEA.HI R30, R74, R74, RZ, 0x1 ;  /* 0x0000004a4a1e7211 */ /* 0x000fe200078f08ff */
[----:B------:R-:W-:Y:S01]  /*2160*/  FMUL.FTZ R20, R35, UR5 ;  /* 0x0000000523147c20 */ /* 0x000fe20008410000 */
[----:B------:R-:W-:Y:S01]  /*2170*/  SHF.R.S32.HI R21, RZ, 0x5, R14 ;  /* 0x00000005ff157819 */ /* 0x000fe2000001140e */
[----:B------:R-:W-:Y:S01]  /*2180*/  UISETP.NE.AND UP0, UPT, UR4, URZ, UPT ;  /* 0x0000003f0400728c */ /* 0x000fe2000bf05270 */
[----:B------:R-:W-:Y:S01]  /*2190*/  LOP3.LUT R35, R30, 0x3fffffe, RZ, 0xc0, !PT ;  /* 0x03fffffe1e237812 */ /* 0x000fe200078ec0ff */
[----:B------:R-:W-:Y:S01]  /*21a0*/  FMUL.FTZ R29, R29, UR5 ;  /* 0x000000051d1d7c20 */ /* 0x000fe20008410000 */
[----:B------:R-:W-:Y:S01]  /*21b0*/  LEA R30, R21, UR38, 0x4 ;  /* 0x00000026151e7c11 */ /* 0x000fe2000f8e20ff */
[----:B------:R-:W-:Y:S01]  /*21c0*/  @UP1 ULDC UR4, c[0x0][0x44c] ;  /* 0x0001130000041ab9 */ /* 0x000fe20000000800 */
[----:B---3--:R-:W-:Y:S01]  /*21d0*/  SHF.R.S32.HI R28, RZ, 0x1f, R13 ;  /* 0x0000001fff1c7819 */ /* 0x008fe2000001140d */
[----:B------:R-:W-:Y:S01]  /*21e0*/  IMAD.IADD R35, R74, 0x1, -R35 ;  /* 0x000000014a237824 */ /* 0x000fe200078e0a23 */
[----:B------:R-:W-:Y:S01]  /*21f0*/  LEA.HI R21, R72, R72, RZ, 0x1 ;  /* 0x0000004848157211 */ /* 0x000fe200078f08ff */
[----:B------:R-:W-:Y:S01]  /*2200*/  FMUL.FTZ R15, R34, UR5 ;  /* 0x00000005220f7c20 */ /* 0x000fe20008410000 */
[-C--:B------:R-:W-:Y:S01]  /*2210*/  LEA.HI R28, R28, R7.reuse, RZ, 0x3 ;  /* 0x000000071c1c7211 */ /* 0x080fe200078f18ff */
[----:B------:R-:W-:Y:S01]  /*2220*/  @UP1 ULDC UR6, c[0x0][0x450] ;  /* 0x0001140000061ab9 */ /* 0x000fe20000000800 */
[----:B------:R-:W-:Y:S01]  /*2230*/  PLOP3.LUT P1, PT, PT, PT, UP1, 0x80, 0x0 ;  /* 0x000000000000781c */ /* 0x000fe20003f2f018 */
[----:B------:R-:W-:Y:S01]  /*2240*/  FMUL.FTZ R54, R54, UR5 ;  /* 0x0000000536367c20 */ /* 0x000fe20008410000 */
[----:B------:R-:W-:Y:S01]  /*2250*/  LOP3.LUT R28, R28, 0xfffffff8, RZ, 0xc0, !PT ;  /* 0xfffffff81c1c7812 */ /* 0x000fe200078ec0ff */
[----:B------:R-:W-:Y:S01]  /*2260*/  FMUL.FTZ R37, R37, UR5 ;  /* 0x0000000525257c20 */ /* 0x000fe20008410000 */
[----:B------:R-:W-:Y:S01]  /*2270*/  PLOP3.LUT P2, PT, PT, PT, UP1, 0x80, 0x0 ;  /* 0x000000000000781c */ /* 0x000fe20003f4f018 */
[----:B------:R3:W2:Y:S01]  /*2280*/  MUFU.TANH R77, R29 ;  /* 0x0000001d004d7308 */ /* 0x0006a20000002400 */
[----:B------:R-:W-:Y:S01]  /*2290*/  IADD3 R28, R30, R7, -R28 ;  /* 0x000000071e1c7210 */ /* 0x000fe20007ffe81c */
[----:B------:R-:W-:Y:S01]  /*22a0*/  FMUL.FTZ R25, R25, UR5 ;  /* 0x0000000519197c20 */ /* 0x000fe20008410000 */
[----:B------:R-:W-:Y:S01]  /*22b0*/  LOP3.LUT R7, R21, 0x1ffffffe, RZ, 0xc0, !PT ;  /* 0x1ffffffe15077812 */ /* 0x000fe200078ec0ff */
[----:B------:R-:W-:Y:S01]  /*22c0*/  FMUL.FTZ R33, R33, UR5 ;  /* 0x0000000521217c20 */ /* 0x000fe20008410000 */
[----:B------:R-:W-:Y:S01]  /*22d0*/  LOP3.LUT R13, R13, 0x7ffffffc, RZ, 0xc0, !PT ;  /* 0x7ffffffc0d0d7812 */ /* 0x000fe200078ec0ff */
[----:B------:R-:W-:-:S02]  /*22e0*/  IMAD R28, R35, 0x40, R28 ;  /* 0x00000040231c7824 */ /* 0x000fc400078e021c */
[----:B------:R-:W-:Y:S01]  /*22f0*/  FMUL.FTZ R32, R32, UR5 ;  /* 0x0000000520207c20 */ /* 0x000fe20008410000 */
[----:B------:R-:W-:Y:S02]  /*2300*/  IMAD.IADD R7, R72, 0x1, -R7 ;  /* 0x0000000148077824 */ /* 0x000fe400078e0a07 */
[----:B---3--:R-:W-:Y:S01]  /*2310*/  FMUL.FTZ R29, R43, UR5 ;  /* 0x000000052b1d7c20 */ /* 0x008fe20008410000 */
[----:B------:R3:W2:Y:S01]  /*2320*/  MUFU.TANH R81, R37 ;  /* 0x0000002500517308 */ /* 0x0006a20000002400 */
[----:B------:R-:W-:Y:S01]  /*2330*/  FMUL.FTZ R8, R24, UR5 ;  /* 0x0000000518087c20 */ /* 0x000fe20008410000 */
[----:B01----:R-:W-:Y:S01]  /*2340*/  FMUL.FTZ R0, R26, UR5 ;  /* 0x000000051a007c20 */ /* 0x003fe20008410000 */
[----:B------:R-:W-:Y:S01]  /*2350*/  LEA R7, R7, R28, 0x3 ;  /* 0x0000001c07077211 */ /* 0x000fe200078e18ff */
[----:B------:R-:W-:Y:S01]  /*2360*/  FMUL.FTZ R6, R27, UR5 ;  /* 0x000000051b067c20 */ /* 0x000fe20008410000 */
[----:B------:R-:W-:Y:S01]  /*2370*/  FMUL.FTZ R10, R31, UR5 ;  /* 0x000000051f0a7c20 */ /* 0x000fe20008410000 */
[----:B------:R-:W-:-:S02]  /*2380*/  IMAD.IADD R12, R12, 0x1, -R13 ;  /* 0x000000010c0c7824 */ /* 0x000fc400078e0a0d */
[----:B------:R-:W-:Y:S01]  /*2390*/  FMUL.FTZ R26, R39, UR5 ;  /* 0x00000005271a7c20 */ /* 0x000fe20008410000 */
[----:B------:R-:W-:Y:S01]  /*23a0*/  @P1 IMAD.HI.U32 R28, R7, UR4, RZ ;  /* 0x00000004071c1c27 */ /* 0x000fe2000f8e00ff */
[----:B------:R-:W-:Y:S01]  /*23b0*/  UIADD3 UR4, UR39, 0x30840, URZ ;  /* 0x0003084027047890 */ /* 0x000fe2000fffe03f */
[----:B------:R0:W1:Y:S02]  /*23c0*/  MUFU.TANH R43, R54 ;  /* 0x00000036002b7308 */ /* 0x0000640000002400 */
[----:B------:R-:W-:Y:S01]  /*23d0*/  FMUL.FTZ R40, R40, UR5 ;  /* 0x0000000528287c20 */ /* 0x000fe20008410000 */
[----:B------:R-:W-:Y:S01]  /*23e0*/  IMAD.MOV.U32 R34, RZ, RZ, R7 ;  /* 0x000000ffff227224 */ /* 0x000fe200078e0007 */
[----:B------:R-:W-:Y:S01]  /*23f0*/  @P2 SHF.R.U32.HI R34, RZ, UR6, R28 ;  /* 0x00000006ff222c19 */ /* 0x000fe2000801161c */
[----:B---3--:R-:W-:Y:S01]  /*2400*/  IMAD.MOV.U32 R37, RZ, RZ, -0x60 ;  /* 0xffffffa0ff257424 */ /* 0x008fe200078e00ff */
[----:B--2---:R-:W-:Y:S01]  /*2410*/  UPRMT UR4, UR7, 0x654, UR4 ;  /* 0x0000065407047896 */ /* 0x004fe20008000004 */
[----:B------:R-:W-:Y:S01]  /*2420*/  FMUL.FTZ R41, R41, UR5 ;  /* 0x0000000529297c20 */ /* 0x000fe20008410000 */
[----:B------:R-:W-:Y:S01]  /*2430*/  FMUL.FTZ R27, R42, UR5 ;  /* 0x000000052a1b7c20 */ /* 0x000fe20008410000 */
[----:B------:R2:W3:Y:S01]  /*2440*/  MUFU.TANH R75, R25 ;  /* 0x00000019004b7308 */ /* 0x0004e20000002400 */
[----:B0-----:R-:W0:Y:S01]  /*2450*/  SHFL.IDX PT, R54, R34, RZ, 0x1c1f ;  /* 0x001c1fff22367589 */ /* 0x001e2200000e0000 */
[----:B------:R-:W-:-:S02]  /*2460*/  IMAD R37, R16, R37, 0x61 ;  /* 0x0000006110257424 */ /* 0x000fc400078e0225 */
[----:B------:R-:W-:Y:S01]  /*2470*/  FMUL.FTZ R44, R44, UR5 ;  /* 0x000000052c2c7c20 */ /* 0x000fe20008410000 */
[----:B------:R-:W-:Y:S01]  /*2480*/  FMUL.FTZ R45, R45, UR5 ;  /* 0x000000052d2d7c20 */ /* 0x000fe20008410000 */
[----:B------:R-:W-:Y:S01]  /*2490*/  FMUL.FTZ R31, R46, UR5 ;  /* 0x000000052e1f7c20 */ /* 0x000fe20008410000 */
[----:B------:R-:W-:Y:S01]  /*24a0*/  FMUL.FTZ R48, R48, UR5 ;  /* 0x0000000530307c20 */ /* 0x000fe20008410000 */
[----:B------:R-:W-:Y:S01]  /*24b0*/  FMUL.FTZ R49, R49, UR5 ;  /* 0x0000000531317c20 */ /* 0x000fe20008410000 */
[----:B------:R5:W0:Y:S01]  /*24c0*/  MUFU.TANH R79, R33 ;  /* 0x00000021004f7308 */ /* 0x000a220000002400 */
[----:B--2---:R-:W-:Y:S01]  /*24d0*/  FMUL.FTZ R25, R38, UR5 ;  /* 0x0000000526197c20 */ /* 0x004fe20008410000 */
[----:B------:R-:W-:Y:S01]  /*24e0*/  FMUL.FTZ R51, R51, UR5 ;  /* 0x0000000533337c20 */ /* 0x000fe20008410000 */
[----:B------:R-:W-:Y:S01]  /*24f0*/  FMUL.FTZ R52, R52, UR5 ;  /* 0x0000000534347c20 */ /* 0x000fe20008410000 */
[----:B------:R-:W-:Y:S01]  /*2500*/  FMUL.FTZ R53, R53, UR5 ;  /* 0x0000000535357c20 */ /* 0x000fe20008410000 */
[----:B------:R-:W-:Y:S01]  /*2510*/  FMUL.FTZ R55, R55, UR5 ;  /* 0x0000000537377c20 */ /* 0x000fe20008410000 */
[----:B------:R-:W-:Y:S01]  /*2520*/  FMUL.FTZ R56, R56, UR5 ;  /* 0x0000000538387c20 */ /* 0x000fe20008410000 */
[----:B------:R-:W-:Y:S01]  /*2530*/  FMUL.FTZ R57, R57, UR5 ;  /* 0x0000000539397c20 */ /* 0x000fe20008410000 */
[----:B------:R-:W-:Y:S01]  /*2540*/  FMUL.FTZ R24, R59, UR5 ;  /* 0x000000053b187c20 */ /* 0x000fe20008410000 */
[----:B-----5:R-:W-:Y:S01]  /*2550*/  FMUL.FTZ R33, R47, UR5 ;  /* 0x000000052f217c20 */ /* 0x020fe20008410000 */
[----:B------:R-:W-:Y:S01]  /*2560*/  FMUL.FTZ R60, R60, UR5 ;  /* 0x000000053c3c7c20 */ /* 0x000fe20008410000 */
        /* <DEDUP_REMOVED lines=11> */
[----:B------:R2:W0:Y:S01]  /*2620*/  MUFU.TANH R78, R32 ;  /* 0x00000020004e7308 */ /* 0x0004220000002400 */
[----:B------:R-:W-:Y:S01]  /*2630*/  FMUL.FTZ R58, R58, UR5 ;  /* 0x000000053a3a7c20 */ /* 0x000fe20008410000 */
[----:B------:R-:W-:Y:S01]  /*2640*/  FMUL.FTZ R36, R36, UR5 ;  /* 0x0000000524247c20 */ /* 0x000fe20008410000 */
[----:B------:R-:W-:Y:S01]  /*2650*/  PLOP3.LUT P1, PT, PT, PT, UP0, 0x40, 0x0 ;  /* 0x000000000000781c */ /* 0x000fe20003f2e808 */
[----:B------:R-:W-:Y:S01]  /*2660*/  SYNCS.ARRIVE.TRANS64.RED.A1T0 RZ, [UR4], RZ ;  /* 0x000000ffffff79a7 */ /* 0x000fe20008100404 */
[----:B------:R-:W-:Y:S01]  /*2670*/  IMAD R13, R16, -0x60, R23 ;  /* 0xffffffa0100d7824 */ /* 0x000fe200078e0217 */
[----:B------:R-:W-:Y:S01]  /*2680*/  ULDC UR4, c[0x0][0x9dc] ;  /* 0x0002770000047ab9 */ /* 0x000fe20000000800 */
[----:B------:R-:W-:Y:S01]  /*2690*/  ULDC UR6, c[0x0][0x9e0] ;  /* 0x0002780000067ab9 */ /* 0x000fe20000000800 */
[----:B------:R-:W0:Y:S01]  /*26a0*/  MUFU.TANH R8, R8 ;  /* 0x0000000800087308 */ /* 0x000e220000002400 */
[----:B--2---:R-:W-:Y:S01]  /*26b0*/  IMAD R32, R12, -0x2, R37 ;  /* 0xfffffffe0c207824 */ /* 0x004fe200078e0225 */
[----:B------:R-:W-:Y:S01]  /*26c0*/  ULOP3.LUT UR7, URZ, UR4, URZ, 0x33, !UPT ;  /* 0x000000043f077292 */ /* 0x000fe2000f8e333f */
[----:B------:R-:W-:-:S02]  /*26d0*/  VIADD R35, R13, 0x60 ;  /* 0x000000600d237836 */ /* 0x000fc40000000000 */
[----:B------:R-:W-:Y:S01]  /*26e0*/  FMUL.FTZ R50, R50, UR5 ;  /* 0x0000000532327c20 */ /* 0x000fe20008410000 */
[----:B------:R-:W-:Y:S02]  /*26f0*/  VIADD R46, R37, 0xffffffff ;  /* 0xffffffff252e7836 */ /* 0x000fe40000000000 */
[----:B------:R-:W-:Y:S01]  /*2700*/  IMAD R38, R12, -0x2, R35 ;  /* 0xfffffffe0c267824 */ /* 0x000fe200078e0223 */
[----:B------:R-:W2:Y:S01]  /*2710*/  MUFU.TANH R0, R0 ;  /* 0x0000000000007308 */ /* 0x000ea20000002400 */
[----:B------:R-:W-:-:S07]  /*2720*/  IMAD.U32 R13, RZ, RZ, UR7 ;  /* 0x00000007ff0d7e24 */ /* 0x000fce000f8e00ff */
[----:B------:R-:W0:Y:S08]  /*2730*/  MUFU.TANH R6, R6 ;  /* 0x0000000600067308 */ /* 0x000e300000002400 */
        /* <DEDUP_REMOVED lines=36> */
[----:B------:R5:W0:Y:S08]  /*2980*/  MUFU.TANH R80, R36 ;  /* 0x0000002400507308 */ /* 0x000a300000002400 */
[----:B------:R4:W1:Y:S01]  /*2990*/  MUFU.TANH R39, R50 ;  /* 0x0000003200277308 */ /* 0x0008620000002400 */
[----:B-----5:R-:W-:-:S05]  /*29a0*/  IADD3 R36, R32, -UR10, R23 ;  /* 0x8000000a20247c10 */ /* 0x020fca000fffe017 */
[C---:B------:R-:W-:Y:S02]  /*29b0*/  VIADD R59, R36.reuse, UR6 ;  /* 0x00000006243b7c36 */ /* 0x040fe40008000000 */
[----:B------:R-:W-:Y:S02]  /*29c0*/  VIADD R42, R36, UR7 ;  /* 0x00000007242a7c36 */ /* 0x000fe40008000000 */
[----:B----4-:R-:W-:Y:S01]  /*29d0*/  VIADD R50, R32, 0xffffffff ;  /* 0xffffffff20327836 */ /* 0x010fe20000000000 */
[----:B0-----:R-:W-:Y:S01]  /*29e0*/  VIADDMNMX R35, R54, R59, R38, PT ;  /* 0x0000003b36237246 */ /* 0x001fe20003800126 */
[----:B------:R-:W-:Y:S01]  /*29f0*/  IMAD.IADD R36, R42, 0x1, R54 ;  /* 0x000000012a247824 */ /* 0x000fe200078e0236 */
[----:B--23--:R-:W-:Y:S06]  /*2a00*/  @P1 BRA `(.L_x_986) ;  /* 0x00000000005c1947 */ /* 0x00cfec0003800000 */
[----:B------:R-:W-:Y:S01]  /*2a10*/  IADD3 R37, R23, -UR10, R54 ;  /* 0x8000000a17257c10 */ /* 0x000fe2000fffe036 */
[----:B------:R-:W-:Y:S03]  /*2a20*/  BSSY B0, `(.L_x_987) ;  /* 0x0000012000007945 */ /* 0x000fe60003800000 */
[----:B------:R-:W-:-:S13]  /*2a30*/  ISETP.GT.AND P1, PT, R37, -0x1, PT ;  /* 0xffffffff2500780c */ /* 0x000fda0003f24270 */
[----:B------:R-:W-:Y:S05]  /*2a40*/  @P1 BRA `(.L_x_988) ;  /* 0x0000000000241947 */ /* 0x000fea0003800000 */
[----:B------:R-:W-:Y:S01]  /*2a50*/  ULDC UR4, c[0x0][0x9e4] ;  /* 0x0002790000047ab9 */ /* 0x000fe20000000800 */
[----:B------:R-:W-:Y:S01]  /*2a60*/  LOP3.LUT R37, RZ, R37, RZ, 0x33, !PT ;  /* 0x00000025ff257212 */ /* 0x000fe200078e33ff */
[----:B------:R-:W-:-:S05]  /*2a70*/  IMAD.U32 R54, RZ, RZ, UR4 ;  /* 0x00000004ff367e24 */ /* 0x000fca000f8e00ff */
[----:B------:R-:W-:-:S13]  /*2a80*/  ISETP.NE.AND P1, PT, R54, 0x1, PT ;  /* 0x000000013600780c */ /* 0x000fda0003f25270 */
[----:B------:R-:W0:Y:S02]  /*2a90*/  @P1 LDC.64 R62, c[0x0][0x9e8] ;  /* 0x00027a00ff3e1b82 */ /* 0x000e240000000a00 */
[----:B0-----:R-:W-:-:S05]  /*2aa0*/  @P1 IMAD.HI.U32 R32, R37, R62, RZ ;  /* 0x0000003e25201227 */ /* 0x001fca00078e00ff */
[----:B------:R-:W-:-:S04]  /*2ab0*/  @P1 SHF.R.U32.HI R37, RZ, R63, R32 ;  /* 0x0000003fff251219 */ /* 0x000fc80000011620 */
[----:B------:R-:W-:Y:S01]  /*2ac0*/  LOP3.LUT R37, RZ, R37, RZ, 0x33, !PT ;  /* 0x00000025ff257212 */ /* 0x000fe200078e33ff */
[----:B------:R-:W-:Y:S06]  /*2ad0*/  BRA `(.L_x_989) ;  /* 0x0000000000187947 */ /* 0x000fec0003800000 */
.L_x_988:
[----:B------:R-:W-:Y:S02]  /*2ae0*/  ULDC UR4, c[0x0][0x9e4] ;  /* 0x0002790000047ab9 */ /* 0x000fe40000000800 */
[----:B------:R-:W-:-:S04]  /*2af0*/  MOV R54, UR4 ;  /* 0x0000000400367c02 */ /* 0x000fc80008000f00 */
[----:B------:R-:W-:-:S13]  /*2b00*/  ISETP.NE.AND P1, PT, R54, 0x1, PT ;  /* 0x000000013600780c */ /* 0x000fda0003f25270 */
[----:B------:R-:W0:Y:S02]  /*2b10*/  @P1 LDC.64 R62, c[0x0][0x9e8] ;  /* 0x00027a00ff3e1b82 */ /* 0x000e240000000a00 */
[----:B0-----:R-:W-:-:S05]  /*2b20*/  @P1 IMAD.HI.U32 R32, R37, R62, RZ ;  /* 0x0000003e25201227 */ /* 0x001fca00078e00ff */
[----:B------:R-:W-:-:S07]  /*2b30*/  @P1 SHF.R.U32.HI R37, RZ, R63, R32 ;  /* 0x0000003fff251219 */ /* 0x000fce0000011620 */
.L_x_989:
[----:B------:R-:W-:Y:S05]  /*2b40*/  BSYNC B0 ;  /* 0x0000000000007941 */ /* 0x000fea0003800000 */
.L_x_987:
[----:B------:R-:W-:-:S05]  /*2b50*/  IMAD R37, R37, R54, R50 ;  /* 0x0000003625257224 */ /* 0x000fca00078e0232 */
[----:B------:R-:W-:Y:S02]  /*2b60*/  VIADDMNMX R35, R37, R54, R35, PT ;  /* 0x0000003625237246 */ /* 0x000fe40003800123 */
[----:B------:R-:W-:-:S07]  /*2b70*/  VIMNMX R36, R36, R37, !PT ;  /* 0x0000002524247248 */ /* 0x000fce0007fe0100 */
.L_x_986:
[C---:B------:R-:W-:Y:S01]  /*2b80*/  ISETP.GE.AND P2, PT, R46.reuse, 0x9, PT ;  /* 0x000000092e00780c */ /* 0x040fe20003f46270 */
[----:B------:R-:W0:Y:S01]  /*2b90*/  SHFL.IDX PT, R37, R34, 0x1, 0x1c1f ;  /* 0x003c1f0022257f89 */ /* 0x000e2200000e0000 */
[----:B------:R-:W-:Y:S02]  /*2ba0*/  ISETP.GE.AND P1, PT, R46, 0x2, PT ;  /* 0x000000022e00780c */ /* 0x000fe40003f26270 */
[C---:B------:R-:W-:Y:S02]  /*2bb0*/  ISETP.GT.AND P3, PT, R36.reuse, 0x8, !P2 ;  /* 0x000000082400780c */ /* 0x040fe40005764270 */
[----:B------:R-:W-:Y:S02]  /*2bc0*/  ISETP.GT.AND P4, PT, R36, 0x1, !P1 ;  /* 0x000000012400780c */ /* 0x000fe40004f84270 */
[----:B------:R-:W-:Y:S02]  /*2bd0*/  ISETP.LT.OR P3, PT, R35, 0x9, P3 ;  /* 0x000000092300780c */ /* 0x000fe40001f61670 */
[----:B------:R-:W-:-:S02]  /*2be0*/  ISETP.GE.AND P5, PT, R46, 0x11, PT ;  /* 0x000000112e00780c */ /* 0x000fc40003fa6270 */
[----:B------:R-:W-:Y:S02]  /*2bf0*/  FSEL R63, R76, -INF , !P3 ;  /* 0xff8000004c3f7808 */ /* 0x000fe40005800000 */
[----:B------:R-:W-:Y:S02]  /*2c00*/  ISETP.LT.OR P4, PT, R35, 0x2, P4 ;  /* 0x000000022300780c */ /* 0x000fe40002781670 */
[----:B------:R-:W-:Y:S02]  /*2c10*/  ISETP.GT.AND P3, PT, R36, 0x10, !P5 ;  /* 0x000000102400780c */ /* 0x000fe40006f64270 */
[----:B------:R-:W-:Y:S02]  /*2c20*/  ISETP.GE.AND P6, PT, R46, 0xa, PT ;  /* 0x0000000a2e00780c */ /* 0x000fe40003fc6270 */
[----:B------:R-:W-:Y:S02]  /*2c30*/  FSEL R75, R75, -INF , !P4 ;  /* 0xff8000004b4b7808 */ /* 0x000fe40006000000 */
[----:B------:R-:W-:-:S02]  /*2c40*/  P2R R62, PR, RZ, 0x20 ;  /* 0x00000020ff3e7803 */ /* 0x000fc40000000000 */
[C---:B------:R-:W-:Y:S02]  /*2c50*/  ISETP.LT.OR P3, PT, R35.reuse, 0x11, P3 ;  /* 0x000000112300780c */ /* 0x040fe40001f61670 */
[----:B------:R-:W-:Y:S02]  /*2c60*/  ISETP.GT.AND P4, PT, R36, 0x9, !P6 ;  /* 0x000000092400780c */ /* 0x000fe40007784270 */
[----:B------:R-:W-:Y:S02]  /*2c70*/  ISETP.GE.AND P5, PT, R46, 0x12, PT ;  /* 0x000000122e00780c */ /* 0x000fe40003fa6270 */
[----:B------:R-:W-:Y:S02]  /*2c80*/  FSEL R67, R78, -INF , !P3 ;  /* 0xff8000004e437808 */ /* 0x000fe40005800000 */
[----:B------:R-:W-:Y:S02]  /*2c90*/  ISETP.LT.OR P4, PT, R35, 0xa, P4 ;  /* 0x0000000a2300780c */ /* 0x000fe40002781670 */
[----:B------:R-:W-:-:S02]  /*2ca0*/  ISETP.GT.AND P3, PT, R36, 0x11, !P5 ;  /* 0x000000112400780c */ /* 0x000fc40006f64270 */
[----:B------:R-:W-:Y:S02]  /*2cb0*/  FSEL R77, R77, -INF , !P4 ;  /* 0xff8000004d4d7808 */ /* 0x000fe40006000000 */
[----:B------:R-:W-:Y:S02]  /*2cc0*/  ISETP.LT.OR P3, PT, R35, 0x12, P3 ;  /* 0x000000122300780c */ /* 0x000fe40001f61670 */
[----:B------:R-:W-:Y:S02]  /*2cd0*/  ISETP.GE.AND P4, PT, R46, 0x19, PT ;  /* 0x000000192e00780c */ /* 0x000fe40003f86270 */
[----:B------:R-:W-:Y:S02]  /*2ce0*/  FSEL R79, R79, -INF , !P3 ;  /* 0xff8000004f4f7808 */ /* 0x000fe40005800000 */
[----:B------:R-:W-:Y:S02]  /*2cf0*/  ISETP.GT.AND P3, PT, R36, 0x18, !P4 ;  /* 0x000000182400780c */ /* 0x000fe40006764270 */
[----:B------:R-:W-:-:S02]  /*2d00*/  P2R R70, PR, RZ, 0x10 ;  /* 0x00000010ff467803 */ /* 0x000fc40000000000 */
[C---:B------:R-:W-:Y:S02]  /*2d10*/  ISETP.LT.OR P3, PT, R35.reuse, 0x19, P3 ;  /* 0x000000192300780c */ /* 0x040fe40001f61670 */
[----:B------:R-:W-:Y:S02]  /*2d20*/  ISETP.GE.AND P4, PT, R46, 0x1a, PT ;  /* 0x0000001a2e00780c */ /* 0x000fe40003f86270 */
[----:B------:R-:W-:Y:S02]  /*2d30*/  FSEL R71, R80, -INF , !P3 ;  /* 0xff80000050477808 */ /* 0x000fe40005800000 */
[----:B------:R-:W-:Y:S02]  /*2d40*/  ISETP.GT.AND P3, PT, R36, 0x19, !P4 ;  /* 0x000000192400780c */ /* 0x000fe40006764270 */
[----:B------:R-:W-:Y:S02]  /*2d50*/  P2R R72, PR, RZ, 0x10 ;  /* 0x00000010ff487803 */ /* 0x000fe40000000000 */
[----:B------:R-:W-:-:S02]  /*2d60*/  ISETP.LT.OR P3, PT, R35, 0x1a, P3 ;  /* 0x0000001a2300780c */ /* 0x000fc40001f61670 */
[----:B------:R-:W-:Y:S02]  /*2d70*/  ISETP.GE.AND P4, PT, R46, 0x21, PT ;  /* 0x000000212e00780c */ /* 0x000fe40003f86270 */
[----:B------:R-:W-:Y:S02]  /*2d80*/  FSEL R81, R81, -INF , !P3 ;  /* 0xff80000051517808 */ /* 0x000fe40005800000 */
[----:B------:R-:W-:Y:S02]  /*2d90*/  ISETP.GT.AND P3, PT, R36, 0x20, !P4 ;  /* 0x000000202400780c */ /* 0x000fe40006764270 */
[----:B------:R-:W-:Y:S02]  /*2da0*/  P2R R74, PR, RZ, 0x10 ;  /* 0x00000010ff4a7803 */ /* 0x000fe40000000000 */
[----:B------:R-:W-:Y:S02]  /*2db0*/  ISETP.LT.OR P3, PT, R35, 0x21, P3 ;  /* 0x000000212300780c */ /* 0x000fe40001f61670 */
[----:B------:R-:W-:-:S02]  /*2dc0*/  ISETP.GE.AND P4, PT, R46, 0x22, PT ;  /* 0x000000222e00780c */ /* 0x000fc40003f86270 */
[----:B------:R-:W-:Y:S02]  /*2dd0*/  FSEL R73, R40, -INF , !P3 ;  /* 0xff80000028497808 */ /* 0x000fe40005800000 */
[----:B------:R-:W-:Y:S02]  /*2de0*/  ISETP.GT.AND P3, PT, R36, 0x21, !P4 ;  /* 0x000000212400780c */ /* 0x000fe40006764270 */
[----:B------:R-:W-:Y:S02]  /*2df0*/  P2R R76, PR, RZ, 0x10 ;  /* 0x00000010ff4c7803 */ /* 0x000fe40000000000 */
[----:B------:R-:W-:Y:S02]  /*2e00*/  ISETP.LT.OR P3, PT, R35, 0x22, P3 ;  /* 0x000000222300780c */ /* 0x000fe40001f61670 */
[----:B------:R-:W-:Y:S02]  /*2e10*/  ISETP.GE.AND P4, PT, R46, 0x29, PT ;  /* 0x000000292e00780c */ /* 0x000fe40003f86270 */
[----:B------:R-:W-:-:S02]  /*2e20*/  FSEL R83, R41, -INF , !P3 ;  /* 0xff80000029537808 */ /* 0x000fc40005800000 */
[----:B------:R-:W-:Y:S02]  /*2e30*/  ISETP.GT.AND P3, PT, R36, 0x28, !P4 ;  /* 0x000000282400780c */ /* 0x000fe40006764270 */
[----:B------:R-:W-:Y:S02]  /*2e40*/  P2R R78, PR, RZ, 0x10 ;  /* 0x00000010ff4e7803 */ /* 0x000fe40000000000 */
[----:B------:R-:W-:Y:S02]  /*2e50*/  ISETP.LT.OR P3, PT, R35, 0x29, P3 ;  /* 0x000000292300780c */ /* 0x000fe40001f61670 */
[----:B------:R-:W-:Y:S02]  /*2e60*/  ISETP.GE.AND P4, PT, R46, 0x2a, PT ;  /* 0x0000002a2e00780c */ /* 0x000fe40003f86270 */
[----:B------:R-:W-:Y:S02]  /*2e70*/  FSEL R85, R44, -INF , !P3 ;  /* 0xff8000002c557808 */ /* 0x000fe40005800000 */
[----:B------:R-:W-:-:S02]  /*2e80*/  ISETP.GT.AND P3, PT, R36, 0x29, !P4 ;  /* 0x000000292400780c */ /* 0x000fc40006764270 */
[----:B------:R-:W-:Y:S02]  /*2e90*/  P2R R80, PR, RZ, 0x10 ;  /* 0x00000010ff507803 */ /* 0x000fe40000000000 */
        /* <DEDUP_REMOVED lines=41> */
[----:B------:R-:W-:Y:S02]  /*3130*/  P2R R66, PR, RZ, 0x20 ;  /* 0x00000020ff427803 */ /* 0x000fe40000000000 */
[----:B------:R-:W-:Y:S02]  /*3140*/  FSEL R61, R61, -INF , !P3 ;  /* 0xff8000003d3d7808 */ /* 0x000fe40005800000 */
[----:B------:R-:W-:Y:S02]  /*3150*/  ISETP.GE.AND P3, PT, R46, 0x51, PT ;  /* 0x000000512e00780c */ /* 0x000fe40003f66270 */
[----:B------:R-:W-:Y:S02]  /*3160*/  P2R R54, PR, RZ, 0x40 ;  /* 0x00000040ff367803 */ /* 0x000fe40000000000 */
[----:B------:R-:W-:Y:S02]  /*3170*/  ISETP.GT.AND P4, PT, R36, 0x50, !P3 ;  /* 0x000000502400780c */ /* 0x000fe40005f84270 */
[----:B------:R-:W-:-:S02]  /*3180*/  R2UR UR4, R18 ;  /* 0x00000000120472ca */ /* 0x000fc400000e0000 */
[----:B------:R-:W-:-:S04]  /*3190*/  ISETP.LT.OR P4, PT, R35, 0x51, P4 ;  /* 0x000000512300780c */ /* 0x000fc80002781670 */
[----:B------:R-:W-:Y:S02]  /*31a0*/  FSEL R95, R64, -INF , !P4 ;  /* 0xff800000405f7808 */ /* 0x000fe40006000000 */
[----:B------:R-:W-:-:S04]  /*31b0*/  ISETP.GE.AND P4, PT, R46, 0x52, PT ;  /* 0x000000522e00780c */ /* 0x000fc80003f86270 */
[----:B------:R-:W-:Y:S01]  /*31c0*/  ISETP.GT.AND P5, PT, R36, 0x51, !P4 ;  /* 0x000000512400780c */ /* 0x000fe200067a4270 */
[----:B------:R-:W-:-:S03]  /*31d0*/  UISETP.NE.AND UP0, UPT, UR4, URZ, UPT ;  /* 0x0000003f0400728c */ /* 0x000fc6000bf05270 */
[----:B------:R-:W-:-:S04]  /*31e0*/  ISETP.LT.OR P5, PT, R35, 0x52, P5 ;  /* 0x000000522300780c */ /* 0x000fc80002fa1670 */
[----:B------:R-:W-:Y:S02]  /*31f0*/  FSEL R65, R65, -INF , !P5 ;  /* 0xff80000041417808 */ /* 0x000fe40006800000 */
[----:B------:R-:W-:-:S04]  /*3200*/  ISETP.GE.AND P5, PT, R46, 0x59, PT ;  /* 0x000000592e00780c */ /* 0x000fc80003fa6270 */
[----:B------:R-:W-:-:S04]  /*3210*/  ISETP.GT.AND P6, PT, R36, 0x58, !P5 ;  /* 0x000000582400780c */ /* 0x000fc80006fc4270 */
[----:B------:R-:W-:-:S04]  /*3220*/  ISETP.LT.OR P6, PT, R35, 0x59, P6 ;  /* 0x000000592300780c */ /* 0x000fc800037c1670 */
[----:B------:R-:W-:Y:S02]  /*3230*/  FSEL R32, R68, -INF , !P6 ;  /* 0xff80000044207808 */ /* 0x000fe40007000000 */
[----:B------:R-:W-:-:S04]  /*3240*/  ISETP.GE.AND P6, PT, R46, 0x1, PT ;  /* 0x000000012e00780c */ /* 0x000fc80003fc6270 */
[----:B------:R-:W-:Y:S02]  /*3250*/  P2R R44, PR, RZ, 0x40 ;  /* 0x00000040ff2c7803 */ /* 0x000fe40000000000 */
[----:B------:R-:W-:-:S04]  /*3260*/  ISETP.GT.AND P6, PT, R36, RZ, !P6 ;  /* 0x000000ff2400720c */ /* 0x000fc800077c4270 */
[----:B------:R-:W-:-:S04]  /*3270*/  ISETP.LT.OR P6, PT, R35, 0x1, P6 ;  /* 0x000000012300780c */ /* 0x000fc800037c1670 */
[----:B------:R-:W-:Y:S02]  /*3280*/  FSEL R41, R8, -INF , !P6 ;  /* 0xff80000008297808 */ /* 0x000fe40007000000 */
[----:B------:R-:W-:-:S04]  /*3290*/  ISETP.GE.AND P6, PT, R46, 0x5a, PT ;  /* 0x0000005a2e00780c */ /* 0x000fc80003fc6270 */
[----:B------:R-:W-:Y:S02]  /*32a0*/  P2R R68, PR, RZ, 0x40 ;  /* 0x00000040ff447803 */ /* 0x000fe40000000000 */
[----:B------:R-:W-:Y:S01]  /*32b0*/  ISETP.GT.AND P6, PT, R36, 0x59, !P6 ;  /* 0x000000592400780c */ /* 0x000fe200077c4270 */
[----:B0-----:R-:W-:-:S03]  /*32c0*/  IMAD.IADD R36, R42, 0x1, R37 ;  /* 0x000000012a247824 */ /* 0x001fc600078e0225 */
[----:B------:R-:W-:Y:S02]  /*32d0*/  ISETP.LT.OR P6, PT, R35, 0x5a, P6 ;  /* 0x0000005a2300780c */ /* 0x000fe400037c1670 */
[----:B------:R-:W-:Y:S02]  /*32e0*/  VIADDMNMX R35, R37, R59, R38, PT ;  /* 0x0000003b25237246 */ /* 0x000fe40003800126 */
[----:B------:R-:W-:Y:S02]  /*32f0*/  FSEL R69, R69, -INF , !P6 ;  /* 0xff80000045457808 */ /* 0x000fe40007000000 */
[----:B------:R-:W-:-:S13]  /*3300*/  PLOP3.LUT P6, PT, PT, PT, UP0, 0x40, 0x0 ;  /* 0x000000000000781c */ /* 0x000fda0003fce808 */
[----:B------:R-:W-:Y:S05]  /*3310*/  @P6 BRA `(.L_x_990) ;  /* 0x00000000005c6947 */ /* 0x000fea0003800000 */
        /* <DEDUP_REMOVED lines=13> */
.L_x_992:
[----:B------:R-:W-:Y:S02]  /*33f0*/  ULDC UR4, c[0x0][0x9e4] ;  /* 0x0002790000047ab9 */ /* 0x000fe40000000800 */
[----:B------:R-:W-:-:S05]  /*3400*/  IMAD.U32 R34, RZ, RZ, UR4 ;  /* 0x00000004ff227e24 */ /* 0x000fca000f8e00ff */
[----:B------:R-:W-:-:S13]  /*3410*/  ISETP.NE.AND P6, PT, R34, 0x1, PT ;  /* 0x000000012200780c */ /* 0x000fda0003fc5270 */
[----:B------:R-:W0:Y:S02]  /*3420*/  @P6 LDC.64 R58, c[0x0][0x9e8] ;  /* 0x00027a00ff3a6b82 */ /* 0x000e240000000a00 */
[----:B0-----:R-:W-:-:S05]  /*3430*/  @P6 IMAD.HI.U32 R8, R37, R58, RZ ;  /* 0x0000003a25086227 */ /* 0x001fca00078e00ff */
[----:B------:R-:W-:-:S07]  /*3440*/  @P6 SHF.R.U32.HI R37, RZ, R59, R8 ;  /* 0x0000003bff256219 */ /* 0x000fce0000011608 */
.L_x_993:
[----:B------:R-:W-:Y:S05]  /*3450*/  BSYNC B0 ;  /* 0x0000000000007941 */ /* 0x000fea0003800000 */
.L_x_991:
[----:B------:R-:W-:-:S05]  /*3460*/  IMAD R37, R37, R34, R50 ;  /* 0x0000002225257224 */ /* 0x000fca00078e0232 */
[----:B------:R-:W-:Y:S02]  /*3470*/  VIADDMNMX R35, R37, R34, R35, PT ;  /* 0x0000002225237246 */ /* 0x000fe40003800123 */
[----:B------:R-:W-:-:S07]  /*3480*/  VIMNMX R36, R36, R37, !PT ;  /* 0x0000002524247248 */ /* 0x000fce0007fe0100 */
.L_x_990:
[C---:B------:R-:W-:Y:S02]  /*3490*/  ISETP.GT.AND P1, PT, R36.reuse, 0x1, !P1 ;  /* 0x000000012400780c */ /* 0x040fe40004f24270 */
[----:B------:R-:W-:Y:S02]  /*34a0*/  ISETP.GT.AND P2, PT, R36, 0x8, !P2 ;  /* 0x000000082400780c */ /* 0x000fe40005744270 */
[C---:B------:R-:W-:Y:S02]  /*34b0*/  ISETP.LT.OR P1, PT, R35.reuse, 0x2, P1 ;  /* 0x000000022300780c */ /* 0x040fe40000f21670 */
[----:B------:R-:W-:Y:S02]  /*34c0*/  ISETP.LT.OR P2, PT, R35, 0x9, P2 ;  /* 0x000000092300780c */ /* 0x000fe40001741670 */
[----:B------:R-:W-:Y:S02]  /*34d0*/  FSEL R6, R6, -INF , !P1 ;  /* 0xff80000006067808 */ /* 0x000fe40004800000 */
[----:B------:R-:W-:-:S02]  /*34e0*/  ISETP.NE.AND P1, PT, R54, RZ, PT ;  /* 0x000000ff3600720c */ /* 0x000fc40003f25270 */
[----:B------:R-:W-:Y:S02]  /*34f0*/  FSEL R34, R9, -INF , !P2 ;  /* 0xff80000009227808 */ /* 0x000fe40005000000 */
[----:B------:R-:W-:Y:S02]  /*3500*/  ISETP.GT.AND P1, PT, R36, 0x9, !P1 ;  /* 0x000000092400780c */ /* 0x000fe40004f24270 */
[----:B------:R-:W-:Y:S02]  /*3510*/  ISETP.NE.AND P2, PT, R66, RZ, PT ;  /* 0x000000ff4200720c */ /* 0x000fe40003f45270 */
[----:B------:R-:W-:Y:S02]  /*3520*/  ISETP.LT.OR P1, PT, R35, 0xa, P1 ;  /* 0x0000000a2300780c */ /* 0x000fe40000f21670 */
[----:B------:R-:W-:Y:S02]  /*3530*/  FMNMX.FTZ R8, R41, R75, !PT ;  /* 0x0000004b29087209 */ /* 0x000fe40007810000 */
[----:B------:R-:W-:-:S02]  /*3540*/  FSEL R38, R10, -INF , !P1 ;  /* 0xff8000000a267808 */ /* 0x000fc40004800000 */
[----:B------:R-:W-:Y:S02]  /*3550*/  ISETP.NE.AND P1, PT, R62, RZ, PT ;  /* 0x000000ff3e00720c */ /* 0x000fe40003f25270 */
[----:B------:R-:W-:Y:S02]  /*3560*/  ISETP.NE.AND P6, PT, R70, RZ, PT ;  /* 0x000000ff4600720c */ /* 0x000fe40003fc5270 */
[----:B------:R-:W-:Y:S02]  /*3570*/  ISETP.GT.AND P1, PT, R36, 0x10, !P1 ;  /* 0x000000102400780c */ /* 0x000fe40004f24270 */
[----:B------:R-:W-:Y:S02]  /*3580*/  FMNMX.FTZ R8, R63, R8, !PT ;  /* 0x000000083f087209 */ /* 0x000fe40007810000 */
[----:B------:R-:W-:Y:S02]  /*3590*/  ISETP.LT.OR P1, PT, R35, 0x11, P1 ;  /* 0x000000112300780c */ /* 0x000fe40000f21670 */
[----:B------:R-:W-:-:S02]  /*35a0*/  FMNMX.FTZ R8, R77, R8, !PT ;  /* 0x000000084d087209 */ /* 0x000fc40007810000 */
[----:B------:R-:W-:Y:S02]  /*35b0*/  FSEL R40, R15, -INF , !P1 ;  /* 0xff8000000f287808 */ /* 0x000fe40004800000 */
[----:B------:R-:W-:Y:S02]  /*35c0*/  ISETP.GT.AND P1, PT, R36, 0x11, !P2 ;  /* 0x000000112400780c */ /* 0x000fe40005724270 */
[----:B------:R-:W-:Y:S02]  /*35d0*/  FMNMX.FTZ R8, R67, R8, !PT ;  /* 0x0000000843087209 */ /* 0x000fe40007810000 */
[----:B------:R-:W-:Y:S02]  /*35e0*/  ISETP.LT.OR P1, PT, R35, 0x12, P1 ;  /* 0x000000122300780c */ /* 0x000fe40000f21670 */
[----:B------:R-:W-:Y:S02]  /*35f0*/  FMNMX.FTZ R8, R79, R8, !PT ;  /* 0x000000084f087209 */ /* 0x000fe40007810000 */
[----:B------:R-:W-:-:S02]  /*3600*/  FSEL R20, R20, -INF , !P1 ;  /* 0xff80000014147808 */ /* 0x000fc40004800000 */
[----:B------:R-:W-:Y:S02]  /*3610*/  ISETP.GT.AND P1, PT, R36, 0x18, !P6 ;  /* 0x000000182400780c */ /* 0x000fe40007724270 */
[----:B------:R-:W-:Y:S02]  /*3620*/  FMNMX.FTZ R8, R71, R8, !PT ;  /* 0x0000000847087209 */ /* 0x000fe40007810000 */
[----:B------:R-:W-:Y:S02]  /*3630*/  ISETP.LT.OR P1, PT, R35, 0x19, P1 ;  /* 0x000000192300780c */ /* 0x000fe40000f21670 */
[----:B------:R-:W-:Y:S02]  /*3640*/  FMNMX.FTZ R8, R81, R8, !PT ;  /* 0x0000000851087209 */ /* 0x000fe40007810000 */
[----:B------:R-:W-:Y:S02]  /*3650*/  FSEL R42, R25, -INF , !P1 ;  /* 0xff800000192a7808 */ /* 0x000fe40004800000 */
[----:B------:R-:W-:-:S02]  /*3660*/  ISETP.NE.AND P1, PT, R72, RZ, PT ;  /* 0x000000ff4800720c */ /* 0x000fc40003f25270 */
[----:B------:R-:W-:Y:S02]  /*3670*/  FMNMX.FTZ R8, R73, R8, !PT ;  /* 0x0000000849087209 */ /* 0x000fe40007810000 */
[----:B------:R-:W-:Y:S02]  /*3680*/  ISETP.GT.AND P1, PT, R36, 0x19, !P1 ;  /* 0x000000192400780c */ /* 0x000fe40004f24270 */
[----:B------:R-:W-:Y:S02]  /*3690*/  FMNMX.FTZ R8, R83, R8, !PT ;  /* 0x0000000853087209 */ /* 0x000fe40007810000 */
[----:B------:R-:W-:Y:S02]  /*36a0*/  ISETP.LT.OR P1, PT, R35, 0x1a, P1 ;  /* 0x0000001a2300780c */ /* 0x000fe40000f21670 */
[----:B------:R-:W-:Y:S02]  /*36b0*/  FMNMX.FTZ R8, R85, R8, !PT ;  /* 0x0000000855087209 */ /* 0x000fe40007810000 */
[----:B------:R-:W-:-:S02]  /*36c0*/  FSEL R26, R26, -INF , !P1 ;  /* 0xff8000001a1a7808 */ /* 0x000fc40004800000 */
[----:B------:R-:W-:Y:S02]  /*36d0*/  ISETP.NE.AND P1, PT, R74, RZ, PT ;  /* 0x000000ff4a00720c */ /* 0x000fe40003f25270 */
[----:B------:R-:W-:Y:S02]  /*36e0*/  FMNMX.FTZ R8, R45, R8, !PT ;  /* 0x000000082d087209 */ /* 0x000fe40007810000 */
[----:B------:R-:W-:Y:S02]  /*36f0*/  ISETP.GT.AND P1, PT, R36, 0x20, !P1 ;  /* 0x000000202400780c */ /* 0x000fe40004f24270 */
[----:B------:R-:W-:Y:S02]  /*3700*/  ISETP.NE.AND P6, PT, R44, RZ, PT ;  /* 0x000000ff2c00720c */ /* 0x000fe40003fc5270 */
[----:B------:R-:W-:Y:S02]  /*3710*/  ISETP.LT.OR P1, PT, R35, 0x21, P1 ;  /* 0x000000212300780c */ /* 0x000fe40000f21670 */
[----:B------:R-:W-:-:S02]  /*3720*/  FMNMX.FTZ R8, R87, R8, !PT ;  /* 0x0000000857087209 */ /* 0x000fc40007810000 */
[----:B------:R-:W-:Y:S02]  /*3730*/  FSEL R44, R27, -INF , !P1 ;  /* 0xff8000001b2c7808 */ /* 0x000fe40004800000 */
[----:B------:R-:W-:Y:S02]  /*3740*/  ISETP.NE.AND P1, PT, R76, RZ, PT ;  /* 0x000000ff4c00720c */ /* 0x000fe40003f25270 */
[----:B------:R-:W-:Y:S02]  /*3750*/  FMNMX.FTZ R8, R49, R8, !PT ;  /* 0x0000000831087209 */ /* 0x000fe40007810000 */
[----:B------:R-:W-:Y:S02]  /*3760*/  ISETP.GT.AND P1, PT, R36, 0x21, !P1 ;  /* 0x000000212400780c */ /* 0x000fe40004f24270 */
[----:B------:R-:W-:Y:S02]  /*3770*/  FMNMX.FTZ R8, R89, R8, !PT ;  /* 0x0000000859087209 */ /* 0x000fe40007810000 */
[----:B------:R-:W-:-:S02]  /*3780*/  ISETP.LT.OR P1, PT, R35, 0x22, P1 ;  /* 0x000000222300780c */ /* 0x000fc40000f21670 */
[----:B------:R-:W-:Y:S02]  /*3790*/  FMNMX.FTZ R8, R53, R8, !PT ;  /* 0x0000000835087209 */ /* 0x000fe40007810000 */
[----:B------:R-:W-:Y:S02]  /*37a0*/  FSEL R46, R29, -INF , !P1 ;  /* 0xff8000001d2e7808 */ /* 0x000fe40004800000 */
[----:B------:R-:W-:Y:S02]  /*37b0*/  ISETP.NE.AND P1, PT, R78, RZ, PT ;  /* 0x000000ff4e00720c */ /* 0x000fe40003f25270 */
[----:B------:R-:W-:Y:S02]  /*37c0*/  FMNMX.FTZ R8, R91, R8, !PT ;  /* 0x000000085b087209 */ /* 0x000fe40007810000 */
[----:B------:R-:W-:Y:S02]  /*37d0*/  ISETP.GT.AND P1, PT, R36, 0x28, !P1 ;  /* 0x000000282400780c */ /* 0x000fe40004f24270 */
[----:B------:R-:W-:-:S02]  /*37e0*/  FMNMX.FTZ R8, R57, R8, !PT ;  /* 0x0000000839087209 */ /* 0x000fc40007810000 */
[----:B------:R-:W-:Y:S02]  /*37f0*/  ISETP.LT.OR P1, PT, R35, 0x29, P1 ;  /* 0x000000292300780c */ /* 0x000fe40000f21670 */
[----:B------:R-:W-:Y:S02]  /*3800*/  ISETP.NE.AND P2, PT, R48, RZ, PT ;  /* 0x000000ff3000720c */ /* 0x000fe40003f45270 */
[----:B------:R-:W-:Y:S02]  /*3810*/  FSEL R48, R31, -INF , !P1 ;  /* 0xff8000001f307808 */ /* 0x000fe40004800000 */
[----:B------:R-:W-:Y:S02]  /*3820*/  FMNMX.FTZ R8, R93, R8, !PT ;  /* 0x000000085d087209 */ /* 0x000fe40007810000 */
[----:B------:R-:W-:Y:S02]  /*3830*/  ISETP.NE.AND P1, PT, R80, RZ, PT ;  /* 0x000000ff5000720c */ /* 0x000fe40003f25270 */
[----:B------:R-:W-:-:S02]  /*3840*/  FMNMX.FTZ R8, R61, R8, !PT ;  /* 0x000000083d087209 */ /* 0x000fc40007810000 */
        /* <DEDUP_REMOVED lines=10> */
[----:B------:R-:W-:Y:S01]  /*38f0*/  R2UR UR4, R18 ;  /* 0x00000000120472ca */ /* 0x000fe200000e0000 */
[----:B------:R-:W0:Y:S01]  /*3900*/  SHFL.BFLY PT, R9, R10, 0x2, 0x1f ;  /* 0x0c401f000a097f89 */ /* 0x000e2200000e0000 */
[----:B-1----:R-:W-:-:S02]  /*3910*/  FSEL R52, R39, -INF , !P1 ;  /* 0xff80000027347808 */ /* 0x002fc40004800000 */
[----:B------:R-:W-:Y:S02]  /*3920*/  ISETP.NE.AND P1, PT, R84, RZ, PT ;  /* 0x000000ff5400720c */ /* 0x000fe40003f25270 */
[C---:B------:R-:W-:Y:S02]  /*3930*/  ISETP.GT.AND P3, PT, R36.reuse, 0x50, !P3 ;  /* 0x000000502400780c */ /* 0x040fe40005f64270 */
[C---:B------:R-:W-:Y:S02]  /*3940*/  ISETP.GT.AND P1, PT, R36.reuse, 0x31, !P1 ;  /* 0x000000312400780c */ /* 0x040fe40004f24270 */
[C---:B------:R-:W-:Y:S02]  /*3950*/  ISETP.GT.AND P4, PT, R36.reuse, 0x51, !P4 ;  /* 0x000000512400780c */ /* 0x040fe40006784270 */
[----:B------:R-:W-:Y:S01]  /*3960*/  ISETP.LT.OR P1, PT, R35, 0x32, P1 ;  /* 0x000000322300780c */ /* 0x000fe20000f21670 */
[----:B------:R-:W-:Y:S01]  /*3970*/  UISETP.NE.AND UP0, UPT, UR4, URZ, UPT ;  /* 0x0000003f0400728c */ /* 0x000fe2000bf05270 */
[----:B------:R-:W-:-:S02]  /*3980*/  ISETP.GT.AND P5, PT, R36, 0x58, !P5 ;  /* 0x000000582400780c */ /* 0x000fc40006fa4270 */
[----:B------:R-:W-:Y:S01]  /*3990*/  FSEL R54, R51, -INF , !P1 ;  /* 0xff80000033367808 */ /* 0x000fe20004800000 */
[----:B------:R-:W-:Y:S01]  /*39a0*/  ULDC UR4, c[0x0][0x988] ;  /* 0x0002620000047ab9 */ /* 0x000fe20000000800 */
[----:B------:R-:W-:Y:S02]  /*39b0*/  ISETP.NE.AND P1, PT, R86, RZ, PT ;  /* 0x000000ff5600720c */ /* 0x000fe40003f25270 */
[C---:B------:R-:W-:Y:S02]  /*39c0*/  ISETP.LT.OR P3, PT, R35.reuse, 0x51, P3 ;  /* 0x000000512300780c */ /* 0x040fe40001f61670 */
[----:B------:R-:W-:Y:S02]  /*39d0*/  ISETP.GT.AND P1, PT, R36, 0x38, !P1 ;  /* 0x000000382400780c */ /* 0x000fe40004f24270 */
[C---:B------:R-:W-:Y:S02]  /*39e0*/  ISETP.LT.OR P4, PT, R35.reuse, 0x52, P4 ;  /* 0x000000522300780c */ /* 0x040fe40002781670 */
[----:B------:R-:W-:-:S02]  /*39f0*/  ISETP.LT.OR P1, PT, R35, 0x39, P1 ;  /* 0x000000392300780c */ /* 0x000fc40000f21670 */
[----:B0-----:R-:W-:Y:S01]  /*3a00*/  FMNMX.FTZ R25, R10, R9, !PT ;  /* 0x000000090a197209 */ /* 0x001fe20007810000 */
[----:B------:R-:W-:Y:S01]  /*3a10*/  IMAD.U32 R9, RZ, RZ, UR4 ;  /* 0x00000004ff097e24 */ /* 0x000fe2000f8e00ff */
[----:B------:R-:W-:Y:S02]  /*3a20*/  FSEL R56, R43, -INF , !P1 ;  /* 0xff8000002b387808 */ /* 0x000fe40004800000 */
[----:B------:R-:W-:Y:S01]  /*3a30*/  ISETP.NE.AND P1, PT, R88, RZ, PT ;  /* 0x000000ff5800720c */ /* 0x000fe20003f25270 */
[----:B------:R-:W0:Y:S01]  /*3a40*/  SHFL.BFLY PT, R8, R25, 0x1, 0x1f ;  /* 0x0c201f0019087f89 */ /* 0x000e2200000e0000 */
[----:B------:R-:W-:Y:S02]  /*3a50*/  FSEL R14, R14, -INF , !P3 ;  /* 0xff8000000e0e7808 */ /* 0x000fe40005800000 */
[----:B------:R-:W-:Y:S02]  /*3a60*/  ISETP.GT.AND P1, PT, R36, 0x39, !P1 ;  /* 0x000000392400780c */ /* 0x000fe40004f24270 */
[----:B------:R-:W-:-:S02]  /*3a70*/  ISETP.LT.OR P5, PT, R35, 0x59, P5 ;  /* 0x000000592300780c */ /* 0x000fc40002fa1670 */
[----:B------:R-:W-:Y:S02]  /*3a80*/  ISETP.LT.OR P1, PT, R35, 0x3a, P1 ;  /* 0x0000003a2300780c */ /* 0x000fe40000f21670 */
[----:B------:R-:W-:Y:S02]  /*3a90*/  FSEL R62, R21, -INF , !P4 ;  /* 0xff800000153e7808 */ /* 0x000fe40006000000 */
[----:B------:R-:W-:Y:S02]  /*3aa0*/  FSEL R58, R55, -INF , !P1 ;  /* 0xff800000373a7808 */ /* 0x000fe40004800000 */
[----:B------:R-:W-:Y:S02]  /*3ab0*/  ISETP.GT.AND P1, PT, R36, 0x40, !P2 ;  /* 0x000000402400780c */ /* 0x000fe40005724270 */
[----:B------:R-:W-:Y:S02]  /*3ac0*/  ISETP.NE.AND P2, PT, R94, RZ, PT ;  /* 0x000000ff5e00720c */ /* 0x000fe40003f45270 */
[----:B------:R-:W-:-:S02]  /*3ad0*/  ISETP.LT.OR P1, PT, R35, 0x41, P1 ;  /* 0x000000412300780c */ /* 0x000fc40000f21670 */
[C---:B------:R-:W-:Y:S02]  /*3ae0*/  ISETP.GT.AND P2, PT, R36.reuse, 0x49, !P2 ;  /* 0x000000492400780c */ /* 0x040fe40005744270 */
[----:B------:R-:W-:Y:S02]  /*3af0*/  FSEL R60, R47, -INF , !P1 ;  /* 0xff8000002f3c7808 */ /* 0x000fe40004800000 */
[----:B------:R-:W-:Y:S02]  /*3b00*/  ISETP.GT.AND P1, PT, R36, RZ, !P6 ;  /* 0x000000ff2400720c */ /* 0x000fe40007724270 */
[----:B0-----:R-:W-:Y:S02]  /*3b10*/  FMNMX.FTZ R8, R25, R8, !PT ;  /* 0x0000000819087209 */ /* 0x001fe40007810000 */
[----:B------:R-:W-:Y:S02]  /*3b20*/  ISETP.LT.OR P1, PT, R35, 0x1, P1 ;  /* 0x000000012300780c */ /* 0x000fe40000f21670 */
[----:B------:R-:W-:Y:S01]  /*3b30*/  ISETP.NE.AND P6, PT, R90, RZ, PT ;  /* 0x000000ff5a00720c */ /* 0x000fe20003fc5270 */
[----:B------:R-:W-:Y:S01]  /*3b40*/  FMUL.FTZ R15, R8, R9 ;  /* 0x00000009080f7220 */ /* 0x000fe20000410000 */
[----:B------:R-:W-:-:S02]  /*3b50*/  FSEL R0, R0, -INF , !P1 ;  /* 0xff80000000007808 */ /* 0x000fc40004800000 */
[----:B------:R-:W-:Y:S02]  /*3b60*/  FSETP.NEU.FTZ.AND P1, PT, R8, -INF , PT ;  /* 0xff8000000800780b */ /* 0x000fe40003f3d000 */
[----:B------:R-:W-:Y:S02]  /*3b70*/  ISETP.LT.OR P2, PT, R35, 0x4a, P2 ;  /* 0x0000004a2300780c */ /* 0x000fe40001741670 */
[----:B------:R-:W-:Y:S02]  /*3b80*/  FSEL R64, R15, RZ, P1 ;  /* 0x000000ff0f407208 */ /* 0x000fe40000800000 */
[----:B------:R-:W-:Y:S02]  /*3b90*/  FMNMX.FTZ R15, R0, R6, !PT ;  /* 0x00000006000f7209 */ /* 0x000fe40007810000 */
[----:B------:R-:W-:Y:S01]  /*3ba0*/  ISETP.GT.AND P1, PT, R36, 0x41, !P6 ;  /* 0x000000412400780c */ /* 0x000fe20007724270 */
[--C-:B------:R-:W-:Y:S01]  /*3bb0*/  FFMA.FTZ R10, R41, R9, -R64.reuse ;  /* 0x00000009290a7223 */ /* 0x100fe20000010840 */
[----:B------:R-:W-:Y:S01]  /*3bc0*/  FMNMX.FTZ R15, R34, R15, !PT ;  /* 0x0000000f220f7209 */ /* 0x000fe20007810000 */
[--C-:B------:R-:W-:Y:S01]  /*3bd0*/  FFMA.FTZ R25, R75, R9, -R64.reuse ;  /* 0x000000094b197223 */ /* 0x100fe20000010840 */
[----:B------:R-:W-:Y:S01]  /*3be0*/  ISETP.LT.OR P1, PT, R35, 0x42, P1 ;  /* 0x000000422300780c */ /* 0x000fe20000f21670 */
[----:B------:R0:W-:Y:S01]  /*3bf0*/  MUFU.EX2 R188, R10 ;  /* 0x0000000a00bc7308 */ /* 0x0001e20000000800 */
[----:B------:R-:W-:Y:S01]  /*3c00*/  FMNMX.FTZ R15, R38, R15, !PT ;  /* 0x0000000f260f7209 */ /* 0x000fe20007810000 */
[-CC-:B------:R-:W-:Y:S01]  /*3c10*/  FFMA.FTZ R27, R63, R9.reuse, -R64.reuse ;  /* 0x000000093f1b7223 */ /* 0x180fe20000010840 */
[----:B------:R-:W-:Y:S01]  /*3c20*/  FSEL R24, R24, -INF , !P1 ;  /* 0xff80000018187808 */ /* 0x000fe20004800000 */
[--C-:B------:R-:W-:Y:S01]  /*3c30*/  FFMA.FTZ R29, R77, R9, -R64.reuse ;  /* 0x000000094d1d7223 */ /* 0x100fe20000010840 */
[----:B------:R-:W-:Y:S01]  /*3c40*/  FMNMX.FTZ R15, R40, R15, !PT ;  /* 0x0000000f280f7209 */ /* 0x000fe20007810000 */
[--C-:B------:R-:W-:Y:S01]  /*3c50*/  FFMA.FTZ R31, R79, R9, -R64.reuse ;  /* 0x000000094f1f7223 */ /* 0x100fe20000010840 */
[----:B------:R-:W-:Y:S01]  /*3c60*/  ISETP.NE.AND P1, PT, R92, RZ, PT ;  /* 0x000000ff5c00720c */ /* 0x000fe20003f25270 */
[----:B------:R-:W1:Y:S01]  /*3c70*/  MUFU.EX2 R25, R25 ;  /* 0x0000001900197308 */ /* 0x000e620000000800 */
[----:B------:R-:W-:Y:S01]  /*3c80*/  FMNMX.FTZ R15, R20, R15, !PT ;  /* 0x0000000f140f7209 */ /* 0x000fe20007810000 */
[-CC-:B0-----:R-:W-:Y:S01]  /*3c90*/  FFMA.FTZ R10, R67, R9.reuse, -R64.reuse ;  /* 0x00000009430a7223 */ /* 0x181fe20000010840 */
[----:B------:R-:W-:Y:S01]  /*3ca0*/  ISETP.GT.AND P1, PT, R36, 0x48, !P1 ;  /* 0x000000482400780c */ /* 0x000fe20004f24270 */
[--C-:B------:R-:W-:Y:S01]  /*3cb0*/  FFMA.FTZ R33, R45, R9, -R64.reuse ;  /* 0x000000092d217223 */ /* 0x100fe20000010840 */
[----:B------:R-:W-:Y:S01]  /*3cc0*/  FMNMX.FTZ R15, R42, R15, !PT ;  /* 0x0000000f2a0f7209 */ /* 0x000fe20007810000 */
[--C-:B------:R-:W-:Y:S01]  /*3cd0*/  FFMA.FTZ R45, R61, R9, -R64.reuse ;  /* 0x000000093d2d7223 */ /* 0x100fe20000010840 */
[----:B------:R-:W-:Y:S01]  /*3ce0*/  ISETP.NE.AND P6, PT, R68, RZ, PT ;  /* 0x000000ff4400720c */ /* 0x000fe20003fc5270 */
[----:B------:R0:W-:Y:S01]  /*3cf0*/  MUFU.EX2 R184, R10 ;  /* 0x0000000a00b87308 */ /* 0x0001e20000000800 */
[----:B------:R-:W-:Y:S01]  /*3d00*/  FMNMX.FTZ R15, R26, R15, !PT ;  /* 0x0000000f1a0f7209 */ /* 0x000fe20007810000 */
[-CC-:B------:R-:W-:Y:S01]  /*3d10*/  FFMA.FTZ R21, R83, R9.reuse, -R64.reuse ;  /* 0x0000000953157223 */ /* 0x180fe20000010840 */
[----:B------:R-:W-:Y:S01]  /*3d20*/  ISETP.LT.OR P1, PT, R35, 0x49, P1 ;  /* 0x000000492300780c */ /* 0x000fe20000f21670 */
[--C-:B------:R-:W-:Y:S01]  /*3d30*/  FFMA.FTZ R47, R65, R9, -R64.reuse ;  /* 0x00000009412f7223 */ /* 0x100fe20000010840 */
[----:B------:R-:W-:Y:S01]  /*3d40*/  FMNMX.FTZ R15, R44, R15, !PT ;  /* 0x0000000f2c0f7209 */ /* 0x000fe20007810000 */
[--C-:B------:R-:W-:Y:S01]  /*3d50*/  FFMA.FTZ R37, R49, R9, -R64.reuse ;  /* 0x0000000931257223 */ /* 0x100fe20000010840 */
[----:B------:R-:W-:Y:S01]  /*3d60*/  ISETP.GT.AND P6, PT, R36, 0x59, !P6 ;  /* 0x000000592400780c */ /* 0x000fe200077c4270 */
[----:B------:R-:W2:Y:S01]  /*3d70*/  MUFU.EX2 R27, R27 ;  /* 0x0000001b001b7308 */ /* 0x000ea20000000800 */
[----:B------:R-:W-:Y:S01]  /*3d80*/  FMNMX.FTZ R15, R46, R15, !PT ;  /* 0x0000000f2e0f7209 */ /* 0x000fe20007810000 */
[-CC-:B0-----:R-:W-:Y:S01]  /*3d90*/  FFMA.FTZ R10, R81, R9.reuse, -R64.reuse ;  /* 0x00000009510a7223 */ /* 0x181fe20000010840 */
[----:B------:R-:W-:Y:S01]  /*3da0*/  FSEL R36, R3, -INF , !P1 ;  /* 0xff80000003247808 */ /* 0x000fe20004800000 */
[--C-:B------:R-:W-:Y:S01]  /*3db0*/  FFMA.FTZ R3, R73, R9, -R64.reuse ;  /* 0x0000000949037223 */ /* 0x100fe20000010840 */
[----:B------:R-:W-:Y:S01]  /*3dc0*/  FMNMX.FTZ R15, R48, R15, !PT ;  /* 0x0000000f300f7209 */ /* 0x000fe20007810000 */
[--C-:B------:R-:W-:Y:S01]  /*3dd0*/  FFMA.FTZ R39, R89, R9, -R64.reuse ;  /* 0x0000000959277223 */ /* 0x100fe20000010840 */
[----:B------:R-:W-:Y:S01]  /*3de0*/  FSEL R2, R2, -INF , !P2 ;  /* 0xff80000002027808 */ /* 0x000fe20005000000 */
[----:B------:R-:W-:Y:S01]  /*3df0*/  MUFU.EX2 R186, R10 ;  /* 0x0000000a00ba7308 */ /* 0x000fe20000000800 */
[----:B------:R-:W-:Y:S01]  /*3e00*/  FMNMX.FTZ R15, R50, R15, !PT ;  /* 0x0000000f320f7209 */ /* 0x000fe20007810000 */
[-CC-:B------:R-:W-:Y:S01]  /*3e10*/  FFMA.FTZ R41, R53, R9.reuse, -R64.reuse ;  /* 0x0000000935297223 */ /* 0x180fe20000010840 */
[----:B------:R-:W-:Y:S01]  /*3e20*/  ISETP.LT.OR P6, PT, R35, 0x5a, P6 ;  /* 0x0000005a2300780c */ /* 0x000fe200037c1670 */
[--C-:B------:R-:W-:Y:S01]  /*3e30*/  FFMA.FTZ R35, R87, R9, -R64.reuse ;  /* 0x0000000957237223 */ /* 0x100fe20000010840 */
[----:B------:R-:W-:Y:S01]  /*3e40*/  FMNMX.FTZ R15, R52, R15, !PT ;  /* 0x0000000f340f7209 */ /* 0x000fe20007810000 */
[--C-:B------:R-:W-:Y:S01]  /*3e50*/  FFMA.FTZ R43, R91, R9, -R64.reuse ;  /* 0x000000095b2b7223 */ /* 0x100fe20000010840 */
[----:B------:R-:W-:Y:S01]  /*3e60*/  FSEL R30, R30, -INF , !P5 ;  /* 0xff8000001e1e7808 */ /* 0x000fe20006800000 */
[----:B------:R0:W-:Y:S01]  /*3e70*/  MUFU.EX2 R180, R3 ;  /* 0x0000000300b47308 */ /* 0x0001e20000000800 */
[----:B------:R-:W-:Y:S01]  /*3e80*/  FMNMX.FTZ R15, R54, R15, !PT ;  /* 0x0000000f360f7209 */ /* 0x000fe20007810000 */
[----:B------:R-:W-:Y:S01]  /*3e90*/  FFMA.FTZ R32, R32, R9, -R64 ;  /* 0x0000000920207223 */ /* 0x000fe20000010840 */
[----:B------:R-:W-:-:S02]  /*3ea0*/  FSEL R28, R28, -INF , !P6 ;  /* 0xff8000001c1c7808 */ /* 0x000fc40007000000 */
[----:B------:R-:W-:Y:S02]  /*3eb0*/  FMNMX.FTZ R15, R56, R15, !PT ;  /* 0x0000000f380f7209 */ /* 0x000fe40007810000 */
[----:B------:R-:W-:Y:S01]  /*3ec0*/  R2UR UR5, R19 ;  /* 0x00000000130572ca */ /* 0x000fe200000e0000 */
[----:B------:R3:W4:Y:S01]  /*3ed0*/  MUFU.EX2 R190, R29 ;  /* 0x0000001d00be7308 */ /* 0x0007220000000800 */
[----:B------:R-:W-:Y:S01]  /*3ee0*/  FMNMX.FTZ R15, R58, R15, !PT ;  /* 0x0000000f3a0f7209 */ /* 0x000fe20007810000 */
[----:B0-----:R-:W-:Y:S01]  /*3ef0*/  FFMA.FTZ R3, R85, R9, -R64 ;  /* 0x0000000955037223 */ /* 0x001fe20000010840 */
[----:B------:R-:W-:Y:S02]  /*3f00*/  R2UR UR7, R120 ;  /* 0x00000000780772ca */ /* 0x000fe400000e0000 */
[----:B------:R-:W-:-:S03]  /*3f10*/  FMNMX.FTZ R15, R60, R15, !PT ;  /* 0x0000000f3c0f7209 */ /* 0x000fc60007810000 */
[----:B------:R0:W-:Y:S01]  /*3f20*/  MUFU.EX2 R182, R3 ;  /* 0x0000000300b67308 */ /* 0x0001e20000000800 */
[----:B------:R-:W-:Y:S01]  /*3f30*/  FMNMX.FTZ R15, R24, R15, !PT ;  /* 0x0000000f180f7209 */ /* 0x000fe20007810000 */
[----:B---3--:R-:W-:Y:S02]  /*3f40*/  FFMA.FTZ R29, R71, R9, -R64 ;  /* 0x00000009471d7223 */ /* 0x008fe40000010840 */
[----:B------:R-:W-:Y:S01]  /*3f50*/  UISETP.NE.AND UP1, UPT, UR5, URZ, UPT ;  /* 0x0000003f0500728c */ /* 0x000fe2000bf25270 */
[----:B------:R-:W-:-:S03]  /*3f60*/  FMNMX.FTZ R15, R36, R15, !PT ;  /* 0x0000000f240f7209 */ /* 0x000fc60007810000 */
[----:B------:R-:W3:Y:S01]  /*3f70*/  MUFU.EX2 R31, R31 ;  /* 0x0000001f001f7308 */ /* 0x000ee20000000800 */
[----:B------:R-:W-:-:S04]  /*3f80*/  FMNMX.FTZ R15, R2, R15, !PT ;  /* 0x0000000f020f7209 */ /* 0x000fc80007810000 */
[----:B------:R-:W-:Y:S02]  /*3f90*/  FMNMX.FTZ R15, R14, R15, !PT ;  /* 0x0000000f0e0f7209 */ /* 0x000fe40007810000 */
[----:B------:R-:W-:Y:S01]  /*3fa0*/  @UP1 ULDC UR4, c[0x0][0x44c] ;  /* 0x0001130000041ab9 */ /* 0x000fe20000000800 */
[----:B------:R-:W5:Y:S01]  /*3fb0*/  MUFU.EX2 R29, R29 ;  /* 0x0000001d001d7308 */ /* 0x000f620000000800 */
[----:B------:R-:W-:Y:S01]  /*3fc0*/  FMNMX.FTZ R15, R62, R15, !PT ;  /* 0x0000000f3e0f7209 */ /* 0x000fe20007810000 */
[----:B------:R-:W-:Y:S01]  /*3fd0*/  UIMAD.WIDE.U32 UR4, UR38, UR4, URZ ;  /* 0x00000004260472a5 */ /* 0x000fe2000f8e003f */
[----:B------:R-:W-:Y:S02]  /*3fe0*/  @UP1 ULDC UR11, c[0x0][0x450] ;  /* 0x00011400000b1ab9 */ /* 0x000fe40000000800 */
[----:B------:R-:W-:Y:S01]  /*3ff0*/  FMNMX.FTZ R15, R30, R15, !PT ;  /* 0x0000000f1e0f7209 */ /* 0x000fe20007810000 */
[----:B------:R-:W-:Y:S02]  /*4000*/  @UP1 USHF.R.U32.HI UR38, URZ, UR11, UR5 ;  /* 0x0000000b3f261299 */ /* 0x000fe40008011605 */
[----:B------:R-:W-:Y:S01]  /*4010*/  MUFU.EX2 R174, R45 ;  /* 0x0000002d00ae7308 */ /* 0x000fe20000000800 */
[----:B------:R-:W-:Y:S01]  /*4020*/  FMNMX.FTZ R15, R28, R15, !PT ;  /* 0x0000000f1c0f7209 */ /* 0x000fe20007810000 */
[----:B------:R-:W-:-:S04]  /*4030*/  UIADD3 UR38, UR7, UR38, URZ ;  /* 0x0000002607267290 */ /* 0x000fc8000fffe03f */
[----:B------:R-:W0:Y:S01]  /*4040*/  SHFL.BFLY PT, R10, R15, 0x2, 0x1f ;  /* 0x0c401f000f0a7f89 */ /* 0x000e2200000e0000 */
[----:B------:R-:W-:Y:S01]  /*4050*/  UIADD3 UR6, UR38, UR6, URZ ;  /* 0x0000000626067290 */ /* 0x000fe2000fffe03f */
[----:B------:R-:W-:Y:S08]  /*4060*/  MUFU.EX2 R21, R21 ;  /* 0x0000001500157308 */ /* 0x000ff00000000800 */
[----:B------:R-:W-:Y:S08]  /*4070*/  MUFU.EX2 R33, R33 ;  /* 0x0000002100217308 */ /* 0x000ff00000000800 */
[----:B------:R-:W-:Y:S01]  /*4080*/  MUFU.EX2 R35, R35 ;  /* 0x0000002300237308 */ /* 0x000fe20000000800 */
[----:B0-----:R-:W-:Y:S01]  /*4090*/  FMNMX.FTZ R3, R15, R10, !PT ;  /* 0x0000000a0f037209 */ /* 0x001fe20007810000 */
[----:B------:R-:W-:-:S06]  /*40a0*/  FFMA.FTZ R15, R57, R9, -R64 ;  /* 0x00000009390f7223 */ /* 0x000fcc0000010840 */
[----:B------:R-:W-:Y:S01]  /*40b0*/  MUFU.EX2 R168, R47 ;  /* 0x0000002f00a87308 */ /* 0x000fe20000000800 */
[----:B------:R-:W0:Y:S07]  /*40c0*/  SHFL.BFLY PT, R10, R3, 0x1, 0x1f ;  /* 0x0c201f00030a7f89 */ /* 0x000e2e00000e0000 */
[----:B------:R-:W-:Y:S08]  /*40d0*/  MUFU.EX2 R172, R15 ;  /* 0x0000000f00ac7308 */ /* 0x000ff00000000800 */
[----:B------:R1:W-:Y:S08]  /*40e0*/  MUFU.EX2 R176, R37 ;  /* 0x0000002500b07308 */ /* 0x0003f00000000800 */
[----:B------:R-:W-:Y:S01]  /*40f0*/  MUFU.EX2 R39, R39 ;  /* 0x0000002700277308 */ /* 0x000fe20000000800 */
[----:B-1----:R-:W-:Y:S01]  /*4100*/  FFMA.FTZ R37, R93, R9, -R64 ;  /* 0x000000095d257223 */ /* 0x002fe20000010840 */
[----:B0-----:R-:W-:-:S04]  /*4110*/  FMNMX.FTZ R10, R3, R10, !PT ;  /* 0x0000000a030a7209 */ /* 0x001fc80007810000 */
[C---:B------:R-:W-:Y:S01]  /*4120*/  FSETP.NEU.FTZ.AND P1, PT, R10.reuse, -INF , PT ;  /* 0xff8000000a00780b */ /* 0x040fe20003f3d000 */
[-C--:B------:R-:W-:Y:S01]  /*4130*/  FMUL.FTZ R3, R10, R9.reuse ;  /* 0x000000090a037220 */ /* 0x080fe20000410000 */
[----:B------:R-:W-:Y:S04]  /*4140*/  MUFU.EX2 R178, R41 ;  /* 0x0000002900b27308 */ /* 0x000fe80000000800 */
        /* <DEDUP_REMOVED lines=17> */
[-C--:B------:R-:W-:Y:S01]  /*4260*/  FFMA.FTZ R54, R54, R9.reuse, -R15 ;  /* 0x0000000936367223 */ /* 0x080fe2000001080f */
[----:B------:R-:W1:Y:S01]  /*4270*/  MUFU.EX2 R0, R0 ;  /* 0x0000000000007308 */ /* 0x000e620000000800 */
[----:B0-----:R-:W-:Y:S01]  /*4280*/  FADD.FTZ R6, R188, R25 ;  /* 0x00000019bc067221 */ /* 0x001fe20000010000 */
[-C--:B------:R-:W-:Y:S01]  /*4290*/  FFMA.FTZ R41, R95, R9.reuse, -R64 ;  /* 0x000000095f297223 */ /* 0x080fe20000010840 */
[-CC-:B------:R-:W-:Y:S01]  /*42a0*/  FFMA.FTZ R56, R56, R9.reuse, -R15.reuse ;  /* 0x0000000938387223 */ /* 0x180fe2000001080f */
[----:B------:R-:W-:Y:S01]  /*42b0*/  F2FP.F16.F32.PACK_AB R188, R25, R188 ;  /* 0x000000bc19bc723e */ /* 0x000fe200000000ff */
[----:B--2---:R-:W-:Y:S01]  /*42c0*/  FADD.FTZ R45, R27, R6 ;  /* 0x000000061b2d7221 */ /* 0x004fe20000010000 */
[-CC-:B------:R-:W-:Y:S01]  /*42d0*/  FFMA.FTZ R58, R58, R9.reuse, -R15.reuse ;  /* 0x000000093a3a7223 */ /* 0x180fe2000001080f */
[-C--:B------:R-:W-:Y:S01]  /*42e0*/  FFMA.FTZ R60, R60, R9.reuse, -R15 ;  /* 0x000000093c3c7223 */ /* 0x080fe2000001080f */
[----:B------:R-:W0:Y:S01]  /*42f0*/  MUFU.EX2 R34, R34 ;  /* 0x0000002200227308 */ /* 0x000e220000000800 */
[C---:B----4-:R-:W-:Y:S01]  /*4300*/  FADD.FTZ R45, R190.reuse, R45 ;  /* 0x0000002dbe2d7221 */ /* 0x050fe20000010000 */
[----:B------:R-:W-:Y:S01]  /*4310*/  FFMA.FTZ R64, R69, R9, -R64 ;  /* 0x0000000945407223 */ /* 0x000fe20000010840 */
[----:B------:R-:W-:Y:S01]  /*4320*/  F2FP.F16.F32.PACK_AB R190, R190, R27 ;  /* 0x0000001bbebe723e */ /* 0x000fe200000000ff */
[-C--:B------:R-:W-:Y:S01]  /*4330*/  FFMA.FTZ R24, R24, R9.reuse, -R15 ;  /* 0x0000000918187223 */ /* 0x080fe2000001080f */
[----:B------:R-:W-:Y:S01]  /*4340*/  FADD.FTZ R6, R184, R45 ;  /* 0x0000002db8067221 */ /* 0x000fe20000010000 */
[-CC-:B------:R-:W-:Y:S01]  /*4350*/  FFMA.FTZ R36, R36, R9.reuse, -R15.reuse ;  /* 0x0000000924247223 */ /* 0x180fe2000001080f */
[-CC-:B------:R-:W-:Y:S01]  /*4360*/  FFMA.FTZ R2, R2, R9.reuse, -R15.reuse ;  /* 0x0000000902027223 */ /* 0x180fe2000001080f */
[----:B------:R-:W2:Y:S01]  /*4370*/  MUFU.EX2 R191, R38 ;  /* 0x0000002600bf7308 */ /* 0x000ea20000000800 */
[----:B---3--:R-:W-:Y:S01]  /*4380*/  FADD.FTZ R6, R31, R6 ;  /* 0x000000061f067221 */ /* 0x008fe20000010000 */
[-CC-:B------:R-:W-:Y:S01]  /*4390*/  FFMA.FTZ R14, R14, R9.reuse, -R15.reuse ;  /* 0x000000090e0e7223 */ /* 0x180fe2000001080f */
[-CC-:B------:R-:W-:Y:S01]  /*43a0*/  FFMA.FTZ R62, R62, R9.reuse, -R15.reuse ;  /* 0x000000093e3e7223 */ /* 0x180fe2000001080f */
[-CC-:B------:R-:W-:Y:S01]  /*43b0*/  FFMA.FTZ R30, R30, R9.reuse, -R15.reuse ;  /* 0x000000091e1e7223 */ /* 0x180fe2000001080f */
[----:B-----5:R-:W-:Y:S01]  /*43c0*/  FADD.FTZ R45, R29, R6 ;  /* 0x000000061d2d7221 */ /* 0x020fe20000010000 */
[----:B------:R-:W-:Y:S01]  /*43d0*/  FFMA.FTZ R15, R28, R9, -R15 ;  /* 0x000000091c0f7223 */ /* 0x000fe2000001080f */
[----:B------:R-:W-:Y:S01]  /*43e0*/  F2FP.F16.F32.PACK_AB R184, R31, R184 ;  /* 0x000000b81fb8723e */ /* 0x000fe200000000ff */
[----:B------:R-:W3:Y:S01]  /*43f0*/  MUFU.EX2 R40, R40 ;  /* 0x0000002800287308 */ /* 0x000ee20000000800 */
[C---:B------:R-:W-:Y:S01]  /*4400*/  FADD.FTZ R45, R186.reuse, R45 ;  /* 0x0000002dba2d7221 */ /* 0x040fe20000010000 */
[----:B------:R-:W-:-:S03]  /*4410*/  F2FP.F16.F32.PACK_AB R186, R186, R29 ;  /* 0x0000001dbaba723e */ /* 0x000fc600000000ff */
[----:B------:R-:W-:Y:S01]  /*4420*/  FADD.FTZ R6, R180, R45 ;  /* 0x0000002db4067221 */ /* 0x000fe20000010000 */
[----:B-1----:R-:W-:Y:S01]  /*4430*/  FADD.FTZ R45, R0, R189 ;  /* 0x000000bd002d7221 */ /* 0x002fe20000010000 */
[C---:B------:R-:W-:Y:S01]  /*4440*/  F2FP.F16.F32.PACK_AB R180, R21.reuse, R180 ;  /* 0x000000b415b4723e */ /* 0x040fe200000000ff */
[----:B------:R1:W4:Y:S01]  /*4450*/  MUFU.EX2 R185, R20 ;  /* 0x0000001400b97308 */ /* 0x0003220000000800 */
[----:B------:R-:W-:Y:S01]  /*4460*/  FADD.FTZ R47, R21, R6 ;  /* 0x00000006152f7221 */ /* 0x000fe20000010000 */
[----:B0-----:R-:W-:Y:S01]  /*4470*/  FADD.FTZ R6, R34, R45 ;  /* 0x0000002d22067221 */ /* 0x001fe20000010000 */
[----:B------:R-:W-:-:S03]  /*4480*/  F2FP.F16.F32.PACK_AB R189, R189, R0 ;  /* 0x00000000bdbd723e */ /* 0x000fc600000000ff */
[C---:B--2---:R-:W-:Y:S01]  /*4490*/  FADD.FTZ R45, R191.reuse, R6 ;  /* 0x00000006bf2d7221 */ /* 0x044fe20000010000 */
[----:B------:R-:W-:Y:S01]  /*44a0*/  F2FP.F16.F32.PACK_AB R191, R191, R34 ;  /* 0x00000022bfbf723e */ /* 0x000fe200000000ff */
[----:B------:R-:W0:Y:S01]  /*44b0*/  MUFU.EX2 R42, R42 ;  /* 0x0000002a002a7308 */ /* 0x000e220000000800 */
[----:B-1----:R-:W-:Y:S01]  /*44c0*/  FADD.FTZ R20, R182, R47 ;  /* 0x0000002fb6147221 */ /* 0x002fe20000010000 */
[----:B---3--:R-:W-:Y:S01]  /*44d0*/  FADD.FTZ R6, R40, R45 ;  /* 0x0000002d28067221 */ /* 0x008fe20000010000 */
[C---:B------:R-:W-:Y:S02]  /*44e0*/  F2FP.F16.F32.PACK_AB R182, R33.reuse, R182 ;  /* 0x000000b621b6723e */ /* 0x040fe400000000ff */
[----:B------:R-:W-:-:S03]  /*44f0*/  FADD.FTZ R20, R33, R20 ;  /* 0x0000001421147221 */ /* 0x000fc60000010000 */
[----:B------:R-:W1:Y:S01]  /*4500*/  MUFU.EX2 R187, R26 ;  /* 0x0000001a00bb7308 */ /* 0x000e620000000800 */
[----:B----4-:R-:W-:Y:S01]  /*4510*/  FADD.FTZ R45, R185, R6 ;  /* 0x00000006b92d7221 */ /* 0x010fe20000010000 */
[----:B------:R-:W-:Y:S01]  /*4520*/  FADD.FTZ R47, R35, R20 ;  /* 0x00000014232f7221 */ /* 0x000fe20000010000 */
[----:B------:R-:W-:-:S03]  /*4530*/  F2FP.F16.F32.PACK_AB R185, R185, R40 ;  /* 0x00000028b9b9723e */ /* 0x000fc600000000ff */
[C---:B------:R-:W-:Y:S01]  /*4540*/  FADD.FTZ R20, R176.reuse, R47 ;  /* 0x0000002fb0147221 */ /* 0x040fe20000010000 */
[----:B------:R-:W-:Y:S01]  /*4550*/  F2FP.F16.F32.PACK_AB R176, R176, R35 ;  /* 0x00000023b0b0723e */ /* 0x000fe200000000ff */
[----:B------:R-:W2:Y:S01]  /*4560*/  MUFU.EX2 R44, R44 ;  /* 0x0000002c002c7308 */ /* 0x000ea20000000800 */
[----:B0-----:R-:W-:Y:S01]  /*4570*/  FADD.FTZ R6, R42, R45 ;  /* 0x0000002d2a067221 */ /* 0x001fe20000010000 */
[----:B------:R-:W-:-:S04]  /*4580*/  FADD.FTZ R47, R39, R20 ;  /* 0x00000014272f7221 */ /* 0x000fc80000010000 */
[C---:B------:R-:W-:Y:S01]  /*4590*/  FADD.FTZ R20, R178.reuse, R47 ;  /* 0x0000002fb2147221 */ /* 0x040fe20000010000 */
[----:B------:R-:W-:Y:S01]  /*45a0*/  F2FP.F16.F32.PACK_AB R178, R178, R39 ;  /* 0x00000027b2b2723e */ /* 0x000fe200000000ff */
[----:B------:R-:W0:Y:S01]  /*45b0*/  MUFU.EX2 R181, R46 ;  /* 0x0000002e00b57308 */ /* 0x000e220000000800 */
[C---:B-1----:R-:W-:Y:S01]  /*45c0*/  FADD.FTZ R45, R187.reuse, R6 ;  /* 0x00000006bb2d7221 */ /* 0x042fe20000010000 */
[----:B------:R-:W-:-:S06]  /*45d0*/  F2FP.F16.F32.PACK_AB R187, R187, R42 ;  /* 0x0000002abbbb723e */ /* 0x000fcc00000000ff */
[----:B------:R-:W1:Y:S01]  /*45e0*/  MUFU.EX2 R48, R48 ;  /* 0x0000003000307308 */ /* 0x000e620000000800 */
[----:B--2---:R-:W-:Y:S01]  /*45f0*/  FADD.FTZ R6, R44, R45 ;  /* 0x0000002d2c067221 */ /* 0x004fe20000010000 */
[----:B------:R-:W-:-:S04]  /*4600*/  FADD.FTZ R45, R43, R20 ;  /* 0x000000142b2d7221 */ /* 0x000fc80000010000 */
[C---:B------:R-:W-:Y:S01]  /*4610*/  FADD.FTZ R20, R172.reuse, R45 ;  /* 0x0000002dac147221 */ /* 0x040fe20000010000 */
[----:B------:R-:W-:Y:S01]  /*4620*/  F2FP.F16.F32.PACK_AB R172, R172, R43 ;  /* 0x0000002bacac723e */ /* 0x000fe200000000ff */
[----:B------:R-:W2:Y:S01]  /*4630*/  MUFU.EX2 R183, R50 ;  /* 0x0000003200b77308 */ /* 0x000ea20000000800 */
[C---:B0-----:R-:W-:Y:S01]  /*4640*/  FADD.FTZ R25, R181.reuse, R6 ;  /* 0x00000006b5197221 */ /* 0x041fe20000010000 */
[----:B------:R-:W-:-:S06]  /*4650*/  F2FP.F16.F32.PACK_AB R181, R181, R44 ;  /* 0x0000002cb5b5723e */ /* 0x000fcc00000000ff */
[----:B------:R-:W0:Y:S01]  /*4660*/  MUFU.EX2 R37, R37 ;  /* 0x0000002500257308 */ /* 0x000e220000000800 */
[----:B-1----:R-:W-:-:S07]  /*4670*/  FADD.FTZ R6, R48, R25 ;  /* 0x0000001930067221 */ /* 0x002fce0000010000 */
[----:B------:R-:W1:Y:S01]  /*4680*/  MUFU.EX2 R52, R52 ;  /* 0x0000003400347308 */ /* 0x000e620000000800 */
[C---:B--2---:R-:W-:Y:S01]  /*4690*/  FADD.FTZ R25, R183.reuse, R6 ;  /* 0x00000006b7197221 */ /* 0x044fe20000010000 */
[----:B------:R-:W-:-:S06]  /*46a0*/  F2FP.F16.F32.PACK_AB R183, R183, R48 ;  /* 0x00000030b7b7723e */ /* 0x000fcc00000000ff */
[----:B------:R-:W2:Y:S01]  /*46b0*/  MUFU.EX2 R177, R54 ;  /* 0x0000003600b17308 */ /* 0x000ea20000000800 */
[----:B0-----:R-:W-:-:S04]  /*46c0*/  FADD.FTZ R27, R37, R20 ;  /* 0x00000014251b7221 */ /* 0x001fc80000010000 */
[C---:B------:R-:W-:Y:S01]  /*46d0*/  FADD.FTZ R20, R174.reuse, R27 ;  /* 0x0000001bae147221 */ /* 0x040fe20000010000 */
[----:B------:R-:W-:Y:S02]  /*46e0*/  F2FP.F16.F32.PACK_AB R174, R174, R37 ;  /* 0x00000025aeae723e */ /* 0x000fe400000000ff */
[----:B------:R-:W0:Y:S01]  /*46f0*/  MUFU.EX2 R41, R41 ;  /* 0x0000002900297308 */ /* 0x000e220000000800 */
[----:B-1----:R-:W-:-:S07]  /*4700*/  FADD.FTZ R6, R52, R25 ;  /* 0x0000001934067221 */ /* 0x002fce0000010000 */
[----:B------:R-:W-:Y:S01]  /*4710*/  MUFU.EX2 R56, R56 ;  /* 0x0000003800387308 */ /* 0x000fe20000000800 */
[C---:B--2---:R-:W-:Y:S01]  /*4720*/  FADD.FTZ R21, R177.reuse, R6 ;  /* 0x00000006b1157221 */ /* 0x044fe20000010000 */
[----:B------:R-:W-:-:S06]  /*4730*/  F2FP.F16.F32.PACK_AB R177, R177, R52 ;  /* 0x00000034b1b1723e */ /* 0x000fcc00000000ff */
[----:B------:R-:W-:Y:S01]  /*4740*/  MUFU.EX2 R179, R58 ;  /* 0x0000003a00b37308 */ /* 0x000fe20000000800 */
[----:B0-----:R-:W-:Y:S01]  /*4750*/  FADD.FTZ R25, R41, R20 ;  /* 0x0000001429197221 */ /* 0x001fe20000010000 */
[----:B------:R-:W-:-:S03]  /*4760*/  VIADD R20, R16, 0xfffffffe ;  /* 0xfffffffe10147836 */ /* 0x000fc60000000000 */
[C---:B------:R-:W-:Y:S01]  /*4770*/  FADD.FTZ R25, R168.reuse, R25 ;  /* 0x00000019a8197221 */ /* 0x040fe20000010000 */
[----:B------:R-:W-:Y:S02]  /*4780*/  F2FP.F16.F32.PACK_AB R168, R168, R41 ;  /* 0x00000029a8a8723e */ /* 0x000fe400000000ff */
[----:B------:R-:W0:Y:S08]  /*4790*/  MUFU.EX2 R32, R32 ;  /* 0x0000002000207308 */ /* 0x000e300000000800 */
[----:B------:R-:W-:Y:S08]  /*47a0*/  MUFU.EX2 R60, R60 ;  /* 0x0000003c003c7308 */ /* 0x000ff00000000800 */
[----:B------:R-:W1:Y:S01]  /*47b0*/  MUFU.EX2 R3, R64 ;  /* 0x0000004000037308 */ /* 0x000e620000000800 */
[----:B0-----:R-:W-:-:S07]  /*47c0*/  FADD.FTZ R6, R32, R25 ;  /* 0x0000001920067221 */ /* 0x001fce0000010000 */
[----:B------:R-:W0:Y:S08]  /*47d0*/  MUFU.EX2 R173, R24 ;  /* 0x0000001800ad7308 */ /* 0x000e300000000800 */
[----:B------:R-:W2:Y:S01]  /*47e0*/  MUFU.EX2 R36, R36 ;  /* 0x0000002400247308 */ /* 0x000ea20000000800 */
[C---:B-1----:R-:W-:Y:S01]  /*47f0*/  FADD.FTZ R6, R3.reuse, R6 ;  /* 0x0000000603067221 */ /* 0x042fe20000010000 */
[----:B------:R-:W-:-:S06]  /*4800*/  F2FP.F16.F32.PACK_AB R170, R3, R32 ;  /* 0x0000002003aa723e */ /* 0x000fcc00000000ff */
[----:B------:R1:W3:Y:S08]  /*4810*/  MUFU.EX2 R175, R2 ;  /* 0x0000000200af7308 */ /* 0x0002f00000000800 */
[----:B------:R-:W4:Y:S01]  /*4820*/  MUFU.EX2 R14, R14 ;  /* 0x0000000e000e7308 */ /* 0x000f220000000800 */
[----:B-1----:R-:W-:-:S04]  /*4830*/  FADD.FTZ R2, R56, R21 ;  /* 0x0000001538027221 */ /* 0x002fc80000010000 */
[C---:B------:R-:W-:Y:S01]  /*4840*/  FADD.FTZ R21, R179.reuse, R2 ;  /* 0x00000002b3157221 */ /* 0x040fe20000010000 */
[----:B------:R-:W-:Y:S02]  /*4850*/  F2FP.F16.F32.PACK_AB R179, R179, R56 ;  /* 0x00000038b3b3723e */ /* 0x000fe400000000ff */
[----:B------:R-:W1:Y:S01]  /*4860*/  MUFU.EX2 R169, R62 ;  /* 0x0000003e00a97308 */ /* 0x000e620000000800 */
[----:B------:R-:W-:-:S04]  /*4870*/  FADD.FTZ R2, R60, R21 ;  /* 0x000000153c027221 */ /* 0x000fc80000010000 */
[C---:B0-----:R-:W-:Y:S01]  /*4880*/  FADD.FTZ R3, R173.reuse, R2 ;  /* 0x00000002ad037221 */ /* 0x041fe20000010000 */
[----:B------:R-:W-:Y:S02]  /*4890*/  F2FP.F16.F32.PACK_AB R173, R173, R60 ;  /* 0x0000003cadad723e */ /* 0x000fe400000000ff */
[----:B------:R-:W0:Y:S01]  /*48a0*/  MUFU.EX2 R30, R30 ;  /* 0x0000001e001e7308 */ /* 0x000e220000000800 */
[----:B--2---:R-:W-:-:S04]  /*48b0*/  FADD.FTZ R0, R36, R3 ;  /* 0x0000000324007221 */ /* 0x004fc80000010000 */
[C---:B---3--:R-:W-:Y:S01]  /*48c0*/  FADD.FTZ R3, R175.reuse, R0 ;  /* 0x00000000af037221 */ /* 0x048fe20000010000 */
[----:B------:R-:W-:Y:S02]  /*48d0*/  F2FP.F16.F32.PACK_AB R175, R175, R36 ;  /* 0x00000024afaf723e */ /* 0x000fe400000000ff */
[----:B------:R-:W2:Y:S01]  /*48e0*/  MUFU.EX2 R15, R15 ;  /* 0x0000000f000f7308 */ /* 0x000ea20000000800 */
[----:B----4-:R-:W-:-:S04]  /*48f0*/  FADD.FTZ R0, R14, R3 ;  /* 0x000000030e007221 */ /* 0x010fc80000010000 */
[C---:B-1----:R-:W-:Y:S01]  /*4900*/  FADD.FTZ R3, R169.reuse, R0 ;  /* 0x00000000a9037221 */ /* 0x042fe20000010000 */
[----:B------:R-:W-:-:S03]  /*4910*/  F2FP.F16.F32.PACK_AB R169, R169, R14 ;  /* 0x0000000ea9a9723e */ /* 0x000fc600000000ff */
[----:B0-----:R-:W-:-:S04]  /*4920*/  FADD.FTZ R0, R30, R3 ;  /* 0x000000031e007221 */ /* 0x001fc80000010000 */
[C---:B--2---:R-:W-:Y:S01]  /*4930*/  FADD.FTZ R3, R15.reuse, R0 ;  /* 0x000000000f037221 */ /* 0x044fe20000010000 */
[----:B------:R-:W-:Y:S01]  /*4940*/  F2FP.F16.F32.PACK_AB R171, R15, R30 ;  /* 0x0000001e0fab723e */ /* 0x000fe200000000ff */
[----:B------:R-:W-:Y:S06]  /*4950*/  @P1 BRA `(.L_x_994) ;  /* 0x00000000004c1947 */ /* 0x000fec0003800000 */
[----:B------:R-:W-:Y:S01]  /*4960*/  ISETP.LT.AND P1, PT, RZ, UR38, PT ;  /* 0x00000026ff007c0c */ /* 0x000fe2000bf21270 */
[----:B------:R-:W-:-:S12]  /*4970*/  UIADD3 UR7, UR38, -0x1, URZ ;  /* 0xffffffff26077890 */ /* 0x000fd8000fffe03f */
[----:B------:R-:W-:Y:S05]  /*4980*/  @P1 BRA `(.L_x_995) ;  /* 0x0000000000201947 */ /* 0x000fea0003800000 */
[----:B------:R-:W-:Y:S01]  /*4990*/  ULDC UR11, c[0x0][0x9e4] ;  /* 0x00027900000b7ab9 */ /* 0x000fe20000000800 */
[----:B------:R-:W-:Y:S02]  /*49a0*/  UIADD3 UR7, -UR38, URZ, URZ ;  /* 0x0000003f26077290 */ /* 0x000fe4000fffe13f */
[----:B------:R-:W-:-:S11]  /*49b0*/  UISETP.NE.AND UP0, UPT, UR11, 0x1, UPT ;  /* 0x000000010b00788c */ /* 0x000fd6000bf05270 */
[----:B------:R-:W-:Y:S02]  /*49c0*/  @UP0 ULDC.64 UR14, c[0x0][0x9e8] ;  /* 0x00027a00000e0ab9 */ /* 0x000fe40000000a00 */
[----:B------:R-:W-:-:S04]  /*49d0*/  UIMAD.WIDE.U32 UR4, UR7, UR14, URZ ;  /* 0x0000000e070472a5 */ /* 0x000fc8000f8e003f */
[----:B------:R-:W-:-:S04]  /*49e0*/  @UP0 USHF.R.U32.HI UR7, URZ, UR15, UR5 ;  /* 0x0000000f3f070299 */ /* 0x000fc80008011605 */
[----:B------:R-:W-:Y:S01]  /*49f0*/  ULOP3.LUT UR7, URZ, UR7, URZ, 0x33, !UPT ;  /* 0x000000073f077292 */ /* 0x000fe2000f8e333f */
[----:B------:R-:W-:Y:S11]  /*4a00*/  BRA `(.L_x_996) ;  /* 0x0000000000147947 */ /* 0x000ff60003800000 */
.L_x_995:
[----:B------:R-:W-:Y:S02]  /*4a10*/  ULDC UR11, c[0x0][0x9e4] ;  /* 0x00027900000b7ab9 */ /* 0x000fe40000000800 */
[----:B------:R-:W-:-:S11]  /*4a20*/  UISETP.NE.AND UP0, UPT, UR11, 0x1, UPT ;  /* 0x000000010b00788c */ /* 0x000fd6000bf05270 */
[----:B------:R-:W-:Y:S02]  /*4a30*/  @UP0 ULDC.64 UR14, c[0x0][0x9e8] ;  /* 0x00027a00000e0ab9 */ /* 0x000fe40000000a00 */
[----:B------:R-:W-:-:S04]  /*4a40*/  UIMAD.WIDE.U32 UR4, UR7, UR14, URZ ;  /* 0x0000000e070472a5 */ /* 0x000fc8000f8e003f */
[----:B------:R-:W-:-:S12]  /*4a50*/  @UP0 USHF.R.U32.HI UR7, URZ, UR15, UR5 ;  /* 0x0000000f3f070299 */ /* 0x000fd80008011605 */
.L_x_996:
[----:B------:R-:W-:-:S04]  /*4a60*/  UIMAD UR7, UR7, UR11, UR11 ;  /* 0x0000000b070772a4 */ /* 0x000fc8000f8e020b */
[----:B------:R-:W-:-:S04]  /*4a70*/  UISETP.LT.AND UP0, UPT, UR6, UR7, UPT ;  /* 0x000000070600728c */ /* 0x000fc8000bf01270 */
[----:B------:R-:W-:-:S12]  /*4a80*/  USEL UR6, UR6, UR7, UP0 ;  /* 0x0000000706067287 */ /* 0x000fd80008000000 */
.L_x_994:
[----:B------:R-:W-:Y:S01]  /*4a90*/  R2UR UR7, R22 ;  /* 0x00000000160772ca */ /* 0x000fe200000e0000 */
[----:B------:R-:W-:Y:S01]  /*4aa0*/  UIMAD.WIDE UR4, UR6, 0x2aaaaaab, URZ ;  /* 0x2aaaaaab060478a5 */ /* 0x000fe2000f8e023f */
[----:B------:R-:W-:Y:S01]  /*4ab0*/  IMAD.MOV.U32 R2, RZ, RZ, 0x3f800000 ;  /* 0x3f800000ff027424 */ /* 0x000fe200078e00ff */
[----:B------:R-:W-:Y:S01]  /*4ac0*/  CS2R R118, SRZ ;  /* 0x0000000000767805 */ /* 0x000fe2000001ff00 */
[----:B------:R-:W-:Y:S01]  /*4ad0*/  IMAD.MOV.U32 R0, RZ, RZ, 0x3f800000 ;  /* 0x3f800000ff007424 */ /* 0x000fe200078e00ff */
[----:B------:R-:W-:Y:S01]  /*4ae0*/  USHF.R.U32.HI UR4, URZ, 0x1f, UR5 ;  /* 0x0000001f3f047899 */ /* 0x000fe20008011605 */
[----:B------:R-:W-:Y:S02]  /*4af0*/  CS2R R116, SRZ ;  /* 0x0000000000747805 */ /* 0x000fe4000001ff00 */
[----:B------:R-:W-:Y:S02]  /*4b00*/  CS2R R114, SRZ ;  /* 0x0000000000727805 */ /* 0x000fe4000001ff00 */
[----:B------:R-:W-:Y:S01]  /*4b10*/  CS2R R112, SRZ ;  /* 0x0000000000707805 */ /* 0x000fe2000001ff00 */
[----:B------:R-:W-:Y:S01]  /*4b20*/  ULEA.HI.SX32 UR4, UR5, UR4, 0x1c ;  /* 0x0000000405047291 */ /* 0x000fe2000f8fe23f */
[----:B------:R-:W-:-:S02]  /*4b30*/  CS2R R110, SRZ ;  /* 0x00000000006e7805 */ /* 0x000fc4000001ff00 */
[----:B------:R-:W-:Y:S02]  /*4b40*/  CS2R R108, SRZ ;  /* 0x00000000006c7805 */ /* 0x000fe4000001ff00 */
[----:B------:R-:W-:Y:S01]  /*4b50*/  CS2R R106, SRZ ;  /* 0x00000000006a7805 */ /* 0x000fe2000001ff00 */
[----:B------:R-:W-:Y:S01]  /*4b60*/  UISETP.LT.AND UP0, UPT, UR7, UR4, UPT ;  /* 0x000000040700728c */ /* 0x000fe2000bf01270 */
[----:B------:R-:W-:Y:S02]  /*4b70*/  CS2R R104, SRZ ;  /* 0x0000000000687805 */ /* 0x000fe4000001ff00 */
[----:B------:R-:W-:Y:S02]  /*4b80*/  CS2R R102, SRZ ;  /* 0x0000000000667805 */ /* 0x000fe4000001ff00 */
[----:B------:R-:W-:Y:S01]  /*4b90*/  CS2R R100, SRZ ;  /* 0x0000000000647805 */ /* 0x000fe2000001ff00 */
[----:B------:R-:W-:Y:S01]  /*4ba0*/  USEL UR61, UR7, UR4, !UP0 ;  /* 0x00000004073d7287 */ /* 0x000fe2000c000000 */
[----:B------:R-:W-:-:S02]  /*4bb0*/  CS2R R98, SRZ ;  /* 0x0000000000627805 */ /* 0x000fc4000001ff00 */
[----:B------:R-:W-:Y:S01]  /*4bc0*/  CS2R R96, SRZ ;  /* 0x0000000000607805 */ /* 0x000fe2000001ff00 */
[----:B------:R-:W-:Y:S01]  /*4bd0*/  UMOV UR4, URZ ;  /* 0x0000003f00047c82 */ /* 0x000fe20008000000 */
[----:B------:R-:W-:Y:S01]  /*4be0*/  UMOV UR7, URZ ;  /* 0x0000003f00077c82 */ /* 0x000fe20008000000 */
[----:B------:R-:W-:Y:S02]  /*4bf0*/  CS2R R94, SRZ ;  /* 0x00000000005e7805 */ /* 0x000fe4000001ff00 */
[----:B------:R-:W-:Y:S02]  /*4c00*/  ISETP.GE.AND P1, PT, R20, UR61, PT ;  /* 0x0000003d14007c0c */ /* 0x000fe4000bf26270 */
        /* <DEDUP_REMOVED lines=35> */
[----:B------:R-:W-:Y:S06]  /*4e40*/  @!P1 BRA `(.L_x_997) ;  /* 0x0000003400f89947 */ /* 0x000fec0003800000 */
[----:B------:R-:W-:Y:S01]  /*4e50*/  IMAD.MOV.U32 R15, RZ, RZ, R10 ;  /* 0x000000ffff0f7224 */ /* 0x000fe200078e000a */
[----:B------:R-:W-:Y:S01]  /*4e60*/  UMOV UR5, URZ ;  /* 0x0000003f00057c82 */ /* 0x000fe20008000000 */
[----:B------:R-:W-:Y:S01]  /*4e70*/  IMAD.MOV.U32 R14, RZ, RZ, R8 ;  /* 0x000000ffff0e7224 */ /* 0x000fe200078e0008 */
[----:B------:R-:W-:Y:S01]  /*4e80*/  UMOV UR6, URZ ;  /* 0x0000003f00067c82 */ /* 0x000fe20008000000 */
[----:B------:R-:W-:Y:S01]  /*4e90*/  IMAD.MOV.U32 R2, RZ, RZ, 0x3f800000 ;  /* 0x3f800000ff027424 */ /* 0x000fe200078e00ff */
[----:B------:R-:W-:Y:S01]  /*4ea0*/  ULDC UR38, c[0x0][0x9d8] ;  /* 0x0002760000267ab9 */ /* 0x000fe20000000800 */
[----:B------:R-:W-:-:S07]  /*4eb0*/  IMAD.MOV.U32 R119, RZ, RZ, RZ ;  /* 0x000000ffff777224 */ /* 0x000fce00078e00ff */
.L_x_1016:
[----:B------:R-:W-:-:S04]  /*4ec0*/  UISETP.NE.AND UP0, UPT, UR6, 0x1, UPT ;  /* 0x000000010600788c */ /* 0x000fc8000bf05270 */
[----:B------:R-:W-:-:S04]  /*4ed0*/  USEL UR7, URZ, 0x1, UP0 ;  /* 0x000000013f077887 */ /* 0x000fc80008000000 */
[----:B------:R-:W-:Y:S01]  /*4ee0*/  ULOP3.LUT UR7, UR5, UR7, URZ, 0x3c, !UPT ;  /* 0x0000000705077292 */ /* 0x000fe2000f8e3c3f */
[----:B------:R-:W-:Y:S11]  /*4ef0*/  @!P0 BRA `(.L_x_998) ;  /* 0x0000000000048947 */ /* 0x000ff60003800000 */
[----:B------:R-:W-:Y:S01]  /*4f00*/  BPT.TRAP 0x1 ;  /* 0x000000040000795c */ /* 0x000fe20000300000 */
.L_x_998:
[----:B------:R-:W-:Y:S01]  /*4f10*/  UIADD3 UR4, UR6, 0x1, URZ ;  /* 0x0000000106047890 */ /* 0x000fe2000fffe03f */
[----:B------:R-:W-:-:S03]  /*4f20*/  MOV R8, UR7 ;  /* 0x0000000700087c02 */ /* 0x000fc60008000f00 */
[----:B------:R-:W-:Y:S01]  /*4f30*/  UISETP.NE.AND UP0, UPT, UR4, 0x2, UPT ;  /* 0x000000020400788c */ /* 0x000fe2000bf05270 */
[----:B------:R-:W-:-:S03]  /*4f40*/  SHF.L.U32 R8, R8, 0x1f, RZ ;  /* 0x0000001f08087819 */ /* 0x000fc600000006ff */
[----:B------:R-:W-:-:S04]  /*4f50*/  USEL UR4, UR4, URZ, UP0 ;  /* 0x0000003f04047287 */ /* 0x000fc80008000000 */
[----:B------:R-:W-:-:S09]  /*4f60*/  ULEA UR60, UR4, UR39, 0x3 ;  /* 0x00000027043c7291 */ /* 0x000fd2000f8e183f */
[----:B------:R0:W1:Y:S01]  /*4f70*/  SYNCS.PHASECHK.TRANS64.TRYWAIT P1, [UR60+0x30830], R8 ;  /* 0x03083008ff0075a7 */ /* 0x000062000802017c */
[----:B------:R-:W-:Y:S05]  /*4f80*/  @!P0 BRA `(.L_x_999) ;  /* 0x0000000000048947 */ /* 0x000fea0003800000 */
[----:B------:R-:W-:Y:S01]  /*4f90*/  BPT.TRAP 0x1 ;  /* 0x000000040000795c */ /* 0x000fe20000300000 */
.L_x_999:
[----:B-1----:R-:W-:Y:S05]  /*4fa0*/  @P1 BRA `(.L_x_1000) ;  /* 0x0000000000081947 */ /* 0x002fea0003800000 */
[----:B------:R-:W1:Y:S02]  /*4fb0*/  SYNCS.PHASECHK.TRANS64.TRYWAIT P1, [UR60+0x30830], R8 ;  /* 0x03083008ff0075a7 */ /* 0x000e64000802017c */
[----:B-1----:R-:W-:Y:S05]  /*4fc0*/  @!P1 BRA `(.L_x_1001) ;  /* 0x0000010400a09947 */ /* 0x002fea0003800000 */
.L_x_1000:
        /* <DEDUP_REMOVED lines=20> */
[-C--:B------:R-:W-:Y:S01]  /*5110*/  FMUL.FTZ R28, R28, R0.reuse ;  /* 0x000000001c1c7220 */ /* 0x080fe20000410000 */
[----:B------:R-:W-:Y:S01]  /*5120*/  UMOV UR58, UR54 ;  /* 0x00000036003a7c82 */ /* 0x000fe20008000000 */
[----:B------:R-:W-:Y:S01]  /*5130*/  UIADD3 UR18, UR54, 0x6, URZ ;  /* 0x0000000636127890 */ /* 0x000fe2000fffe03f */
        /* <DEDUP_REMOVED lines=139> */
.L_x_1002:
[----:B------:R-:W-:Y:S01]  /*59f0*/  ULEA UR14, UR6, UR39, 0x3 ;  /* 0x00000027060e7291 */ /* 0x000fe2000f8e183f */
[----:B------:R-:W-:-:S05]  /*5a00*/  IMAD.U32 R0, RZ, RZ, UR5 ;  /* 0x00000005ff007e24 */ /* 0x000fca000f8e00ff */
[----:B------:R-:W-:-:S04]  /*5a10*/  SHF.L.U32 R0, R0, 0x1f, RZ ;  /* 0x0000001f00007819 */ /* 0x000fc800000006ff */
[----:B------:R2:W3:Y:S01]  /*5a20*/  SYNCS.PHASECHK.TRANS64.TRYWAIT P1, [UR14+0x30850], R0 ;  /* 0x03085000ff0075a7 */ /* 0x0004e2000802014e */
[----:B------:R-:W-:Y:S05]  /*5a30*/  @!P0 BRA `(.L_x_1003) ;  /* 0x0000000000048947 */ /* 0x000fea0003800000 */
[----:B------:R-:W-:Y:S01]  /*5a40*/  BPT.TRAP 0x1 ;  /* 0x000000040000795c */ /* 0x000fe20000300000 */
.L_x_1003:
[----:B---3--:R-:W-:Y:S05]  /*5a50*/  @P1 BRA `(.L_x_1004) ;  /* 0x0000000000081947 */ /* 0x008fea0003800000 */
[----:B------:R-:W3:Y:S02]  /*5a60*/  SYNCS.PHASECHK.TRANS64.TRYWAIT P1, [UR14+0x30850], R0 ;  /* 0x03085000ff0075a7 */ /* 0x000ee4000802014e */
[----:B---3--:R-:W-:Y:S05]  /*5a70*/  @!P1 BRA `(.L_x_1005) ;  /* 0x000000fc000c9947 */ /* 0x008fea0003800000 */
.L_x_1004:
[----:B------:R-:W-:Y:S01]  /*5a80*/  UIADD3 UR5, UR39, 0x400, URZ ;  /* 0x0000040027057890 */ /* 0x000fe2000fffe03f */
[----:B------:R-:W-:Y:S01]  /*5a90*/  WARPGROUP.ARRIVE ;  /* 0x00000000000079c5 */ /* 0x000fe20000000000 */
[----:B------:R-:W-:Y:S02]  /*5aa0*/  UMOV UR11, 0x40000040 ;  /* 0x40000040000b7882 */ /* 0x000fe40000000000 */
[----:B------:R-:W-:-:S04]  /*5ab0*/  USHF.R.U32.HI UR5, URZ, 0x4, UR5 ;  /* 0x000000043f057899 */ /* 0x000fc80008011605 */
[----:B------:R-:W-:-:S04]  /*5ac0*/  ULOP3.LUT UR5, UR5, 0x3fff, URZ, 0xc0, !UPT ;  /* 0x00003fff05057892 */ /* 0x000fc8000f8ec03f */
[----:B------:R-:W-:-:S04]  /*5ad0*/  ULOP3.LUT UR5, UR5, 0x3000000, URZ, 0xfc, !UPT ;  /* 0x0300000005057892 */ /* 0x000fc8000f8efc3f */
[----:B------:R-:W-:-:S07]  /*5ae0*/  UIMAD UR5, UR6, 0x900, UR5 ;  /* 0x00000900060578a4 */ /* 0x000fce000f8e0205 */
        /* <DEDUP_REMOVED lines=30> */
.L_x_1006:
[----:B------:R-:W-:Y:S01]  /*5cd0*/  R2UR UR6, R19 ;  /* 0x00000000130672ca */ /* 0x000fe200000e0000 */
[----:B------:R-:W-:Y:S01]  /*5ce0*/  FMUL.FTZ R168, R124, UR38 ;  /* 0x000000267ca87c20 */ /* 0x000fe20008410000 */
[----:B------:R-:W-:Y:S01]  /*5cf0*/  R2UR UR5, R18 ;  /* 0x00000000120572ca */ /* 0x000fe200000e0000 */
[----:B------:R-:W3:Y:S01]  /*5d00*/  S2UR UR10, SR_CgaCtaId ;  /* 0x00000000000a79c3 */ /* 0x000ee20000008800 */
[----:B------:R-:W-:Y:S01]  /*5d10*/  FMUL.FTZ R124, R138, UR38 ;  /* 0x000000268a7c7c20 */ /* 0x000fe20008410000 */
[----:B01----:R-:W-:Y:S01]  /*5d20*/  FMUL.FTZ R8, R120, UR38 ;  /* 0x0000002678087c20 */ /* 0x003fe20008410000 */
[----:B------:R-:W-:Y:S01]  /*5d30*/  FMUL.FTZ R120, R131, UR38 ;  /* 0x0000002683787c20 */ /* 0x000fe20008410000 */
[----:B------:R-:W-:Y:S01]  /*5d40*/  FMUL.FTZ R131, R151, UR38 ;  /* 0x0000002697837c20 */ /* 0x000fe20008410000 */
[----:B------:R-:W-:Y:S02]  /*5d50*/  IMAD.MOV.U32 R151, RZ, RZ, R7 ;  /* 0x000000ffff977224 */ /* 0x000fe400078e0007 */
[----:B------:R-:W-:Y:S01]  /*5d60*/  FMUL.FTZ R2, R123, UR38 ;  /* 0x000000267b027c20 */ /* 0x000fe20008410000 */
[----:B------:R-:W-:-:S02]  /*5d70*/  IMAD R176, R20, -0x60, RZ ;  /* 0xffffffa014b07824 */ /* 0x000fc400078e02ff */
[----:B------:R-:W-:Y:S01]  /*5d80*/  FMUL.FTZ R123, R135, UR38 ;  /* 0x00000026877b7c20 */ /* 0x000fe20008410000 */
[----:B------:R-:W-:Y:S01]  /*5d90*/  FMUL.FTZ R169, R125, UR38 ;  /* 0x000000267da97c20 */ /* 0x000fe20008410000 */
[----:B------:R-:W-:Y:S01]  /*5da0*/  UISETP.NE.AND UP1, UPT, UR6, URZ, UPT ;  /* 0x0000003f0600728c */ /* 0x000fe2000bf25270 */
[----:B------:R-:W-:Y:S01]  /*5db0*/  FMUL.FTZ R135, R154, UR38 ;  /* 0x000000269a877c20 */ /* 0x000fe20008410000 */
[----:B------:R-:W-:Y:S01]  /*5dc0*/  UISETP.NE.AND UP0, UPT, UR5, URZ, UPT ;  /* 0x0000003f0500728c */ /* 0x000fe2000bf05270 */
[----:B------:R-:W-:Y:S01]  /*5dd0*/  FMUL.FTZ R125, R139, UR38 ;  /* 0x000000268b7d7c20 */ /* 0x000fe20008410000 */
[----:B------:R-:W-:Y:S02]  /*5de0*/  VIADD R139, R176, 0x1 ;  /* 0x00000001b08b7836 */ /* 0x000fe40000000000 */
[----:B------:R-:W-:Y:S01]  /*5df0*/  FMUL.FTZ R21, R126, UR38 ;  /* 0x000000267e157c20 */ /* 0x000fe20008410000 */
[----:B------:R-:W-:Y:S01]  /*5e00*/  PLOP3.LUT P1, PT, PT, PT, UP1, 0x80, 0x0 ;  /* 0x000000000000781c */ /* 0x000fe20003f2f018 */
[----:B------:R-:W-:Y:S01]  /*5e10*/  FMUL.FTZ R170, R128, UR38 ;  /* 0x0000002680aa7c20 */ /* 0x000fe20008410000 */
[----:B------:R-:W-:Y:S01]  /*5e20*/  PLOP3.LUT P2, PT, PT, PT, UP1, 0x80, 0x0 ;  /* 0x000000000000781c */ /* 0x000fe20003f4f018 */
[----:B------:R-:W-:Y:S01]  /*5e30*/  FMUL.FTZ R171, R129, UR38 ;  /* 0x0000002681ab7c20 */ /* 0x000fe20008410000 */
[----:B------:R-:W-:Y:S01]  /*5e40*/  FMUL.FTZ R126, R142, UR38 ;  /* 0x000000268e7e7c20 */ /* 0x000fe20008410000 */
[----:B------:R-:W-:Y:S01]  /*5e50*/  @UP1 ULDC UR5, c[0x0][0x44c] ;  /* 0x0001130000051ab9 */ /* 0x000fe20000000800 */
[----:B------:R-:W-:Y:S01]  /*5e60*/  FMUL.FTZ R9, R121, UR38 ;  /* 0x0000002679097c20 */ /* 0x000fe20008410000 */
[----:B--2---:R-:W-:Y:S01]  /*5e70*/  FMUL.FTZ R0, R122, UR38 ;  /* 0x000000267a007c20 */ /* 0x004fe20008410000 */
[----:B------:R-:W-:Y:S01]  /*5e80*/  FMUL.FTZ R10, R127, UR38 ;  /* 0x000000267f0a7c20 */ /* 0x000fe20008410000 */
[----:B------:R-:W-:Y:S01]  /*5e90*/  FMUL.FTZ R142, R144, UR38 ;  /* 0x00000026908e7c20 */ /* 0x000fe20008410000 */
[----:B------:R-:W-:Y:S01]  /*5ea0*/  FMUL.FTZ R128, R146, UR38 ;  /* 0x0000002692807c20 */ /* 0x000fe20008410000 */
[----:B------:R-:W-:Y:S01]  /*5eb0*/  FMUL.FTZ R129, R147, UR38 ;  /* 0x0000002693817c20 */ /* 0x000fe20008410000 */
[----:B------:R-:W-:Y:S01]  /*5ec0*/  FMUL.FTZ R121, R130, UR38 ;  /* 0x0000002682797c20 */ /* 0x000fe20008410000 */
[----:B------:R-:W-:Y:S01]  /*5ed0*/  @P1 IMAD.HI.U32 R138, R7, UR5, RZ ;  /* 0x00000005078a1c27 */ /* 0x000fe2000f8e00ff */
[----:B------:R-:W-:-:S03]  /*5ee0*/  @UP1 ULDC UR5, c[0x0][0x450] ;  /* 0x0001140000051ab9 */ /* 0x000fc60000000800 */
[----:B------:R-:W-:Y:S01]  /*5ef0*/  FMUL.FTZ R172, R132, UR38 ;  /* 0x0000002684ac7c20 */ /* 0x000fe20008410000 */
[----:B------:R-:W-:Y:S01]  /*5f00*/  FMUL.FTZ R122, R134, UR38 ;  /* 0x00000026867a7c20 */ /* 0x000fe20008410000 */
[----:B------:R-:W-:Y:S01]  /*5f10*/  FMUL.FTZ R173, R136, UR38 ;  /* 0x0000002688ad7c20 */ /* 0x000fe20008410000 */
[----:B------:R-:W-:Y:S01]  /*5f20*/  @P2 SHF.R.U32.HI R151, RZ, UR5, R138 ;  /* 0x00000005ff972c19 */ /* 0x000fe2000801168a */
[----:B------:R-:W-:Y:S01]  /*5f30*/  FMUL.FTZ R174, R137, UR38 ;  /* 0x0000002689ae7c20 */ /* 0x000fe20008410000 */
[----:B------:R-:W-:Y:S01]  /*5f40*/  FMUL.FTZ R175, R140, UR38 ;  /* 0x000000268caf7c20 */ /* 0x000fe20008410000 */
[----:B------:R-:W-:Y:S01]  /*5f50*/  FMUL.FTZ R127, R143, UR38 ;  /* 0x000000268f7f7c20 */ /* 0x000fe20008410000 */
[----:B------:R-:W-:Y:S01]  /*5f60*/  FMUL.FTZ R146, R148, UR38 ;  /* 0x0000002694927c20 */ /* 0x000fe20008410000 */
[----:B------:R-:W0:Y:S01]  /*5f70*/  SHFL.IDX PT, R154, R151, RZ, 0x1c1f ;  /* 0x001c1fff979a7589 */ /* 0x000e2200000e0000 */
[----:B------:R-:W-:Y:S01]  /*5f80*/  FMUL.FTZ R147, R149, UR38 ;  /* 0x0000002695937c20 */ /* 0x000fe20008410000 */
[----:B------:R-:W-:-:S02]  /*5f90*/  IMAD R144, R12, -0x2, R139 ;  /* 0xfffffffe0c907824 */ /* 0x000fc400078e028b */
        /* <DEDUP_REMOVED lines=15> */
[----:B------:R-:W-:Y:S01]  /*6090*/  R2UR UR6, R13 ;  /* 0x000000000d0672ca */ /* 0x000fe200000e0000 */
[----:B------:R-:W-:Y:S01]  /*60a0*/  FMUL.FTZ R156, R156, UR38 ;  /* 0x000000269c9c7c20 */ /* 0x000fe20008410000 */
[----:B------:R-:W-:Y:S01]  /*60b0*/  FMUL.FTZ R157, R157, UR38 ;  /* 0x000000269d9d7c20 */ /* 0x000fe20008410000 */
[----:B------:R-:W-:Y:S01]  /*60c0*/  FMUL.FTZ R160, R160, UR38 ;  /* 0x00000026a0a07c20 */ /* 0x000fe20008410000 */
[----:B------:R-:W-:Y:S01]  /*60d0*/  FMUL.FTZ R164, R164, UR38 ;  /* 0x00000026a4a47c20 */ /* 0x000fe20008410000 */
[----:B------:R-:W-:Y:S01]  /*60e0*/  UIADD3 UR60, UR60, 0x30840, URZ ;  /* 0x000308403c3c7890 */ /* 0x000fe2000fffe03f */
[----:B------:R-:W-:Y:S01]  /*60f0*/  PLOP3.LUT P1, PT, PT, PT, UP0, 0x40, 0x0 ;  /* 0x000000000000781c */ /* 0x000fe20003f2e808 */
[----:B------:R-:W-:Y:S01]  /*6100*/  ULDC UR11, c[0x0][0x2f0] ;  /* 0x0000bc00000b7ab9 */ /* 0x000fe20000000800 */
[----:B------:R-:W1:Y:S01]  /*6110*/  MUFU.TANH R8, R8 ;  /* 0x0000000800087308 */ /* 0x000e620000002400 */
[----:B---3--:R-:W-:Y:S01]  /*6120*/  UPRMT UR60, UR10, 0x654, UR60 ;  /* 0x000006540a3c7896 */ /* 0x008fe2000800003c */
[----:B------:R-:W-:Y:S01]  /*6130*/  IMAD R145, R17, UR11, R144 ;  /* 0x0000000b11917c24 */ /* 0x000fe2000f8e0290 */
[----:B------:R-:W-:Y:S01]  /*6140*/  ULDC UR11, c[0x0][0x9e0] ;  /* 0x00027800000b7ab9 */ /* 0x000fe20000000800 */
[----:B------:R-:W-:Y:S01]  /*6150*/  ULDC UR10, c[0x0][0x288] ;  /* 0x0000a200000a7ab9 */ /* 0x000fe20000000800 */
[----:B------:R-:W-:-:S02]  /*6160*/  VIADD R178, R144, 0xffffffff ;  /* 0xffffffff90b27836 */ /* 0x000fc40000000000 */
[----:B------:R-:W-:Y:S01]  /*6170*/  VIADD R145, R145, -UR10 ;  /* 0x8000000a91917c36 */ /* 0x000fe20008000000 */
[----:B------:R-:W2:Y:S02]  /*6180*/  MUFU.TANH R9, R9 ;  /* 0x0000000900097308 */ /* 0x000ea40000002400 */
[----:B------:R-:W-:Y:S01]  /*6190*/  SYNCS.ARRIVE.TRANS64.RED.A1T0 RZ, [UR60], RZ ;  /* 0x000000ffffff79a7 */ /* 0x000fe2000810043c */
[C---:B------:R-:W-:Y:S02]  /*61a0*/  VIADD R167, R145.reuse, UR11 ;  /* 0x0000000b91a77c36 */ /* 0x040fe40008000000 */
[----:B------:R-:W-:Y:S02]  /*61b0*/  VIADD R177, R145, UR6 ;  /* 0x0000000691b17c36 */ /* 0x000fe40008000000 */
[--C-:B0-----:R-:W-:Y:S01]  /*61c0*/  IMAD.IADD R153, R167, 0x1, R154.reuse ;  /* 0x00000001a7997824 */ /* 0x101fe200078e029a */
[----:B------:R-:W0:Y:S01]  /*61d0*/  MUFU.TANH R0, R0 ;  /* 0x0000000000007308 */ /* 0x000e220000002400 */
[----:B------:R-:W-:-:S07]  /*61e0*/  IMAD.IADD R155, R177, 0x1, R154 ;  /* 0x00000001b19b7824 */ /* 0x000fce00078e029a */
[----:B------:R-:W3:Y:S08]  /*61f0*/  MUFU.TANH R2, R2 ;  /* 0x0000000200027308 */ /* 0x000ef00000002400 */
[----:B------:R-:W4:Y:S08]  /*6200*/  MUFU.TANH R168, R168 ;  /* 0x000000a800a87308 */ /* 0x000f300000002400 */
        /* <DEDUP_REMOVED lines=32> */
[----:B------:R0:W0:Y:S08]  /*6410*/  MUFU.TANH R150, R157 ;  /* 0x0000009d00967308 */ /* 0x0000300000002400 */
[----:B------:R-:W0:Y:S08]  /*6420*/  MUFU.TANH R140, R140 ;  /* 0x0000008c008c7308 */ /* 0x000e300000002400 */
[----:B------:R-:W0:Y:S08]  /*6430*/  MUFU.TANH R132, R132 ;  /* 0x0000008400847308 */ /* 0x000e300000002400 */
[----:B------:R0:W0:Y:S08]  /*6440*/  MUFU.TANH R159, R160 ;  /* 0x000000a0009f7308 */ /* 0x0000300000002400 */
[----:B------:R-:W0:Y:S08]  /*6450*/  MUFU.TANH R161, R161 ;  /* 0x000000a100a17308 */ /* 0x000e300000002400 */
[----:B------:R-:W0:Y:S08]  /*6460*/  MUFU.TANH R134, R134 ;  /* 0x0000008600867308 */ /* 0x000e300000002400 */
[----:B------:R-:W0:Y:S08]  /*6470*/  MUFU.TANH R136, R136 ;  /* 0x0000008800887308 */ /* 0x000e300000002400 */
[----:B------:R0:W0:Y:S08]  /*6480*/  MUFU.TANH R163, R164 ;  /* 0x000000a400a37308 */ /* 0x0000300000002400 */
[----:B------:R-:W0:Y:S08]  /*6490*/  MUFU.TANH R165, R165 ;  /* 0x000000a500a57308 */ /* 0x000e300000002400 */
[----:B------:R-:W0:Y:S08]  /*64a0*/  MUFU.TANH R138, R138 ;  /* 0x0000008a008a7308 */ /* 0x000e300000002400 */
[----:B------:R-:W0:Y:S01]  /*64b0*/  MUFU.TANH R139, R139 ;  /* 0x0000008b008b7308 */ /* 0x000e220000002400 */
[----:B-1234-:R-:W-:Y:S05]  /*64c0*/  @P1 BRA `(.L_x_1007) ;  /* 0x0000000000641947 */ /* 0x01efea0003800000 */
[----:B------:R-:W-:Y:S01]  /*64d0*/  ULDC UR5, c[0x0][0x2f0] ;  /* 0x0000bc0000057ab9 */ /* 0x000fe20000000800 */
[----:B------:R-:W-:Y:S01]  /*64e0*/  BSSY B0, `(.L_x_1008) ;  /* 0x0000014000007945 */ /* 0x000fe20003800000 */
[----:B------:R-:W-:-:S04]  /*64f0*/  IMAD R144, R17, UR5, R154 ;  /* 0x0000000511907c24 */ /* 0x000fc8000f8e029a */
[----:B0-----:R-:W-:-:S05]  /*6500*/  VIADD R157, R144, -UR10 ;  /* 0x8000000a909d7c36 */ /* 0x001fca0008000000 */
        /* <DEDUP_REMOVED lines=11> */
.L_x_1009:
[----:B------:R-:W-:Y:S02]  /*65c0*/  ULDC UR5, c[0x0][0x9e4] ;  /* 0x0002790000057ab9 */ /* 0x000fe40000000800 */
[----:B------:R-:W-:-:S04]  /*65d0*/  MOV R154, UR5 ;  /* 0x00000005009a7c02 */ /* 0x000fc80008000f00 */
[----:B------:R-:W-:-:S13]  /*65e0*/  ISETP.NE.AND P1, PT, R154, 0x1, PT ;  /* 0x000000019a00780c */ /* 0x000fda0003f25270 */
[----:B------:R-:W0:Y:S02]  /*65f0*/  @P1 LDC.64 R144, c[0x0][0x9e8] ;  /* 0x00027a00ff901b82 */ /* 0x000e240000000a00 */
[----:B0-----:R-:W-:-:S05]  /*6600*/  @P1 IMAD.HI.U32 R144, R157, R144, RZ ;  /* 0x000000909d901227 */ /* 0x001fca00078e00ff */
[----:B------:R-:W-:-:S07]  /*6610*/  @P1 SHF.R.U32.HI R157, RZ, R145, R144 ;  /* 0x00000091ff9d1219 */ /* 0x000fce0000011690 */
.L_x_1010:
[----:B------:R-:W-:Y:S05]  /*6620*/  BSYNC B0 ;  /* 0x0000000000007941 */ /* 0x000fea0003800000 */
.L_x_1008:
[----:B------:R-:W-:-:S05]  /*6630*/  IMAD R144, R157, R154, R178 ;  /* 0x0000009a9d907224 */ /* 0x000fca00078e02b2 */
[----:B------:R-:W-:Y:S02]  /*6640*/  VIADDMNMX R153, R144, R154, R153, PT ;  /* 0x0000009a90997246 */ /* 0x000fe40003800199 */
[----:B------:R-:W-:-:S07]  /*6650*/  VIMNMX R155, R155, R144, !PT ;  /* 0x000000909b9b7248 */ /* 0x000fce0007fe0100 */
.L_x_1007:
[C---:B------:R-:W-:Y:S02]  /*6660*/  ISETP.GE.AND P6, PT, R176.reuse, 0xa, PT ;  /* 0x0000000ab000780c */ /* 0x040fe40003fc6270 */
[C---:B------:R-:W-:Y:S02]  /*6670*/  ISETP.GE.AND P1, PT, R176.reuse, 0x2, PT ;  /* 0x00000002b000780c */ /* 0x040fe40003f26270 */
[C---:B------:R-:W-:Y:S02]  /*6680*/  ISETP.GE.AND P2, PT, R176.reuse, 0x9, PT ;  /* 0x00000009b000780c */ /* 0x040fe40003f46270 */
[----:B------:R-:W-:Y:S02]  /*6690*/  ISETP.GE.AND P5, PT, R176, 0x11, PT ;  /* 0x00000011b000780c */ /* 0x000fe40003fa6270 */
[----:B------:R-:W-:Y:S02]  /*66a0*/  LOP3.LUT R16, R16, 0xfffffffb, RZ, 0xc0, !PT ;  /* 0xfffffffb10107812 */ /* 0x000fe400078ec0ff */
[----:B------:R-:W-:-:S02]  /*66b0*/  ISETP.GT.AND P4, PT, R155, 0x1, !P1 ;  /* 0x000000019b00780c */ /* 0x000fc40004f84270 */
[----:B------:R-:W-:Y:S02]  /*66c0*/  ISETP.GT.AND P3, PT, R155, 0x8, !P2 ;  /* 0x000000089b00780c */ /* 0x000fe40005764270 */
[----:B------:R-:W-:Y:S02]  /*66d0*/  @P6 LOP3.LUT R16, R16, 0x4, RZ, 0xfc, !PT ;  /* 0x0000000410106812 */ /* 0x000fe400078efcff */
[C---:B------:R-:W-:Y:S02]  /*66e0*/  ISETP.LT.OR P4, PT, R153.reuse, 0x2, P4 ;  /* 0x000000029900780c */ /* 0x040fe40002781670 */
[----:B------:R-:W-:Y:S02]  /*66f0*/  ISETP.LT.OR P3, PT, R153, 0x9, P3 ;  /* 0x000000099900780c */ /* 0x000fe40001f61670 */
[----:B------:R-:W-:Y:S02]  /*6700*/  LOP3.LUT R16, R16, 0xfffffff7, RZ, 0xc0, !PT ;  /* 0xfffffff710107812 */ /* 0x000fe400078ec0ff */
[----:B------:R-:W-:-:S02]  /*6710*/  FSEL R206, R9, -INF , !P4 ;  /* 0xff80000009ce7808 */ /* 0x000fc40006000000 */
[----:B------:R-:W-:Y:S02]  /*6720*/  FSEL R204, R168, -INF , !P3 ;  /* 0xff800000a8cc7808 */ /* 0x000fe40005800000 */
[C---:B------:R-:W-:Y:S02]  /*6730*/  ISETP.GT.AND P4, PT, R155.reuse, 0x9, !P6 ;  /* 0x000000099b00780c */ /* 0x040fe40007784270 */
[----:B------:R-:W-:Y:S02]  /*6740*/  @P5 LOP3.LUT R16, R16, 0x8, RZ, 0xfc, !PT ;  /* 0x0000000810105812 */ /* 0x000fe400078efcff */
[----:B------:R-:W-:Y:S02]  /*6750*/  ISETP.GT.AND P3, PT, R155, 0x10, !P5 ;  /* 0x000000109b00780c */ /* 0x000fe40006f64270 */
[----:B------:R-:W-:Y:S02]  /*6760*/  ISETP.GE.AND P5, PT, R176, 0x12, PT ;  /* 0x00000012b000780c */ /* 0x000fe40003fa6270 */
[----:B------:R-:W-:-:S02]  /*6770*/  ISETP.LT.OR P4, PT, R153, 0xa, P4 ;  /* 0x0000000a9900780c */ /* 0x000fc40002781670 */
[----:B------:R-:W-:Y:S02]  /*6780*/  ISETP.LT.OR P3, PT, R153, 0x11, P3 ;  /* 0x000000119900780c */ /* 0x000fe40001f61670 */
[----:B0-----:R-:W-:Y:S02]  /*6790*/  FSEL R192, R169, -INF , !P4 ;  /* 0xff800000a9c07808 */ /* 0x001fe40006000000 */
[----:B------:R-:W-:Y:S02]  /*67a0*/  ISETP.GE.AND P4, PT, R176, 0x19, PT ;  /* 0x00000019b000780c */ /* 0x000fe40003f86270 */
[----:B------:R-:W-:Y:S02]  /*67b0*/  LOP3.LUT R16, R16, 0xffffffef, RZ, 0xc0, !PT ;  /* 0xffffffef10107812 */ /* 0x000fe400078ec0ff */
[----:B------:R-:W-:Y:S02]  /*67c0*/  FSEL R194, R170, -INF , !P3 ;  /* 0xff800000aac27808 */ /* 0x000fe40005800000 */
[----:B------:R-:W-:-:S02]  /*67d0*/  ISETP.GT.AND P3, PT, R155, 0x11, !P5 ;  /* 0x000000119b00780c */ /* 0x000fc40006f64270 */
[----:B------:R-:W-:Y:S02]  /*67e0*/  @P5 LOP3.LUT R16, R16, 0x10, RZ, 0xfc, !PT ;  /* 0x0000001010105812 */ /* 0x000fe400078efcff */
[----:B------:R-:W-:Y:S02]  /*67f0*/  ISETP.LT.OR P3, PT, R153, 0x12, P3 ;  /* 0x000000129900780c */ /* 0x000fe40001f61670 */
[----:B------:R-:W-:Y:S02]  /*6800*/  LOP3.LUT R16, R16, 0xfffbffff, RZ, 0xc0, !PT ;  /* 0xfffbffff10107812 */ /* 0x000fe400078ec0ff */
[----:B------:R-:W-:Y:S02]  /*6810*/  FSEL R196, R171, -INF , !P3 ;  /* 0xff800000abc47808 */ /* 0x000fe40005800000 */
[----:B------:R-:W-:Y:S02]  /*6820*/  @P4 LOP3.LUT R16, R16, 0x40000, RZ, 0xfc, !PT ;  /* 0x0004000010104812 */ /* 0x000fe400078efcff */
[----:B------:R-:W-:-:S02]  /*6830*/  ISETP.GT.AND P3, PT, R155, 0x18, !P4 ;  /* 0x000000189b00780c */ /* 0x000fc40006764270 */
[----:B------:R-:W-:Y:S02]  /*6840*/  ISETP.GE.AND P4, PT, R176, 0x1a, PT ;  /* 0x0000001ab000780c */ /* 0x000fe40003f86270 */
[----:B------:R-:W-:Y:S02]  /*6850*/  ISETP.LT.OR P3, PT, R153, 0x19, P3 ;  /* 0x000000199900780c */ /* 0x000fe40001f61670 */
[----:B------:R-:W-:Y:S02]  /*6860*/  LOP3.LUT R16, R16, 0xfffdffff, RZ, 0xc0, !PT ;  /* 0xfffdffff10107812 */ /* 0x000fe400078ec0ff */
[----:B------:R-:W-:Y:S02]  /*6870*/  FSEL R198, R172, -INF , !P3 ;  /* 0xff800000acc67808 */ /* 0x000fe40005800000 */
[----:B------:R-:W-:Y:S02]  /*6880*/  ISETP.GT.AND P3, PT, R155, 0x19, !P4 ;  /* 0x000000199b00780c */ /* 0x000fe40006764270 */
[----:B------:R-:W-:-:S02]  /*6890*/  R2UR UR5, R18 ;  /* 0x00000000120572ca */ /* 0x000fc400000e0000 */
[----:B------:R-:W-:Y:S02]  /*68a0*/  ISETP.LT.OR P3, PT, R153, 0x1a, P3 ;  /* 0x0000001a9900780c */ /* 0x000fe40001f61670 */
[----:B------:R-:W-:Y:S02]  /*68b0*/  @P4 LOP3.LUT R16, R16, 0x20000, RZ, 0xfc, !PT ;  /* 0x0002000010104812 */ /* 0x000fe400078efcff */
[----:B------:R-:W-:Y:S02]  /*68c0*/  ISETP.GE.AND P4, PT, R176, 0x21, PT ;  /* 0x00000021b000780c */ /* 0x000fe40003f86270 */
[----:B------:R-:W-:Y:S02]  /*68d0*/  LOP3.LUT R16, R16, 0xfffeffff, RZ, 0xc0, !PT ;  /* 0xfffeffff10107812 */ /* 0x000fe400078ec0ff */
[----:B------:R-:W-:Y:S02]  /*68e0*/  FSEL R200, R133, -INF , !P3 ;  /* 0xff80000085c87808 */ /* 0x000fe40005800000 */
[----:B------:R-:W-:Y:S01]  /*68f0*/  ISETP.GT.AND P3, PT, R155, 0x20, !P4 ;  /* 0x000000209b00780c */ /* 0x000fe20006764270 */
[----:B------:R-:W-:-:S03]  /*6900*/  UISETP.NE.AND UP0, UPT, UR5, URZ, UPT ;  /* 0x0000003f0500728c */ /* 0x000fc6000bf05270 */
[----:B------:R-:W-:-:S03]  /*6910*/  ISETP.LT.OR P3, PT, R153, 0x21, P3 ;  /* 0x000000219900780c */ /* 0x000fc60001f61670 */
[----:B------:R-:W-:Y:S02]  /*6920*/  @P4 LOP3.LUT R16, R16, 0x10000, RZ, 0xfc, !PT ;  /* 0x0001000010104812 */ /* 0x000fe400078efcff */
[----:B------:R-:W-:Y:S02]  /*6930*/  ISETP.GE.AND P4, PT, R176, 0x22, PT ;  /* 0x00000022b000780c */ /* 0x000fe40003f86270 */
[----:B------:R-:W-:Y:S02]  /*6940*/  LOP3.LUT R16, R16, 0xffff7fff, RZ, 0xc0, !PT ;  /* 0xffff7fff10107812 */ /* 0x000fe400078ec0ff */
[----:B------:R-:W-:Y:S02]  /*6950*/  FSEL R202, R173, -INF , !P3 ;  /* 0xff800000adca7808 */ /* 0x000fe40005800000 */
[----:B------:R-:W-:-:S04]  /*6960*/  ISETP.GT.AND P3, PT, R155, 0x21, !P4 ;  /* 0x000000219b00780c */ /* 0x000fc80006764270 */
        /* <DEDUP_REMOVED lines=51> */
[----:B------:R-:W-:Y:S02]  /*6ca0*/  FSEL R166, R149, -INF , !P3 ;  /* 0xff80000095a67808 */ /* 0x000fe40005800000 */
[----:B------:R-:W-:Y:S02]  /*6cb0*/  LOP3.LUT R16, R16, 0xffffffbf, RZ, 0xc0, !PT ;  /* 0xffffffbf10107812 */ /* 0x000fe400078ec0ff */
[----:B------:R-:W-:-:S04]  /*6cc0*/  ISETP.GT.AND P3, PT, R155, 0x48, !P4 ;  /* 0x000000489b00780c */ /* 0x000fc80006764270 */
[----:B------:R-:W-:-:S03]  /*6cd0*/  ISETP.LT.OR P3, PT, R153, 0x49, P3 ;  /* 0x000000499900780c */ /* 0x000fc60001f61670 */
[----:B------:R-:W-:Y:S02]  /*6ce0*/  @P4 LOP3.LUT R16, R16, 0x40, RZ, 0xfc, !PT ;  /* 0x0000004010104812 */ /* 0x000fe400078efcff */
[----:B------:R-:W-:Y:S02]  /*6cf0*/  ISETP.GE.AND P4, PT, R176, 0x4a, PT ;  /* 0x0000004ab000780c */ /* 0x000fe40003f86270 */
[----:B------:R-:W-:Y:S02]  /*6d00*/  FSEL R152, R152, -INF , !P3 ;  /* 0xff80000098987808 */ /* 0x000fe40005800000 */
[----:B------:R-:W-:Y:S02]  /*6d10*/  ISETP.GT.AND P3, PT, R155, 0x49, !P4 ;  /* 0x000000499b00780c */ /* 0x000fe40006764270 */
[----:B------:R-:W-:Y:S02]  /*6d20*/  LOP3.LUT R16, R16, 0xffffffdf, RZ, 0xc0, !PT ;  /* 0xffffffdf10107812 */ /* 0x000fe400078ec0ff */
[----:B------:R-:W-:-:S04]  /*6d30*/  ISETP.LT.OR P3, PT, R153, 0x4a, P3 ;  /* 0x0000004a9900780c */ /* 0x000fc80001f61670 */
[----:B------:R-:W-:Y:S02]  /*6d40*/  FSEL R150, R150, -INF , !P3 ;  /* 0xff80000096967808 */ /* 0x000fe40005800000 */
[----:B------:R-:W-:Y:S02]  /*6d50*/  ISETP.GE.AND P3, PT, R176, 0x51, PT ;  /* 0x00000051b000780c */ /* 0x000fe40003f66270 */
[----:B------:R-:W-:Y:S02]  /*6d60*/  @P4 LOP3.LUT R16, R16, 0x20, RZ, 0xfc, !PT ;  /* 0x0000002010104812 */ /* 0x000fe400078efcff */
[----:B------:R-:W-:Y:S02]  /*6d70*/  ISETP.GT.AND P4, PT, R155, 0x50, !P3 ;  /* 0x000000509b00780c */ /* 0x000fe40005f84270 */
[----:B------:R-:W-:Y:S02]  /*6d80*/  LOP3.LUT R16, R16, 0xfffffffd, RZ, 0xc0, !PT ;  /* 0xfffffffd10107812 */ /* 0x000fe400078ec0ff */
[----:B------:R-:W-:-:S04]  /*6d90*/  ISETP.LT.OR P4, PT, R153, 0x51, P4 ;  /* 0x000000519900780c */ /* 0x000fc80002781670 */
[----:B------:R-:W-:Y:S02]  /*6da0*/  FSEL R148, R159, -INF , !P4 ;  /* 0xff8000009f947808 */ /* 0x000fe40006000000 */
[----:B------:R-:W-:-:S04]  /*6db0*/  ISETP.GE.AND P4, PT, R176, 0x52, PT ;  /* 0x00000052b000780c */ /* 0x000fc80003f86270 */
[----:B------:R-:W-:-:S04]  /*6dc0*/  ISETP.GT.AND P5, PT, R155, 0x51, !P4 ;  /* 0x000000519b00780c */ /* 0x000fc800067a4270 */
[----:B------:R-:W-:-:S04]  /*6dd0*/  ISETP.LT.OR P5, PT, R153, 0x52, P5 ;  /* 0x000000529900780c */ /* 0x000fc80002fa1670 */
[----:B------:R-:W-:Y:S02]  /*6de0*/  FSEL R146, R161, -INF , !P5 ;  /* 0xff800000a1927808 */ /* 0x000fe40006800000 */
[----:B------:R-:W-:-:S04]  /*6df0*/  ISETP.GE.AND P5, PT, R176, 0x59, PT ;  /* 0x00000059b000780c */ /* 0x000fc80003fa6270 */
[----:B------:R-:W-:-:S04]  /*6e00*/  ISETP.GT.AND P6, PT, R155, 0x58, !P5 ;  /* 0x000000589b00780c */ /* 0x000fc80006fc4270 */
[----:B------:R-:W-:-:S04]  /*6e10*/  ISETP.LT.OR P6, PT, R153, 0x59, P6 ;  /* 0x000000599900780c */ /* 0x000fc800037c1670 */
[----:B------:R-:W-:Y:S02]  /*6e20*/  FSEL R142, R163, -INF , !P6 ;  /* 0xff800000a38e7808 */ /* 0x000fe40007000000 */
[----:B------:R-:W-:-:S13]  /*6e30*/  ISETP.GE.AND P6, PT, R176, 0x1, PT ;  /* 0x00000001b000780c */ /* 0x000fda0003fc6270 */
[----:B------:R-:W-:Y:S02]  /*6e40*/  @P6 LOP3.LUT R16, R16, 0x2, RZ, 0xfc, !PT ;  /* 0x0000000210106812 */ /* 0x000fe400078efcff */
[----:B------:R-:W-:Y:S02]  /*6e50*/  ISETP.GT.AND P6, PT, R155, RZ, !P6 ;  /* 0x000000ff9b00720c */ /* 0x000fe400077c4270 */
[----:B------:R-:W-:Y:S02]  /*6e60*/  LOP3.LUT R16, R16, 0xfffffffe, RZ, 0xc0, !PT ;  /* 0xfffffffe10107812 */ /* 0x000fe400078ec0ff */
[----:B------:R-:W-:-:S04]  /*6e70*/  ISETP.LT.OR P6, PT, R153, 0x1, P6 ;  /* 0x000000019900780c */ /* 0x000fc800037c1670 */
[----:B------:R-:W-:Y:S02]  /*6e80*/  FSEL R210, R8, -INF , !P6 ;  /* 0xff80000008d27808 */ /* 0x000fe40007000000 */
[----:B------:R-:W-:Y:S01]  /*6e90*/  ISETP.GE.AND P6, PT, R176, 0x5a, PT ;  /* 0x0000005ab000780c */ /* 0x000fe20003fc6270 */
[----:B------:R-:W0:-:S12]  /*6ea0*/  SHFL.IDX PT, R8, R151, 0x1, 0x1c1f ;  /* 0x003c1f0097087f89 */ /* 0x000e1800000e0000 */
[----:B------:R-:W-:Y:S02]  /*6eb0*/  @P6 LOP3.LUT R16, R16, 0x1, RZ, 0xfc, !PT ;  /* 0x0000000110106812 */ /* 0x000fe400078efcff */
[----:B------:R-:W-:-:S04]  /*6ec0*/  ISETP.GT.AND P6, PT, R155, 0x59, !P6 ;  /* 0x000000599b00780c */ /* 0x000fc800077c4270 */
[----:B------:R-:W-:-:S04]  /*6ed0*/  ISETP.LT.OR P6, PT, R153, 0x5a, P6 ;  /* 0x0000005a9900780c */ /* 0x000fc800037c1670 */
[----:B------:R-:W-:Y:S02]  /*6ee0*/  FSEL R144, R165, -INF , !P6 ;  /* 0xff800000a5907808 */ /* 0x000fe40007000000 */
[----:B------:R-:W-:Y:S01]  /*6ef0*/  PLOP3.LUT P6, PT, PT, PT, UP0, 0x40, 0x0 ;  /* 0x000000000000781c */ /* 0x000fe20003fce808 */
[--C-:B0-----:R-:W-:Y:S02]  /*6f00*/  IMAD.IADD R133, R167, 0x1, R8.reuse ;  /* 0x00000001a7857824 */ /* 0x101fe400078e0208 */
[----:B------:R-:W-:-:S10]  /*6f10*/  IMAD.IADD R141, R177, 0x1, R8 ;  /* 0x00000001b18d7824 */ /* 0x000fd400078e0208 */
[----:B------:R-:W-:Y:S05]  /*6f20*/  @P6 BRA `(.L_x_1011) ;  /* 0x0000000000646947 */ /* 0x000fea0003800000 */
[----:B------:R-:W-:Y:S01]  /*6f30*/  ULDC UR5, c[0x0][0x2f0] ;  /* 0x0000bc0000057ab9 */ /* 0x000fe20000000800 */
[----:B------:R-:W-:Y:S01]  /*6f40*/  BSSY B0, `(.L_x_1012) ;  /* 0x0000014000007945 */ /* 0x000fe20003800000 */
[----:B------:R-:W-:-:S04]  /*6f50*/  IMAD R8, R17, UR5, R8 ;  /* 0x0000000511087c24 */ /* 0x000fc8000f8e0208 */
[----:B------:R-:W-:-:S05]  /*6f60*/  VIADD R143, R8, -UR10 ;  /* 0x8000000a088f7c36 */ /* 0x000fca0008000000 */
        /* <DEDUP_REMOVED lines=11> */
.L_x_1013:
[----:B------:R-:W-:Y:S02]  /*7020*/  ULDC UR5, c[0x0][0x9e4] ;  /* 0x0002790000057ab9 */ /* 0x000fe40000000800 */
[----:B------:R-:W-:-:S05]  /*7030*/  IMAD.U32 R145, RZ, RZ, UR5 ;  /* 0x00000005ff917e24 */ /* 0x000fca000f8e00ff */
[----:B------:R-:W-:-:S13]  /*7040*/  ISETP.NE.AND P6, PT, R145, 0x1, PT ;  /* 0x000000019100780c */ /* 0x000fda0003fc5270 */
[----:B------:R-:W0:Y:S02]  /*7050*/  @P6 LDC.64 R8, c[0x0][0x9e8] ;  /* 0x00027a00ff086b82 */ /* 0x000e240000000a00 */
[----:B0-----:R-:W-:-:S05]  /*7060*/  @P6 IMAD.HI.U32 R8, R143, R8, RZ ;  /* 0x000000088f086227 */ /* 0x001fca00078e00ff */
[----:B------:R-:W-:-:S07]  /*7070*/  @P6 SHF.R.U32.HI R143, RZ, R9, R8 ;  /* 0x00000009ff8f6219 */ /* 0x000fce0000011608 */
.L_x_1014:
[----:B------:R-:W-:Y:S05]  /*7080*/  BSYNC B0 ;  /* 0x0000000000007941 */ /* 0x000fea0003800000 */
.L_x_1012:
[----:B------:R-:W-:-:S05]  /*7090*/  IMAD R8, R143, R145, R178 ;  /* 0x000000918f087224 */ /* 0x000fca00078e02b2 */
[----:B------:R-:W-:Y:S02]  /*70a0*/  VIADDMNMX R133, R8, R145, R133, PT ;  /* 0x0000009108857246 */ /* 0x000fe40003800185 */
[----:B------:R-:W-:-:S07]  /*70b0*/  VIMNMX R141, R141, R8, !PT ;  /* 0x000000088d8d7248 */ /* 0x000fce0007fe0100 */
.L_x_1011:
[C---:B------:R-:W-:Y:S02]  /*70c0*/  ISETP.GT.AND P1, PT, R141.reuse, 0x1, !P1 ;  /* 0x000000018d00780c */ /* 0x040fe40004f24270 */
[----:B------:R-:W-:Y:S02]  /*70d0*/  ISETP.GT.AND P2, PT, R141, 0x8, !P2 ;  /* 0x000000088d00780c */ /* 0x000fe40005744270 */
[C---:B------:R-:W-:Y:S02]  /*70e0*/  ISETP.LT.OR P1, PT, R133.reuse, 0x2, P1 ;  /* 0x000000028500780c */ /* 0x040fe40000f21670 */
[----:B------:R-:W-:Y:S02]  /*70f0*/  ISETP.LT.OR P2, PT, R133, 0x9, P2 ;  /* 0x000000098500780c */ /* 0x000fe40001741670 */
[----:B------:R-:W-:Y:S02]  /*7100*/  FSEL R2, R2, -INF , !P1 ;  /* 0xff80000002027808 */ /* 0x000fe40004800000 */
[----:B------:R-:W-:-:S02]  /*7110*/  LOP3.LUT P1, RZ, R16, 0x4, RZ, 0xc0, !PT ;  /* 0x0000000410ff7812 */ /* 0x000fc4000782c0ff */
[----:B------:R-:W-:Y:S02]  /*7120*/  FSEL R172, R21, -INF , !P2 ;  /* 0xff80000015ac7808 */ /* 0x000fe40005000000 */
[----:B------:R-:W-:Y:S02]  /*7130*/  ISETP.GT.AND P1, PT, R141, 0x9, !P1 ;  /* 0x000000098d00780c */ /* 0x000fe40004f24270 */
[C---:B------:R-:W-:Y:S02]  /*7140*/  LOP3.LUT P2, RZ, R16.reuse, 0x40000, RZ, 0xc0, !PT ;  /* 0x0004000010ff7812 */ /* 0x040fe4000784c0ff */
[----:B------:R-:W-:Y:S02]  /*7150*/  ISETP.LT.OR P1, PT, R133, 0xa, P1 ;  /* 0x0000000a8500780c */ /* 0x000fe40000f21670 */
[----:B------:R-:W-:Y:S02]  /*7160*/  LOP3.LUT P6, RZ, R16, 0x20000, RZ, 0xc0, !PT ;  /* 0x0002000010ff7812 */ /* 0x000fe400078cc0ff */
[----:B------:R-:W-:-:S02]  /*7170*/  FSEL R176, R10, -INF , !P1 ;  /* 0xff8000000ab07808 */ /* 0x000fc40004800000 */
[----:B------:R-:W-:Y:S02]  /*7180*/  LOP3.LUT P1, RZ, R16, 0x8, RZ, 0xc0, !PT ;  /* 0x0000000810ff7812 */ /* 0x000fe4000782c0ff */
[----:B------:R-:W-:Y:S02]  /*7190*/  FMNMX.FTZ R9, R210, R14, !PT ;  /* 0x0000000ed2097209 */ /* 0x000fe40007810000 */
[----:B------:R-:W-:Y:S02]  /*71a0*/  ISETP.GT.AND P1, PT, R141, 0x10, !P1 ;  /* 0x000000108d00780c */ /* 0x000fe40004f24270 */
[----:B------:R-:W-:Y:S02]  /*71b0*/  FMNMX.FTZ R9, R206, R9, !PT ;  /* 0x00000009ce097209 */ /* 0x000fe40007810000 */
[----:B------:R-:W-:Y:S02]  /*71c0*/  ISETP.LT.OR P1, PT, R133, 0x11, P1 ;  /* 0x000000118500780c */ /* 0x000fe40000f21670 */
[----:B------:R-:W-:-:S02]  /*71d0*/  FMNMX.FTZ R9, R204, R9, !PT ;  /* 0x00000009cc097209 */ /* 0x000fc40007810000 */
[----:B------:R-:W-:Y:S02]  /*71e0*/  FSEL R178, R121, -INF , !P1 ;  /* 0xff80000079b27808 */ /* 0x000fe40004800000 */
[----:B------:R-:W-:Y:S02]  /*71f0*/  LOP3.LUT P1, RZ, R16, 0x10, RZ, 0xc0, !PT ;  /* 0x0000001010ff7812 */ /* 0x000fe4000782c0ff */
[----:B------:R-:W-:Y:S02]  /*7200*/  FMNMX.FTZ R9, R192, R9, !PT ;  /* 0x00000009c0097209 */ /* 0x000fe40007810000 */
[----:B------:R-:W-:Y:S02]  /*7210*/  ISETP.GT.AND P1, PT, R141, 0x11, !P1 ;  /* 0x000000118d00780c */ /* 0x000fe40004f24270 */
[----:B------:R-:W-:Y:S02]  /*7220*/  FMNMX.FTZ R9, R194, R9, !PT ;  /* 0x00000009c2097209 */ /* 0x000fe40007810000 */
[----:B------:R-:W-:-:S02]  /*7230*/  ISETP.LT.OR P1, PT, R133, 0x12, P1 ;  /* 0x000000128500780c */ /* 0x000fc40000f21670 */
[----:B------:R-:W-:Y:S02]  /*7240*/  FMNMX.FTZ R9, R196, R9, !PT ;  /* 0x00000009c4097209 */ /* 0x000fe40007810000 */
[----:B------:R-:W-:Y:S02]  /*7250*/  FSEL R180, R120, -INF , !P1 ;  /* 0xff80000078b47808 */ /* 0x000fe40004800000 */
        /* <DEDUP_REMOVED lines=24> */
[----:B------:R-:W-:Y:S02]  /*73e0*/  LOP3.LUT P1, RZ, R16, 0x4000, RZ, 0xc0, !PT ;  /* 0x0000400010ff7812 */ /* 0x000fe4000782c0ff */
[----:B------:R-:W-:Y:S02]  /*73f0*/  FMNMX.FTZ R9, R162, R9, !PT ;  /* 0x00000009a2097209 */ /* 0x000fe40007810000 */
[----:B------:R-:W-:Y:S02]  /*7400*/  ISETP.GT.AND P1, PT, R141, 0x28, !P1 ;  /* 0x000000288d00780c */ /* 0x000fe40004f24270 */
[----:B------:R-:W-:-:S02]  /*7410*/  FMNMX.FTZ R9, R166, R9, !PT ;  /* 0x00000009a6097209 */ /* 0x000fc40007810000 */
[----:B------:R-:W-:Y:S02]  /*7420*/  ISETP.LT.OR P1, PT, R133, 0x29, P1 ;  /* 0x000000298500780c */ /* 0x000fe40000f21670 */
[----:B------:R-:W-:Y:S02]  /*7430*/  FMNMX.FTZ R9, R152, R9, !PT ;  /* 0x0000000998097209 */ /* 0x000fe40007810000 */
[----:B------:R-:W-:Y:S02]  /*7440*/  FSEL R190, R126, -INF , !P1 ;  /* 0xff8000007ebe7808 */ /* 0x000fe40004800000 */
[----:B------:R-:W-:Y:S02]  /*7450*/  LOP3.LUT P1, RZ, R16, 0x2000, RZ, 0xc0, !PT ;  /* 0x0000200010ff7812 */ /* 0x000fe4000782c0ff */
[----:B------:R-:W-:Y:S02]  /*7460*/  FMNMX.FTZ R9, R150, R9, !PT ;  /* 0x0000000996097209 */ /* 0x000fe40007810000 */
[----:B------:R-:W-:-:S02]  /*7470*/  ISETP.GT.AND P1, PT, R141, 0x29, !P1 ;  /* 0x000000298d00780c */ /* 0x000fc40004f24270 */
[----:B------:R-:W-:Y:S02]  /*7480*/  FMNMX.FTZ R9, R148, R9, !PT ;  /* 0x0000000994097209 */ /* 0x000fe40007810000 */
[----:B------:R-:W-:Y:S02]  /*7490*/  ISETP.LT.OR P1, PT, R133, 0x2a, P1 ;  /* 0x0000002a8500780c */ /* 0x000fe40000f21670 */
[----:B------:R-:W-:Y:S02]  /*74a0*/  FMNMX.FTZ R9, R146, R9, !PT ;  /* 0x0000000992097209 */ /* 0x000fe40007810000 */
[----:B------:R-:W-:Y:S02]  /*74b0*/  FSEL R120, R127, -INF , !P1 ;  /* 0xff8000007f787808 */ /* 0x000fe40004800000 */
[----:B------:R-:W-:Y:S02]  /*74c0*/  LOP3.LUT P1, RZ, R16, 0x1000, RZ, 0xc0, !PT ;  /* 0x0000100010ff7812 */ /* 0x000fe4000782c0ff */
[----:B------:R-:W-:-:S02]  /*74d0*/  FMNMX.FTZ R9, R142, R9, !PT ;  /* 0x000000098e097209 */ /* 0x000fc40007810000 */
[----:B------:R-:W-:Y:S02]  /*74e0*/  ISETP.GT.AND P1, PT, R141, 0x30, !P1 ;  /* 0x000000308d00780c */ /* 0x000fe40004f24270 */
[----:B------:R-:W-:Y:S02]  /*74f0*/  FMNMX.FTZ R10, R144, R9, !PT ;  /* 0x00000009900a7209 */ /* 0x000fe40007810000 */
[----:B------:R-:W-:Y:S02]  /*7500*/  ISETP.LT.OR P1, PT, R133, 0x31, P1 ;  /* 0x000000318500780c */ /* 0x000fe40000f21670 */
[----:B------:R-:W-:Y:S01]  /*7510*/  LOP3.LUT P2, RZ, R16, 0x80, RZ, 0xc0, !PT ;  /* 0x0000008010ff7812 */ /* 0x000fe2000784c0ff */
[----:B------:R-:W0:Y:S01]  /*7520*/  SHFL.BFLY PT, R9, R10, 0x2, 0x1f ;  /* 0x0c401f000a097f89 */ /* 0x000e2200000e0000 */
[----:B------:R-:W-:Y:S02]  /*7530*/  FSEL R128, R128, -INF , !P1 ;  /* 0xff80000080807808 */ /* 0x000fe40004800000 */
[----:B------:R-:W-:-:S02]  /*7540*/  LOP3.LUT P1, RZ, R16, 0x800, RZ, 0xc0, !PT ;  /* 0x0000080010ff7812 */ /* 0x000fc4000782c0ff */
[----:B------:R-:W-:Y:S02]  /*7550*/  LOP3.LUT P6, RZ, R16, 0x40, RZ, 0xc0, !PT ;  /* 0x0000004010ff7812 */ /* 0x000fe400078cc0ff */
[C---:B------:R-:W-:Y:S02]  /*7560*/  ISETP.GT.AND P1, PT, R141.reuse, 0x31, !P1 ;  /* 0x000000318d00780c */ /* 0x040fe40004f24270 */
[----:B------:R-:W-:Y:S02]  /*7570*/  ISETP.GT.AND P3, PT, R141, 0x50, !P3 ;  /* 0x000000508d00780c */ /* 0x000fe40005f64270 */
[----:B------:R-:W-:Y:S02]  /*7580*/  ISETP.LT.OR P1, PT, R133, 0x32, P1 ;  /* 0x000000328500780c */ /* 0x000fe40000f21670 */
[----:B------:R-:W-:Y:S02]  /*7590*/  ISETP.GT.AND P4, PT, R141, 0x51, !P4 ;  /* 0x000000518d00780c */ /* 0x000fe40006784270 */
[----:B------:R-:W-:-:S02]  /*75a0*/  FSEL R122, R129, -INF , !P1 ;  /* 0xff800000817a7808 */ /* 0x000fc40004800000 */
[----:B------:R-:W-:Y:S02]  /*75b0*/  LOP3.LUT P1, RZ, R16, 0x400, RZ, 0xc0, !PT ;  /* 0x0000040010ff7812 */ /* 0x000fe4000782c0ff */
[----:B------:R-:W-:Y:S02]  /*75c0*/  ISETP.LT.OR P3, PT, R133, 0x51, P3 ;  /* 0x000000518500780c */ /* 0x000fe40001f61670 */
[C---:B------:R-:W-:Y:S02]  /*75d0*/  ISETP.GT.AND P1, PT, R141.reuse, 0x38, !P1 ;  /* 0x000000388d00780c */ /* 0x040fe40004f24270 */
[----:B------:R-:W-:Y:S02]  /*75e0*/  ISETP.GT.AND P5, PT, R141, 0x58, !P5 ;  /* 0x000000588d00780c */ /* 0x000fe40006fa4270 */
[----:B------:R-:W-:Y:S02]  /*75f0*/  ISETP.LT.OR P1, PT, R133, 0x39, P1 ;  /* 0x000000398500780c */ /* 0x000fe40000f21670 */
[----:B0-----:R-:W-:-:S02]  /*7600*/  FMNMX.FTZ R121, R10, R9, !PT ;  /* 0x000000090a797209 */ /* 0x001fc40007810000 */
[----:B------:R-:W-:Y:S01]  /*7610*/  FSEL R130, R130, -INF , !P1 ;  /* 0xff80000082827808 */ /* 0x000fe20004800000 */
[----:B------:R-:W0:Y:S01]  /*7620*/  LDC R9, c[0x0][0x988] ;  /* 0x00026200ff097b82 */ /* 0x000e220000000800 */
[----:B------:R-:W-:Y:S01]  /*7630*/  LOP3.LUT P1, RZ, R16, 0x200, RZ, 0xc0, !PT ;  /* 0x0000020010ff7812 */ /* 0x000fe2000782c0ff */
[----:B------:R-:W1:Y:S01]  /*7640*/  SHFL.BFLY PT, R8, R121, 0x1, 0x1f ;  /* 0x0c201f0079087f89 */ /* 0x000e6200000e0000 */
[----:B------:R-:W-:Y:S02]  /*7650*/  ISETP.LT.OR P4, PT, R133, 0x52, P4 ;  /* 0x000000528500780c */ /* 0x000fe40002781670 */
[----:B------:R-:W-:Y:S02]  /*7660*/  ISETP.GT.AND P1, PT, R141, 0x39, !P1 ;  /* 0x000000398d00780c */ /* 0x000fe40004f24270 */
[----:B------:R-:W-:Y:S02]  /*7670*/  FSEL R134, R134, -INF , !P3 ;  /* 0xff80000086867808 */ /* 0x000fe40005800000 */
[----:B------:R-:W-:-:S02]  /*7680*/  ISETP.LT.OR P1, PT, R133, 0x3a, P1 ;  /* 0x0000003a8500780c */ /* 0x000fc40000f21670 */
[----:B------:R-:W-:Y:S02]  /*7690*/  ISETP.LT.OR P5, PT, R133, 0x59, P5 ;  /* 0x000000598500780c */ /* 0x000fe40002fa1670 */
[----:B------:R-:W-:Y:S02]  /*76a0*/  FSEL R124, R131, -INF , !P1 ;  /* 0xff800000837c7808 */ /* 0x000fe40004800000 */
[----:B------:R-:W-:Y:S02]  /*76b0*/  LOP3.LUT P1, RZ, R16, 0x100, RZ, 0xc0, !PT ;  /* 0x0000010010ff7812 */ /* 0x000fe4000782c0ff */
[----:B------:R-:W-:Y:S02]  /*76c0*/  FSEL R136, R136, -INF , !P4 ;  /* 0xff80000088887808 */ /* 0x000fe40006000000 */
[----:B------:R-:W-:-:S04]  /*76d0*/  ISETP.GT.AND P1, PT, R141, 0x40, !P1 ;  /* 0x000000408d00780c */ /* 0x000fc80004f24270 */
[----:B------:R-:W-:Y:S02]  /*76e0*/  ISETP.LT.OR P1, PT, R133, 0x41, P1 ;  /* 0x000000418500780c */ /* 0x000fe40000f21670 */
[----:B-1----:R-:W-:Y:S02]  /*76f0*/  FMNMX.FTZ R8, R121, R8, !PT ;  /* 0x0000000879087209 */ /* 0x002fe40007810000 */
[----:B------:R-:W-:Y:S02]  /*7700*/  FSEL R126, R135, -INF , !P1 ;  /* 0xff800000877e7808 */ /* 0x000fe40004800000 */
[----:B------:R-:W-:Y:S01]  /*7710*/  ISETP.GT.AND P1, PT, R141, 0x41, !P2 ;  /* 0x000000418d00780c */ /* 0x000fe20005724270 */
[----:B0-----:R-:W-:Y:S01]  /*7720*/  FMUL.FTZ R129, R8, R9 ;  /* 0x0000000908817220 */ /* 0x001fe20000410000 */
[----:B------:R-:W-:Y:S02]  /*7730*/  LOP3.LUT P2, RZ, R16, 0x20, RZ, 0xc0, !PT ;  /* 0x0000002010ff7812 */ /* 0x000fe4000784c0ff */
[----:B------:R-:W-:-:S02]  /*7740*/  ISETP.LT.OR P1, PT, R133, 0x42, P1 ;  /* 0x000000428500780c */ /* 0x000fc40000f21670 */
[----:B------:R-:W-:Y:S02]  /*7750*/  ISETP.GT.AND P2, PT, R141, 0x49, !P2 ;  /* 0x000000498d00780c */ /* 0x000fe40005744270 */
[----:B------:R-:W-:Y:S02]  /*7760*/  FSEL R170, R137, -INF , !P1 ;  /* 0xff80000089aa7808 */ /* 0x000fe40004800000 */
[----:B------:R-:W-:Y:S02]  /*7770*/  ISETP.GT.AND P1, PT, R141, 0x48, !P6 ;  /* 0x000000488d00780c */ /* 0x000fe40007724270 */
[----:B------:R-:W-:Y:S02]  /*7780*/  LOP3.LUT P6, RZ, R16, 0x2, RZ, 0xc0, !PT ;  /* 0x0000000210ff7812 */ /* 0x000fe400078cc0ff */
[C---:B------:R-:W-:Y:S02]  /*7790*/  ISETP.LT.OR P1, PT, R133.reuse, 0x49, P1 ;  /* 0x000000498500780c */ /* 0x040fe40000f21670 */
[----:B------:R-:W-:-:S02]  /*77a0*/  ISETP.LT.OR P2, PT, R133, 0x4a, P2 ;  /* 0x0000004a8500780c */ /* 0x000fc40001741670 */
[----:B------:R-:W-:Y:S02]  /*77b0*/  FSEL R140, R140, -INF , !P1 ;  /* 0xff8000008c8c7808 */ /* 0x000fe40004800000 */
[----:B------:R-:W-:Y:S02]  /*77c0*/  ISETP.GT.AND P1, PT, R141, RZ, !P6 ;  /* 0x000000ff8d00720c */ /* 0x000fe40007724270 */
[----:B------:R-:W-:Y:S02]  /*77d0*/  LOP3.LUT P6, RZ, R16, 0x1, RZ, 0xc0, !PT ;  /* 0x0000000110ff7812 */ /* 0x000fe400078cc0ff */
[----:B------:R-:W-:Y:S02]  /*77e0*/  ISETP.LT.OR P1, PT, R133, 0x1, P1 ;  /* 0x000000018500780c */ /* 0x000fe40000f21670 */
[----:B------:R-:W-:Y:S02]  /*77f0*/  ISETP.GT.AND P6, PT, R141, 0x59, !P6 ;  /* 0x000000598d00780c */ /* 0x000fe400077c4270 */
[----:B------:R-:W-:-:S02]  /*7800*/  FSEL R208, R0, -INF , !P1 ;  /* 0xff80000000d07808 */ /* 0x000fc40004800000 */
[----:B------:R-:W-:Y:S02]  /*7810*/  FSETP.NEU.FTZ.AND P1, PT, R8, -INF , PT ;  /* 0xff8000000800780b */ /* 0x000fe40003f3d000 */
[----:B------:R-:W-:Y:S02]  /*7820*/  FMNMX.FTZ R21, R208, R15, !PT ;  /* 0x0000000fd0157209 */ /* 0x000fe40007810000 */
[----:B------:R-:W-:Y:S02]  /*7830*/  FSEL R129, R129, RZ, P1 ;  /* 0x000000ff81817208 */ /* 0x000fe40000800000 */
[----:B------:R-:W-:Y:S02]  /*7840*/  FMNMX.FTZ R121, R2, R21, !PT ;  /* 0x0000001502797209 */ /* 0x000fe40007810000 */
[----:B------:R-:W-:Y:S01]  /*7850*/  ISETP.LT.OR P6, PT, R133, 0x5a, P6 ;  /* 0x0000005a8500780c */ /* 0x000fe200037c1670 */
[--C-:B------:R-:W-:Y:S01]  /*7860*/  FFMA.FTZ R198, R198, R9, -R129.reuse ;  /* 0x00000009c6c67223 */ /* 0x100fe20000010881 */
[----:B------:R-:W-:Y:S01]  /*7870*/  FMNMX.FTZ R121, R172, R121, !PT ;  /* 0x00000079ac797209 */ /* 0x000fe20007810000 */
[-CC-:B------:R-:W-:Y:S01]  /*7880*/  FFMA.FTZ R0, R194, R9.reuse, -R129.reuse ;  /* 0x00000009c2007223 */ /* 0x180fe20000010881 */
[-CC-:B------:R-:W-:Y:S01]  /*7890*/  FFMA.FTZ R10, R168, R9.reuse, -R129.reuse ;  /* 0x00000009a80a7223 */ /* 0x180fe20000010881 */
[----:B------:R-:W-:Y:S01]  /*78a0*/  FSEL R168, R139, -INF , !P6 ;  /* 0xff8000008ba87808 */ /* 0x000fe20007000000 */
[--C-:B------:R-:W-:Y:S01]  /*78b0*/  FFMA.FTZ R210, R210, R9, -R129.reuse ;  /* 0x00000009d2d27223 */ /* 0x100fe20000010881 */
[----:B------:R-:W-:Y:S01]  /*78c0*/  FMNMX.FTZ R121, R176, R121, !PT ;  /* 0x00000079b0797209 */ /* 0x000fe20007810000 */
[--C-:B------:R-:W-:Y:S01]  /*78d0*/  FFMA.FTZ R206, R206, R9, -R129.reuse ;  /* 0x00000009cece7223 */ /* 0x100fe20000010881 */
[----:B------:R-:W-:Y:S01]  /*78e0*/  FSEL R145, R8, RZ, P1 ;  /* 0x000000ff08917208 */ /* 0x000fe20000800000 */
[----:B------:R-:W-:Y:S01]  /*78f0*/  MUFU.EX2 R21, R210 ;  /* 0x000000d200157308 */ /* 0x000fe20000000800 */
[----:B------:R-:W-:Y:S01]  /*7900*/  FMNMX.FTZ R121, R178, R121, !PT ;  /* 0x00000079b2797209 */ /* 0x000fe20007810000 */
[-CC-:B------:R-:W-:Y:S01]  /*7910*/  FFMA.FTZ R194, R196, R9.reuse, -R129.reuse ;  /* 0x00000009c4c27223 */ /* 0x180fe20000010881 */
[-CC-:B------:R-:W-:Y:S01]  /*7920*/  FFMA.FTZ R135, R158, R9.reuse, -R129.reuse ;  /* 0x000000099e877223 */ /* 0x180fe20000010881 */
[--C-:B------:R-:W-:Y:S01]  /*7930*/  FFMA.FTZ R204, R204, R9, -R129.reuse ;  /* 0x00000009cccc7223 */ /* 0x100fe20000010881 */
[----:B------:R-:W-:Y:S01]  /*7940*/  FMNMX.FTZ R123, R180, R121, !PT ;  /* 0x00000079b47b7209 */ /* 0x000fe20007810000 */
[-CC-:B------:R-:W-:Y:S01]  /*7950*/  FFMA.FTZ R192, R192, R9.reuse, -R129.reuse ;  /* 0x00000009c0c07223 */ /* 0x180fe20000010881 */
[--C-:B------:R-:W-:Y:S01]  /*7960*/  FFMA.FTZ R196, R200, R9, -R129.reuse ;  /* 0x00000009c8c47223 */ /* 0x100fe20000010881 */
[----:B------:R-:W-:Y:S01]  /*7970*/  MUFU.EX2 R206, R206 ;  /* 0x000000ce00ce7308 */ /* 0x000fe20000000800 */
[----:B------:R-:W-:Y:S01]  /*7980*/  FMNMX.FTZ R123, R182, R123, !PT ;  /* 0x0000007bb67b7209 */ /* 0x000fe20007810000 */
[-CC-:B------:R-:W-:Y:S01]  /*7990*/  FFMA.FTZ R202, R202, R9.reuse, -R129.reuse ;  /* 0x00000009caca7223 */ /* 0x180fe20000010881 */
[-CC-:B------:R-:W-:Y:S01]  /*79a0*/  FFMA.FTZ R137, R162, R9.reuse, -R129.reuse ;  /* 0x00000009a2897223 */ /* 0x180fe20000010881 */
[--C-:B------:R-:W-:Y:S01]  /*79b0*/  FFMA.FTZ R158, R166, R9, -R129.reuse ;  /* 0x00000009a69e7223 */ /* 0x100fe20000010881 */
[----:B------:R-:W-:Y:S01]  /*79c0*/  FMNMX.FTZ R123, R184, R123, !PT ;  /* 0x0000007bb87b7209 */ /* 0x000fe20007810000 */
[-CC-:B------:R-:W-:Y:S01]  /*79d0*/  FFMA.FTZ R150, R150, R9.reuse, -R129.reuse ;  /* 0x0000000996967223 */ /* 0x180fe20000010881 */
[-CC-:B------:R-:W-:Y:S01]  /*79e0*/  FFMA.FTZ R141, R148, R9.reuse, -R129.reuse ;  /* 0x00000009948d7223 */ /* 0x180fe20000010881 */
[--C-:B------:R-:W-:Y:S01]  /*79f0*/  FFMA.FTZ R146, R146, R9, -R129.reuse ;  /* 0x0000000992927223 */ /* 0x100fe20000010881 */
[----:B------:R-:W-:Y:S01]  /*7a00*/  FMNMX.FTZ R123, R186, R123, !PT ;  /* 0x0000007bba7b7209 */ /* 0x000fe20007810000 */
[----:B------:R-:W-:Y:S01]  /*7a10*/  FFMA.FTZ R142, R142, R9, -R129 ;  /* 0x000000098e8e7223 */ /* 0x000fe20000010881 */
[----:B------:R-:W-:Y:S02]  /*7a20*/  MUFU.EX2 R121, R204 ;  /* 0x000000cc00797308 */ /* 0x000fe40000000800 */
[----:B------:R-:W-:-:S04]  /*7a30*/  FMNMX.FTZ R125, R188, R123, !PT ;  /* 0x0000007bbc7d7209 */ /* 0x000fc80007810000 */
[----:B------:R-:W-:Y:S02]  /*7a40*/  FMNMX.FTZ R125, R190, R125, !PT ;  /* 0x0000007dbe7d7209 */ /* 0x000fe40007810000 */
[----:B------:R-:W-:Y:S02]  /*7a50*/  MUFU.EX2 R123, R0 ;  /* 0x00000000007b7308 */ /* 0x000fe40000000800 */
[----:B------:R-:W-:-:S04]  /*7a60*/  FMNMX.FTZ R125, R120, R125, !PT ;  /* 0x0000007d787d7209 */ /* 0x000fc80007810000 */
[----:B------:R-:W-:Y:S02]  /*7a70*/  FMNMX.FTZ R125, R128, R125, !PT ;  /* 0x0000007d807d7209 */ /* 0x000fe40007810000 */
[----:B------:R-:W-:Y:S02]  /*7a80*/  MUFU.EX2 R192, R192 ;  /* 0x000000c000c07308 */ /* 0x000fe40000000800 */
[----:B------:R-:W-:-:S04]  /*7a90*/  FMNMX.FTZ R127, R122, R125, !PT ;  /* 0x0000007d7a7f7209 */ /* 0x000fc80007810000 */
[----:B------:R-:W-:Y:S02]  /*7aa0*/  FMNMX.FTZ R127, R130, R127, !PT ;  /* 0x0000007f827f7209 */ /* 0x000fe40007810000 */
[----:B------:R0:W-:Y:S02]  /*7ab0*/  MUFU.EX2 R125, R198 ;  /* 0x000000c6007d7308 */ /* 0x0001e40000000800 */
[----:B------:R-:W-:-:S04]  /*7ac0*/  FMNMX.FTZ R127, R124, R127, !PT ;  /* 0x0000007f7c7f7209 */ /* 0x000fc80007810000 */
[----:B------:R-:W-:Y:S02]  /*7ad0*/  FMNMX.FTZ R127, R126, R127, !PT ;  /* 0x0000007f7e7f7209 */ /* 0x000fe40007810000 */
[----:B------:R-:W-:Y:S01]  /*7ae0*/  MUFU.EX2 R194, R194 ;  /* 0x000000c200c27308 */ /* 0x000fe20000000800 */
[----:B0-----:R-:W-:Y:S01]  /*7af0*/  FSEL R198, R132, -INF , !P2 ;  /* 0xff80000084c67808 */ /* 0x001fe20005000000 */
[--C-:B------:R-:W-:Y:S01]  /*7b00*/  FFMA.FTZ R132, R174, R9, -R129.reuse ;  /* 0x00000009ae847223 */ /* 0x100fe20000010881 */
[----:B------:R-:W-:Y:S02]  /*7b10*/  FMNMX.FTZ R131, R170, R127, !PT ;  /* 0x0000007faa837209 */ /* 0x000fe40007810000 */
[----:B------:R-:W-:Y:S01]  /*7b20*/  FSEL R174, R138, -INF , !P5 ;  /* 0xff8000008aae7808 */ /* 0x000fe20006800000 */
[----:B------:R-:W-:Y:S01]  /*7b30*/  FFMA.FTZ R138, R164, R9, -R129 ;  /* 0x00000009a48a7223 */ /* 0x000fe20000010881 */
[----:B------:R-:W-:Y:S01]  /*7b40*/  FMNMX.FTZ R131, R140, R131, !PT ;  /* 0x000000838c837209 */ /* 0x000fe20007810000 */
[----:B------:R-:W-:Y:S03]  /*7b50*/  MUFU.EX2 R196, R196 ;  /* 0x000000c400c47308 */ /* 0x000fe60000000800 */
[----:B------:R-:W-:-:S04]  /*7b60*/  FMNMX.FTZ R131, R198, R131, !PT ;  /* 0x00000083c6837209 */ /* 0x000fc80007810000 */
[----:B------:R-:W-:Y:S01]  /*7b70*/  FMNMX.FTZ R131, R134, R131, !PT ;  /* 0x0000008386837209 */ /* 0x000fe20007810000 */
[----:B------:R-:W-:Y:S03]  /*7b80*/  MUFU.EX2 R127, R202 ;  /* 0x000000ca007f7308 */ /* 0x000fe60000000800 */
[----:B------:R-:W-:-:S04]  /*7b90*/  FMNMX.FTZ R133, R136, R131, !PT ;  /* 0x0000008388857209 */ /* 0x000fc80007810000 */
[----:B------:R-:W-:Y:S01]  /*7ba0*/  FMNMX.FTZ R133, R174, R133, !PT ;  /* 0x00000085ae857209 */ /* 0x000fe20007810000 */
[----:B------:R0:W-:Y:S03]  /*7bb0*/  MUFU.EX2 R131, R10 ;  /* 0x0000000a00837308 */ /* 0x0001e60000000800 */
[----:B------:R-:W-:Y:S01]  /*7bc0*/  FMNMX.FTZ R0, R168, R133, !PT ;  /* 0x00000085a8007209 */ /* 0x000fe20007810000 */
[-CC-:B------:R-:W-:Y:S01]  /*7bd0*/  FFMA.FTZ R133, R154, R9.reuse, -R129.reuse ;  /* 0x000000099a857223 */ /* 0x180fe20000010881 */
[-CC-:B------:R-:W-:Y:S01]  /*7be0*/  FFMA.FTZ R154, R156, R9.reuse, -R129.reuse ;  /* 0x000000099c9a7223 */ /* 0x180fe20000010881 */
[--C-:B------:R-:W-:Y:S02]  /*7bf0*/  FFMA.FTZ R156, R160, R9, -R129.reuse ;  /* 0x00000009a09c7223 */ /* 0x100fe40000010881 */
[----:B------:R-:W0:Y:S01]  /*7c00*/  SHFL.BFLY PT, R139, R0, 0x2, 0x1f ;  /* 0x0c401f00008b7f89 */ /* 0x000e2200000e0000 */
[----:B------:R-:W-:Y:S08]  /*7c10*/  MUFU.EX2 R132, R132 ;  /* 0x0000008400847308 */ /* 0x000ff00000000800 */
[----:B------:R-:W-:Y:S08]  /*7c20*/  MUFU.EX2 R138, R138 ;  /* 0x0000008a008a7308 */ /* 0x000ff00000000800 */
[----:B------:R-:W-:Y:S01]  /*7c30*/  MUFU.EX2 R133, R133 ;  /* 0x0000008500857308 */ /* 0x000fe20000000800 */
[----:B0-----:R-:W-:Y:S01]  /*7c40*/  FMNMX.FTZ R10, R0, R139, !PT ;  /* 0x0000008b000a7209 */ /* 0x001fe20007810000 */
[----:B------:R-:W-:Y:S01]  /*7c50*/  FADD.FTZ R0, -R145, R14 ;  /* 0x0000000e91007221 */ /* 0x000fe20000010100 */
[-CC-:B------:R-:W-:Y:S01]  /*7c60*/  FFMA.FTZ R139, R152, R9.reuse, -R129.reuse ;  /* 0x00000009988b7223 */ /* 0x180fe20000010881 */
[----:B------:R-:W-:-:S04]  /*7c70*/  FFMA.FTZ R129, R144, R9, -R129 ;  /* 0x0000000990817223 */ /* 0x000fc80000010881 */
[----:B------:R-:W-:Y:S01]  /*7c80*/  MUFU.EX2 R154, R154 ;  /* 0x0000009a009a7308 */ /* 0x000fe20000000800 */
[----:B------:R-:W0:Y:S01]  /*7c90*/  SHFL.BFLY PT, R143, R10, 0x1, 0x1f ;  /* 0x0c201f000a8f7f89 */ /* 0x000e2200000e0000 */
[----:B------:R-:W-:-:S06]  /*7ca0*/  FMUL.FTZ R0, R0, R9 ;  /* 0x0000000900007220 */ /* 0x000fcc0000410000 */
[----:B------:R-:W1:Y:S08]  /*7cb0*/  MUFU.EX2 R0, R0 ;  /* 0x0000000000007308 */ /* 0x000e700000000800 */
        /* <DEDUP_REMOVED lines=8> */
[----:B------:R-:W-:Y:S01]  /*7d40*/  FSEL R2, R10, RZ, P1 ;  /* 0x000000ff0a027208 */ /* 0x000fe20000800000 */
[-CC-:B------:R-:W-:Y:S01]  /*7d50*/  FFMA.FTZ R189, R208, R9.reuse, -R143.reuse ;  /* 0x00000009d0bd7223 */ /* 0x180fe2000001088f */
[-CC-:B------:R-:W-:Y:S01]  /*7d60*/  FFMA.FTZ R191, R172, R9.reuse, -R143.reuse ;  /* 0x00000009acbf7223 */ /* 0x180fe2000001088f */
[-CC-:B------:R-:W-:Y:S01]  /*7d70*/  FFMA.FTZ R144, R176, R9.reuse, -R143.reuse ;  /* 0x00000009b0907223 */ /* 0x180fe2000001088f */
[-C--:B------:R-:W-:Y:S01]  /*7d80*/  FFMA.FTZ R185, R178, R9.reuse, -R143 ;  /* 0x00000009b2b97223 */ /* 0x080fe2000001088f */
[----:B------:R-:W-:Y:S01]  /*7d90*/  FADD.FTZ R2, -R2, R15 ;  /* 0x0000000f02027221 */ /* 0x000fe20000010100 */
[----:B------:R-:W-:Y:S01]  /*7da0*/  MUFU.EX2 R14, R14 ;  /* 0x0000000e000e7308 */ /* 0x000fe20000000800 */
[-C--:B------:R-:W-:Y:S01]  /*7db0*/  FFMA.FTZ R148, R180, R9.reuse, -R143 ;  /* 0x00000009b4947223 */ /* 0x080fe2000001088f */
[----:B-1----:R-:W-:Y:S01]  /*7dc0*/  FFMA.FTZ R15, R0, R6, R21 ;  /* 0x00000006000f7223 */ /* 0x002fe20000010015 */
[-C--:B------:R-:W-:Y:S01]  /*7dd0*/  FMUL.FTZ R2, R2, R9.reuse ;  /* 0x0000000902027220 */ /* 0x080fe20000410000 */
[-CC-:B------:R-:W-:Y:S01]  /*7de0*/  FFMA.FTZ R187, R182, R9.reuse, -R143.reuse ;  /* 0x00000009b6bb7223 */ /* 0x180fe2000001088f */
[-C--:B------:R-:W-:Y:S01]  /*7df0*/  FFMA.FTZ R177, R128, R9.reuse, -R143 ;  /* 0x0000000980b17223 */ /* 0x080fe2000001088f */
[----:B------:R-:W-:Y:S01]  /*7e00*/  FADD.FTZ R6, R206, R15 ;  /* 0x0000000fce067221 */ /* 0x000fe20000010000 */
        /* <DEDUP_REMOVED lines=17> */
[----:B------:R-:W1:Y:S01]  /*7f20*/  MUFU.EX2 R191, R191 ;  /* 0x000000bf00bf7308 */ /* 0x000e620000000800 */
[----:B------:R-:W-:-:S07]  /*7f30*/  FFMA.FTZ R143, R168, R9, -R143 ;  /* 0x00000009a88f7223 */ /* 0x000fce000001088f */
[----:B------:R-:W2:Y:S01]  /*7f40*/  MUFU.EX2 R144, R144 ;  /* 0x0000009000907308 */ /* 0x000ea20000000800 */
[----:B0-----:R-:W-:-:S04]  /*7f50*/  FFMA.FTZ R3, R2, R3, R189 ;  /* 0x0000000302037223 */ /* 0x001fc800000100bd */
[----:B------:R-:W-:Y:S01]  /*7f60*/  FADD.FTZ R128, R14, R3 ;  /* 0x000000030e807221 */ /* 0x000fe20000010000 */
[----:B------:R-:W-:Y:S02]  /*7f70*/  FADD.FTZ R3, R121, R6 ;  /* 0x0000000679037221 */ /* 0x000fe40000010000 */
[----:B------:R-:W0:Y:S01]  /*7f80*/  MUFU.EX2 R185, R185 ;  /* 0x000000b900b97308 */ /* 0x000e220000000800 */
[----:B-1----:R-:W-:Y:S01]  /*7f90*/  FADD.FTZ R15, R191, R128 ;  /* 0x00000080bf0f7221 */ /* 0x002fe20000010000 */
[----:B------:R-:W-:-:S04]  /*7fa0*/  FADD.FTZ R6, R192, R3 ;  /* 0x00000003c0067221 */ /* 0x000fc80000010000 */
[----:B------:R-:W-:Y:S02]  /*7fb0*/  FADD.FTZ R3, R123, R6 ;  /* 0x000000067b037221 */ /* 0x000fe40000010000 */
[----:B------:R-:W1:Y:S01]  /*7fc0*/  MUFU.EX2 R148, R148 ;  /* 0x0000009400947308 */ /* 0x000e620000000800 */
[----:B--2---:R-:W-:Y:S01]  /*7fd0*/  FADD.FTZ R128, R144, R15 ;  /* 0x0000000f90807221 */ /* 0x004fe20000010000 */
[----:B------:R-:W-:-:S04]  /*7fe0*/  FADD.FTZ R6, R194, R3 ;  /* 0x00000003c2067221 */ /* 0x000fc80000010000 */
[----:B------:R-:W-:Y:S02]  /*7ff0*/  FADD.FTZ R3, R125, R6 ;  /* 0x000000067d037221 */ /* 0x000fe40000010000 */
[----:B------:R-:W2:Y:S01]  /*8000*/  MUFU.EX2 R187, R187 ;  /* 0x000000bb00bb7308 */ /* 0x000ea20000000800 */
[----:B0-----:R-:W-:Y:S01]  /*8010*/  FADD.FTZ R15, R185, R128 ;  /* 0x00000080b90f7221 */ /* 0x001fe20000010000 */
[----:B------:R-:W-:-:S04]  /*8020*/  FADD.FTZ R6, R196, R3 ;  /* 0x00000003c4067221 */ /* 0x000fc80000010000 */
        /* <DEDUP_REMOVED lines=61> */
.L_x_1015:
[----:B------:R-:W0:Y:S01]  /*8400*/  S2UR UR5, SR_CgaCtaId ;  /* 0x00000000000579c3 */ /* 0x000e220000008800 */
[----:B------:R-:W-:Y:S01]  /*8410*/  UIADD3 UR14, UR14, 0x30860, URZ ;  /* 0x000308600e0e7890 */ /* 0x000fe2000fffe03f */
[----:B------:R-:W-:Y:S01]  /*8420*/  ISETP.GT.AND P1, PT, R20, UR61, PT ;  /* 0x0000003d14007c0c */ /* 0x000fe2000bf24270 */
[----:B------:R-:W-:Y:S01]  /*8430*/  UMOV UR6, UR4 ;  /* 0x0000000400067c82 */ /* 0x000fe20008000000 */
[----:B------:R-:W-:Y:S01]  /*8440*/  F2FP.F16.F32.PACK_AB R189, R14, R189 ;  /* 0x000000bd0ebd723e */ /* 0x000fe200000000ff */
[----:B------:R-:W-:Y:S01]  /*8450*/  VIADD R20, R20, 0xffffffff ;  /* 0xffffffff14147836 */ /* 0x000fe20000000000 */
        /* <DEDUP_REMOVED lines=10> */
[----:B------:R-:W-:Y:S01]  /*8500*/  F2FP.F16.F32.PACK_AB R181, R160, R181 ;  /* 0x000000b5a0b5723e */ /* 0x000fe200000000ff */
[----:B0-----:R-:W-:Y:S01]  /*8510*/  UPRMT UR14, UR5, 0x654, UR14 ;  /* 0x00000654050e7896 */ /* 0x001fe2000800000e */
        /* <DEDUP_REMOVED lines=15> */
[----:B------:R-:W-:Y:S01]  /*8610*/  F2FP.F16.F32.PACK_AB R171, R143, R128 ;  /* 0x000000808fab723e */ /* 0x000fe200000000ff */
[----:B------:R-:W-:Y:S06]  /*8620*/  @P1 BRA `(.L_x_1016) ;  /* 0xffffffc800241947 */ /* 0x000fec000383ffff */
.L_x_997:
[----:B------:R-:W-:Y:S01]  /*8630*/  R2UR UR5, R18 ;  /* 0x00000000120572ca */ /* 0x000fe200000e0000 */
[----:B------:R-:W0:Y:S01]  /*8640*/  LDC R14, c[0x0][0x2f0] ;  /* 0x0000bc00ff0e7b82 */ /* 0x000e220000000800 */
[----:B------:R-:W-:Y:S01]  /*8650*/  R2UR UR6, R19 ;  /* 0x00000000130672ca */ /* 0x000fe200000e0000 */
[----:B------:R-:W-:-:S10]  /*8660*/  UIADD3 UR10, -UR10, 0x1, URZ ;  /* 0x000000010a0a7890 */ /* 0x000fd4000fffe13f */
[----:B------:R-:W-:Y:S01]  /*8670*/  UISETP.NE.AND UP0, UPT, UR5, URZ, UPT ;  /* 0x0000003f0500728c */ /* 0x000fe2000bf05270 */
[----:B------:R-:W1:Y:S01]  /*8680*/  S2UR UR5, SR_CTAID.X ;  /* 0x00000000000579c3 */ /* 0x000e620000002500 */
[----:B------:R-:W-:-:S04]  /*8690*/  UISETP.NE.AND UP1, UPT, UR6, URZ, UPT ;  /* 0x0000003f0600728c */ /* 0x000fc8000bf25270 */
[----:B------:R-:W-:Y:S01]  /*86a0*/  PLOP3.LUT P1, PT, PT, PT, UP0, 0x40, 0x0 ;  /* 0x000000000000781c */ /* 0x000fe20003f2e808 */
[----:B0-----:R-:W-:-:S06]  /*86b0*/  IMAD R14, R17, R14, UR10 ;  /* 0x0000000a110e7e24 */ /* 0x001fcc000f8e020e */
[----:B------:R-:W-:Y:S01]  /*86c0*/  @UP1 ULDC UR10, c[0x0][0x44c] ;  /* 0x00011300000a1ab9 */ /* 0x000fe20000000800 */
[----:B------:R-:W-:Y:S01]  /*86d0*/  @UP1 ULDC UR14, c[0x0][0x450] ;  /* 0x00011400000e1ab9 */ /* 0x000fe20000000800 */
[----:B------:R-:W-:Y:S01]  /*86e0*/  R2UR UR6, R14 ;  /* 0x000000000e0672ca */ /* 0x000fe200000e0000 */
[----:B-1----:R-:W-:-:S04]  /*86f0*/  ULEA UR5, UR5, 0x7f, 0x7 ;  /* 0x0000007f05057891 */ /* 0x002fc8000f8e383f */
[----:B------:R-:W-:-:S04]  /*8700*/  UIMAD.WIDE.U32 UR10, UR5, UR10, URZ ;  /* 0x0000000a050a72a5 */ /* 0x000fc8000f8e003f */
[----:B------:R-:W-:-:S04]  /*8710*/  @UP1 USHF.R.U32.HI UR5, URZ, UR14, UR11 ;  /* 0x0000000e3f051299 */ /* 0x000fc8000801160b */
[----:B------:R-:W-:-:S03]  /*8720*/  UIADD3 UR5, UR6, UR5, URZ ;  /* 0x0000000506057290 */ /* 0x000fc6000fffe03f */
[----:B------:R-:W-:Y:S02]  /*8730*/  ULDC UR6, c[0x0][0x9dc] ;  /* 0x0002770000067ab9 */ /* 0x000fe40000000800 */
[----:B------:R-:W-:Y:S01]  /*8740*/  UIADD3 UR6, UR5, -UR6, URZ ;  /* 0x8000000605067290 */ /* 0x000fe2000fffe03f */
[----:B------:R-:W-:Y:S11]  /*8750*/  @P1 BRA `(.L_x_1017) ;  /* 0x00000000004c1947 */ /* 0x000ff60003800000 */
[----:B------:R-:W-:-:S06]  /*8760*/  UISETP.GT.AND UP0, UPT, UR5, -0x1, UPT ;  /* 0xffffffff0500788c */ /* 0x000fcc000bf04270 */
[----:B------:R-:W-:-:S13]  /*8770*/  PLOP3.LUT P1, PT, PT, PT, UP0, 0x80, 0x0 ;  /* 0x000000000000781c */ /* 0x000fda0003f2f008 */
[----:B------:R-:W-:Y:S05]  /*8780*/  @P1 BRA `(.L_x_1018) ;  /* 0x0000000000201947 */ /* 0x000fea0003800000 */
[----:B------:R-:W-:Y:S01]  /*8790*/  ULDC UR14, c[0x0][0x9e4] ;  /* 0x00027900000e7ab9 */ /* 0x000fe20000000800 */
[----:B------:R-:W-:Y:S02]  /*87a0*/  ULOP3.LUT UR5, URZ, UR5, URZ, 0x33, !UPT ;  /* 0x000000053f057292 */ /* 0x000fe4000f8e333f */
[----:B------:R-:W-:-:S11]  /*87b0*/  UISETP.NE.AND UP0, UPT, UR14, 0x1, UPT ;  /* 0x000000010e00788c */ /* 0x000fd6000bf05270 */
[----:B------:R-:W-:Y:S02]  /*87c0*/  @UP0 ULDC.64 UR18, c[0x0][0x9e8] ;  /* 0x00027a0000120ab9 */ /* 0x000fe40000000a00 */
[----:B------:R-:W-:-:S04]  /*87d0*/  UIMAD.WIDE.U32 UR10, UR5, UR18, URZ ;  /* 0x00000012050a72a5 */ /* 0x000fc8000f8e003f */
[----:B------:R-:W-:-:S04]  /*87e0*/  @UP0 USHF.R.U32.HI UR5, URZ, UR19, UR11 ;  /* 0x000000133f050299 */ /* 0x000fc8000801160b */
[----:B------:R-:W-:Y:S01]  /*87f0*/  ULOP3.LUT UR5, URZ, UR5, URZ, 0x33, !UPT ;  /* 0x000000053f057292 */ /* 0x000fe2000f8e333f */
[----:B------:R-:W-:Y:S11]  /*8800*/  BRA `(.L_x_1019) ;  /* 0x0000000000147947 */ /* 0x000ff60003800000 */
.L_x_1018:
[----:B------:R-:W-:Y:S02]  /*8810*/  ULDC UR14, c[0x0][0x9e4] ;  /* 0x00027900000e7ab9 */ /* 0x000fe40000000800 */
[----:B------:R-:W-:-:S11]  /*8820*/  UISETP.NE.AND UP0, UPT, UR14, 0x1, UPT ;  /* 0x000000010e00788c */ /* 0x000fd6000bf05270 */
[----:B------:R-:W-:Y:S02]  /*8830*/  @UP0 ULDC.64 UR18, c[0x0][0x9e8] ;  /* 0x00027a0000120ab9 */ /* 0x000fe40000000a00 */
[----:B------:R-:W-:-:S04]  /*8840*/  UIMAD.WIDE.U32 UR10, UR5, UR18, URZ ;  /* 0x00000012050a72a5 */ /* 0x000fc8000f8e003f */
[----:B------:R-:W-:-:S12]  /*8850*/  @UP0 USHF.R.U32.HI UR5, URZ, UR19, UR11 ;  /* 0x000000133f050299 */ /* 0x000fd8000801160b */
.L_x_1019:
[----:B------:R-:W-:-:S04]  /*8860*/  UIMAD UR5, UR5, UR14, URZ ;  /* 0x0000000e050572a4 */ /* 0x000fc8000f8e023f */
[----:B------:R-:W-:-:S04]  /*8870*/  UISETP.LT.AND UP0, UPT, UR6, UR5, UPT ;  /* 0x000000050600728c */ /* 0x000fc8000bf01270 */
[----:B------:R-:W-:-:S12]  /*8880*/  USEL UR6, UR6, UR5, !UP0 ;  /* 0x0000000506067287 */ /* 0x000fd8000c000000 */
.L_x_1017:
[----:B------:R-:W-:Y:S01]  /*8890*/  UIADD3 UR10, UR6, 0x5f, URZ ;  /* 0x0000005f060a7890 */ /* 0x000fe2000fffe03f */
[----:B------:R-:W-:-:S03]  /*88a0*/  R2UR UR14, R22 ;  /* 0x00000000160e72ca */ /* 0x000fc600000e0000 */
[----:B------:R-:W-:-:S04]  /*88b0*/  UIMAD.WIDE UR10, UR10, 0x2aaaaaab, URZ ;  /* 0x2aaaaaab0a0a78a5 */ /* 0x000fc8000f8e023f */
[----:B------:R-:W-:-:S04]  /*88c0*/  USHF.R.U32.HI UR5, URZ, 0x1f, UR11 ;  /* 0x0000001f3f057899 */ /* 0x000fc8000801160b */
[----:B------:R-:W-:-:S04]  /*88d0*/  ULEA.HI.SX32 UR5, UR11, UR5, 0x1c ;  /* 0x000000050b057291 */ /* 0x000fc8000f8fe23f */
[----:B------:R-:W-:-:S04]  /*88e0*/  UISETP.LT.AND UP0, UPT, UR14, UR5, UPT ;  /* 0x000000050e00728c */ /* 0x000fc8000bf01270 */
[----:B------:R-:W-:-:S06]  /*88f0*/  USEL UR61, UR14, UR5, !UP0 ;  /* 0x000000050e3d7287 */ /* 0x000fcc000c000000 */
[----:B------:R-:W-:-:S13]  /*8900*/  ISETP.GE.AND P1, PT, R20, UR61, PT ;  /* 0x0000003d14007c0c */ /* 0x000fda000bf26270 */
[----:B------:R-:W-:Y:S05]  /*8910*/  @!P1 BRA `(.L_x_1020) ;  /* 0x0000002400089947 */ /* 0x000fea0003800000 */
[----:B------:R-:W-:Y:S01]  /*8920*/  IMAD.MOV.U32 R21, RZ, RZ, R10 ;  /* 0x000000ffff157224 */ /* 0x000fe200078e000a */
[----:B------:R-:W-:Y:S01]  /*8930*/  UMOV UR60, UR7 ;  /* 0x00000007003c7c82 */ /* 0x000fe20008000000 */
[----:B------:R-:W-:Y:S01]  /*8940*/  IMAD.MOV.U32 R15, RZ, RZ, R8 ;  /* 0x000000ffff0f7224 */ /* 0x000fe200078e0008 */
[----:B------:R-:W-:Y:S01]  /*8950*/  UMOV UR38, UR4 ;  /* 0x0000000400267c82 */ /* 0x000fe20008000000 */
[----:B------:R-:W-:Y:S01]  /*8960*/  IMAD.MOV.U32 R14, RZ, RZ, R20 ;  /* 0x000000ffff0e7224 */ /* 0x000fe200078e0014 */
[----:B------:R-:W-:-:S06]  /*8970*/  ULDC UR6, c[0x0][0x9d8] ;  /* 0x0002760000067ab9 */ /* 0x000fcc0000000800 */
.L_x_1031:
[----:B------:R-:W-:-:S04]  /*8980*/  UIADD3 UR4, UR38, 0x1, URZ ;  /* 0x0000000126047890 */ /* 0x000fc8000fffe03f */
[----:B------:R-:W-:-:S04]  /*8990*/  UISETP.NE.AND UP0, UPT, UR4, 0x2, UPT ;  /* 0x000000020400788c */ /* 0x000fc8000bf05270 */
[----:B------:R-:W-:Y:S02]  /*89a0*/  USEL UR7, URZ, 0x1, UP0 ;  /* 0x000000013f077887 */ /* 0x000fe40008000000 */
[----:B------:R-:W-:Y:S02]  /*89b0*/  USEL UR4, UR4, URZ, UP0 ;  /* 0x0000003f04047287 */ /* 0x000fe40008000000 */
[----:B------:R-:W-:Y:S01]  /*89c0*/  ULOP3.LUT UR7, UR60, UR7, URZ, 0x3c, !UPT ;  /* 0x000000073c077292 */ /* 0x000fe2000f8e3c3f */
[----:B------:R-:W-:Y:S11]  /*89d0*/  @!P0 BRA `(.L_x_1021) ;  /* 0x0000000000048947 */ /* 0x000ff60003800000 */
[----:B------:R-:W-:Y:S01]  /*89e0*/  BPT.TRAP 0x1 ;  /* 0x000000040000795c */ /* 0x000fe20000300000 */
.L_x_1021:
[----:B------:R-:W-:Y:S01]  /*89f0*/  ULEA UR5, UR4, UR39, 0x3 ;  /* 0x0000002704057291 */ /* 0x000fe2000f8e183f */
[----:B------:R-:W-:-:S04]  /*8a00*/  MOV R8, UR7 ;  /* 0x0000000700087c02 */ /* 0x000fc80008000f00 */
[----:B------:R-:W-:-:S04]  /*8a10*/  SHF.L.U32 R8, R8, 0x1f, RZ ;  /* 0x0000001f08087819 */ /* 0x000fc800000006ff */
[----:B------:R0:W1:Y:S01]  /*8a20*/  SYNCS.PHASECHK.TRANS64.TRYWAIT P1, [UR5+0x30830], R8 ;  /* 0x03083008ff0075a7 */ /* 0x0000620008020145 */
[----:B------:R-:W-:Y:S05]  /*8a30*/  @!P0 BRA `(.L_x_1022) ;  /* 0x0000000000048947 */ /* 0x000fea0003800000 */
[----:B------:R-:W-:Y:S01]  /*8a40*/  BPT.TRAP 0x1 ;  /* 0x000000040000795c */ /* 0x000fe20000300000 */
.L_x_1022:
[----:B-1----:R-:W-:Y:S05]  /*8a50*/  @P1 BRA `(.L_x_1023) ;  /* 0x0000000000081947 */ /* 0x002fea0003800000 */
[----:B------:R-:W1:Y:S02]  /*8a60*/  SYNCS.PHASECHK.TRANS64.TRYWAIT P1, [UR5+0x30830], R8 ;  /* 0x03083008ff0075a7 */ /* 0x000e640008020145 */
[----:B-1----:R-:W-:Y:S05]  /*8a70*/  @!P1 BRA `(.L_x_1024) ;  /* 0x000000cc00249947 */ /* 0x002fea0003800000 */
.L_x_1023:
        /* <DEDUP_REMOVED lines=162> */
.L_x_1025:
[----:B------:R-:W-:Y:S01]  /*94a0*/  ULEA UR5, UR38, UR39, 0x3 ;  /* 0x0000002726057291 */ /* 0x000fe2000f8e183f */
[----:B------:R-:W-:-:S05]  /*94b0*/  IMAD.U32 R0, RZ, RZ, UR60 ;  /* 0x0000003cff007e24 */ /* 0x000fca000f8e00ff */
[----:B------:R-:W-:-:S04]  /*94c0*/  SHF.L.U32 R0, R0, 0x1f, RZ ;  /* 0x0000001f00007819 */ /* 0x000fc800000006ff */
[----:B------:R2:W3:Y:S01]  /*94d0*/  SYNCS.PHASECHK.TRANS64.TRYWAIT P1, [UR5+0x30850], R0 ;  /* 0x03085000ff0075a7 */ /* 0x0004e20008020145 */
[----:B------:R-:W-:Y:S05]  /*94e0*/  @!P0 BRA `(.L_x_1026) ;  /* 0x0000000000048947 */ /* 0x000fea0003800000 */
[----:B------:R-:W-:Y:S01]  /*94f0*/  BPT.TRAP 0x1 ;  /* 0x000000040000795c */ /* 0x000fe20000300000 */
.L_x_1026:
[----:B---3--:R-:W-:Y:S05]  /*9500*/  @P1 BRA `(.L_x_1027) ;  /* 0x0000000000081947 */ /* 0x008fea0003800000 */
[----:B------:R-:W3:Y:S02]  /*9510*/  SYNCS.PHASECHK.TRANS64.TRYWAIT P1, [UR5+0x30850], R0 ;  /* 0x03085000ff0075a7 */ /* 0x000ee40008020145 */
[----:B---3--:R-:W-:Y:S05]  /*9520*/  @!P1 BRA `(.L_x_1028) ;  /* 0x000000c000909947 */ /* 0x008fea0003800000 */
.L_x_1027:
        /* <DEDUP_REMOVED lines=37> */
.L_x_1029:
        /* <DEDUP_REMOVED lines=39> */
[----:B----4-:R-:W-:Y:S01]  /*99f0*/  FMNMX.FTZ R121, R20, R21, !PT ;  /* 0x0000001514797209 */ /* 0x010fe20007810000 */
        /* <DEDUP_REMOVED lines=20> */
[----:B------:R-:W3:Y:S01]  /*9b40*/  S2UR UR11, SR_CgaCtaId ;  /* 0x00000000000b79c3 */ /* 0x000ee20000008800 */
[----:B------:R-:W-:Y:S01]  /*9b50*/  ULEA UR10, UR4, UR39, 0x3 ;  /* 0x00000027040a7291 */ /* 0x000fe2000f8e183f */
[----:B------:R-:W5:Y:S01]  /*9b60*/  MUFU.TANH R176, R176 ;  /* 0x000000b000b07308 */ /* 0x000f620000002400 */
[----:B----4-:R-:W-:-:S02]  /*9b70*/  FMNMX.FTZ R9, R174, R9, !PT ;  /* 0x00000009ae097209 */ /* 0x010fc40007810000 */
[----:B------:R-:W-:-:S05]  /*9b80*/  UIADD3 UR10, UR10, 0x30840, URZ ;  /* 0x000308400a0a7890 */ /* 0x000fca000fffe03f */
[----:B------:R-:W4:Y:S01]  /*9b90*/  MUFU.TANH R124, R124 ;  /* 0x0000007c007c7308 */ /* 0x000f220000002400 */
[----:B-1----:R-:W-:-:S07]  /*9ba0*/  FMNMX.FTZ R121, R122, R121, !PT ;  /* 0x000000797a797209 */ /* 0x002fce0007810000 */
[----:B------:R-:W1:Y:S01]  /*9bb0*/  MUFU.TANH R178, R178 ;  /* 0x000000b200b27308 */ /* 0x000e620000002400 */
[----:B-----5:R-:W-:Y:S01]  /*9bc0*/  FMNMX.FTZ R9, R176, R9, !PT ;  /* 0x00000009b0097209 */ /* 0x020fe20007810000 */
[----:B---3--:R-:W-:-:S06]  /*9bd0*/  UPRMT UR10, UR11, 0x654, UR10 ;  /* 0x000006540b0a7896 */ /* 0x008fcc000800000a */
[----:B------:R-:W3:Y:S01]  /*9be0*/  MUFU.TANH R126, R126 ;  /* 0x0000007e007e7308 */ /* 0x000ee20000002400 */
[----:B----4-:R-:W-:Y:S02]  /*9bf0*/  FMNMX.FTZ R121, R124, R121, !PT ;  /* 0x000000797c797209 */ /* 0x010fe40007810000 */
[----:B------:R-:W-:Y:S05]  /*9c00*/  SYNCS.ARRIVE.TRANS64.RED.A1T0 RZ, [UR10], RZ ;  /* 0x000000ffffff79a7 */ /* 0x000fea000810040a */
[----:B------:R-:W4:Y:S01]  /*9c10*/  MUFU.TANH R180, R180 ;  /* 0x000000b400b47308 */ /* 0x000f220000002400 */
[----:B-1----:R-:W-:-:S07]  /*9c20*/  FMNMX.FTZ R9, R178, R9, !PT ;  /* 0x00000009b2097209 */ /* 0x002fce0007810000 */
[----:B------:R-:W1:Y:S01]  /*9c30*/  MUFU.TANH R128, R128 ;  /* 0x0000008000807308 */ /* 0x000e620000002400 */
[----:B---3--:R-:W-:-:S07]  /*9c40*/  FMNMX.FTZ R121, R126, R121, !PT ;  /* 0x000000797e797209 */ /* 0x008fce0007810000 */
[----:B------:R-:W3:Y:S01]  /*9c50*/  MUFU.TANH R182, R182 ;  /* 0x000000b600b67308 */ /* 0x000ee20000002400 */
[----:B----4-:R-:W-:-:S07]  /*9c60*/  FMNMX.FTZ R9, R180, R9, !PT ;  /* 0x00000009b4097209 */ /* 0x010fce0007810000 */
        /* <DEDUP_REMOVED lines=62> */
[----:B------:R-:W2:Y:S01]  /*a050*/  MUFU.TANH R214, R214 ;  /* 0x000000d600d67308 */ /* 0x000ea20000002400 */
[----:B---3--:R-:W-:-:S07]  /*a060*/  FMNMX.FTZ R9, R212, R9, !PT ;  /* 0x00000009d4097209 */ /* 0x008fce0007810000 */
[----:B------:R-:W1:Y:S01]  /*a070*/  MUFU.TANH R162, R162 ;  /* 0x000000a200a27308 */ /* 0x000e620000002400 */
[----:B----4-:R-:W-:-:S07]  /*a080*/  FMNMX.FTZ R121, R160, R121, !PT ;  /* 0x00000079a0797209 */ /* 0x010fce0007810000 */
[----:B------:R-:W3:Y:S01]  /*a090*/  MUFU.TANH R164, R164 ;  /* 0x000000a400a47308 */ /* 0x000ee20000002400 */
[----:B--2---:R-:W-:-:S05]  /*a0a0*/  FMNMX.FTZ R0, R214, R9, !PT ;  /* 0x00000009d6007209 */ /* 0x004fca0007810000 */
[----:B------:R-:W2:Y:S01]  /*a0b0*/  SHFL.BFLY PT, R9, R0, 0x2, 0x1f ;  /* 0x0c401f0000097f89 */ /* 0x000ea200000e0000 */
[----:B-1----:R-:W-:-:S04]  /*a0c0*/  FMNMX.FTZ R121, R162, R121, !PT ;  /* 0x00000079a2797209 */ /* 0x002fc80007810000 */
[----:B---3--:R-:W-:-:S05]  /*a0d0*/  FMNMX.FTZ R121, R164, R121, !PT ;  /* 0x00000079a4797209 */ /* 0x008fca0007810000 */
[----:B0-----:R-:W0:Y:S01]  /*a0e0*/  SHFL.BFLY PT, R8, R121, 0x2, 0x1f ;  /* 0x0c401f0079087f89 */ /* 0x001e2200000e0000 */
[----:B--2---:R-:W-:Y:S02]  /*a0f0*/  FMNMX.FTZ R2, R0, R9, !PT ;  /* 0x0000000900027209 */ /* 0x004fe40007810000 */
[----:B------:R-:W1:Y:S03]  /*a100*/  LDC R9, c[0x0][0x988] ;  /* 0x00026200ff097b82 */ /* 0x000e660000000800 */
[----:B------:R-:W2:Y:S01]  /*a110*/  SHFL.BFLY PT, R123, R2, 0x1, 0x1f ;  /* 0x0c201f00027b7f89 */ /* 0x000ea200000e0000 */
[----:B0-----:R-:W-:-:S05]  /*a120*/  FMNMX.FTZ R125, R121, R8, !PT ;  /* 0x00000008797d7209 */ /* 0x001fca0007810000 */
[----:B------:R-:W0:Y:S01]  /*a130*/  SHFL.BFLY PT, R10, R125, 0x1, 0x1f ;  /* 0x0c201f007d0a7f89 */ /* 0x000e2200000e0000 */
[----:B--2---:R-:W-:-:S05]  /*a140*/  FMNMX.FTZ R8, R2, R123, !PT ;  /* 0x0000007b02087209 */ /* 0x004fca0007810000 */
[C---:B------:R-:W-:Y:S01]  /*a150*/  FADD.FTZ R166, -R8.reuse, R15 ;  /* 0x0000000f08a67221 */ /* 0x040fe20000010100 */
[----:B-1----:R-:W-:-:S03]  /*a160*/  FMUL.FTZ R141, R8, R9 ;  /* 0x00000009088d7220 */ /* 0x002fc60000410000 */
[-C--:B------:R-:W-:Y:S01]  /*a170*/  FMUL.FTZ R123, R166, R9.reuse ;  /* 0x00000009a67b7220 */ /* 0x080fe20000410000 */
[-CC-:B------:R-:W-:Y:S01]  /*a180*/  FFMA.FTZ R15, R168, R9.reuse, -R141.reuse ;  /* 0x00000009a80f7223 */ /* 0x180fe2000001088d */
[-CC-:B------:R-:W-:Y:S01]  /*a190*/  FFMA.FTZ R121, R176, R9.reuse, -R141.reuse ;  /* 0x00000009b0797223 */ /* 0x180fe2000001088d */
[-CC-:B------:R-:W-:Y:S01]  /*a1a0*/  FFMA.FTZ R168, R174, R9.reuse, -R141.reuse ;  /* 0x00000009aea87223 */ /* 0x180fe2000001088d */
[----:B------:R1:W-:Y:S01]  /*a1b0*/  MUFU.EX2 R0, R123 ;  /* 0x0000007b00007308 */ /* 0x0003e20000000800 */
[-CC-:B------:R-:W-:Y:S01]  /*a1c0*/  FFMA.FTZ R176, R192, R9.reuse, -R141.reuse ;  /* 0x00000009c0b07223 */ /* 0x180fe2000001088d */
[-CC-:B------:R-:W-:Y:S01]  /*a1d0*/  FFMA.FTZ R129, R194, R9.reuse, -R141.reuse ;  /* 0x00000009c2817223 */ /* 0x180fe2000001088d */
[----:B0-----:R-:W-:Y:S01]  /*a1e0*/  FMNMX.FTZ R10, R125, R10, !PT ;  /* 0x0000000a7d0a7209 */ /* 0x001fe20007810000 */
[-CC-:B------:R-:W-:Y:S01]  /*a1f0*/  FFMA.FTZ R125, R186, R9.reuse, -R141.reuse ;  /* 0x00000009ba7d7223 */ /* 0x180fe2000001088d */
[-CC-:B------:R-:W-:Y:S01]  /*a200*/  FFMA.FTZ R131, R198, R9.reuse, -R141.reuse ;  /* 0x00000009c6837223 */ /* 0x180fe2000001088d */
[-CC-:B------:R-:W-:Y:S01]  /*a210*/  FFMA.FTZ R133, R200, R9.reuse, -R141.reuse ;  /* 0x00000009c8857223 */ /* 0x180fe2000001088d */
[-C--:B------:R-:W-:Y:S01]  /*a220*/  FFMA.FTZ R174, R202, R9.reuse, -R141 ;  /* 0x00000009caae7223 */ /* 0x080fe2000001088d */
[----:B------:R-:W-:Y:S01]  /*a230*/  FADD.FTZ R166, -R10, R21 ;  /* 0x000000150aa67221 */ /* 0x000fe20000010100 */
[-CC-:B------:R-:W-:Y:S01]  /*a240*/  FFMA.FTZ R21, R172, R9.reuse, -R141.reuse ;  /* 0x00000009ac157223 */ /* 0x180fe2000001088d */
[-CC-:B-1----:R-:W-:Y:S01]  /*a250*/  FFMA.FTZ R123, R180, R9.reuse, -R141.reuse ;  /* 0x00000009b47b7223 */ /* 0x182fe2000001088d */
[-CC-:B------:R-:W-:Y:S01]  /*a260*/  FFMA.FTZ R172, R182, R9.reuse, -R141.reuse ;  /* 0x00000009b6ac7223 */ /* 0x180fe2000001088d */
[-C--:B------:R-:W-:Y:S01]  /*a270*/  FMUL.FTZ R127, R166, R9.reuse ;  /* 0x00000009a67f7220 */ /* 0x080fe20000410000 */
        /* <DEDUP_REMOVED lines=12> */
[-C--:B0-----:R-:W-:Y:S01]  /*a340*/  FFMA.FTZ R127, R190, R9.reuse, -R141 ;  /* 0x00000009be7f7223 */ /* 0x081fe2000001088d */
[-C--:B------:R-:W-:Y:S01]  /*a350*/  FMUL.FTZ R141, R10, R9.reuse ;  /* 0x000000090a8d7220 */ /* 0x080fe20000410000 */
[----:B------:R-:W0:Y:S03]  /*a360*/  MUFU.EX2 R15, R15 ;  /* 0x0000000f000f7308 */ /* 0x000e260000000800 */
[-CC-:B------:R-:W-:Y:S01]  /*a370*/  FFMA.FTZ R189, R20, R9.reuse, -R141.reuse ;  /* 0x0000000914bd7223 */ /* 0x180fe2000001088d */
[-CC-:B------:R-:W-:Y:S01]  /*a380*/  FFMA.FTZ R20, R120, R9.reuse, -R141.reuse ;  /* 0x0000000978147223 */ /* 0x180fe2000001088d */
        /* <DEDUP_REMOVED lines=10> */
[-C--:B------:R-:W-:Y:S01]  /*a430*/  FFMA.FTZ R128, R140, R9.reuse, -R141 ;  /* 0x000000098c807223 */ /* 0x080fe2000001088d */
[----:B------:R-:W2:Y:S01]  /*a440*/  MUFU.EX2 R189, R189 ;  /* 0x000000bd00bd7308 */ /* 0x000ea20000000800 */
[----:B0-----:R-:W-:Y:S01]  /*a450*/  FFMA.FTZ R143, R0, R6, R15 ;  /* 0x00000006008f7223 */ /* 0x001fe2000001000f */
[-CC-:B------:R-:W-:Y:S01]  /*a460*/  FFMA.FTZ R177, R142, R9.reuse, -R141.reuse ;  /* 0x000000098eb17223 */ /* 0x180fe2000001088d */
[-CC-:B------:R-:W-:Y:S01]  /*a470*/  FFMA.FTZ R130, R144, R9.reuse, -R141.reuse ;  /* 0x0000000990827223 */ /* 0x180fe2000001088d */
[-CC-:B------:R-:W-:Y:S01]  /*a480*/  FFMA.FTZ R179, R146, R9.reuse, -R141.reuse ;  /* 0x0000000992b37223 */ /* 0x180fe2000001088d */
[-CC-:B------:R-:W-:Y:S01]  /*a490*/  FFMA.FTZ R132, R148, R9.reuse, -R141.reuse ;  /* 0x0000000994847223 */ /* 0x180fe2000001088d */
[-CC-:B------:R-:W-:Y:S01]  /*a4a0*/  FFMA.FTZ R173, R150, R9.reuse, -R141.reuse ;  /* 0x0000000996ad7223 */ /* 0x180fe2000001088d */
[-C--:B------:R-:W-:Y:S01]  /*a4b0*/  FFMA.FTZ R154, R154, R9.reuse, -R141 ;  /* 0x000000099a9a7223 */ /* 0x080fe2000001088d */
[----:B------:R-:W0:Y:S01]  /*a4c0*/  MUFU.EX2 R20, R20 ;  /* 0x0000001400147308 */ /* 0x000e220000000800 */
[----:B-1----:R-:W-:Y:S01]  /*a4d0*/  FADD.FTZ R6, R166, R143 ;  /* 0x0000008fa6067221 */ /* 0x002fe20000010000 */
[-CC-:B------:R-:W-:Y:S01]  /*a4e0*/  FFMA.FTZ R156, R156, R9.reuse, -R141.reuse ;  /* 0x000000099c9c7223 */ /* 0x180fe2000001088d */
[-CC-:B------:R-:W-:Y:S01]  /*a4f0*/  FFMA.FTZ R158, R158, R9.reuse, -R141.reuse ;  /* 0x000000099e9e7223 */ /* 0x180fe2000001088d */
[-CC-:B------:R-:W-:Y:S01]  /*a500*/  FFMA.FTZ R160, R160, R9.reuse, -R141.reuse ;  /* 0x00000009a0a07223 */ /* 0x180fe2000001088d */
[----:B------:R-:W-:-:S03]  /*a510*/  FFMA.FTZ R162, R162, R9, -R141 ;  /* 0x00000009a2a27223 */ /* 0x000fc6000001088d */
[----:B------:R-:W1:Y:S01]  /*a520*/  MUFU.EX2 R21, R21 ;  /* 0x0000001500157308 */ /* 0x000e620000000800 */
[----:B--2---:R-:W-:-:S07]  /*a530*/  FFMA.FTZ R3, R2, R3, R189 ;  /* 0x0000000302037223 */ /* 0x004fce00000100bd */
        /* <DEDUP_REMOVED lines=14> */
[-CC-:B------:R-:W-:Y:S01]  /*a620*/  FFMA.FTZ R134, R152, R9.reuse, -R141.reuse ;  /* 0x0000000998867223 */ /* 0x180fe2000001088d */
[----:B------:R-:W-:-:S05]  /*a630*/  FFMA.FTZ R141, R164, R9, -R141 ;  /* 0x00000009a48d7223 */ /* 0x000fca000001088d */
        /* <DEDUP_REMOVED lines=76> */
.L_x_1030:
[----:B------:R-:W0:Y:S01]  /*ab00*/  S2UR UR10, SR_CgaCtaId ;  /* 0x00000000000a79c3 */ /* 0x000e220000008800 */
[----:B------:R-:W-:Y:S01]  /*ab10*/  UIADD3 UR5, UR5, 0x30860, URZ ;  /* 0x0003086005057890 */ /* 0x000fe2000fffe03f */
[----:B------:R-:W-:Y:S01]  /*ab20*/  ISETP.GT.AND P1, PT, R14, UR61, PT ;  /* 0x0000003d0e007c0c */ /* 0x000fe2000bf24270 */
[----:B------:R-:W-:Y:S01]  /*ab30*/  UMOV UR60, UR7 ;  /* 0x00000007003c7c82 */ /* 0x000fe20008000000 */
        /* <DEDUP_REMOVED lines=31> */
[----:B------:R-:W-:-:S07]  /*ad30*/  IMAD.MOV.U32 R20, RZ, RZ, R14 ;  /* 0x000000ffff147224 */ /* 0x000fce00078e000e */
.L_x_1020:
[----:B------:R-:W-:-:S13]  /*ad40*/  R2UR UR5, R22 ;  /* 0x00000000160572ca */ /* 0x000fda00000e0000 */
[----:B------:R-:W-:-:S13]  /*ad50*/  ISETP.GE.AND P1, PT, R20, UR5, PT ;  /* 0x0000000514007c0c */ /* 0x000fda000bf26270 */
[----:B------:R-:W-:Y:S05]  /*ad60*/  @!P1 BRA `(.L_x_1032) ;  /* 0x0000003400f09947 */ /* 0x000fea0003800000 */
[----:B------:R-:W-:Y:S01]  /*ad70*/  IMAD.MOV.U32 R15, RZ, RZ, R10 ;  /* 0x000000ffff0f7224 */ /* 0x000fe200078e000a */
[----:B------:R-:W-:Y:S01]  /*ad80*/  UMOV UR61, UR7 ;  /* 0x00000007003d7c82 */ /* 0x000fe20008000000 */
[----:B------:R-:W-:Y:S01]  /*ad90*/  IMAD.MOV.U32 R14, RZ, RZ, R8 ;  /* 0x000000ffff0e7224 */ /* 0x000fe200078e0008 */
[----:B------:R-:W-:Y:S01]  /*ada0*/  UMOV UR38, UR4 ;  /* 0x0000000400267c82 */ /* 0x000fe20008000000 */
[----:B------:R-:W-:-:S05]  /*adb0*/  ULDC UR6, c[0x0][0x9d8] ;  /* 0x0002760000067ab9 */ /* 0x000fca0000000800 */
.L_x_1051:
[----:B------:R-:W-:-:S04]  /*adc0*/  UIADD3 UR4, UR38, 0x1, URZ ;  /* 0x0000000126047890 */ /* 0x000fc8000fffe03f */
[----:B------:R-:W-:-:S04]  /*add0*/  UISETP.NE.AND UP0, UPT, UR4, 0x2, UPT ;  /* 0x000000020400788c */ /* 0x000fc8000bf05270 */
[----:B------:R-:W-:Y:S02]  /*ade0*/  USEL UR7, URZ, 0x1, UP0 ;  /* 0x000000013f077887 */ /* 0x000fe40008000000 */
[----:B------:R-:W-:Y:S02]  /*adf0*/  USEL UR4, UR4, URZ, UP0 ;  /* 0x0000003f04047287 */ /* 0x000fe40008000000 */
[----:B------:R-:W-:Y:S01]  /*ae00*/  ULOP3.LUT UR7, UR61, UR7, URZ, 0x3c, !UPT ;  /* 0x000000073d077292 */ /* 0x000fe2000f8e3c3f */
[----:B------:R-:W-:Y:S11]  /*ae10*/  @!P0 BRA `(.L_x_1033) ;  /* 0x0000000000048947 */ /* 0x000ff60003800000 */
[----:B------:R-:W-:Y:S01]  /*ae20*/  BPT.TRAP 0x1 ;  /* 0x000000040000795c */ /* 0x000fe20000300000 */
.L_x_1033:
[----:B------:R-:W-:Y:S01]  /*ae30*/  ULEA UR60, UR4, UR39, 0x3 ;  /* 0x00000027043c7291 */ /* 0x000fe2000f8e183f */
[----:B------:R-:W-:-:S05]  /*ae40*/  IMAD.U32 R8, RZ, RZ, UR7 ;  /* 0x00000007ff087e24 */ /* 0x000fca000f8e00ff */
[----:B------:R-:W-:-:S04]  /*ae50*/  SHF.L.U32 R8, R8, 0x1f, RZ ;  /* 0x0000001f08087819 */ /* 0x000fc800000006ff */
[----:B------:R0:W1:Y:S01]  /*ae60*/  SYNCS.PHASECHK.TRANS64.TRYWAIT P1, [UR60+0x30830], R8 ;  /* 0x03083008ff0075a7 */ /* 0x000062000802017c */
[----:B------:R-:W-:Y:S05]  /*ae70*/  @!P0 BRA `(.L_x_1034) ;  /* 0x0000000000048947 */ /* 0x000fea0003800000 */
[----:B------:R-:W-:Y:S01]  /*ae80*/  BPT.TRAP 0x1 ;  /* 0x000000040000795c */ /* 0x000fe20000300000 */
.L_x_1034:
[----:B-1----:R-:W-:Y:S05]  /*ae90*/  @P1 BRA `(.L_x_1035) ;  /* 0x0000000000081947 */ /* 0x002fea0003800000 */
[----:B------:R-:W1:Y:S02]  /*aea0*/  SYNCS.PHASECHK.TRANS64.TRYWAIT P1, [UR60+0x30830], R8 ;  /* 0x03083008ff0075a7 */ /* 0x000e64000802017c */
[----:B-1----:R-:W-:Y:S05]  /*aeb0*/  @!P1 BRA `(.L_x_1036) ;  /* 0x000000a800449947 */ /* 0x002fea0003800000 */
.L_x_1035:
        /* <DEDUP_REMOVED lines=162> */
.L_x_1037:
[----:B------:R-:W-:Y:S01]  /*b8e0*/  ULEA UR5, UR38, UR39, 0x3 ;  /* 0x0000002726057291 */ /* 0x000fe2000f8e183f */
[----:B------:R-:W-:-:S05]  /*b8f0*/  IMAD.U32 R0, RZ, RZ, UR61 ;  /* 0x0000003dff007e24 */ /* 0x000fca000f8e00ff */
[----:B------:R-:W-:-:S04]  /*b900*/  SHF.L.U32 R0, R0, 0x1f, RZ ;  /* 0x0000001f00007819 */ /* 0x000fc800000006ff */
[----:B------:R2:W3:Y:S01]  /*b910*/  SYNCS.PHASECHK.TRANS64.TRYWAIT P1, [UR5+0x30850], R0 ;  /* 0x03085000ff0075a7 */ /* 0x0004e20008020145 */
[----:B------:R-:W-:Y:S05]  /*b920*/  @!P0 BRA `(.L_x_1038) ;  /* 0x0000000000048947 */ /* 0x000fea0003800000 */
[----:B------:R-:W-:Y:S01]  /*b930*/  BPT.TRAP 0x1 ;  /* 0x000000040000795c */ /* 0x000fe20000300000 */
.L_x_1038:
[----:B---3--:R-:W-:Y:S05]  /*b940*/  @P1 BRA `(.L_x_1039) ;  /* 0x0000000000081947 */ /* 0x008fea0003800000 */
[----:B------:R-:W3:Y:S02]  /*b950*/  SYNCS.PHASECHK.TRANS64.TRYWAIT P1, [UR5+0x30850], R0 ;  /* 0x03085000ff0075a7 */ /* 0x000ee40008020145 */
[----:B---3--:R-:W-:Y:S05]  /*b960*/  @!P1 BRA `(.L_x_1040) ;  /* 0x0000009c00b09947 */ /* 0x008fea0003800000 */
.L_x_1039:
        /* <DEDUP_REMOVED lines=37> */
.L_x_1041:
        /* <DEDUP_REMOVED lines=10> */
[----:B------:R-:W-:Y:S01]  /*bc60*/  FMUL.FTZ R123, R135, UR6 ;  /* 0x00000006877b7c20 */ /* 0x000fe20008410000 */
[----:B------:R-:W-:Y:S01]  /*bc70*/  FMUL.FTZ R135, R154, UR6 ;  /* 0x000000069a877c20 */ /* 0x000fe20008410000 */
[----:B------:R-:W-:Y:S01]  /*bc80*/  IMAD R176, R20, -0x60, RZ ;  /* 0xffffffa014b07824 */ /* 0x000fe200078e02ff */
[----:B------:R-:W-:Y:S01]  /*bc90*/  UISETP.NE.AND UP1, UPT, UR11, URZ, UPT ;  /* 0x0000003f0b00728c */ /* 0x000fe2000bf25270 */
[----:B------:R-:W-:Y:S01]  /*bca0*/  FMUL.FTZ R170, R128, UR6 ;  /* 0x0000000680aa7c20 */ /* 0x000fe20008410000 */
[----:B------:R-:W-:Y:S01]  /*bcb0*/  UISETP.NE.AND UP0, UPT, UR10, URZ, UPT ;  /* 0x0000003f0a00728c */ /* 0x000fe2000bf05270 */
[----:B------:R-:W-:Y:S01]  /*bcc0*/  FMUL.FTZ R171, R129, UR6 ;  /* 0x0000000681ab7c20 */ /* 0x000fe20008410000 */
[----:B------:R-:W-:Y:S01]  /*bcd0*/  FMUL.FTZ R9, R121, UR6 ;  /* 0x0000000679097c20 */ /* 0x000fe20008410000 */
[----:B--2---:R-:W-:Y:S01]  /*bce0*/  FMUL.FTZ R0, R122, UR6 ;  /* 0x000000067a007c20 */ /* 0x004fe20008410000 */
[----:B------:R-:W-:Y:S01]  /*bcf0*/  PLOP3.LUT P1, PT, PT, PT, UP1, 0x80, 0x0 ;  /* 0x000000000000781c */ /* 0x000fe20003f2f018 */
[----:B------:R-:W-:Y:S01]  /*bd00*/  FMUL.FTZ R169, R125, UR6 ;  /* 0x000000067da97c20 */ /* 0x000fe20008410000 */
[----:B------:R-:W-:Y:S01]  /*bd10*/  PLOP3.LUT P2, PT, PT, PT, UP1, 0x80, 0x0 ;  /* 0x000000000000781c */ /* 0x000fe20003f4f018 */
[----:B------:R-:W-:Y:S01]  /*bd20*/  FMUL.FTZ R10, R127, UR6 ;  /* 0x000000067f0a7c20 */ /* 0x000fe20008410000 */
[----:B------:R-:W-:Y:S01]  /*bd30*/  FMUL.FTZ R128, R146, UR6 ;  /* 0x0000000692807c20 */ /* 0x000fe20008410000 */
[----:B------:R-:W-:Y:S01]  /*bd40*/  @UP1 ULDC UR10, c[0x0][0x44c] ;  /* 0x00011300000a1ab9 */ /* 0x000fe20000000800 */
[----:B------:R-:W-:Y:S01]  /*bd50*/  FMUL.FTZ R129, R147, UR6 ;  /* 0x0000000693817c20 */ /* 0x000fe20008410000 */
[----:B------:R-:W-:Y:S01]  /*bd60*/  FMUL.FTZ R21, R126, UR6 ;  /* 0x000000067e157c20 */ /* 0x000fe20008410000 */
        /* <DEDUP_REMOVED lines=30> */
[----:B------:R-:W-:-:S02]  /*bf50*/  VIADD R143, R176, 0x1 ;  /* 0x00000001b08f7836 */ /* 0x000fc40000000000 */
        /* <DEDUP_REMOVED lines=8> */
[----:B------:R-:W-:Y:S01]  /*bfe0*/  IMAD R142, R12, -0x2, R143 ;  /* 0xfffffffe0c8e7824 */ /* 0x000fe200078e028f */
[----:B------:R-:W1:Y:S01]  /*bff0*/  MUFU.TANH R8, R8 ;  /* 0x0000000800087308 */ /* 0x000e620000002400 */
[----:B---3--:R-:W-:Y:S01]  /*c000*/  UPRMT UR60, UR14, 0x654, UR60 ;  /* 0x000006540e3c7896 */ /* 0x008fe2000800003c */
[----:B------:R-:W-:-:S02]  /*c010*/  ULDC UR15, c[0x0][0x288] ;  /* 0x0000a200000f7ab9 */ /* 0x000fc40000000800 */
[----:B------:R-:W-:Y:S01]  /*c020*/  ULDC UR14, c[0x0][0x9e0] ;  /* 0x00027800000e7ab9 */ /* 0x000fe20000000800 */
[C---:B------:R-:W-:Y:S01]  /*c030*/  IADD3 R143, R142.reuse, -UR15, R23 ;  /* 0x8000000f8e8f7c10 */ /* 0x040fe2000fffe017 */
[----:B------:R-:W-:Y:S02]  /*c040*/  VIADD R178, R142, 0xffffffff ;  /* 0xffffffff8eb27836 */ /* 0x000fe40000000000 */
[----:B------:R-:W2:Y:S01]  /*c050*/  MUFU.TANH R9, R9 ;  /* 0x0000000900097308 */ /* 0x000ea20000002400 */
[C---:B------:R-:W-:Y:S01]  /*c060*/  IADD3 R167, R143.reuse, UR14, RZ ;  /* 0x0000000e8fa77c10 */ /* 0x040fe2000fffe0ff */
[----:B------:R-:W-:Y:S01]  /*c070*/  VIADD R177, R143, UR11 ;  /* 0x0000000b8fb17c36 */ /* 0x000fe20008000000 */
[----:B------:R-:W-:Y:S03]  /*c080*/  SYNCS.ARRIVE.TRANS64.RED.A1T0 RZ, [UR60], RZ ;  /* 0x000000ffffff79a7 */ /* 0x000fe6000810043c */
[----:B0-----:R-:W-:-:S02]  /*c090*/  IMAD.IADD R153, R167, 0x1, R154 ;  /* 0x00000001a7997824 */ /* 0x001fc400078e029a */
        /* <DEDUP_REMOVED lines=49> */
[----:B------:R-:W-:Y:S01]  /*c3b0*/  ULDC UR10, c[0x0][0x288] ;  /* 0x0000a200000a7ab9 */ /* 0x000fe20000000800 */
[----:B------:R-:W-:Y:S01]  /*c3c0*/  IMAD R142, R17, UR11, R154 ;  /* 0x0000000b118e7c24 */ /* 0x000fe2000f8e029a */
[----:B------:R-:W-:Y:S03]  /*c3d0*/  BSSY B0, `(.L_x_1043) ;  /* 0x0000013000007945 */ /* 0x000fe60003800000 */
        /* <DEDUP_REMOVED lines=12> */
.L_x_1044:
[----:B------:R-:W-:Y:S02]  /*c4a0*/  ULDC UR10, c[0x0][0x9e4] ;  /* 0x00027900000a7ab9 */ /* 0x000fe40000000800 */
[----:B------:R-:W-:-:S05]  /*c4b0*/  IMAD.U32 R154, RZ, RZ, UR10 ;  /* 0x0000000aff9a7e24 */ /* 0x000fca000f8e00ff */
[----:B------:R-:W-:-:S13]  /*c4c0*/  ISETP.NE.AND P1, PT, R154, 0x1, PT ;  /* 0x000000019a00780c */ /* 0x000fda0003f25270 */
[----:B------:R-:W0:Y:S02]  /*c4d0*/  @P1 LDC.64 R142, c[0x0][0x9e8] ;  /* 0x00027a00ff8e1b82 */ /* 0x000e240000000a00 */
[----:B0-----:R-:W-:-:S05]  /*c4e0*/  @P1 IMAD.HI.U32 R142, R157, R142, RZ ;  /* 0x0000008e9d8e1227 */ /* 0x001fca00078e00ff */
[----:B------:R-:W-:-:S07]  /*c4f0*/  @P1 SHF.R.U32.HI R157, RZ, R143, R142 ;  /* 0x0000008fff9d1219 */ /* 0x000fce000001168e */
.L_x_1045:
[----:B------:R-:W-:Y:S05]  /*c500*/  BSYNC B0 ;  /* 0x0000000000007941 */ /* 0x000fea0003800000 */
.L_x_1043:
[----:B------:R-:W-:-:S05]  /*c510*/  IMAD R142, R157, R154, R178 ;  /* 0x0000009a9d8e7224 */ /* 0x000fca00078e02b2 */
[----:B------:R-:W-:Y:S02]  /*c520*/  VIADDMNMX R153, R142, R154, R153, PT ;  /* 0x0000009a8e997246 */ /* 0x000fe40003800199 */
[----:B------:R-:W-:-:S07]  /*c530*/  VIMNMX R155, R155, R142, !PT ;  /* 0x0000008e9b9b7248 */ /* 0x000fce0007fe0100 */
.L_x_1042:
        /* <DEDUP_REMOVED lines=142> */
[----:B------:R-:W-:Y:S01]  /*ce20*/  ULDC UR10, c[0x0][0x288] ;  /* 0x0000a200000a7ab9 */ /* 0x000fe20000000800 */
[----:B------:R-:W-:Y:S01]  /*ce30*/  IMAD R8, R17, UR11, R8 ;  /* 0x0000000b11087c24 */ /* 0x000fe2000f8e0208 */
[----:B------:R-:W-:Y:S03]  /*ce40*/  BSSY B0, `(.L_x_1047) ;  /* 0x0000013000007945 */ /* 0x000fe60003800000 */
        /* <DEDUP_REMOVED lines=12> */
.L_x_1048:
[----:B------:R-:W-:Y:S02]  /*cf10*/  ULDC UR10, c[0x0][0x9e4] ;  /* 0x00027900000a7ab9 */ /* 0x000fe40000000800 */
[----:B------:R-:W-:-:S04]  /*cf20*/  MOV R145, UR10 ;  /* 0x0000000a00917c02 */ /* 0x000fc80008000f00 */
[----:B------:R-:W-:-:S13]  /*cf30*/  ISETP.NE.AND P6, PT, R145, 0x1, PT ;  /* 0x000000019100780c */ /* 0x000fda0003fc5270 */
[----:B------:R-:W0:Y:S02]  /*cf40*/  @P6 LDC.64 R8, c[0x0][0x9e8] ;  /* 0x00027a00ff086b82 */ /* 0x000e240000000a00 */
[----:B0-----:R-:W-:-:S05]  /*cf50*/  @P6 IMAD.HI.U32 R8, R143, R8, RZ ;  /* 0x000000088f086227 */ /* 0x001fca00078e00ff */
[----:B------:R-:W-:-:S07]  /*cf60*/  @P6 SHF.R.U32.HI R143, RZ, R9, R8 ;  /* 0x00000009ff8f6219 */ /* 0x000fce0000011608 */
.L_x_1049:
[----:B------:R-:W-:Y:S05]  /*cf70*/  BSYNC B0 ;  /* 0x0000000000007941 */ /* 0x000fea0003800000 */
.L_x_1047:
[----:B------:R-:W-:-:S05]  /*cf80*/  IMAD R8, R143, R145, R178 ;  /* 0x000000918f087224 */ /* 0x000fca00078e02b2 */
[----:B------:R-:W-:Y:S02]  /*cf90*/  VIADDMNMX R133, R8, R145, R133, PT ;  /* 0x0000009108857246 */ /* 0x000fe40003800185 */
[----:B------:R-:W-:-:S07]  /*cfa0*/  VIMNMX R141, R141, R8, !PT ;  /* 0x000000088d8d7248 */ /* 0x000fce0007fe0100 */
.L_x_1046:
        /* <DEDUP_REMOVED lines=149> */
[-CC-:B------:R-:W-:Y:S01]  /*d900*/  FFMA.FTZ R146, R146, R9.reuse, -R129.reuse ;  /* 0x0000000992927223 */ /* 0x180fe20000010881 */
[----:B------:R-:W-:Y:S01]  /*d910*/  FFMA.FTZ R142, R142, R9, -R129 ;  /* 0x000000098e8e7223 */ /* 0x000fe20000010881 */
[----:B------:R-:W-:Y:S01]  /*d920*/  MUFU.EX2 R121, R206 ;  /* 0x000000ce00797308 */ /* 0x000fe20000000800 */
[----:B------:R-:W-:-:S04]  /*d930*/  FMNMX.FTZ R125, R190, R123, !PT ;  /* 0x0000007bbe7d7209 */ /* 0x000fc80007810000 */
[----:B------:R-:W-:-:S03]  /*d940*/  FMNMX.FTZ R125, R192, R125, !PT ;  /* 0x0000007dc07d7209 */ /* 0x000fc60007810000 */
[----:B------:R-:W-:Y:S01]  /*d950*/  MUFU.EX2 R123, R0 ;  /* 0x00000000007b7308 */ /* 0x000fe20000000800 */
[----:B------:R-:W-:-:S04]  /*d960*/  FMNMX.FTZ R125, R120, R125, !PT ;  /* 0x0000007d787d7209 */ /* 0x000fc80007810000 */
[----:B------:R-:W-:-:S03]  /*d970*/  FMNMX.FTZ R125, R128, R125, !PT ;  /* 0x0000007d807d7209 */ /* 0x000fc60007810000 */
[----:B------:R-:W-:Y:S01]  /*d980*/  MUFU.EX2 R194, R194 ;  /* 0x000000c200c27308 */ /* 0x000fe20000000800 */
[----:B------:R-:W-:-:S04]  /*d990*/  FMNMX.FTZ R127, R122, R125, !PT ;  /* 0x0000007d7a7f7209 */ /* 0x000fc80007810000 */
[----:B------:R-:W-:-:S03]  /*d9a0*/  FMNMX.FTZ R127, R130, R127, !PT ;  /* 0x0000007f827f7209 */ /* 0x000fc60007810000 */
[----:B------:R0:W-:Y:S01]  /*d9b0*/  MUFU.EX2 R125, R200 ;  /* 0x000000c8007d7308 */ /* 0x0001e20000000800 */
[----:B------:R-:W-:-:S04]  /*d9c0*/  FMNMX.FTZ R127, R124, R127, !PT ;  /* 0x0000007f7c7f7209 */ /* 0x000fc80007810000 */
[----:B------:R-:W-:-:S03]  /*d9d0*/  FMNMX.FTZ R127, R126, R127, !PT ;  /* 0x0000007f7e7f7209 */ /* 0x000fc60007810000 */
[----:B------:R-:W-:Y:S01]  /*d9e0*/  MUFU.EX2 R196, R196 ;  /* 0x000000c400c47308 */ /* 0x000fe20000000800 */
[----:B------:R-:W-:Y:S02]  /*d9f0*/  FMNMX.FTZ R131, R170, R127, !PT ;  /* 0x0000007faa837209 */ /* 0x000fe40007810000 */
        /* <DEDUP_REMOVED lines=12> */
[----:B------:R0:W-:Y:S01]  /*dac0*/  MUFU.EX2 R131, R10 ;  /* 0x0000000a00837308 */ /* 0x0001e20000000800 */
[-CC-:B------:R-:W-:Y:S01]  /*dad0*/  FFMA.FTZ R133, R154, R9.reuse, -R129.reuse ;  /* 0x000000099a857223 */ /* 0x180fe20000010881 */
[--C-:B------:R-:W-:Y:S02]  /*dae0*/  FFMA.FTZ R154, R160, R9, -R129.reuse ;  /* 0x00000009a09a7223 */ /* 0x100fe40000010881 */
[----:B------:R-:W0:Y:S04]  /*daf0*/  SHFL.BFLY PT, R139, R0, 0x2, 0x1f ;  /* 0x0c401f00008b7f89 */ /* 0x000e2800000e0000 */
        /* <DEDUP_REMOVED lines=127> */
.L_x_1050:
[----:B------:R-:W0:Y:S01]  /*e2f0*/  S2UR UR11, SR_CgaCtaId ;  /* 0x00000000000b79c3 */ /* 0x000e220000008800 */
[----:B------:R-:W-:Y:S01]  /*e300*/  R2UR UR10, R22 ;  /* 0x00000000160a72ca */ /* 0x000fe200000e0000 */
[----:B------:R-:W-:Y:S01]  /*e310*/  UIADD3 UR5, UR5, 0x30860, URZ ;  /* 0x0003086005057890 */ /* 0x000fe2000fffe03f */
[----:B------:R-:W-:Y:S01]  /*e320*/  F2FP.F16.F32.PACK_AB R189, R14, R189 ;  /* 0x000000bd0ebd723e */ /* 0x000fe200000000ff */
[----:B------:R-:W-:Y:S01]  /*e330*/  UMOV UR61, UR7 ;  /* 0x00000007003d7c82 */ /* 0x000fe20008000000 */
[----:B------:R-:W-:Y:S01]  /*e340*/  UMOV UR38, UR4 ;  /* 0x0000000400267c82 */ /* 0x000fe20008000000 */
[----:B------:R-:W-:Y:S01]  /*e350*/  F2FP.F16.F32.PACK_AB R188, R208, R21 ;  /* 0x00000015d0bc723e */ /* 0x000fe200000000ff */
[----:B------:R-:W-:Y:S01]  /*e360*/  IMAD.MOV.U32 R15, RZ, RZ, R10 ;  /* 0x000000ffff0f7224 */ /* 0x000fe200078e000a */
[----:B------:R-:W-:Y:S01]  /*e370*/  F2FP.F16.F32.PACK_AB R190, R194, R121 ;  /* 0x00000079c2be723e */ /* 0x000fe200000000ff */
[----:B------:R-:W-:Y:S01]  /*e380*/  IMAD.MOV.U32 R14, RZ, RZ, R8 ;  /* 0x000000ffff0e7224 */ /* 0x000fe200078e0008 */
[----:B------:R-:W-:-:S02]  /*e390*/  F2FP.F16.F32.PACK_AB R191, R144, R191 ;  /* 0x000000bf90bf723e */ /* 0x000fc400000000ff */
[----:B------:R-:W-:Y:S02]  /*e3a0*/  F2FP.F16.F32.PACK_AB R184, R196, R123 ;  /* 0x0000007bc4b8723e */ /* 0x000fe400000000ff */
[C---:B------:R-:W-:Y:S01]  /*e3b0*/  ISETP.GT.AND P1, PT, R20.reuse, UR10, PT ;  /* 0x0000000a14007c0c */ /* 0x040fe2000bf24270 */
[----:B------:R-:W-:Y:S01]  /*e3c0*/  VIADD R20, R20, 0xffffffff ;  /* 0xffffffff14147836 */ /* 0x000fe20000000000 */
        /* <DEDUP_REMOVED lines=20> */
[----:B------:R-:W-:Y:S01]  /*e510*/  F2FP.F16.F32.PACK_AB R171, R143, R128 ;  /* 0x000000808fab723e */ /* 0x000fe200000000ff */
[----:B------:R-:W-:Y:S06]  /*e520*/  @P1 BRA `(.L_x_1051) ;  /* 0xffffffc800241947 */ /* 0x000fec000383ffff */
.L_x_1032:
        /* <DEDUP_REMOVED lines=99> */
.L_x_1052:
[----:B------:R-:W-:Y:S01]  /*eb60*/  ULEA UR5, UR4, UR39, 0x3 ;  /* 0x0000002704057291 */ /* 0x000fe2000f8e183f */
[----:B------:R-:W-:-:S05]  /*eb70*/  IMAD.U32 R0, RZ, RZ, UR7 ;  /* 0x00000007ff007e24 */ /* 0x000fca000f8e00ff */
[----:B------:R-:W-:-:S04]  /*eb80*/  SHF.L.U32 R0, R0, 0x1f, RZ ;  /* 0x0000001f00007819 */ /* 0x000fc800000006ff */
[----:B------:R0:W1:Y:S01]  /*eb90*/  SYNCS.PHASECHK.TRANS64.TRYWAIT P1, [UR5+0x30850], R0 ;  /* 0x03085000ff0075a7 */ /* 0x0000620008020145 */
[----:B------:R-:W-:Y:S05]  /*eba0*/  @!P0 BRA `(.L_x_1053) ;  /* 0x0000000000048947 */ /* 0x000fea0003800000 */
[----:B------:R-:W-:Y:S01]  /*ebb0*/  BPT.TRAP 0x1 ;  /* 0x000000040000795c */ /* 0x000fe20000300000 */
.L_x_1053:
[----:B-1----:R-:W-:Y:S05]  /*ebc0*/  @P1 BRA `(.L_x_1054) ;  /* 0x0000000000081947 */ /* 0x002fea0003800000 */
[----:B------:R-:W1:Y:S02]  /*ebd0*/  SYNCS.PHASECHK.TRANS64.TRYWAIT P1, [UR5+0x30850], R0 ;  /* 0x03085000ff0075a7 */ /* 0x000e640008020145 */
[----:B-1----:R-:W-:Y:S05]  /*ebe0*/  @!P1 BRA `(.L_x_1055) ;  /* 0x0000006c00289947 */ /* 0x002fea0003800000 */
.L_x_1054:
[----:B------:R-:W-:Y:S01]  /*ebf0*/  UIADD3 UR39, UR39, 0x400, URZ ;  /* 0x0000040027277890 */ /* 0x000fe2000fffe03f */
[----:B------:R-:W-:Y:S01]  /*ec00*/  WARPGROUP.ARRIVE ;  /* 0x00000000000079c5 */ /* 0x000fe20000000000 */
[----:B------:R-:W-:Y:S01]  /*ec10*/  UMOV UR7, 0x40000040 ;  /* 0x4000004000077882 */ /* 0x000fe20000000000 */
[----:B-1----:R-:W1:Y:S01]  /*ec20*/  SHFL.BFLY PT, R5, R6, 0x2, 0x1f ;  /* 0x0c401f0006057f89 */ /* 0x002e6200000e0000 */
[----:B------:R-:W-:-:S03]  /*ec30*/  USHF.R.U32.HI UR39, URZ, 0x4, UR39 ;  /* 0x000000043f277899 */ /* 0x000fc60008011627 */
[----:B0-----:R-:W0:Y:S01]  /*ec40*/  SHFL.BFLY PT, R0, R3, 0x2, 0x1f ;  /* 0x0c401f0003007f89 */ /* 0x001e2200000e0000 */
[----:B------:R-:W-:-:S04]  /*ec50*/  ULOP3.LUT UR39, UR39, 0x3fff, URZ, 0xc0, !UPT ;  /* 0x00003fff27277892 */ /* 0x000fc8000f8ec03f */
[----:B------:R-:W-:-:S04]  /*ec60*/  ULOP3.LUT UR39, UR39, 0x3000000, URZ, 0xfc, !UPT ;  /* 0x0300000027277892 */ /* 0x000fc8000f8efc3f */
[----:B------:R-:W-:-:S07]  /*ec70*/  UIMAD UR4, UR4, 0x900, UR39 ;  /* 0x00000900040478a4 */ /* 0x000fce000f8e0227 */
[----:B------:R-:W-:Y:S02]  /*ec80*/  UMOV UR6, UR4 ;  /* 0x0000000400067c82 */ /* 0x000fe40008000000 */
[----:B------:R-:W-:Y:S01]  /*ec90*/  HGMMA.64x192x16.F32 R24, R188, gdesc[UR4].tnspB, R24, gsb0 ;  /* 0x42e00004bc187df0 */ /* 0x000fe20008000818 */
[----:B------:R-:W-:Y:S01]  /*eca0*/  UIADD3 UR6, UR4, 0x80, URZ ;  /* 0x0000008004067890 */ /* 0x000fe2000fffe03f */
[----:B-1----:R-:W-:Y:S01]  /*ecb0*/  FADD.FTZ R5, R5, R6 ;  /* 0x0000000605057221 */ /* 0x002fe20000010000 */
[----:B------:R-:W-:Y:S01]  /*ecc0*/  UMOV UR7, 0x40000040 ;  /* 0x4000004000077882 */ /* 0x000fe20000000000 */
[----:B------:R-:W-:Y:S02]  /*ecd0*/  IMAD.MOV.U32 R6, RZ, RZ, RZ ;  /* 0x000000ffff067224 */ /* 0x000fe400078e00ff */
[----:B0-----:R-:W-:Y:S01]  /*ece0*/  FADD.FTZ R2, R0, R3 ;  /* 0x0000000300027221 */ /* 0x001fe20000010000 */
[----:B------:R-:W-:Y:S01]  /*ecf0*/  IMAD.MOV.U32 R3, RZ, RZ, RZ ;  /* 0x000000ffff037224 */ /* 0x000fe200078e00ff */
[----:B------:R-:W0:Y:S04]  /*ed00*/  SHFL.BFLY PT, R0, R5, 0x1, 0x1f ;  /* 0x0c201f0005007f89 */ /* 0x000e2800000e0000 */
[----:B------:R-:W1:Y:S01]  /*ed10*/  SHFL.BFLY PT, R7, R2, 0x1, 0x1f ;  /* 0x0c201f0002077f89 */ /* 0x000e6200000e0000 */
[----:B0-----:R-:W-:Y:S01]  /*ed20*/  FADD.FTZ R11, R5, R0 ;  /* 0x00000000050b7221 */ /* 0x001fe20000010000 */
[----:B------:R-:W-:-:S02]  /*ed30*/  IMAD.MOV.U32 R0, RZ, RZ, -0x800000 ;  /* 0xff800000ff007424 */ /* 0x000fc400078e00ff */
[----:B-1----:R-:W-:Y:S02]  /*ed40*/  FADD.FTZ R12, R2, R7 ;  /* 0x00000007020c7221 */ /* 0x002fe40000010000 */
[----:B------:R-:W-:Y:S01]  /*ed50*/  FSETP.NE.FTZ.AND P1, PT, R11, RZ, PT ;  /* 0x000000ff0b00720b */ /* 0x000fe20003f35000 */
[----:B------:R-:W-:Y:S02]  /*ed60*/  IMAD.MOV.U32 R2, RZ, RZ, -0x800000 ;  /* 0xff800000ff027424 */ /* 0x000fe400078e00ff */
[----:B------:R-:W-:-:S10]  /*ed70*/  FSETP.NE.FTZ.AND P2, PT, R12, RZ, PT ;  /* 0x000000ff0c00720b */ /* 0x000fd40003f55000 */
[----:B------:R-:W0:Y:S01]  /*ed80*/  @P1 MUFU.LG2 R4, R11 ;  /* 0x0000000b00041308 */ /* 0x000e220000000c00 */
[C---:B------:R-:W-:Y:S02]  /*ed90*/  @P1 FMUL.FTZ R5, R9.reuse, 0.69314718246459960938 ;  /* 0x3f31721809051820 */ /* 0x040fe40000410000 */
[----:B------:R-:W-:-:S05]  /*eda0*/  @P2 FMUL.FTZ R14, R9, 0.69314718246459960938 ;  /* 0x3f317218090e2820 */ /* 0x000fca0000410000 */
        /* <DEDUP_REMOVED lines=34> */
.L_x_1056:
        /* <DEDUP_REMOVED lines=101> */
.L_x_978:
[----:B------:R-:W-:Y:S05]  /*f620*/  @P0 BRA `(.L_x_1057) ;  /* 0x0000001800d40947 */ /* 0x000fea0003800000 */
[----:B------:R-:W2:Y:S01]  /*f630*/  LDL R3, [R1] ;  /* 0x0000000001037983 */ /* 0x000ea20000100800 */
[----:B------:R-:W0:Y:S01]  /*f640*/  LDC R17, c[0x0][0xbe8] ;  /* 0x0002fa00ff117b82 */ /* 0x000e220000000800 */
[----:B------:R-:W-:Y:S01]  /*f650*/  ULDC.64 UR8, c[0x0][0xbd0] ;  /* 0x0002f40000087ab9 */ /* 0x000fe20000000a00 */
[----:B------:R-:W-:Y:S01]  /*f660*/  BSSY B0, `(.L_x_1058) ;  /* 0x000011d000007945 */ /* 0x000fe20003800000 */
[----:B------:R-:W1:Y:S05]  /*f670*/  S2R R18, SR_CTAID.X ;  /* 0x0000000000127919 */ /* 0x000e6a0000002500 */
[----:B------:R-:W3:Y:S08]  /*f680*/  S2UR UR12, SR_CTAID.Z ;  /* 0x00000000000c79c3 */ /* 0x000ef00000002700 */
[----:B------:R-:W4:Y:S08]  /*f690*/  S2UR UR11, SR_CTAID.Y ;  /* 0x00000000000b79c3 */ /* 0x000f300000002600 */
[----:B------:R-:W-:Y:S01]  /*f6a0*/  BAR.SYNC.DEFER_BLOCKING 0x1, 0x100 ;  /* 0x0044000000007b1d */ /* 0x000fe20000010000 */
[----:B0-----:R-:W-:-:S07]  /*f6b0*/  ISETP.NE.AND P0, PT, R17, 0x1, PT ;  /* 0x000000011100780c */ /* 0x001fce0003f05270 */
[----:B------:R-:W4:Y:S01]  /*f6c0*/  LDC R19, c[0x0][0xc50] ;  /* 0x00031400ff137b82 */ /* 0x000f220000000800 */
[----:B---3--:R-:W-:-:S07]  /*f6d0*/  USHF.R.S32.HI UR10, URZ, 0x1f, UR12 ;  /* 0x0000001f3f0a7899 */ /* 0x008fce000801140c */
[----:B------:R-:W0:Y:S08]  /*f6e0*/  LDC.64 R14, c[0x0][0xb40] ;  /* 0x0002d000ff0e7b82 */ /* 0x000e300000000a00 */
[----:B------:R-:W3:Y:S08]  /*f6f0*/  @P0 LDC R13, c[0x0][0xbf0] ;  /* 0x0002fc00ff0d0b82 */ /* 0x000ef00000000800 */
[----:B------:R-:W5:Y:S08]  /*f700*/  @P0 LDC R23, c[0x0][0xbec] ;  /* 0x0002fb00ff170b82 */ /* 0x000f700000000800 */
[----:B------:R-:W5:Y:S01]  /*f710*/  @P0 LDC R22, c[0x0][0xbf0] ;  /* 0x0002fc00ff160b82 */ /* 0x000f620000000800 */
[----:B--2---:R-:W-:-:S02]  /*f720*/  R2UR UR13, R3 ;  /* 0x00000000030d72ca */ /* 0x004fc400000e0000 */
[----:B------:R-:W2:Y:S11]  /*f730*/  S2R R3, SR_TID.X ;  /* 0x0000000000037919 */ /* 0x000eb60000002100 */
[----:B------:R-:W-:-:S02]  /*f740*/  USHF.R.S32.HI UR7, URZ, 0x1f, UR13 ;  /* 0x0000001f3f077899 */ /* 0x000fc4000801140d */
[----:B------:R-:W-:Y:S01]  /*f750*/  IMAD R16, RZ, RZ, -UR13 ;  /* 0x8000000dff107e24 */ /* 0x000fe2000f8e02ff */
[----:B------:R-:W-:Y:S02]  /*f760*/  UIMAD.WIDE.U32 UR4, UR13, UR8, URZ ;  /* 0x000000080d0472a5 */ /* 0x000fe4000f8e003f */
[----:B------:R-:W-:Y:S01]  /*f770*/  UIMAD UR6, UR7, UR8, URZ ;  /* 0x00000008070672a4 */ /* 0x000fe2000f8e023f */
[----:B----4-:R-:W-:-:S03]  /*f780*/  IMAD R19, R19, R16, UR11 ;  /* 0x0000000b13137e24 */ /* 0x010fc6000f8e0210 */
[----:B------:R-:W-:-:S03]  /*f790*/  UIMAD UR6, UR13, UR9, UR6 ;  /* 0x000000090d0672a4 */ /* 0x000fc6000f8e0206 */
[----:B------:R-:W-:Y:S01]  /*f7a0*/  ULDC.64 UR8, c[0x0][0xb38] ;  /* 0x0002ce0000087ab9 */ /* 0x000fe20000000a00 */
[----:B------:R-:W-:Y:S02]  /*f7b0*/  UIADD3 UR6, UR5, UR6, URZ ;  /* 0x0000000605067290 */ /* 0x000fe4000fffe03f */
[----:B------:R-:W-:Y:S01]  /*f7c0*/  UIMAD UR7, UR7, UR8, URZ ;  /* 0x00000008070772a4 */ /* 0x000fe2000f8e023f */
[----:B--2---:R-:W-:-:S05]  /*f7d0*/  VIADD R4, R3, 0xffffff80 ;  /* 0xffffff8003047836 */ /* 0x004fca0000000000 */
[----:B------:R-:W-:-:S04]  /*f7e0*/  SHF.R.S32.HI R3, RZ, 0x1f, R4 ;  /* 0x0000001fff037819 */ /* 0x000fc80000011404 */
[CC--:B------:R-:W-:Y:S02]  /*f7f0*/  LEA.HI R5, R3.reuse, R4.reuse, RZ, 0x7 ;  /* 0x0000000403057211 */ /* 0x0c0fe400078f38ff */
[----:B------:R-:W-:Y:S02]  /*f800*/  LEA.HI R10, R3, R4, RZ, 0x2 ;  /* 0x00000004030a7211 */ /* 0x000fe400078f10ff */
[----:B------:R-:W-:Y:S02]  /*f810*/  LOP3.LUT R7, R5, 0xffffff80, RZ, 0xc0, !PT ;  /* 0xffffff8005077812 */ /* 0x000fe400078ec0ff */
[----:B------:R-:W-:-:S03]  /*f820*/  SHF.R.S32.HI R6, RZ, 0x7, R5 ;  /* 0x00000007ff067819 */ /* 0x000fc60000011405 */
[----:B------:R-:W-:Y:S01]  /*f830*/  IMAD.IADD R20, R4, 0x1, -R7 ;  /* 0x0000000104147824 */ /* 0x000fe200078e0a07 */
[----:B------:R-:W-:Y:S02]  /*f840*/  LEA.HI R3, R5, R6, RZ, 0x1 ;  /* 0x0000000605037211 */ /* 0x000fe400078f08ff */
[----:B------:R-:W-:Y:S02]  /*f850*/  LOP3.LUT R5, R10, 0xfffffffc, RZ, 0xc0, !PT ;  /* 0xfffffffc0a057812 */ /* 0x000fe400078ec0ff */
[----:B------:R-:W-:Y:S01]  /*f860*/  SHF.R.S32.HI R7, RZ, 0x1f, R20 ;  /* 0x0000001fff077819 */ /* 0x000fe20000011414 */
[----:B------:R-:W2:Y:S01]  /*f870*/  LDC.64 R10, c[0x0][0xbd8] ;  /* 0x0002f600ff0a7b82 */ /* 0x000ea20000000a00 */
[----:B------:R-:W-:Y:S01]  /*f880*/  LOP3.LUT R3, R3, 0x3fffffe, RZ, 0xc0, !PT ;  /* 0x03fffffe03037812 */ /* 0x000fe200078ec0ff */
[----:B------:R-:W-:Y:S01]  /*f890*/  IMAD.IADD R5, R4, 0x1, -R5 ;  /* 0x0000000104057824 */ /* 0x000fe200078e0a05 */
[----:B------:R-:W-:Y:S02]  /*f8a0*/  LEA.HI R21, R7, R20, RZ, 0x2 ;  /* 0x0000001407157211 */ /* 0x000fe400078f10ff */
[----:B------:R-:W-:-:S02]  /*f8b0*/  IADD3 R3, R6, -R3, RZ ;  /* 0x8000000306037210 */ /* 0x000fc40007ffe0ff */
[--C-:B------:R-:W-:Y:S02]  /*f8c0*/  SHF.R.S32.HI R8, RZ, 0x2, R21.reuse ;  /* 0x00000002ff087819 */ /* 0x100fe40000011415 */
[----:B------:R-:W-:Y:S02]  /*f8d0*/  SHF.R.S32.HI R9, RZ, 0x1f, R21 ;  /* 0x0000001fff097819 */ /* 0x000fe40000011415 */
[----:B------:R-:W-:Y:S02]  /*f8e0*/  LEA.HI R6, R5, R5, RZ, 0x1 ;  /* 0x0000000505067211 */ /* 0x000fe400078f08ff */
[----:B------:R-:W-:Y:S02]  /*f8f0*/  LEA.HI R9, R9, R8, RZ, 0x3 ;  /* 0x0000000809097211 */ /* 0x000fe400078f18ff */
[----:B------:R-:W-:Y:S02]  /*f900*/  LEA.HI R7, R7, R20, RZ, 0x5 ;  /* 0x0000001407077211 */ /* 0x000fe400078f28ff */
[----:B------:R-:W-:-:S02]  /*f910*/  LOP3.LUT R9, R9, 0xfffffff8, RZ, 0xc0, !PT ;  /* 0xfffffff809097812 */ /* 0x000fc400078ec0ff */
[----:B------:R-:W-:Y:S02]  /*f920*/  LOP3.LUT R6, R6, 0x1ffffffe, RZ, 0xc0, !PT ;  /* 0x1ffffffe06067812 */ /* 0x000fe400078ec0ff */
[----:B------:R-:W-:Y:S01]  /*f930*/  SHF.R.S32.HI R7, RZ, 0x5, R7 ;  /* 0x00000005ff077819 */ /* 0x000fe20000011407 */
[----:B------:R-:W-:Y:S01]  /*f940*/  IMAD.IADD R4, R8, 0x1, -R9 ;  /* 0x0000000108047824 */ /* 0x000fe200078e0a09 */
[----:B------:R-:W-:Y:S01]  /*f950*/  LOP3.LUT R21, R21, 0x7ffffffc, RZ, 0xc0, !PT ;  /* 0x7ffffffc15157812 */ /* 0x000fe200078ec0ff */
[----:B------:R-:W4:Y:S01]  /*f960*/  @P0 LDC R9, c[0x0][0xbec] ;  /* 0x0002fb00ff090b82 */ /* 0x000f220000000800 */
[----:B------:R-:W-:Y:S02]  /*f970*/  IMAD.IADD R12, R5, 0x1, -R6 ;  /* 0x00000001050c7824 */ /* 0x000fe400078e0a06 */
[----:B------:R-:W-:Y:S02]  /*f980*/  IMAD R6, R7, 0x10, R4 ;  /* 0x0000001007067824 */ /* 0x000fe400078e0204 */
[----:B------:R-:W-:-:S02]  /*f990*/  IMAD.U32 R5, RZ, RZ, UR5 ;  /* 0x00000005ff057e24 */ /* 0x000fc4000f8e00ff */
[----:B------:R-:W-:Y:S02]  /*f9a0*/  IMAD R3, R3, 0x40, R6 ;  /* 0x0000004003037824 */ /* 0x000fe400078e0206 */
[----:B------:R-:W-:Y:S01]  /*f9b0*/  IMAD.U32 R4, RZ, RZ, UR4 ;  /* 0x00000004ff047e24 */ /* 0x000fe2000f8e00ff */
[----:B------:R-:W-:Y:S01]  /*f9c0*/  UIMAD.WIDE.U32 UR4, UR13, UR8, URZ ;  /* 0x000000080d0472a5 */ /* 0x000fe2000f8e003f */
[----:B------:R-:W-:Y:S01]  /*f9d0*/  IMAD.U32 R5, RZ, RZ, UR6 ;  /* 0x00000006ff057e24 */ /* 0x000fe2000f8e00ff */
[----:B------:R-:W-:Y:S01]  /*f9e0*/  UIMAD UR6, UR13, UR9, UR7 ;  /* 0x000000090d0672a4 */ /* 0x000fe2000f8e0207 */
[----:B--2---:R-:W-:Y:S02]  /*f9f0*/  IMAD R8, R10, UR10, RZ ;  /* 0x0000000a0a087c24 */ /* 0x004fe4000f8e02ff */
[----:B------:R-:W-:Y:S01]  /*fa00*/  IMAD R6, R12, 0x8, R3 ;  /* 0x000000080c067824 */ /* 0x000fe200078e0203 */
[----:B------:R-:W-:Y:S01]  /*fa10*/  UIADD3 UR6, UR5, UR6, URZ ;  /* 0x0000000605067290 */ /* 0x000fe2000fffe03f */
[----:B------:R-:W-:Y:S01]  /*fa20*/  IMAD R11, R11, UR12, R8 ;  /* 0x0000000c0b0b7c24 */ /* 0x000fe2000f8e0208 */
[----:B------:R-:W-:Y:S01]  /*fa30*/  ULDC.64 UR8, c[0x0][0xb28] ;  /* 0x0002ca0000087ab9 */ /* 0x000fe20000000a00 */
[----:B-1----:R-:W-:-:S02]  /*fa40*/  IMAD R8, R18, 0x80, R6 ;  /* 0x0000008012087824 */ /* 0x002fc400078e0206 */
[----:B------:R-:W-:-:S04]  /*fa50*/  IMAD.WIDE.U32 R4, R10, UR12, R4 ;  /* 0x0000000c0a047c25 */ /* 0x000fc8000f8e0004 */
[----:B----4-:R-:W-:-:S04]  /*fa60*/  @P0 IMAD.HI.U32 R10, R8, R9, RZ ;  /* 0x00000009080a0227 */ /* 0x010fc800078e00ff */
[----:B------:R-:W-:Y:S01]  /*fa70*/  IMAD.U32 R7, RZ, RZ, UR5 ;  /* 0x00000005ff077e24 */ /* 0x000fe2000f8e00ff */
[----:B------:R-:W-:Y:S01]  /*fa80*/  MOV R7, UR6 ;  /* 0x0000000600077c02 */ /* 0x000fe20008000f00 */
[C---:B0-----:R-:W-:Y:S01]  /*fa90*/  IMAD R12, R14.reuse, UR10, RZ ;  /* 0x0000000a0e0c7c24 */ /* 0x041fe2000f8e02ff */
[----:B------:R-:W-:Y:S01]  /*faa0*/  ULDC.64 UR6, c[0x0][0xb48] ;  /* 0x0002d20000067ab9 */ /* 0x000fe20000000a00 */
[----:B------:R-:W-:Y:S01]  /*fab0*/  IMAD.U32 R6, RZ, RZ, UR4 ;  /* 0x00000004ff067e24 */ /* 0x000fe2000f8e00ff */
[----:B------:R-:W-:Y:S01]  /*fac0*/  ULDC.64 UR4, c[0x0][0xbe0] ;  /* 0x0002f80000047ab9 */ /* 0x000fe20000000a00 */
[----:B------:R-:W-:Y:S01]  /*fad0*/  IMAD.MOV.U32 R9, RZ, RZ, R8 ;  /* 0x000000ffff097224 */ /* 0x000fe200078e0008 */
[----:B---3--:R-:W-:Y:S01]  /*fae0*/  @P0 SHF.R.U32.HI R9, RZ, R13, R10 ;  /* 0x0000000dff090219 */ /* 0x008fe2000001160a */
[----:B------:R-:W-:Y:S01]  /*faf0*/  IMAD R13, R15, UR12, R12 ;  /* 0x0000000c0f0d7c24 */ /* 0x000fe2000f8e020c */
[----:B------:R-:W-:Y:S01]  /*fb00*/  SHF.R.S32.HI R12, RZ, 0x1f, R19 ;  /* 0x0000001fff0c7819 */ /* 0x000fe20000011413 */
[----:B------:R-:W-:-:S04]  /*fb10*/  IMAD.WIDE.U32 R6, R14, UR12, R6 ;  /* 0x0000000c0e067c25 */ /* 0x000fc8000f8e0006 */
[----:B------:R-:W-:Y:S02]  /*fb20*/  IMAD.IADD R5, R5, 0x1, R11 ;  /* 0x0000000105057824 */ /* 0x000fe400078e020b */
[----:B-----5:R-:W-:-:S04]  /*fb30*/  @P0 IMAD.HI.U32 R23, R8, R23, RZ ;  /* 0x0000001708170227 */ /* 0x020fc800078e00ff */
[----:B------:R-:W-:Y:S02]  /*fb40*/  IMAD.IADD R7, R7, 0x1, R13 ;  /* 0x0000000107077824 */ /* 0x000fe400078e020d */
[----:B------:R-:W-:Y:S02]  /*fb50*/  IMAD R13, R12, UR6, RZ ;  /* 0x000000060c0d7c24 */ /* 0x000fe4000f8e02ff */
[----:B------:R-:W-:-:S04]  /*fb60*/  IMAD.WIDE.U32 R4, R19, UR4, R4 ;  /* 0x0000000413047c25 */ /* 0x000fc8000f8e0004 */
[----:B------:R-:W-:Y:S01]  /*fb70*/  IMAD.MOV.U32 R11, RZ, RZ, R8 ;  /* 0x000000ffff0b7224 */ /* 0x000fe200078e0008 */
[----:B------:R-:W-:Y:S01]  /*fb80*/  @P0 SHF.R.U32.HI R11, RZ, R22, R23 ;  /* 0x00000016ff0b0219 */ /* 0x000fe20000011617 */
[----:B------:R-:W-:Y:S01]  /*fb90*/  IMAD R10, R12, UR4, RZ ;  /* 0x000000040c0a7c24 */ /* 0x000fe2000f8e02ff */
[----:B------:R-:W-:Y:S01]  /*fba0*/  IADD3 R4, P0, R9, R4, RZ ;  /* 0x0000000409047210 */ /* 0x000fe20007f1e0ff */
[C---:B------:R-:W-:Y:S01]  /*fbb0*/  IMAD R15, R19.reuse, UR7, R13 ;  /* 0x00000007130f7c24 */ /* 0x040fe2000f8e020d */
[--C-:B------:R-:W-:Y:S01]  /*fbc0*/  SHF.R.S32.HI R13, RZ, 0x1f, R9.reuse ;  /* 0x0000001fff0d7819 */ /* 0x100fe20000011409 */
[----:B------:R-:W-:Y:S02]  /*fbd0*/  IMAD.MOV R9, RZ, RZ, -R9 ;  /* 0x000000ffff097224 */ /* 0x000fe400078e0a09 */
[----:B------:R-:W-:Y:S01]  /*fbe0*/  IMAD R12, R19, UR5, R10 ;  /* 0x00000005130c7c24 */ /* 0x000fe2000f8e020a */
[--C-:B------:R-:W-:Y:S01]  /*fbf0*/  SHF.R.S32.HI R10, RZ, 0x1f, R11.reuse ;  /* 0x0000001fff0a7819 */ /* 0x100fe2000001140b */
[----:B------:R-:W-:Y:S01]  /*fc00*/  IMAD.MOV R14, RZ, RZ, -R11 ;  /* 0x000000ffff0e7224 */ /* 0x000fe200078e0a0b */
[----:B------:R-:W-:Y:S01]  /*fc10*/  ULDC.64 UR4, c[0x0][0xb30] ;  /* 0x0002cc0000047ab9 */ /* 0x000fe20000000a00 */
[----:B------:R-:W-:Y:S01]  /*fc20*/  IMAD R9, R17, R9, R8 ;  /* 0x0000000911097224 */ /* 0x000fe200078e0208 */
[----:B------:R-:W-:Y:S01]  /*fc30*/  IADD3.X R5, R13, R5, R12, P0, !PT ;  /* 0x000000050d057210 */ /* 0x000fe200007fe40c */
[----:B------:R-:W-:Y:S01]  /*fc40*/  IMAD.WIDE.U32 R6, R19, UR6, R6 ;  /* 0x0000000613067c25 */ /* 0x000fe2000f8e0006 */
[----:B------:R-:W-:-:S03]  /*fc50*/  ULDC.64 UR6, c[0x0][0xbc8] ;  /* 0x0002f20000067ab9 */ /* 0x000fc60000000a00 */
[----:B------:R-:W-:Y:S02]  /*fc60*/  IMAD R10, R10, UR4, RZ ;  /* 0x000000040a0a7c24 */ /* 0x000fe4000f8e02ff */
[----:B------:R-:W-:Y:S01]  /*fc70*/  IMAD R13, R17, R14, R8 ;  /* 0x0000000e110d7224 */ /* 0x000fe200078e0208 */
[----:B------:R-:W-:Y:S01]  /*fc80*/  SHF.R.S32.HI R8, RZ, 0x1f, R9 ;  /* 0x0000001fff087819 */ /* 0x000fe20000011409 */
[----:B------:R-:W-:Y:S01]  /*fc90*/  IMAD.IADD R7, R7, 0x1, R15 ;  /* 0x0000000107077824 */ /* 0x000fe200078e020f */
[----:B------:R-:W-:Y:S01]  /*fca0*/  LEA R14, R18, R3, 0x7 ;  /* 0x00000003120e7211 */ /* 0x000fe200078e38ff */
[C---:B------:R-:W-:Y:S01]  /*fcb0*/  IMAD R15, R11.reuse, UR5, R10 ;  /* 0x000000050b0f7c24 */ /* 0x040fe2000f8e020a */
[----:B------:R-:W-:Y:S01]  /*fcc0*/  SHF.R.S32.HI R10, RZ, 0x1f, R13 ;  /* 0x0000001fff0a7819 */ /* 0x000fe2000001140d */
[----:B------:R-:W-:Y:S01]  /*fcd0*/  IMAD.WIDE.U32 R6, R11, UR4, R6 ;  /* 0x000000040b067c25 */ /* 0x000fe2000f8e0006 */
[----:B------:R-:W0:Y:S01]  /*fce0*/  S2UR UR5, SR_CgaCtaId ;  /* 0x00000000000579c3 */ /* 0x000e220000008800 */
[----:B------:R-:W-:-:S02]  /*fcf0*/  UMOV UR4, 0x400 ;  /* 0x0000040000047882 */ /* 0x000fc40000000000 */
[----:B------:R-:W-:Y:S02]  /*fd00*/  IMAD R8, R8, UR6, RZ ;  /* 0x0000000608087c24 */ /* 0x000fe4000f8e02ff */
        /* <DEDUP_REMOVED lines=11> */
[----:B------:R-:W-:Y:S01]  /*fdc0*/  SHFL.IDX PT, R10, R16, RZ, 0x1c1f ;  /* 0x001c1fff100a7589 */ /* 0x000fe200000e0000 */
[----:B------:R-:W-:Y:S01]  /*fdd0*/  IMAD.IADD R9, R9, 0x1, R15 ;  /* 0x0000000109097824 */ /* 0x000fe200078e020f */
[----:B------:R-:W-:Y:S01]  /*fde0*/  LEA R6, P1, R8, UR8, 0x2 ;  /* 0x0000000808067c11 */ /* 0x000fe2000f8210ff */
[----:B0-----:R-:W-:Y:S01]  /*fdf0*/  ULEA UR4, UR5, UR4, 0x18 ;  /* 0x0000000405047291 */ /* 0x001fe2000f8ec03f */
[----:B------:R-:W-:Y:S01]  /*fe00*/  LEA.HI.X R15, R4, UR7, R5, 0x2, P0 ;  /* 0x00000007040f7c11 */ /* 0x000fe200080f1405 */
[----:B------:R-:W-:Y:S01]  /*fe10*/  SHFL.IDX PT, R12, R16, 0x1, 0x1c1f ;  /* 0x003c1f00100c7f89 */ /* 0x000fe200000e0000 */
[----:B------:R-:W-:Y:S01]  /*fe20*/  LEA.HI.X R9, R8, UR9, R9, 0x2, P1 ;  /* 0x0000000908097c11 */ /* 0x000fe200088f1409 */
[----:B------:R-:W-:Y:S01]  /*fe30*/  IMAD R7, R17, UR6, RZ ;  /* 0x0000000611077c24 */ /* 0x000fe2000f8e02ff */
[----:B------:R-:W-:Y:S01]  /*fe40*/  LOP3.LUT P0, RZ, R20, 0x3, RZ, 0xc0, !PT ;  /* 0x0000000314ff7812 */ /* 0x000fe2000780c0ff */
[----:B------:R-:W0:Y:S01]  /*fe50*/  SHFL.IDX PT, R11, R15, RZ, 0x1c1f ;  /* 0x001c1fff0f0b7589 */ /* 0x000e2200000e0000 */
[C---:B------:R-:W-:Y:S01]  /*fe60*/  VIADD R8, R14.reuse, 0x8 ;  /* 0x000000080e087836 */ /* 0x040fe20000000000 */
[----:B------:R-:W-:Y:S01]  /*fe70*/  UIADD3 UR4, UR4, 0x30820, URZ ;  /* 0x0003082004047890 */ /* 0x000fe2000fffe03f */
[CC--:B------:R-:W-:Y:S01]  /*fe80*/  ISETP.GE.OR P1, PT, R14.reuse, R7.reuse, P0 ;  /* 0x000000070e00720c */ /* 0x0c0fe20000726670 */
[----:B------:R-:W1:Y:S01]  /*fe90*/  SHFL.IDX PT, R13, R15, 0x1, 0x1c1f ;  /* 0x003c1f000f0d7f89 */ /* 0x000e6200000e0000 */
[-C--:B------:R-:W-:Y:S01]  /*fea0*/  ISETP.GE.AND P2, PT, R14, R7.reuse, PT ;  /* 0x000000070e00720c */ /* 0x080fe20003f46270 */
[----:B------:R-:W-:Y:S01]  /*feb0*/  UPRMT UR4, URZ, 0x654, UR4 ;  /* 0x000006543f047896 */ /* 0x000fe20008000004 */
[----:B------:R-:W-:Y:S01]  /*fec0*/  ISETP.GE.OR P0, PT, R8, R7, P0 ;  /* 0x000000070800720c */ /* 0x000fe20000706670 */
[----:B------:R-:W-:Y:S01]  /*fed0*/  IMAD.IADD R3, R20, 0x1, -R21 ;  /* 0x0000000114037824 */ /* 0x000fe200078e0a15 */
[----:B------:R2:W3:Y:S03]  /*fee0*/  SHFL.IDX PT, R4, R6, RZ, 0x1c1f ;  /* 0x001c1fff06047589 */ /* 0x0004e600000e0000 */
[----:B------:R-:W-:Y:S01]  /*fef0*/  IMAD.SHL.U32 R3, R3, 0x2, RZ ;  /* 0x0000000203037824 */ /* 0x000fe200078e00ff */
[----:B------:R2:W4:Y:S02]  /*ff00*/  SHFL.IDX PT, R5, R9, RZ, 0x1c1f ;  /* 0x001c1fff09057589 */ /* 0x00052400000e0000 */
[----:B------:R-:W-:Y:S02]  /*ff10*/  SYNCS.ARRIVE.TRANS64.RED.A1T0 RZ, [UR4], RZ ;  /* 0x000000ffffff79a7 */ /* 0x000fe40008100404 */
[----:B0-----:R2:W-:Y:S04]  /*ff20*/  @!P1 ST.E desc[UR36][R10.64], R2 ;  /* 0x000000020a009985 */ /* 0x0015e8000c101924 */
[----:B-1----:R2:W-:Y:S01]  /*ff30*/  @!P0 ST.E desc[UR36][R12.64], R0 ;  /* 0x000000000c008985 */ /* 0x0025e2000c101924 */
[----:B------:R-:W-:Y:S05]  /*ff40*/  @P2 BRA `(.L_x_1059) ;  /* 0x0000000800382947 */ /* 0x000fea0003800000 */
[C---:B--2---:R-:W-:Y:S01]  /*ff50*/  VIADD R0, R3.reuse, 0x8 ;  /* 0x0000000803007836 */ /* 0x044fe20000000000 */
        /* <DEDUP_REMOVED lines=10> */
[----:B------:R-:W-:Y:S01]  /*10000*/  ISETP.GE.AND P6, PT, R17, UR4, PT ;  /* 0x0000000411007c0c */ /* 0x000fe2000bfc6270 */
[C---:B------:R-:W-:Y:S01]  /*10010*/  VIADD R22, R3.reuse, 0x50 ;  /* 0x0000005003167836 */ /* 0x040fe20000000000 */
[----:B------:R-:W-:-:S02]  /*10020*/  IADD3 R20, R3, 0x48, RZ ;  /* 0x0000004803147810 */ /* 0x000fc40007ffe0ff */
[----:B------:R-:W-:Y:S01]  /*10030*/  ISETP.GE.AND P3, PT, R18, UR4, PT ;  /* 0x0000000412007c0c */ /* 0x000fe2000bf66270 */
[C-C-:B---34-:R-:W-:Y:S02]  /*10040*/  @!P0 IMAD.WIDE R10, R3.reuse, 0x4, R4.reuse ;  /* 0x00000004030a8825 */ /* 0x158fe400078e0204 */
[----:B------:R-:W-:Y:S02]  /*10050*/  @!P1 LEA.HI R0, R0, R0, RZ, 0x1 ;  /* 0x0000000000009211 */ /* 0x000fe400078f08ff */
[----:B------:R-:W-:Y:S01]  /*10060*/  @!P2 LEA.HI R2, R2, R2, RZ, 0x1 ;  /* 0x000000020202a211 */ /* 0x000fe200078f08ff */
[----:B------:R0:W-:Y:S01]  /*10070*/  @!P0 ST.E.64 desc[UR36][R10.64], R24 ;  /* 0x000000180a008985 */ /* 0x0001e2000c101b24 */
[----:B------:R-:W-:Y:S01]  /*10080*/  @!P1 LOP3.LUT R13, R0, 0xfffffffe, RZ, 0xc0, !PT ;  /* 0xfffffffe000d9812 */ /* 0x000fe200078ec0ff */
[C---:B------:R-:W-:Y:S01]  /*10090*/  VIADD R0, R3.reuse, 0x28 ;  /* 0x0000002803007836 */ /* 0x040fe20000000000 */
[----:B------:R-:W-:Y:S01]  /*100a0*/  @!P2 LOP3.LUT R15, R2, 0xfffffffe, RZ, 0xc0, !PT ;  /* 0xfffffffe020fa812 */ /* 0x000fe200078ec0ff */
[----:B------:R-:W-:Y:S01]  /*100b0*/  VIADD R2, R3, 0x30 ;  /* 0x0000003003027836 */ /* 0x000fe20000000000 */
[----:B------:R-:W-:Y:S01]  /*100c0*/  @!P5 LEA.HI R16, R16, R16, RZ, 0x1 ;  /* 0x000000101010d211 */ /* 0x000fe200078f08ff */
[----:B------:R-:W-:Y:S01]  /*100d0*/  @!P1 IMAD.WIDE R12, R13, 0x4, R4 ;  /* 0x000000040d0c9825 */ /* 0x000fe200078e0204 */
[----:B------:R-:W-:-:S02]  /*100e0*/  ISETP.GE.AND P0, PT, R0, UR4, PT ;  /* 0x0000000400007c0c */ /* 0x000fc4000bf06270 */
[----:B------:R-:W-:Y:S01]  /*100f0*/  ISETP.GE.AND P4, PT, R2, UR4, PT ;  /* 0x0000000402007c0c */ /* 0x000fe2000bf86270 */
[----:B------:R-:W-:Y:S01]  /*10100*/  @!P2 IMAD.WIDE R14, R15, 0x4, R4 ;  /* 0x000000040f0ea825 */ /* 0x000fe200078e0204 */
[----:B------:R1:W-:Y:S01]  /*10110*/  @!P1 ST.E.64 desc[UR36][R12.64], R28 ;  /* 0x0000001c0c009985 */ /* 0x0003e2000c101b24 */
[----:B------:R-:W-:Y:S02]  /*10120*/  ISETP.GE.AND P1, PT, R20, UR4, PT ;  /* 0x0000000414007c0c */ /* 0x000fe4000bf26270 */
[----:B------:R-:W-:Y:S01]  /*10130*/  @!P6 LEA.HI R17, R17, R17, RZ, 0x1 ;  /* 0x000000111111e211 */ /* 0x000fe200078f08ff */
[----:B------:R2:W-:Y:S01]  /*10140*/  @!P2 ST.E.64 desc[UR36][R14.64], R32 ;  /* 0x000000200e00a985 */ /* 0x0005e2000c101b24 */
[----:B------:R-:W-:Y:S01]  /*10150*/  ISETP.GE.AND P2, PT, R19, UR4, PT ;  /* 0x0000000413007c0c */ /* 0x000fe2000bf46270 */
[----:B0-----:R-:W-:Y:S01]  /*10160*/  VIADD R24, R3, 0x58 ;  /* 0x0000005803187836 */ /* 0x001fe20000000000 */
[----:B------:R-:W-:Y:S02]  /*10170*/  @!P5 LOP3.LUT R11, R16, 0xfffffffe, RZ, 0xc0, !PT ;  /* 0xfffffffe100bd812 */ /* 0x000fe400078ec0ff */
[----:B------:R-:W-:-:S02]  /*10180*/  @!P0 LEA.HI R0, R0, R0, RZ, 0x1 ;  /* 0x0000000000008211 */ /* 0x000fc400078f08ff */
[----:B------:R-:W-:Y:S01]  /*10190*/  @!P4 LEA.HI R2, R2, R2, RZ, 0x1 ;  /* 0x000000020202c211 */ /* 0x000fe200078f08ff */
[--C-:B------:R-:W-:Y:S01]  /*101a0*/  @!P5 IMAD.WIDE R10, R11, 0x4, R4.reuse ;  /* 0x000000040b0ad825 */ /* 0x100fe200078e0204 */
[----:B------:R-:W-:Y:S02]  /*101b0*/  @!P3 LEA.HI R18, R18, R18, RZ, 0x1 ;  /* 0x000000121212b211 */ /* 0x000fe400078f08ff */
[----:B-1----:R-:W-:Y:S02]  /*101c0*/  @!P6 LOP3.LUT R13, R17, 0xfffffffe, RZ, 0xc0, !PT ;  /* 0xfffffffe110de812 */ /* 0x002fe400078ec0ff */
[----:B------:R-:W-:Y:S01]  /*101d0*/  @!P1 LEA.HI R20, R20, R20, RZ, 0x1 ;  /* 0x0000001414149211 */ /* 0x000fe200078f08ff */
[----:B------:R0:W-:Y:S01]  /*101e0*/  @!P5 ST.E.64 desc[UR36][R10.64], R36 ;  /* 0x000000240a00d985 */ /* 0x0001e2000c101b24 */
[----:B--2---:R-:W-:Y:S01]  /*101f0*/  @!P2 LEA.HI R14, R19, R19, RZ, 0x1 ;  /* 0x00000013130ea211 */ /* 0x004fe200078f08ff */
[----:B------:R-:W-:Y:S01]  /*10200*/  @!P6 IMAD.WIDE R12, R13, 0x4, R4 ;  /* 0x000000040d0ce825 */ /* 0x000fe200078e0204 */
[----:B------:R-:W-:-:S02]  /*10210*/  @!P0 LOP3.LUT R15, R0, 0xfffffffe, RZ, 0xc0, !PT ;  /* 0xfffffffe000f8812 */ /* 0x000fc400078ec0ff */
[----:B------:R-:W-:Y:S01]  /*10220*/  @!P4 LOP3.LUT R17, R2, 0xfffffffe, RZ, 0xc0, !PT ;  /* 0xfffffffe0211c812 */ /* 0x000fe200078ec0ff */
[C---:B------:R-:W-:Y:S01]  /*10230*/  VIADD R0, R3.reuse, 0x60 ;  /* 0x0000006003007836 */ /* 0x040fe20000000000 */
[----:B------:R-:W-:Y:S01]  /*10240*/  @!P3 LOP3.LUT R19, R18, 0xfffffffe, RZ, 0xc0, !PT ;  /* 0xfffffffe1213b812 */ /* 0x000fe200078ec0ff */
[----:B------:R1:W-:Y:S01]  /*10250*/  @!P6 ST.E.64 desc[UR36][R12.64], R40 ;  /* 0x000000280c00e985 */ /* 0x0003e2000c101b24 */
[----:B------:R-:W-:Y:S01]  /*10260*/  @!P2 LOP3.LUT R21, R14, 0xfffffffe, RZ, 0xc0, !PT ;  /* 0xfffffffe0e15a812 */ /* 0x000fe200078ec0ff */
[C---:B------:R-:W-:Y:S01]  /*10270*/  VIADD R2, R3.reuse, 0x68 ;  /* 0x0000006803027836 */ /* 0x040fe20000000000 */
[----:B------:R-:W-:Y:S01]  /*10280*/  @!P1 LOP3.LUT R23, R20, 0xfffffffe, RZ, 0xc0, !PT ;  /* 0xfffffffe14179812 */ /* 0x000fe200078ec0ff */
[----:B------:R-:W-:Y:S01]  /*10290*/  VIADD R20, R3, 0x70 ;  /* 0x0000007003147836 */ /* 0x000fe20000000000 */
[----:B------:R-:W-:Y:S01]  /*102a0*/  ISETP.GE.AND P5, PT, R22, UR4, PT ;  /* 0x0000000416007c0c */ /* 0x000fe2000bfa6270 */
[----:B0-----:R-:W-:Y:S01]  /*102b0*/  @!P0 IMAD.WIDE R10, R15, 0x4, R4 ;  /* 0x000000040f0a8825 */ /* 0x001fe200078e0204 */
[----:B------:R-:W-:-:S03]  /*102c0*/  ISETP.GE.AND P6, PT, R24, UR4, PT ;  /* 0x0000000418007c0c */ /* 0x000fc6000bfc6270 */
[--C-:B------:R-:W-:Y:S01]  /*102d0*/  @!P3 IMAD.WIDE R14, R19, 0x4, R4.reuse ;  /* 0x00000004130eb825 */ /* 0x100fe200078e0204 */
[----:B------:R0:W-:Y:S01]  /*102e0*/  @!P0 ST.E.64 desc[UR36][R10.64], R44 ;  /* 0x0000002c0a008985 */ /* 0x0001e2000c101b24 */
[----:B------:R-:W-:Y:S02]  /*102f0*/  ISETP.GE.AND P0, PT, R0, UR4, PT ;  /* 0x0000000400007c0c */ /* 0x000fe4000bf06270 */
[----:B-1----:R-:W-:-:S04]  /*10300*/  @!P4 IMAD.WIDE R12, R17, 0x4, R4 ;  /* 0x00000004110cc825 */ /* 0x002fc800078e0204 */
[--C-:B------:R-:W-:Y:S01]  /*10310*/  @!P2 IMAD.WIDE R16, R21, 0x4, R4.reuse ;  /* 0x000000041510a825 */ /* 0x100fe200078e0204 */
[----:B------:R1:W-:Y:S01]  /*10320*/  @!P4 ST.E.64 desc[UR36][R12.64], R48 ;  /* 0x000000300c00c985 */ /* 0x0003e2000c101b24 */
[----:B------:R-:W-:Y:S02]  /*10330*/  @!P5 LEA.HI R22, R22, R22, RZ, 0x1 ;  /* 0x000000161616d211 */ /* 0x000fe400078f08ff */
[----:B------:R-:W-:Y:S01]  /*10340*/  @!P1 IMAD.WIDE R18, R23, 0x4, R4 ;  /* 0x0000000417129825 */ /* 0x000fe200078e0204 */
[----:B------:R2:W-:Y:S01]  /*10350*/  @!P3 ST.E.64 desc[UR36][R14.64], R52 ;  /* 0x000000340e00b985 */ /* 0x0005e2000c101b24 */
[----:B------:R-:W-:Y:S02]  /*10360*/  @!P6 LEA.HI R24, R24, R24, RZ, 0x1 ;  /* 0x000000181818e211 */ /* 0x000fe400078f08ff */
[C---:B------:R-:W-:Y:S01]  /*10370*/  VIADD R21, R3.reuse, 0x78 ;  /* 0x0000007803157836 */ /* 0x040fe20000000000 */
[----:B------:R3:W-:Y:S01]  /*10380*/  @!P2 ST.E.64 desc[UR36][R16.64], R56 ;  /* 0x000000381000a985 */ /* 0x0007e2000c101b24 */
[----:B------:R-:W-:Y:S01]  /*10390*/  VIADD R23, R3, 0x80 ;  /* 0x0000008003177836 */ /* 0x000fe20000000000 */
[----:B------:R-:W-:-:S02]  /*103a0*/  ISETP.GE.AND P2, PT, R20, UR4, PT ;  /* 0x0000000414007c0c */ /* 0x000fc4000bf46270 */
[----:B------:R4:W-:Y:S01]  /*103b0*/  @!P1 ST.E.64 desc[UR36][R18.64], R60 ;  /* 0x0000003c12009985 */ /* 0x0009e2000c101b24 */
[----:B------:R-:W-:Y:S02]  /*103c0*/  ISETP.GE.AND P1, PT, R2, UR4, PT ;  /* 0x0000000402007c0c */ /* 0x000fe4000bf26270 */
[----:B------:R-:W-:Y:S02]  /*103d0*/  ISETP.GE.AND P3, PT, R21, UR4, PT ;  /* 0x0000000415007c0c */ /* 0x000fe4000bf66270 */
[----:B------:R-:W-:Y:S02]  /*103e0*/  ISETP.GE.AND P4, PT, R23, UR4, PT ;  /* 0x0000000417007c0c */ /* 0x000fe4000bf86270 */
[----:B0-----:R-:W-:Y:S02]  /*103f0*/  @!P5 LOP3.LUT R11, R22, 0xfffffffe, RZ, 0xc0, !PT ;  /* 0xfffffffe160bd812 */ /* 0x001fe400078ec0ff */
[----:B------:R-:W-:Y:S02]  /*10400*/  @!P0 LEA.HI R0, R0, R0, RZ, 0x1 ;  /* 0x0000000000008211 */ /* 0x000fe400078f08ff */
[----:B-1----:R-:W-:Y:S01]  /*10410*/  @!P6 LOP3.LUT R13, R24, 0xfffffffe, RZ, 0xc0, !PT ;  /* 0xfffffffe180de812 */ /* 0x002fe200078ec0ff */
[----:B------:R-:W-:Y:S01]  /*10420*/  @!P5 IMAD.WIDE R10, R11, 0x4, R4 ;  /* 0x000000040b0ad825 */ /* 0x000fe200078e0204 */
[----:B--2---:R-:W-:-:S02]  /*10430*/  @!P0 LOP3.LUT R15, R0, 0xfffffffe, RZ, 0xc0, !PT ;  /* 0xfffffffe000f8812 */ /* 0x004fc400078ec0ff */
[----:B------:R-:W-:Y:S01]  /*10440*/  @!P1 LEA.HI R2, R2, R2, RZ, 0x1 ;  /* 0x0000000202029211 */ /* 0x000fe200078f08ff */
[--C-:B------:R-:W-:Y:S01]  /*10450*/  @!P6 IMAD.WIDE R12, R13, 0x4, R4.reuse ;  /* 0x000000040d0ce825 */ /* 0x100fe200078e0204 */
[----:B------:R-:W-:Y:S01]  /*10460*/  @!P2 LEA.HI R20, R20, R20, RZ, 0x1 ;  /* 0x000000141414a211 */ /* 0x000fe200078f08ff */
[----:B------:R0:W-:Y:S01]  /*10470*/  @!P5 ST.E.64 desc[UR36][R10.64], R64 ;  /* 0x000000400a00d985 */ /* 0x0001e2000c101b24 */
[----:B---3--:R-:W-:Y:S01]  /*10480*/  @!P1 LOP3.LUT R17, R2, 0xfffffffe, RZ, 0xc0, !PT ;  /* 0xfffffffe02119812 */ /* 0x008fe200078ec0ff */
[--C-:B------:R-:W-:Y:S01]  /*10490*/  @!P0 IMAD.WIDE R14, R15, 0x4, R4.reuse ;  /* 0x000000040f0e8825 */ /* 0x100fe200078e0204 */
[----:B------:R-:W-:Y:S01]  /*104a0*/  @!P3 LEA.HI R21, R21, R21, RZ, 0x1 ;  /* 0x000000151515b211 */ /* 0x000fe200078f08ff */
[----:B------:R1:W-:Y:S01]  /*104b0*/  @!P6 ST.E.64 desc[UR36][R12.64], R68 ;  /* 0x000000440c00e985 */ /* 0x0003e2000c101b24 */
[----:B------:R-:W-:Y:S01]  /*104c0*/  @!P4 LEA.HI R23, R23, R23, RZ, 0x1 ;  /* 0x000000171717c211 */ /* 0x000fe200078f08ff */
[----:B------:R-:W-:Y:S01]  /*104d0*/  VIADD R0, R3, 0x88 ;  /* 0x0000008803007836 */ /* 0x000fe20000000000 */
[----:B----4-:R-:W-:Y:S01]  /*104e0*/  @!P2 LOP3.LUT R19, R20, 0xfffffffe, RZ, 0xc0, !PT ;  /* 0xfffffffe1413a812 */ /* 0x010fe200078ec0ff */
[----:B------:R2:W-:Y:S01]  /*104f0*/  @!P0 ST.E.64 desc[UR36][R14.64], R72 ;  /* 0x000000480e008985 */ /* 0x0005e2000c101b24 */
[----:B------:R-:W-:Y:S01]  /*10500*/  @!P3 LOP3.LUT R21, R21, 0xfffffffe, RZ, 0xc0, !PT ;  /* 0xfffffffe1515b812 */ /* 0x000fe200078ec0ff */
[----:B------:R-:W-:Y:S01]  /*10510*/  VIADD R2, R3, 0x90 ;  /* 0x0000009003027836 */ /* 0x000fe20000000000 */
[----:B------:R-:W-:Y:S01]  /*10520*/  @!P4 LOP3.LUT R23, R23, 0xfffffffe, RZ, 0xc0, !PT ;  /* 0xfffffffe1717c812 */ /* 0x000fe200078ec0ff */
[----:B------:R-:W-:Y:S01]  /*10530*/  VIADD R20, R3, 0x98 ;  /* 0x0000009803147836 */ /* 0x000fe20000000000 */
[----:B------:R-:W-:Y:S01]  /*10540*/  ISETP.GE.AND P0, PT, R0, UR4, PT ;  /* 0x0000000400007c0c */ /* 0x000fe2000bf06270 */
[----:B0-----:R-:W-:-:S04]  /*10550*/  @!P1 IMAD.WIDE R10, R17, 0x4, R4 ;  /* 0x00000004110a9825 */ /* 0x001fc800078e0204 */
[--C-:B-1----:R-:W-:Y:S01]  /*10560*/  @!P2 IMAD.WIDE R12, R19, 0x4, R4.reuse ;  /* 0x00000004130ca825 */ /* 0x102fe200078e0204 */
[----:B------:R0:W-:Y:S01]  /*10570*/  @!P1 ST.E.64 desc[UR36][R10.64], R76 ;  /* 0x0000004c0a009985 */ /* 0x0001e2000c101b24 */
[----:B------:R-:W-:Y:S02]  /*10580*/  ISETP.GE.AND P1, PT, R2, UR4, PT ;  /* 0x0000000402007c0c */ /* 0x000fe4000bf26270 */
[--C-:B------:R-:W-:Y:S01]  /*10590*/  @!P3 IMAD.WIDE R16, R21, 0x4, R4.reuse ;  /* 0x000000041510b825 */ /* 0x100fe200078e0204 */
[----:B--2---:R-:W-:Y:S01]  /*105a0*/  IADD3 R14, R3, 0xa8, RZ ;  /* 0x000000a8030e7810 */ /* 0x004fe20007ffe0ff */
[----:B------:R1:W-:Y:S01]  /*105b0*/  @!P2 ST.E.64 desc[UR36][R12.64], R80 ;  /* 0x000000500c00a985 */ /* 0x0003e2000c101b24 */
[----:B------:R-:W-:Y:S01]  /*105c0*/  ISETP.GE.AND P2, PT, R20, UR4, PT ;  /* 0x0000000414007c0c */ /* 0x000fe2000bf46270 */
[----:B------:R-:W-:Y:S01]  /*105d0*/  @!P4 IMAD.WIDE R18, R23, 0x4, R4 ;  /* 0x000000041712c825 */ /* 0x000fe200078e0204 */
[----:B------:R-:W-:Y:S01]  /*105e0*/  @!P0 LEA.HI R0, R0, R0, RZ, 0x1 ;  /* 0x0000000000008211 */ /* 0x000fe200078f08ff */
[----:B------:R2:W-:Y:S02]  /*105f0*/  @!P3 ST.E.64 desc[UR36][R16.64], R84 ;  /* 0x000000541000b985 */ /* 0x0005e4000c101b24 */
[----:B------:R-:W-:-:S02]  /*10600*/  VIADD R21, R3, 0xa0 ;  /* 0x000000a003157836 */ /* 0x000fc40000000000 */
[C---:B------:R-:W-:Y:S01]  /*10610*/  VIADD R15, R3.reuse, 0xb0 ;  /* 0x000000b0030f7836 */ /* 0x040fe20000000000 */
[----:B------:R3:W-:Y:S01]  /*10620*/  @!P4 ST.E.64 desc[UR36][R18.64], R88 ;  /* 0x000000581200c985 */ /* 0x0007e2000c101b24 */
[----:B0-----:R-:W-:Y:S01]  /*10630*/  VIADD R11, R3, 0xb8 ;  /* 0x000000b8030b7836 */ /* 0x001fe20000000000 */
[----:B------:R-:W-:Y:S02]  /*10640*/  ISETP.GE.AND P3, PT, R21, UR4, PT ;  /* 0x0000000415007c0c */ /* 0x000fe4000bf66270 */
[----:B------:R-:W-:Y:S02]  /*10650*/  ISETP.GE.AND P4, PT, R14, UR4, PT ;  /* 0x000000040e007c0c */ /* 0x000fe4000bf86270 */
[----:B------:R-:W-:Y:S02]  /*10660*/  ISETP.GE.AND P6, PT, R11, UR4, PT ;  /* 0x000000040b007c0c */ /* 0x000fe4000bfc6270 */
[----:B------:R-:W-:Y:S02]  /*10670*/  ISETP.GE.AND P5, PT, R15, UR4, PT ;  /* 0x000000040f007c0c */ /* 0x000fe4000bfa6270 */
[----:B------:R-:W-:-:S02]  /*10680*/  @!P1 LEA.HI R2, R2, R2, RZ, 0x1 ;  /* 0x0000000202029211 */ /* 0x000fc400078f08ff */
[----:B------:R-:W-:Y:S02]  /*10690*/  @!P2 LEA.HI R20, R20, R20, RZ, 0x1 ;  /* 0x000000141414a211 */ /* 0x000fe400078f08ff */
[----:B-1----:R-:W-:Y:S02]  /*106a0*/  @!P1 LOP3.LUT R13, R2, 0xfffffffe, RZ, 0xc0, !PT ;  /* 0xfffffffe020d9812 */ /* 0x002fe400078ec0ff */
[----:B------:R-:W-:Y:S02]  /*106b0*/  @!P3 LEA.HI R21, R21, R21, RZ, 0x1 ;  /* 0x000000151515b211 */ /* 0x000fe400078f08ff */
[----:B------:R-:W-:Y:S02]  /*106c0*/  @!P4 LEA.HI R14, R14, R14, RZ, 0x1 ;  /* 0x0000000e0e0ec211 */ /* 0x000fe400078f08ff */
[----:B------:R-:W-:Y:S02]  /*106d0*/  @!P6 LEA.HI R12, R11, R11, RZ, 0x1 ;  /* 0x0000000b0b0ce211 */ /* 0x000fe400078f08ff */
[----:B------:R-:W-:-:S02]  /*106e0*/  @!P5 LEA.HI R10, R15, R15, RZ, 0x1 ;  /* 0x0000000f0f0ad211 */ /* 0x000fc400078f08ff */
[----:B------:R-:W-:Y:S02]  /*106f0*/  @!P0 LOP3.LUT R11, R0, 0xfffffffe, RZ, 0xc0, !PT ;  /* 0xfffffffe000b8812 */ /* 0x000fe400078ec0ff */
[----:B------:R-:W-:Y:S02]  /*10700*/  @!P2 LOP3.LUT R15, R20, 0xfffffffe, RZ, 0xc0, !PT ;  /* 0xfffffffe140fa812 */ /* 0x000fe400078ec0ff */
[----:B--2---:R-:W-:Y:S02]  /*10710*/  @!P3 LOP3.LUT R17, R21, 0xfffffffe, RZ, 0xc0, !PT ;  /* 0xfffffffe1511b812 */ /* 0x004fe400078ec0ff */
[----:B---3--:R-:W-:Y:S01]  /*10720*/  @!P4 LOP3.LUT R19, R14, 0xfffffffe, RZ, 0xc0, !PT ;  /* 0xfffffffe0e13c812 */ /* 0x008fe200078ec0ff */
        /* <DEDUP_REMOVED lines=16> */
.L_x_1059:
[----:B------:R-:W-:Y:S05]  /*10830*/  BSYNC B0 ;  /* 0x0000000000007941 */ /* 0x000fea0003800000 */
.L_x_1058:
[----:B------:R-:W-:Y:S01]  /*10840*/  ISETP.GE.AND P0, PT, R8, R7, PT ;  /* 0x000000070800720c */ /* 0x000fe20003f06270 */
[----:B0---4-:R0:W1:Y:S04]  /*10850*/  SHFL.IDX PT, R5, R9, 0x1, 0x1c1f ;  /* 0x003c1f0009057f89 */ /* 0x01106800000e0000 */
[----:B---3--:R0:W3:Y:S08]  /*10860*/  SHFL.IDX PT, R4, R6, 0x1, 0x1c1f ;  /* 0x003c1f0006047f89 */ /* 0x0080f000000e0000 */
[----:B0-----:R-:W-:Y:S05]  /*10870*/  @P0 BRA `(.L_x_970) ;  /* 0x0000004c003c0947 */ /* 0x001fea0003800000 */
        /* <DEDUP_REMOVED lines=10> */
[C---:B------:R-:W-:Y:S01]  /*10920*/  VIADD R13, R3.reuse, 0x38 ;  /* 0x00000038030d7836 */ /* 0x040fe20000000000 */
[C---:B------:R-:W-:Y:S01]  /*10930*/  IADD3 R18, R3.reuse, 0x50, RZ ;  /* 0x0000005003127810 */ /* 0x040fe20007ffe0ff */
[C---:B------:R-:W-:Y:S01]  /*10940*/  VIADD R14, R3.reuse, 0x40 ;  /* 0x00000040030e7836 */ /* 0x040fe20000000000 */
[----:B------:R-:W-:Y:S01]  /*10950*/  ISETP.GE.AND P4, PT, R12, UR4, PT ;  /* 0x000000040c007c0c */ /* 0x000fe2000bf86270 */
[----:B------:R-:W-:Y:S01]  /*10960*/  VIADD R16, R3, 0x48 ;  /* 0x0000004803107836 */ /* 0x000fe20000000000 */
[----:B------:R-:W-:Y:S01]  /*10970*/  ISETP.GE.AND P5, PT, R13, UR4, PT ;  /* 0x000000040d007c0c */ /* 0x000fe2000bfa6270 */
[----:B-1-3--:R-:W-:Y:S01]  /*10980*/  @!P2 IMAD.WIDE R6, R3, 0x4, R4 ;  /* 0x000000040306a825 */ /* 0x00afe200078e0204 */
[----:B------:R-:W-:-:S02]  /*10990*/  ISETP.GE.AND P6, PT, R14, UR4, PT ;  /* 0x000000040e007c0c */ /* 0x000fc4000bfc6270 */
[----:B------:R-:W-:Y:S01]  /*109a0*/  @!P3 LEA.HI R0, R0, R0, RZ, 0x1 ;  /* 0x000000000000b211 */ /* 0x000fe200078f08ff */
[C---:B------:R-:W-:Y:S01]  /*109b0*/  VIADD R20, R3.reuse, 0x78 ;  /* 0x0000007803147836 */ /* 0x040fe20000000000 */
[----:B------:R0:W-:Y:S01]  /*109c0*/  @!P2 ST.E.64 desc[UR36][R6.64], R26 ;  /* 0x0000001a0600a985 */ /* 0x0001e2000c101b24 */
[----:B------:R-:W-:Y:S02]  /*109d0*/  @!P0 LEA.HI R2, R2, R2, RZ, 0x1 ;  /* 0x0000000202028211 */ /* 0x000fe400078f08ff */
[----:B------:R-:W-:Y:S01]  /*109e0*/  @!P3 LOP3.LUT R9, R0, 0xfffffffe, RZ, 0xc0, !PT ;  /* 0xfffffffe0009b812 */ /* 0x000fe200078ec0ff */
[----:B------:R-:W-:Y:S01]  /*109f0*/  VIADD R0, R3, 0x20 ;  /* 0x0000002003007836 */ /* 0x000fe20000000000 */
[----:B------:R-:W-:Y:S02]  /*10a00*/  @!P1 LEA.HI R10, R10, R10, RZ, 0x1 ;  /* 0x0000000a0a0a9211 */ /* 0x000fe400078f08ff */
[----:B------:R-:W-:Y:S01]  /*10a10*/  @!P4 LEA.HI R12, R12, R12, RZ, 0x1 ;  /* 0x0000000c0c0cc211 */ /* 0x000fe200078f08ff */
[----:B------:R-:W-:Y:S01]  /*10a20*/  @!P3 IMAD.WIDE R8, R9, 0x4, R4 ;  /* 0x000000040908b825 */ /* 0x000fe200078e0204 */
[----:B------:R-:W-:-:S02]  /*10a30*/  ISETP.GE.AND P2, PT, R0, UR4, PT ;  /* 0x0000000400007c0c */ /* 0x000fc4000bf46270 */
[----:B------:R-:W-:Y:S02]  /*10a40*/  @!P6 LEA.HI R14, R14, R14, RZ, 0x1 ;  /* 0x0000000e0e0ee211 */ /* 0x000fe400078f08ff */
[----:B------:R1:W-:Y:S01]  /*10a50*/  @!P3 ST.E.64 desc[UR36][R8.64], R30 ;  /* 0x0000001e0800b985 */ /* 0x0003e2000c101b24 */
[----:B------:R-:W-:Y:S02]  /*10a60*/  ISETP.GE.AND P3, PT, R11, UR4, PT ;  /* 0x000000040b007c0c */ /* 0x000fe4000bf66270 */
[----:B0-----:R-:W-:Y:S02]  /*10a70*/  @!P0 LOP3.LUT R7, R2, 0xfffffffe, RZ, 0xc0, !PT ;  /* 0xfffffffe02078812 */ /* 0x001fe400078ec0ff */
[----:B------:R-:W-:Y:S02]  /*10a80*/  @!P4 LOP3.LUT R15, R12, 0xfffffffe, RZ, 0xc0, !PT ;  /* 0xfffffffe0c0fc812 */ /* 0x000fe400078ec0ff */
[----:B------:R-:W-:Y:S01]  /*10a90*/  @!P6 LOP3.LUT R19, R14, 0xfffffffe, RZ, 0xc0, !PT ;  /* 0xfffffffe0e13e812 */ /* 0x000fe200078ec0ff */
[----:B------:R-:W-:Y:S01]  /*10aa0*/  @!P0 IMAD.WIDE R6, R7, 0x4, R4 ;  /* 0x0000000407068825 */ /* 0x000fe200078e0204 */
[----:B------:R-:W-:-:S04]  /*10ab0*/  @!P2 LEA.HI R0, R0, R0, RZ, 0x1 ;  /* 0x000000000000a211 */ /* 0x000fc800078f08ff */
[----:B------:R0:W-:Y:S01]  /*10ac0*/  @!P0 ST.E.64 desc[UR36][R6.64], R34 ;  /* 0x0000002206008985 */ /* 0x0001e2000c101b24 */
[----:B-1----:R-:W-:Y:S02]  /*10ad0*/  @!P1 LOP3.LUT R9, R10, 0xfffffffe, RZ, 0xc0, !PT ;  /* 0xfffffffe0a099812 */ /* 0x002fe400078ec0ff */
[----:B------:R-:W-:Y:S02]  /*10ae0*/  @!P3 LEA.HI R2, R11, R11, RZ, 0x1 ;  /* 0x0000000b0b02b211 */ /* 0x000fe400078f08ff */
[----:B------:R-:W-:Y:S01]  /*10af0*/  @!P5 LEA.HI R10, R13, R13, RZ, 0x1 ;  /* 0x0000000d0d0ad211 */ /* 0x000fe200078f08ff */
[--C-:B------:R-:W-:Y:S01]  /*10b00*/  @!P1 IMAD.WIDE R8, R9, 0x4, R4.reuse ;  /* 0x0000000409089825 */ /* 0x100fe200078e0204 */
[----:B------:R-:W-:Y:S02]  /*10b10*/  @!P2 LOP3.LUT R11, R0, 0xfffffffe, RZ, 0xc0, !PT ;  /* 0xfffffffe000ba812 */ /* 0x000fe400078ec0ff */
[----:B------:R-:W-:Y:S01]  /*10b20*/  @!P3 LOP3.LUT R13, R2, 0xfffffffe, RZ, 0xc0, !PT ;  /* 0xfffffffe020db812 */ /* 0x000fe200078ec0ff */
[----:B------:R-:W-:Y:S01]  /*10b30*/  VIADD R0, R3, 0x58 ;  /* 0x0000005803007836 */ /* 0x000fe20000000000 */
[----:B------:R-:W-:Y:S01]  /*10b40*/  @!P5 LOP3.LUT R17, R10, 0xfffffffe, RZ, 0xc0, !PT ;  /* 0xfffffffe0a11d812 */ /* 0x000fe200078ec0ff */
[----:B------:R1:W-:Y:S01]  /*10b50*/  @!P1 ST.E.64 desc[UR36][R8.64], R38 ;  /* 0x0000002608009985 */ /* 0x0003e2000c101b24 */
[----:B------:R-:W-:Y:S01]  /*10b60*/  ISETP.GE.AND P1, PT, R16, UR4, PT ;  /* 0x0000000410007c0c */ /* 0x000fe2000bf26270 */
[----:B0-----:R-:W-:Y:S01]  /*10b70*/  @!P2 IMAD.WIDE R6, R11, 0x4, R4 ;  /* 0x000000040b06a825 */ /* 0x001fe200078e0204 */
[----:B------:R-:W-:-:S03]  /*10b80*/  ISETP.GE.AND P0, PT, R18, UR4, PT ;  /* 0x0000000412007c0c */ /* 0x000fc6000bf06270 */
[--C-:B------:R-:W-:Y:S01]  /*10b90*/  @!P4 IMAD.WIDE R10, R15, 0x4, R4.reuse ;  /* 0x000000040f0ac825 */ /* 0x100fe200078e0204 */
[----:B------:R0:W-:Y:S01]  /*10ba0*/  @!P2 ST.E.64 desc[UR36][R6.64], R42 ;  /* 0x0000002a0600a985 */ /* 0x0001e2000c101b24 */
[----:B------:R-:W-:Y:S02]  /*10bb0*/  ISETP.GE.AND P2, PT, R0, UR4, PT ;  /* 0x0000000400007c0c */ /* 0x000fe4000bf46270 */
[----:B------:R-:W-:-:S04]  /*10bc0*/  @!P6 IMAD.WIDE R14, R19, 0x4, R4 ;  /* 0x00000004130ee825 */ /* 0x000fc800078e0204 */
[--C-:B-1----:R-:W-:Y:S01]  /*10bd0*/  @!P3 IMAD.WIDE R8, R13, 0x4, R4.reuse ;  /* 0x000000040d08b825 */ /* 0x102fe200078e0204 */
[----:B------:R-:W-:Y:S02]  /*10be0*/  @!P1 LEA.HI R16, R16, R16, RZ, 0x1 ;  /* 0x0000001010109211 */ /* 0x000fe400078f08ff */
[----:B------:R-:W-:Y:S01]  /*10bf0*/  @!P0 LEA.HI R18, R18, R18, RZ, 0x1 ;  /* 0x0000001212128211 */ /* 0x000fe200078f08ff */
[--C-:B------:R-:W-:Y:S01]  /*10c00*/  @!P5 IMAD.WIDE R12, R17, 0x4, R4.reuse ;  /* 0x00000004110cd825 */ /* 0x100fe200078e0204 */
[----:B------:R1:W-:Y:S01]  /*10c10*/  @!P3 ST.E.64 desc[UR36][R8.64], R46 ;  /* 0x0000002e0800b985 */ /* 0x0003e2000c101b24 */
[----:B------:R-:W-:Y:S02]  /*10c20*/  ISETP.GE.AND P3, PT, R20, UR4, PT ;  /* 0x0000000414007c0c */ /* 0x000fe4000bf66270 */
[C---:B------:R-:W-:Y:S01]  /*10c30*/  VIADD R2, R3.reuse, 0x60 ;  /* 0x0000006003027836 */ /* 0x040fe20000000000 */
[----:B------:R2:W-:Y:S01]  /*10c40*/  @!P4 ST.E.64 desc[UR36][R10.64], R50 ;  /* 0x000000320a00c985 */ /* 0x0005e2000c101b24 */
[C---:B------:R-:W-:Y:S01]  /*10c50*/  VIADD R17, R3.reuse, 0x68 ;  /* 0x0000006803117836 */ /* 0x040fe20000000000 */
[----:B0-----:R-:W-:Y:S01]  /*10c60*/  @!P1 LOP3.LUT R7, R16, 0xfffffffe, RZ, 0xc0, !PT ;  /* 0xfffffffe10079812 */ /* 0x001fe200078ec0ff */
[C---:B------:R-:W-:Y:S01]  /*10c70*/  VIADD R19, R3.reuse, 0x70 ;  /* 0x0000007003137836 */ /* 0x040fe20000000000 */
[----:B------:R0:W-:Y:S01]  /*10c80*/  @!P5 ST.E.64 desc[UR36][R12.64], R54 ;  /* 0x000000360c00d985 */ /* 0x0001e2000c101b24 */
[----:B------:R-:W-:Y:S01]  /*10c90*/  @!P2 LEA.HI R0, R0, R0, RZ, 0x1 ;  /* 0x000000000000a211 */ /* 0x000fe200078f08ff */
[----:B------:R-:W-:Y:S01]  /*10ca0*/  VIADD R16, R3, 0x80 ;  /* 0x0000008003107836 */ /* 0x000fe20000000000 */
[----:B------:R-:W-:Y:S01]  /*10cb0*/  ISETP.GE.AND P5, PT, R17, UR4, PT ;  /* 0x0000000411007c0c */ /* 0x000fe2000bfa6270 */
[----:B------:R-:W-:Y:S01]  /*10cc0*/  @!P6 ST.E.64 desc[UR36][R14.64], R58 ;  /* 0x0000003a0e00e985 */ /* 0x000fe2000c101b24 */
[----:B------:R-:W-:Y:S01]  /*10cd0*/  ISETP.GE.AND P6, PT, R2, UR4, PT ;  /* 0x0000000402007c0c */ /* 0x000fe2000bfc6270 */
[----:B------:R-:W-:Y:S01]  /*10ce0*/  @!P1 IMAD.WIDE R6, R7, 0x4, R4 ;  /* 0x0000000407069825 */ /* 0x000fe200078e0204 */
[----:B------:R-:W-:-:S02]  /*10cf0*/  ISETP.GE.AND P4, PT, R19, UR4, PT ;  /* 0x0000000413007c0c */ /* 0x000fc4000bf86270 */
[----:B-1----:R-:W-:Y:S01]  /*10d00*/  @!P0 LOP3.LUT R9, R18, 0xfffffffe, RZ, 0xc0, !PT ;  /* 0xfffffffe12098812 */ /* 0x002fe200078ec0ff */
[----:B------:R-:W-:Y:S01]  /*10d10*/  VIADD R18, R3, 0x88 ;  /* 0x0000008803127836 */ /* 0x000fe20000000000 */
[----:B------:R-:W-:Y:S01]  /*10d20*/  @!P3 LEA.HI R20, R20, R20, RZ, 0x1 ;  /* 0x000000141414b211 */ /* 0x000fe200078f08ff */
[----:B------:R1:W-:Y:S01]  /*10d30*/  @!P1 ST.E.64 desc[UR36][R6.64], R62 ;  /* 0x0000003e06009985 */ /* 0x0003e2000c101b24 */
[----:B--2---:R-:W-:Y:S01]  /*10d40*/  @!P2 LOP3.LUT R11, R0, 0xfffffffe, RZ, 0xc0, !PT ;  /* 0xfffffffe000ba812 */ /* 0x004fe200078ec0ff */
[----:B------:R-:W-:Y:S01]  /*10d50*/  @!P0 IMAD.WIDE R8, R9, 0x4, R4 ;  /* 0x0000000409088825 */ /* 0x000fe200078e0204 */
[----:B------:R-:W-:Y:S02]  /*10d60*/  ISETP.GE.AND P1, PT, R18, UR4, PT ;  /* 0x0000000412007c0c */ /* 0x000fe4000bf26270 */
[----:B------:R-:W-:Y:S01]  /*10d70*/  @!P5 LEA.HI R17, R17, R17, RZ, 0x1 ;  /* 0x000000111111d211 */ /* 0x000fe200078f08ff */
[----:B------:R-:W-:Y:S01]  /*10d80*/  VIADD R0, R3, 0x90 ;  /* 0x0000009003007836 */ /* 0x000fe20000000000 */
[----:B------:R-:W-:Y:S01]  /*10d90*/  @!P6 LEA.HI R2, R2, R2, RZ, 0x1 ;  /* 0x000000020202e211 */ /* 0x000fe200078f08ff */
[----:B------:R2:W-:Y:S01]  /*10da0*/  @!P0 ST.E.64 desc[UR36][R8.64], R66 ;  /* 0x0000004208008985 */ /* 0x0005e2000c101b24 */
[----:B------:R-:W-:-:S02]  /*10db0*/  @!P4 LEA.HI R19, R19, R19, RZ, 0x1 ;  /* 0x000000131313c211 */ /* 0x000fc400078f08ff */
[----:B0-----:R-:W-:Y:S01]  /*10dc0*/  @!P6 LOP3.LUT R13, R2, 0xfffffffe, RZ, 0xc0, !PT ;  /* 0xfffffffe020de812 */ /* 0x001fe200078ec0ff */
[----:B------:R-:W-:Y:S01]  /*10dd0*/  VIADD R2, R3, 0x98 ;  /* 0x0000009803027836 */ /* 0x000fe20000000000 */
[----:B------:R-:W-:Y:S01]  /*10de0*/  @!P5 LOP3.LUT R17, R17, 0xfffffffe, RZ, 0xc0, !PT ;  /* 0xfffffffe1111d812 */ /* 0x000fe200078ec0ff */
[--C-:B-1----:R-:W-:Y:S01]  /*10df0*/  @!P2 IMAD.WIDE R6, R11, 0x4, R4.reuse ;  /* 0x000000040b06a825 */ /* 0x102fe200078e0204 */
[----:B------:R-:W-:Y:S02]  /*10e00*/  @!P4 LOP3.LUT R19, R19, 0xfffffffe, RZ, 0xc0, !PT ;  /* 0xfffffffe1313c812 */ /* 0x000fe400078ec0ff */
[----:B------:R-:W-:Y:S01]  /*10e10*/  @!P3 LOP3.LUT R15, R20, 0xfffffffe, RZ, 0xc0, !PT ;  /* 0xfffffffe140fb812 */ /* 0x000fe200078ec0ff */
[--C-:B------:R-:W-:Y:S01]  /*10e20*/  @!P5 IMAD.WIDE R10, R17, 0x4, R4.reuse ;  /* 0x00000004110ad825 */ /* 0x100fe200078e0204 */
[----:B------:R-:W-:Y:S01]  /*10e30*/  ISETP.GE.AND P0, PT, R16, UR4, PT ;  /* 0x0000000410007c0c */ /* 0x000fe2000bf06270 */
[----:B------:R0:W-:Y:S01]  /*10e40*/  @!P2 ST.E.64 desc[UR36][R6.64], R70 ;  /* 0x000000460600a985 */ /* 0x0001e2000c101b24 */
[----:B------:R-:W-:Y:S01]  /*10e50*/  IADD3 R20, R3, 0xb0, RZ ;  /* 0x000000b003147810 */ /* 0x000fe20007ffe0ff */
[----:B--2---:R-:W-:Y:S01]  /*10e60*/  @!P6 IMAD.WIDE R8, R13, 0x4, R4 ;  /* 0x000000040d08e825 */ /* 0x004fe200078e0204 */
[----:B------:R-:W-:-:S02]  /*10e70*/  ISETP.GE.AND P2, PT, R0, UR4, PT ;  /* 0x0000000400007c0c */ /* 0x000fc4000bf46270 */
[----:B------:R-:W-:Y:S01]  /*10e80*/  @!P1 LEA.HI R18, R18, R18, RZ, 0x1 ;  /* 0x0000001212129211 */ /* 0x000fe200078f08ff */
[--C-:B------:R-:W-:Y:S01]  /*10e90*/  @!P4 IMAD.WIDE R12, R19, 0x4, R4.reuse ;  /* 0x00000004130cc825 */ /* 0x100fe200078e0204 */
[----:B------:R1:W-:Y:S01]  /*10ea0*/  @!P6 ST.E.64 desc[UR36][R8.64], R74 ;  /* 0x0000004a0800e985 */ /* 0x0003e2000c101b24 */
[----:B------:R-:W-:Y:S02]  /*10eb0*/  ISETP.GE.AND P6, PT, R20, UR4, PT ;  /* 0x0000000414007c0c */ /* 0x000fe4000bfc6270 */
[----:B------:R-:W-:Y:S01]  /*10ec0*/  @!P3 IMAD.WIDE R14, R15, 0x4, R4 ;  /* 0x000000040f0eb825 */ /* 0x000fe200078e0204 */
[----:B------:R2:W-:Y:S01]  /*10ed0*/  @!P5 ST.E.64 desc[UR36][R10.64], R78 ;  /* 0x0000004e0a00d985 */ /* 0x0005e2000c101b24 */
[----:B------:R-:W-:Y:S02]  /*10ee0*/  @!P0 LEA.HI R16, R16, R16, RZ, 0x1 ;  /* 0x0000001010108211 */ /* 0x000fe400078f08ff */
[C---:B------:R-:W-:Y:S01]  /*10ef0*/  VIADD R17, R3.reuse, 0xa0 ;  /* 0x000000a003117836 */ /* 0x040fe20000000000 */
[----:B------:R3:W-:Y:S01]  /*10f00*/  @!P4 ST.E.64 desc[UR36][R12.64], R82 ;  /* 0x000000520c00c985 */ /* 0x0007e2000c101b24 */
[C---:B------:R-:W-:Y:S01]  /*10f10*/  VIADD R19, R3.reuse, 0xa8 ;  /* 0x000000a803137836 */ /* 0x040fe20000000000 */
[----:B0-----:R-:W-:Y:S01]  /*10f20*/  @!P0 LOP3.LUT R7, R16, 0xfffffffe, RZ, 0xc0, !PT ;  /* 0xfffffffe10078812 */ /* 0x001fe200078ec0ff */
[----:B------:R-:W-:Y:S01]  /*10f30*/  VIADD R3, R3, 0xb8 ;  /* 0x000000b803037836 */ /* 0x000fe20000000000 */
[----:B------:R-:W-:Y:S01]  /*10f40*/  @!P3 ST.E.64 desc[UR36][R14.64], R86 ;  /* 0x000000560e00b985 */ /* 0x000fe2000c101b24 */
[----:B------:R-:W-:-:S02]  /*10f50*/  ISETP.GE.AND P3, PT, R2, UR4, PT ;  /* 0x0000000402007c0c */ /* 0x000fc4000bf66270 */
[----:B------:R-:W-:Y:S01]  /*10f60*/  ISETP.GE.AND P4, PT, R17, UR4, PT ;  /* 0x0000000411007c0c */ /* 0x000fe2000bf86270 */
[--C-:B------:R-:W-:Y:S01]  /*10f70*/  @!P0 IMAD.WIDE R6, R7, 0x4, R4.reuse ;  /* 0x0000000407068825 */ /* 0x100fe200078e0204 */
[----:B------:R-:W-:Y:S02]  /*10f80*/  ISETP.GE.AND P5, PT, R19, UR4, PT ;  /* 0x0000000413007c0c */ /* 0x000fe4000bfa6270 */
[----:B-1----:R-:W-:Y:S02]  /*10f90*/  @!P1 LOP3.LUT R9, R18, 0xfffffffe, RZ, 0xc0, !PT ;  /* 0xfffffffe12099812 */ /* 0x002fe400078ec0ff */
[----:B------:R-:W-:Y:S01]  /*10fa0*/  @!P2 LEA.HI R0, R0, R0, RZ, 0x1 ;  /* 0x000000000000a211 */ /* 0x000fe200078f08ff */
[----:B------:R0:W-:Y:S01]  /*10fb0*/  @!P0 ST.E.64 desc[UR36][R6.64], R90 ;  /* 0x0000005a06008985 */ /* 0x0001e2000c101b24 */
[----:B------:R-:W-:Y:S01]  /*10fc0*/  @!P6 LEA.HI R20, R20, R20, RZ, 0x1 ;  /* 0x000000141414e211 */ /* 0x000fe200078f08ff */
[----:B------:R-:W-:Y:S01]  /*10fd0*/  @!P1 IMAD.WIDE R8, R9, 0x4, R4 ;  /* 0x0000000409089825 */ /* 0x000fe200078e0204 */
[----:B--2---:R-:W-:-:S02]  /*10fe0*/  @!P2 LOP3.LUT R11, R0, 0xfffffffe, RZ, 0xc0, !PT ;  /* 0xfffffffe000ba812 */ /* 0x004fc400078ec0ff */
[----:B------:R-:W-:Y:S02]  /*10ff0*/  @!P3 LEA.HI R2, R2, R2, RZ, 0x1 ;  /* 0x000000020202b211 */ /* 0x000fe400078f08ff */
[----:B------:R-:W-:Y:S01]  /*11000*/  @!P4 LEA.HI R17, R17, R17, RZ, 0x1 ;  /* 0x000000111111c211 */ /* 0x000fe200078f08ff */
[----:B------:R1:W-:Y:S01]  /*11010*/  @!P1 ST.E.64 desc[UR36][R8.64], R94 ;  /* 0x0000005e08009985 */ /* 0x0003e2000c101b24 */
[----:B------:R-:W-:Y:S02]  /*11020*/  @!P5 LEA.HI R19, R19, R19, RZ, 0x1 ;  /* 0x000000131313d211 */ /* 0x000fe400078f08ff */
[----:B---3--:R-:W-:Y:S02]  /*11030*/  @!P3 LOP3.LUT R13, R2, 0xfffffffe, RZ, 0xc0, !PT ;  /* 0xfffffffe020db812 */ /* 0x008fe400078ec0ff */
[----:B------:R-:W-:Y:S01]  /*11040*/  @!P4 LOP3.LUT R17, R17, 0xfffffffe, RZ, 0xc0, !PT ;  /* 0xfffffffe1111c812 */ /* 0x000fe200078ec0ff */
[----:B0-----:R-:W-:Y:S01]  /*11050*/  @!P2 IMAD.WIDE R6, R11, 0x4, R4 ;  /* 0x000000040b06a825 */ /* 0x001fe200078e0204 */
[----:B------:R-:W-:-:S02]  /*11060*/  @!P5 LOP3.LUT R19, R19, 0xfffffffe, RZ, 0xc0, !PT ;  /* 0xfffffffe1313d812 */ /* 0x000fc400078ec0ff */
[----:B------:R-:W-:Y:S01]  /*11070*/  @!P6 LOP3.LUT R15, R20, 0xfffffffe, RZ, 0xc0, !PT ;  /* 0xfffffffe140fe812 */ /* 0x000fe200078ec0ff */
[--C-:B------:R-:W-:Y:S01]  /*11080*/  @!P4 IMAD.WIDE R10, R17, 0x4, R4.reuse ;  /* 0x00000004110ac825 */ /* 0x100fe200078e0204 */
[----:B------:R0:W-:Y:S01]  /*11090*/  @!P2 ST.E.64 desc[UR36][R6.64], R98 ;  /* 0x000000620600a985 */ /* 0x0001e2000c101b24 */
[----:B------:R-:W-:Y:S02]  /*110a0*/  ISETP.GE.AND P0, PT, R3, UR4, PT ;  /* 0x0000000403007c0c */ /* 0x000fe4000bf06270 */
[----:B-1----:R-:W-:-:S04]  /*110b0*/  @!P3 IMAD.WIDE R8, R13, 0x4, R4 ;  /* 0x000000040d08b825 */ /* 0x002fc800078e0204 */
[--C-:B------:R-:W-:Y:S01]  /*110c0*/  @!P5 IMAD.WIDE R12, R19, 0x4, R4.reuse ;  /* 0x00000004130cd825 */ /* 0x100fe200078e0204 */
[----:B------:R0:W-:Y:S03]  /*110d0*/  @!P3 ST.E.64 desc[UR36][R8.64], R102 ;  /* 0x000000660800b985 */ /* 0x0001e6000c101b24 */
[----:B------:R-:W-:Y:S01]  /*110e0*/  @!P6 IMAD.WIDE R14, R15, 0x4, R4 ;  /* 0x000000040f0ee825 */ /* 0x000fe200078e0204 */
[----:B------:R0:W-:Y:S04]  /*110f0*/  @!P4 ST.E.64 desc[UR36][R10.64], R106 ;  /* 0x0000006a0a00c985 */ /* 0x0001e8000c101b24 */
        /* <DEDUP_REMOVED lines=8> */
.L_x_1057:
[----:B------:R-:W0:Y:S02]  /*11180*/  S2R R0, SR_TID.X ;  /* 0x0000000000007919 */ /* 0x000e240000002100 */
[----:B0-----:R-:W-:-:S05]  /*11190*/  VIADD R2, R0, 0xffffff80 ;  /* 0xffffff8000027836 */ /* 0x001fca0000000000 */
        /* <DEDUP_REMOVED lines=10> */
[----:B------:R-:W2:Y:S01]  /*11240*/  LDL R4, [R1] ;  /* 0x0000000001047983 */ /* 0x000ea20000100800 */
[----:B------:R-:W-:Y:S01]  /*11250*/  ISETP.NE.AND P0, PT, R6, 0x1, PT ;  /* 0x000000010600780c */ /* 0x000fe20003f05270 */
[----:B------:R-:W-:Y:S01]  /*11260*/  S2UR UR7, SR_CTAID.Z ;  /* 0x00000000000779c3 */ /* 0x000fe20000002700 */
[----:B------:R-:W-:Y:S01]  /*11270*/  ULDC.64 UR8, c[0x0][0xbd0] ;  /* 0x0002f40000087ab9 */ /* 0x000fe20000000a00 */
[----:B------:R-:W-:-:S06]  /*11280*/  IMAD.MOV.U32 R5, RZ, RZ, R0 ;  /* 0x000000ffff057224 */ /* 0x000fcc00078e0000 */
[----:B------:R-:W0:Y:S08]  /*11290*/  LDC.64 R10, c[0x0][0xbd8] ;  /* 0x0002f600ff0a7b82 */ /* 0x000e300000000a00 */
[----:B------:R-:W1:Y:S08]  /*112a0*/  @P0 LDC R7, c[0x0][0xbec] ;  /* 0x0002fb00ff070b82 */ /* 0x000e700000000800 */
[----:B------:R-:W3:Y:S08]  /*112b0*/  @P0 LDC R9, c[0x0][0xbf0] ;  /* 0x0002fc00ff090b82 */ /* 0x000ef00000000800 */
[----:B------:R-:W4:Y:S08]  /*112c0*/  S2UR UR10, SR_CTAID.Y ;  /* 0x00000000000a79c3 */ /* 0x000f300000002600 */
[----:B------:R-:W4:Y:S01]  /*112d0*/  LDC R8, c[0x0][0xc50] ;  /* 0x00031400ff087b82 */ /* 0x000f220000000800 */
[----:B--2---:R-:W-:Y:S01]  /*112e0*/  R2UR UR11, R4 ;  /* 0x00000000040b72ca */ /* 0x004fe200000e0000 */
[----:B-1----:R-:W-:-:S05]  /*112f0*/  @P0 IMAD.HI.U32 R4, R0, R7, RZ ;  /* 0x0000000700040227 */ /* 0x002fca00078e00ff */
[----:B---3--:R-:W-:-:S07]  /*11300*/  @P0 SHF.R.U32.HI R5, RZ, R9, R4 ;  /* 0x00000009ff050219 */ /* 0x008fce0000011604 */
[----:B------:R-:W-:Y:S02]  /*11310*/  USHF.R.S32.HI UR6, URZ, 0x1f, UR11 ;  /* 0x0000001f3f067899 */ /* 0x000fe4000801140b */
[----:B------:R-:W-:Y:S01]  /*11320*/  IMAD R7, RZ, RZ, -UR11 ;  /* 0x8000000bff077e24 */ /* 0x000fe2000f8e02ff */
[----:B------:R-:W-:Y:S02]  /*11330*/  UIMAD.WIDE.U32 UR4, UR11, UR8, URZ ;  /* 0x000000080b0472a5 */ /* 0x000fe4000f8e003f */
[----:B------:R-:W-:Y:S01]  /*11340*/  UIMAD UR6, UR6, UR8, URZ ;  /* 0x00000008060672a4 */ /* 0x000fe2000f8e023f */
[----:B----4-:R-:W-:Y:S01]  /*11350*/  IMAD R9, R8, R7, UR10 ;  /* 0x0000000a08097e24 */ /* 0x010fe2000f8e0207 */
[----:B------:R-:W-:Y:S01]  /*11360*/  USHF.R.S32.HI UR8, URZ, 0x1f, UR7 ;  /* 0x0000001f3f087899 */ /* 0x000fe20008011407 */
[----:B------:R-:W-:Y:S01]  /*11370*/  IMAD.MOV R7, RZ, RZ, -R5 ;  /* 0x000000ffff077224 */ /* 0x000fe200078e0a05 */
[----:B------:R-:W-:Y:S01]  /*11380*/  UIMAD UR6, UR11, UR9, UR6 ;  /* 0x000000090b0672a4 */ /* 0x000fe2000f8e0206 */
[----:B------:R-:W-:Y:S01]  /*11390*/  IMAD.U32 R3, RZ, RZ, UR5 ;  /* 0x00000005ff037e24 */ /* 0x000fe2000f8e00ff */
[----:B------:R-:W-:Y:S01]  /*113a0*/  SHF.R.S32.HI R4, RZ, 0x1f, R9 ;  /* 0x0000001fff047819 */ /* 0x000fe20000011409 */
[----:B------:R-:W-:Y:S01]  /*113b0*/  IMAD.U32 R2, RZ, RZ, UR4 ;  /* 0x00000004ff027e24 */ /* 0x000fe2000f8e00ff */
[----:B------:R-:W-:Y:S01]  /*113c0*/  UIADD3 UR6, UR5, UR6, URZ ;  /* 0x0000000605067290 */ /* 0x000fe2000fffe03f */
[----:B0-----:R-:W-:-:S02]  /*113d0*/  IMAD R12, R10, UR8, RZ ;  /* 0x000000080a0c7c24 */ /* 0x001fc4000f8e02ff */
[----:B------:R-:W-:Y:S01]  /*113e0*/  ULDC.64 UR4, c[0x0][0xbe0] ;  /* 0x0002f80000047ab9 */ /* 0x000fe20000000a00 */
[----:B------:R-:W-:Y:S02]  /*113f0*/  IMAD R7, R6, R7, R0 ;  /* 0x0000000706077224 */ /* 0x000fe400078e0200 */
[----:B------:R-:W-:Y:S02]  /*11400*/  IMAD.U32 R3, RZ, RZ, UR6 ;  /* 0x00000006ff037e24 */ /* 0x000fe4000f8e00ff */
[----:B------:R-:W-:Y:S01]  /*11410*/  IMAD R11, R11, UR7, R12 ;  /* 0x000000070b0b7c24 */ /* 0x000fe2000f8e020c */
[----:B------:R-:W-:Y:S01]  /*11420*/  SHF.R.S32.HI R0, RZ, 0x1f, R7 ;  /* 0x0000001fff007819 */ /* 0x000fe20000011407 */
[----:B------:R-:W-:-:S04]  /*11430*/  IMAD.WIDE.U32 R2, R10, UR7, R2 ;  /* 0x000000070a027c25 */ /* 0x000fc8000f8e0002 */
[----:B------:R-:W-:Y:S02]  /*11440*/  IMAD.IADD R3, R11, 0x1, R3 ;  /* 0x000000010b037824 */ /* 0x000fe400078e0203 */
[----:B------:R-:W-:Y:S02]  /*11450*/  IMAD R4, R4, UR4, RZ ;  /* 0x0000000404047c24 */ /* 0x000fe4000f8e02ff */
[----:B------:R-:W-:-:S04]  /*11460*/  IMAD.WIDE.U32 R2, R9, UR4, R2 ;  /* 0x0000000409027c25 */ /* 0x000fc8000f8e0002 */
[----:B------:R-:W-:Y:S01]  /*11470*/  IMAD R4, R9, UR5, R4 ;  /* 0x0000000509047c24 */ /* 0x000fe2000f8e0204 */
[----:B------:R-:W-:Y:S01]  /*11480*/  SHF.R.S32.HI R9, RZ, 0x1f, R5 ;  /* 0x0000001fff097819 */ /* 0x000fe20000011405 */
[----:B------:R-:W-:Y:S01]  /*11490*/  ULDC.64 UR4, c[0x0][0xbc8] ;  /* 0x0002f20000047ab9 */ /* 0x000fe20000000a00 */
[----:B------:R-:W-:Y:S01]  /*114a0*/  IADD3 R2, P0, R5, R2, RZ ;  /* 0x0000000205027210 */ /* 0x000fe20007f1e0ff */
[----:B------:R-:W-:-:S03]  /*114b0*/  IMAD R0, R0, UR4, RZ ;  /* 0x0000000400007c24 */ /* 0x000fc6000f8e02ff */
[----:B------:R-:W-:Y:S01]  /*114c0*/  IADD3.X R3, R9, R3, R4, P0, !PT ;  /* 0x0000000309037210 */ /* 0x000fe200007fe404 */
[C---:B------:R-:W-:Y:S02]  /*114d0*/  IMAD R5, R7.reuse, UR5, R0 ;  /* 0x0000000507057c24 */ /* 0x040fe4000f8e0200 */
[----:B------:R-:W-:Y:S01]  /*114e0*/  IMAD.WIDE.U32 R2, R7, UR4, R2 ;  /* 0x0000000407027c25 */ /* 0x000fe2000f8e0002 */
[----:B------:R-:W-:-:S04]  /*114f0*/  ULDC.64 UR4, c[0x0][0xba8] ;  /* 0x0002ea0000047ab9 */ /* 0x000fc80000000a00 */
[----:B------:R-:W-:Y:S02]  /*11500*/  IADD3 R3, R3, R5, RZ ;  /* 0x0000000503037210 */ /* 0x000fe40007ffe0ff */
[----:B------:R-:W-:-:S04]  /*11510*/  LEA R4, P0, R2, UR4, 0x2 ;  /* 0x0000000402047c11 */ /* 0x000fc8000f8010ff */
[----:B------:R-:W-:Y:S01]  /*11520*/  LEA.HI.X R5, R2, UR5, R3, 0x2, P0 ;  /* 0x0000000502057c11 */ /* 0x000fe200080f1403 */
[----:B------:R-:W-:-:S05]  /*11530*/  IMAD.MOV.U32 R3, RZ, RZ, -0x800000 ;  /* 0xff800000ff037424 */ /* 0x000fca00078e00ff */
[----:B------:R0:W-:Y:S01]  /*11540*/  STG.E desc[UR36][R4.64], R3 ;  /* 0x0000000304007986 */ /* 0x0001e2000c101924 */
[----:B------:R-:W-:Y:S05]  /*11550*/  BRA `(.L_x_970) ;  /* 0x0000004000047947 */ /* 0x000fea0003800000 */
.L_x_968:
        /* <DEDUP_REMOVED lines=18> */
.L_x_1060:
[----:B------:R-:W-:Y:S01]  /*11680*/  ULDC UR7, c[0x0][0xc50] ;  /* 0x0003140000077ab9 */ /* 0x000fe20000000800 */
[----:B------:R-:W-:Y:S01]  /*11690*/  UMOV UR41, UR6 ;  /* 0x0000000600297c82 */ /* 0x000fe20008000000 */
[----:B------:R-:W-:-:S11]  /*116a0*/  UISETP.NE.AND UP0, UPT, UR7, 0x1, UPT ;  /* 0x000000010700788c */ /* 0x000fd6000bf05270 */
[----:B------:R-:W-:Y:S01]  /*116b0*/  @UP0 ULDC UR4, c[0x0][0xc54] ;  /* 0x0003150000040ab9 */ /* 0x000fe20000000800 */
[----:B------:R-:W-:Y:S01]  /*116c0*/  @UP0 ULDC UR8, c[0x0][0xc58] ;  /* 0x0003160000080ab9 */ /* 0x000fe20000000800 */
[----:B------:R-:W-:-:S04]  /*116d0*/  UIMAD.WIDE.U32 UR4, UR6, UR4, URZ ;  /* 0x00000004060472a5 */ /* 0x000fc8000f8e003f */
[----:B------:R-:W-:-:S12]  /*116e0*/  @UP0 USHF.R.U32.HI UR41, URZ, UR8, UR5 ;  /* 0x000000083f290299 */ /* 0x000fd80008011605 */
.L_x_1061:
[----:B------:R-:W-:Y:S01]  /*116f0*/  ISETP.GE.AND P0, PT, R26, RZ, PT ;  /* 0x000000ff1a00720c */ /* 0x000fe20003f06270 */
[----:B------:R-:W-:Y:S01]  /*11700*/  UIADD3 UR47, -UR41, URZ, URZ ;  /* 0x0000003f292f7290 */ /* 0x000fe2000fffe13f */
[----:B------:R-:W-:Y:S02]  /*11710*/  IMAD.MOV.U32 R28, RZ, RZ, 0x1 ;  /* 0x00000001ff1c7424 */ /* 0x000fe400078e00ff */
[----:B------:R-:W-:Y:S01]  /*11720*/  IMAD.MOV.U32 R0, RZ, RZ, RZ ;  /* 0x000000ffff007224 */ /* 0x000fe200078e00ff */
[----:B------:R-:W-:Y:S01]  /*11730*/  UIMAD UR47, UR7, UR47, UR6 ;  /* 0x0000002f072f72a4 */ /* 0x000fe2000f8e0206 */
[----:B------:R-:W-:-:S07]  /*11740*/  IMAD.MOV.U32 R6, RZ, RZ, 0x1 ;  /* 0x00000001ff067424 */ /* 0x000fce00078e00ff */
[----:B------:R-:W-:Y:S05]  /*11750*/  @!P0 BRA `(.L_x_1062) ;  /* 0x0000003800bc8947 */ /* 0x000fea0003800000 */
[----:B------:R-:W0:Y:S01]  /*11760*/  LDC.64 R2, c[0x0][0xa28] ;  /* 0x00028a00ff027b82 */ /* 0x000e220000000a00 */
[----:B------:R-:W-:Y:S01]  /*11770*/  IMAD.MOV.U32 R22, RZ, RZ, RZ ;  /* 0x000000ffff167224 */ /* 0x000fe200078e00ff */
[----:B------:R-:W-:Y:S01]  /*11780*/  ULDC UR4, c[0x0][0x448] ;  /* 0x0001120000047ab9 */ /* 0x000fe20000000800 */
[----:B------:R-:W-:Y:S01]  /*11790*/  ULDC UR6, c[0x0][0x2f0] ;  /* 0x0000bc0000067ab9 */ /* 0x000fe20000000800 */
[----:B------:R-:W-:Y:S01]  /*117a0*/  ULDC UR10, c[0x0][0x288] ;  /* 0x0000a200000a7ab9 */ /* 0x000fe20000000800 */
[----:B0-----:R-:W-:-:S04]  /*117b0*/  ISETP.NE.U32.AND P0, PT, R2, RZ, PT ;  /* 0x000000ff0200720c */ /* 0x001fc80003f05070 */
[----:B------:R-:W-:-:S13]  /*117c0*/  ISETP.NE.AND.EX P0, PT, R3, RZ, PT, P0 ;  /* 0x000000ff0300720c */ /* 0x000fda0003f05300 */
[----:B------:R-:W0:Y:S02]  /*117d0*/  @P0 LDC.64 R2, c[0x0][0xa28] ;  /* 0x00028a00ff020b82 */ /* 0x000e240000000a00 */
[----:B0-----:R-:W-:-:S05]  /*117e0*/  @P0 IMAD.WIDE R2, R26, 0x4, R2 ;  /* 0x000000041a020825 */ /* 0x001fca00078e0202 */
[----:B------:R0:W5:Y:S01]  /*117f0*/  @P0 LDG.E R22, desc[UR36][R2.64] ;  /* 0x0000002402160981 */ /* 0x000162000c1e1900 */
[----:B------:R-:W1:Y:S01]  /*11800*/  S2UR UR42, SR_CTAID.X ;  /* 0x00000000002a79c3 */ /* 0x000e620000002500 */
[----:B------:R-:W-:-:S03]  /*11810*/  UISETP.NE.AND UP1, UPT, UR4, 0x1, UPT ;  /* 0x000000010400788c */ /* 0x000fc6000bf25270 */
[----:B------:R-:W-:Y:S01]  /*11820*/  ULDC.64 UR4, c[0x0][0x418] ;  /* 0x0001060000047ab9 */ /* 0x000fe20000000a00 */
[----:B------:R-:W-:Y:S02]  /*11830*/  UP2UR UR50, UPR, URZ, 0x2 ;  /* 0x000000023f327883 */ /* 0x000fe40008000000 */
[----:B------:R-:W-:-:S03]  /*11840*/  UISETP.NE.U32.AND UP0, UPT, UR4, URZ, UPT ;  /* 0x0000003f0400728c */ /* 0x000fc6000bf05070 */
[----:B------:R-:W-:Y:S01]  /*11850*/  ULDC UR4, c[0x0][0x424] ;  /* 0x0001090000047ab9 */ /* 0x000fe20000000800 */
[----:B------:R-:W-:Y:S01]  /*11860*/  UISETP.NE.AND.EX UP0, UPT, UR5, URZ, UPT, UP0 ;  /* 0x0000003f0500728c */ /* 0x000fe2000bf05300 */
[----:B------:R-:W-:Y:S02]  /*11870*/  @UP1 ULDC UR9, c[0x0][0x450] ;  /* 0x0001140000091ab9 */ /* 0x000fe40000000800 */
[----:B------:R-:W-:Y:S01]  /*11880*/  @UP1 ULDC UR5, c[0x0][0x44c] ;  /* 0x0001130000051ab9 */ /* 0x000fe20000000800 */
[----:B------:R-:W-:-:S04]  /*11890*/  USEL UR43, UR4, 0x1, UP0 ;  /* 0x00000001042b7887 */ /* 0x000fc80008000000 */
[----:B------:R-:W-:Y:S02]  /*118a0*/  UIMAD UR7, UR43, UR6, 0x5f ;  /* 0x0000005f2b0774a4 */ /* 0x000fe4000f8e0206 */
[----:B------:R-:W-:Y:S02]  /*118b0*/  UIMAD UR43, UR43, UR6, URZ ;  /* 0x000000062b2b72a4 */ /* 0x000fe4000f8e023f */
[----:B------:R-:W-:Y:S02]  /*118c0*/  UIMAD.WIDE UR6, UR7, 0x2aaaaaab, URZ ;  /* 0x2aaaaaab070678a5 */ /* 0x000fe4000f8e023f */
[----:B-1----:R-:W-:Y:S02]  /*118d0*/  USHF.L.U32 UR42, UR42, 0x7, URZ ;  /* 0x000000072a2a7899 */ /* 0x002fe4000800063f */
[----:B------:R-:W-:Y:S02]  /*118e0*/  USHF.R.U32.HI UR44, URZ, 0x1f, UR7 ;  /* 0x0000001f3f2c7899 */ /* 0x000fe40008011607 */
[----:B------:R-:W-:-:S02]  /*118f0*/  UIADD3 UR8, UR42, 0x7f, URZ ;  /* 0x0000007f2a087890 */ /* 0x000fc4000fffe03f */
[----:B------:R-:W-:Y:S02]  /*11900*/  ULEA.HI.SX32 UR44, UR7, UR44, 0x1c ;  /* 0x0000002c072c7291 */ /* 0x000fe4000f8fe23f */
[----:B------:R-:W-:-:S04]  /*11910*/  UIMAD.WIDE.U32 UR4, UR8, UR5, URZ ;  /* 0x00000005080472a5 */ /* 0x000fc8000f8e003f */
[----:B------:R-:W-:Y:S02]  /*11920*/  @UP1 USHF.R.U32.HI UR8, URZ, UR9, UR5 ;  /* 0x000000093f081299 */ /* 0x000fe40008011605 */
[----:B------:R-:W-:Y:S01]  /*11930*/  UIADD3 UR9, UR43, 0x1, -UR10 ;  /* 0x000000012b097890 */ /* 0x000fe2000fffe80a */
[----:B------:R-:W-:Y:S02]  /*11940*/  ULDC.64 UR4, c[0x0][0x9e0] ;  /* 0x0002780000047ab9 */ /* 0x000fe40000000a00 */
[----:B------:R-:W-:Y:S02]  /*11950*/  UISETP.GE.AND UP0, UPT, UR5, 0x1, UPT ;  /* 0x000000010500788c */ /* 0x000fe4000bf06270 */
[----:B------:R-:W-:-:S04]  /*11960*/  UIADD3 UR9, UR9, UR8, URZ ;  /* 0x0000000809097290 */ /* 0x000fc8000fffe03f */
[----:B------:R-:W-:Y:S01]  /*11970*/  PLOP3.LUT P1, PT, PT, PT, UP0, 0x80, 0x0 ;  /* 0x000000000000781c */ /* 0x000fe20003f2f008 */
[----:B------:R-:W-:-:S12]  /*11980*/  UIADD3 UR4, UR9, UR4, URZ ;  /* 0x0000000409047290 */ /* 0x000fd8000fffe03f */
[----:B0-----:R-:W-:Y:S05]  /*11990*/  @!P1 BRA `(.L_x_1063) ;  /* 0x0000000000449947 */ /* 0x001fea0003800000 */
        /* <DEDUP_REMOVED lines=10> */
.L_x_1064:
[----:B------:R-:W-:-:S11]  /*11a40*/  UISETP.NE.AND UP0, UPT, UR5, 0x1, UPT ;  /* 0x000000010500788c */ /* 0x000fd6000bf05270 */
[----:B------:R-:W-:Y:S02]  /*11a50*/  @UP0 ULDC.64 UR12, c[0x0][0x9e8] ;  /* 0x00027a00000c0ab9 */ /* 0x000fe40000000a00 */
[----:B------:R-:W-:-:S04]  /*11a60*/  UIMAD.WIDE.U32 UR6, UR8, UR12, URZ ;  /* 0x0000000c080672a5 */ /* 0x000fc8000f8e003f */
[----:B------:R-:W-:-:S12]  /*11a70*/  @UP0 USHF.R.U32.HI UR8, URZ, UR13, UR7 ;  /* 0x0000000d3f080299 */ /* 0x000fd80008011607 */
.L_x_1065:
[----:B------:R-:W-:-:S04]  /*11a80*/  UIMAD UR8, UR8, UR5, UR5 ;  /* 0x00000005080872a4 */ /* 0x000fc8000f8e0205 */
[----:B------:R-:W-:-:S04]  /*11a90*/  UISETP.LT.AND UP0, UPT, UR4, UR8, UPT ;  /* 0x000000080400728c */ /* 0x000fc8000bf01270 */
[----:B------:R-:W-:-:S12]  /*11aa0*/  USEL UR4, UR4, UR8, UP0 ;  /* 0x0000000804047287 */ /* 0x000fd80008000000 */
.L_x_1063:
[----:B------:R-:W-:Y:S02]  /*11ab0*/  UISETP.NE.AND UP0, UPT, UR50, URZ, UPT ;  /* 0x0000003f3200728c */ /* 0x000fe4000bf05270 */
[----:B------:R-:W-:-:S03]  /*11ac0*/  UIADD3 UR6, UR4, 0x5f, URZ ;  /* 0x0000005f04067890 */ /* 0x000fc6000fffe03f */
[----:B------:R-:W-:Y:S01]  /*11ad0*/  UMOV UR4, UR42 ;  /* 0x0000002a00047c82 */ /* 0x000fe20008000000 */
[----:B------:R-:W-:-:S04]  /*11ae0*/  UIMAD.WIDE UR6, UR6, 0x2aaaaaab, URZ ;  /* 0x2aaaaaab060678a5 */ /* 0x000fc8000f8e023f */
[----:B------:R-:W-:Y:S01]  /*11af0*/  USHF.R.U32.HI UR45, URZ, 0x1f, UR7 ;  /* 0x0000001f3f2d7899 */ /* 0x000fe20008011607 */
[----:B------:R-:W-:Y:S02]  /*11b00*/  @UP0 ULDC UR8, c[0x0][0x44c] ;  /* 0x0001130000080ab9 */ /* 0x000fe40000000800 */
[----:B------:R-:W-:Y:S01]  /*11b10*/  @UP0 ULDC UR6, c[0x0][0x450] ;  /* 0x0001140000060ab9 */ /* 0x000fe20000000800 */
[----:B------:R-:W-:Y:S02]  /*11b20*/  UIMAD.WIDE.U32 UR8, UR42, UR8, URZ ;  /* 0x000000082a0872a5 */ /* 0x000fe4000f8e003f */
[----:B------:R-:W-:Y:S02]  /*11b30*/  ULEA.HI.SX32 UR45, UR7, UR45, 0x1c ;  /* 0x0000002d072d7291 */ /* 0x000fe4000f8fe23f */
[----:B------:R-:W-:Y:S02]  /*11b40*/  @UP0 USHF.R.U32.HI UR4, URZ, UR6, UR9 ;  /* 0x000000063f040299 */ /* 0x000fe40008011609 */
[----:B------:R-:W-:-:S02]  /*11b50*/  UISETP.LT.AND UP0, UPT, UR44, UR45, UPT ;  /* 0x0000002d2c00728c */ /* 0x000fc4000bf01270 */
[----:B------:R-:W-:Y:S01]  /*11b60*/  UIADD3 UR4, UR4, -UR10, UR43 ;  /* 0x8000000a04047290 */ /* 0x000fe2000fffe02b */
[----:B------:R-:W-:Y:S01]  /*11b70*/  ULDC UR8, c[0x0][0x9dc] ;  /* 0x0002770000087ab9 */ /* 0x000fe20000000800 */
[----:B------:R-:W-:Y:S02]  /*11b80*/  USEL UR12, UR44, UR45, UP0 ;  /* 0x0000002d2c0c7287 */ /* 0x000fe40008000000 */
[----:B------:R-:W-:Y:S01]  /*11b90*/  UIADD3 UR8, UR4, -UR8, URZ ;  /* 0x8000000804087290 */ /* 0x000fe2000fffe03f */
[----:B------:R-:W-:Y:S11]  /*11ba0*/  @!P1 BRA `(.L_x_1066) ;  /* 0x0000000000449947 */ /* 0x000ff60003800000 */
        /* <DEDUP_REMOVED lines=10> */
.L_x_1067:
[----:B------:R-:W-:-:S11]  /*11c50*/  UISETP.NE.AND UP0, UPT, UR5, 0x1, UPT ;  /* 0x000000010500788c */ /* 0x000fd6000bf05270 */
[----:B------:R-:W-:Y:S02]  /*11c60*/  @UP0 ULDC.64 UR10, c[0x0][0x9e8] ;  /* 0x00027a00000a0ab9 */ /* 0x000fe40000000a00 */
[----:B------:R-:W-:-:S04]  /*11c70*/  UIMAD.WIDE.U32 UR6, UR4, UR10, URZ ;  /* 0x0000000a040672a5 */ /* 0x000fc8000f8e003f */
[----:B------:R-:W-:-:S12]  /*11c80*/  @UP0 USHF.R.U32.HI UR4, URZ, UR11, UR7 ;  /* 0x0000000b3f040299 */ /* 0x000fd80008011607 */
.L_x_1068:
[----:B------:R-:W-:-:S04]  /*11c90*/  UIMAD UR4, UR4, UR5, URZ ;  /* 0x00000005040472a4 */ /* 0x000fc8000f8e023f */
[----:B------:R-:W-:-:S04]  /*11ca0*/  UISETP.LT.AND UP0, UPT, UR8, UR4, UPT ;  /* 0x000000040800728c */ /* 0x000fc8000bf01270 */
[----:B------:R-:W-:-:S12]  /*11cb0*/  USEL UR8, UR8, UR4, !UP0 ;  /* 0x0000000408087287 */ /* 0x000fd8000c000000 */
.L_x_1066:
[----:B------:R-:W-:Y:S02]  /*11cc0*/  UIMAD.WIDE UR4, UR8, 0x2aaaaaab, URZ ;  /* 0x2aaaaaab080478a5 */ /* 0x000fe4000f8e023f */
[----:B------:R-:W-:Y:S02]  /*11cd0*/  USHF.R.U32.HI UR9, URZ, 0x10, UR47 ;  /* 0x000000103f097899 */ /* 0x000fe4000801162f */
[----:B------:R-:W-:Y:S02]  /*11ce0*/  USHF.R.U32.HI UR4, URZ, 0x1f, UR5 ;  /* 0x0000001f3f047899 */ /* 0x000fe40008011605 */
[----:B------:R-:W-:Y:S02]  /*11cf0*/  ULOP3.LUT UR47, UR47, 0xffff, URZ, 0xc0, !UPT ;  /* 0x0000ffff2f2f7892 */ /* 0x000fe4000f8ec03f */
[----:B------:R-:W-:Y:S01]  /*11d00*/  ULEA.HI.SX32 UR4, UR5, UR4, 0x1c ;  /* 0x0000000405047291 */ /* 0x000fe2000f8fe23f */
[----:B------:R-:W-:-:S03]  /*11d10*/  UMOV UR40, URZ ;  /* 0x0000003f00287c82 */ /* 0x000fc60008000000 */
[----:B------:R-:W-:-:S04]  /*11d20*/  UISETP.LT.AND UP0, UPT, URZ, UR4, UPT ;  /* 0x000000043f00728c */ /* 0x000fc8000bf01270 */
[----:B------:R-:W-:Y:S02]  /*11d30*/  USEL UR46, URZ, UR4, !UP0 ;  /* 0x000000043f2e7287 */ /* 0x000fe4000c000000 */
[----:B------:R-:W-:Y:S02]  /*11d40*/  UISETP.NE.AND UP0, UPT, UR9, URZ, UPT ;  /* 0x0000003f0900728c */ /* 0x000fe4000bf05270 */
[----:B------:R-:W-:-:S06]  /*11d50*/  UISETP.GT.AND UP1, UPT, UR12, UR46, UPT ;  /* 0x0000002e0c00728c */ /* 0x000fcc000bf24270 */
[----:B------:R-:W-:-:S03]  /*11d60*/  PLOP3.LUT P0, PT, PT, PT, UP1, 0x80, 0x0 ;  /* 0x000000000000781c */ /* 0x000fc60003f0f018 */
[----:B------:R-:W-:-:S10]  /*11d70*/  @!UP0 ULDC UR9, c[0x0][0x9f0] ;  /* 0x00027c0000098ab9 */ /* 0x000fd40000000800 */
[----:B------:R-:W-:Y:S05]  /*11d80*/  @!P0 BRA `(.L_x_1069) ;  /* 0x00000000007c8947 */ /* 0x000fea0003800000 */
[----:B------:R-:W-:Y:S01]  /*11d90*/  IABS R0, UR9 ;  /* 0x0000000900007c13 */ /* 0x000fe20008000000 */
[----:B------:R-:W-:Y:S02]  /*11da0*/  UIADD3 UR4, UR9, -0x1, UR12 ;  /* 0xffffffff09047890 */ /* 0x000fe4000fffe00c */
[----:B------:R-:W-:Y:S02]  /*11db0*/  IABS R4, UR9 ;  /* 0x0000000900047c13 */ /* 0x000fe40008000000 */
[----:B------:R-:W-:Y:S01]  /*11dc0*/  R2UR UR10, R0 ;  /* 0x00000000000a72ca */ /* 0x000fe200000e0000 */
[----:B------:R-:W-:-:S03]  /*11dd0*/  UIADD3 UR6, -UR46, UR4, URZ ;  /* 0x000000042e067290 */ /* 0x000fc6000fffe13f */
[----:B------:R-:W-:-:S03]  /*11de0*/  UMOV UR4, URZ ;  /* 0x0000003f00047c82 */ /* 0x000fc60008000000 */
[----:B------:R-:W-:Y:S01]  /*11df0*/  IABS R3, UR6 ;  /* 0x0000000600037c13 */ /* 0x000fe20008000000 */
[----:B------:R-:W-:-:S03]  /*11e00*/  ULOP3.LUT UR6, UR6, UR9, URZ, 0x3c, !UPT ;  /* 0x0000000906067292 */ /* 0x000fc6000f8e3c3f */
[----:B------:R-:W-:Y:S02]  /*11e10*/  R2UR UR8, R3 ;  /* 0x00000000030872ca */ /* 0x000fe400000e0000 */
        /* <DEDUP_REMOVED lines=22> */
.L_x_1069:
[----:B------:R-:W-:Y:S02]  /*11f80*/  UIMAD UR51, UR47, UR40, UR46 ;  /* 0x000000282f3372a4 */ /* 0x000fe4000f8e022e */
[----:B------:R-:W-:Y:S01]  /*11f90*/  IMAD.U32 R0, RZ, RZ, UR40 ;  /* 0x00000028ff007e24 */ /* 0x000fe2000f8e00ff */
[----:B------:R-:W-:Y:S01]  /*11fa0*/  MOV R6, 0x1 ;  /* 0x0000000100067802 */ /* 0x000fe20000000f00 */
[----:B------:R-:W-:Y:S02]  /*11fb0*/  IMAD.MOV.U32 R28, RZ, RZ, 0x1 ;  /* 0x00000001ff1c7424 */ /* 0x000fe400078e00ff */
[----:B------:R-:W-:-:S05]  /*11fc0*/  IMAD.U32 R19, RZ, RZ, UR51 ;  /* 0x00000033ff137e24 */ /* 0x000fca000f8e00ff */
[----:B------:R-:W-:Y:S01]  /*11fd0*/  VIADDMNMX R19, R19, R0, UR12, PT ;  /* 0x0000000c13137e46 */ /* 0x000fe2000b800100 */
[----:B------:R-:W-:-:S03]  /*11fe0*/  IMAD.MOV.U32 R0, RZ, RZ, RZ ;  /* 0x000000ffff007224 */ /* 0x000fc600078e00ff */
[----:B------:R-:W-:-:S13]  /*11ff0*/  ISETP.GT.AND P0, PT, R19, UR51, PT ;  /* 0x0000003313007c0c */ /* 0x000fda000bf04270 */
        /* <DEDUP_REMOVED lines=11> */
[----:B------:R-:W-:Y:S02]  /*120b0*/  IMAD.U32 R4, RZ, RZ, UR4 ;  /* 0x00000004ff047e24 */ /* 0x000fe4000f8e00ff */
[----:B------:R-:W-:Y:S01]  /*120c0*/  IMAD.U32 R5, RZ, RZ, UR5 ;  /* 0x00000005ff057e24 */ /* 0x000fe2000f8e00ff */
[----:B------:R-:W0:Y:S01]  /*120d0*/  LDC.64 R2, c[0x4][R2] ;  /* 0x0100000002027b82 */ /* 0x000e220000000a00 */
[----:B------:R-:W-:Y:S01]  /*120e0*/  ULDC.64 UR4, c[0x4][0x8] ;  /* 0x0100020000047ab9 */ /* 0x000fe20000000a00 */
[----:B------:R-:W-:Y:S02]  /*120f0*/  IMAD.U32 R6, RZ, RZ, UR6 ;  /* 0x00000006ff067e24 */ /* 0x000fe4000f8e00ff */
[----:B------:R-:W-:-:S02]  /*12100*/  IMAD.U32 R7, RZ, RZ, UR7 ;  /* 0x00000007ff077e24 */ /* 0x000fc4000f8e00ff */
[----:B------:R-:W-:Y:S02]  /*12110*/  IMAD.U32 R10, RZ, RZ, UR4 ;  /* 0x00000004ff0a7e24 */ /* 0x000fe4000f8e00ff */
[----:B------:R-:W-:Y:S02]  /*12120*/  IMAD.U32 R11, RZ, RZ, UR5 ;  /* 0x00000005ff0b7e24 */ /* 0x000fe4000f8e00ff */
[----:B------:R-:W-:Y:S02]  /*12130*/  IMAD.MOV.U32 R8, RZ, RZ, 0x70 ;  /* 0x00000070ff087424 */ /* 0x000fe400078e00ff */
[----:B------:R-:W-:Y:S02]  /*12140*/  IMAD.MOV.U32 R12, RZ, RZ, 0x1 ;  /* 0x00000001ff0c7424 */ /* 0x000fe400078e00ff */
[----:B------:R-:W-:-:S07]  /*12150*/  IMAD.MOV.U32 R13, RZ, RZ, RZ ;  /* 0x000000ffff0d7224 */ /* 0x000fce00078e00ff */
[----:B------:R-:W-:-:S07]  /*12160*/  LEPC R20, `(.L_x_1070) ;  /* 0x000000001014794e */ /* 0x000fce0000000000 */
[----:B0----5:R-:W-:Y:S05]  /*12170*/  CALL.ABS.NOINC R2 ;  /* 0x0000000002007343 */ /* 0x021fea0003c00000 */
.L_x_1070:
        /* <DEDUP_REMOVED lines=19> */
[----:B-1---5:R-:W-:Y:S05]  /*122b0*/  CALL.ABS.NOINC R2 ;  /* 0x0000000002007343 */ /* 0x022fea0003c00000 */
.L_x_1072:
[----:B------:R0:W1:Y:S01]  /*122c0*/  LDC.64 R2, c[0x4][R16] ;  /* 0x0100000010027b82 */ /* 0x0000620000000a00 */
[----:B------:R-:W-:Y:S01]  /*122d0*/  ULDC.64 UR4, c[0x4][0x88] ;  /* 0x0100220000047ab9 */ /* 0x000fe20000000a00 */
[----:B------:R-:W-:Y:S01]  /*122e0*/  ULDC.64 UR6, c[0x4][0x90] ;  /* 0x0100240000067ab9 */ /* 0x000fe20000000a00 */
[----:B------:R-:W-:Y:S02]  /*122f0*/  IMAD.U32 R4, RZ, RZ, UR4 ;  /* 0x00000004ff047e24 */ /* 0x000fe4000f8e00ff */
[----:B------:R-:W-:Y:S01]  /*12300*/  IMAD.U32 R5, RZ, RZ, UR5 ;  /* 0x00000005ff057e24 */ /* 0x000fe2000f8e00ff */
[----:B------:R-:W-:Y:S01]  /*12310*/  ULDC.64 UR4, c[0x4][0x18] ;  /* 0x0100060000047ab9 */ /* 0x000fe20000000a00 */
[----:B------:R-:W-:Y:S01]  /*12320*/  IMAD.U32 R6, RZ, RZ, UR6 ;  /* 0x00000006ff067e24 */ /* 0x000fe2000f8e00ff */
[----:B------:R-:W-:Y:S01]  /*12330*/  MOV R11, UR5 ;  /* 0x00000005000b7c02 */ /* 0x000fe20008000f00 */
[----:B------:R-:W-:Y:S02]  /*12340*/  IMAD.U32 R7, RZ, RZ, UR7 ;  /* 0x00000007ff077e24 */ /* 0x000fe4000f8e00ff */
[----:B------:R-:W-:-:S02]  /*12350*/  IMAD.U32 R10, RZ, RZ, UR4 ;  /* 0x00000004ff0a7e24 */ /* 0x000fc4000f8e00ff */
[----:B------:R-:W-:Y:S02]  /*12360*/  IMAD.MOV.U32 R8, RZ, RZ, 0x70 ;  /* 0x00000070ff087424 */ /* 0x000fe400078e00ff */
[----:B------:R-:W-:Y:S02]  /*12370*/  IMAD.MOV.U32 R12, RZ, RZ, 0x1 ;  /* 0x00000001ff0c7424 */ /* 0x000fe400078e00ff */
[----:B0-----:R-:W-:-:S07]  /*12380*/  IMAD.MOV.U32 R13, RZ, RZ, RZ ;  /* 0x000000ffff0d7224 */ /* 0x001fce00078e00ff */
[----:B------:R-:W-:-:S07]  /*12390*/  LEPC R20, `(.L_x_1071) ;  /* 0x000000001014794e */ /* 0x000fce0000000000 */
[----:B-1----:R-:W-:Y:S05]  /*123a0*/  CALL.ABS.NOINC R2 ;  /* 0x0000000002007343 */ /* 0x002fea0003c00000 */
.L_x_1071:
[----:B------:R-:W0:Y:S01]  /*123b0*/  LDC.64 R2, c[0x0][0x9f8] ;  /* 0x00027e00ff027b82 */ /* 0x000e220000000a00 */
[----:B------:R-:W-:-:S07]  /*123c0*/  IMAD.MOV.U32 R36, RZ, RZ, R26 ;  /* 0x000000ffff247224 */ /* 0x000fce00078e001a */
[----:B------:R-:W1:Y:S01]  /*123d0*/  LDC R17, c[0x0][0x430] ;  /* 0x00010c00ff117b82 */ /* 0x000e620000000800 */
[C---:B------:R-:W-:Y:S01]  /*123e0*/  IMAD.SHL.U32 R24, R25.reuse, 0x10, RZ ;  /* 0x0000001019187824 */ /* 0x040fe200078e00ff */
[----:B------:R-:W-:Y:S01]  /*123f0*/  LOP3.LUT R8, R25, 0x7f, RZ, 0xc0, !PT ;  /* 0x0000007f19087812 */ /* 0x000fe200078ec0ff */
[----:B------:R-:W-:Y:S01]  /*12400*/  VIADD R31, R19, 0xffffffff ;  /* 0xffffffff131f7836 */ /* 0x000fe20000000000 */
[----:B------:R-:W-:Y:S01]  /*12410*/  LOP3.LUT R16, R16, 0xffffffdf, RZ, 0xc0, !PT ;  /* 0xffffffdf10107812 */ /* 0x000fe200078ec0ff */
[----:B------:R-:W-:Y:S01]  /*12420*/  ULDC UR4, c[0x0][0x2f4] ;  /* 0x0000bd0000047ab9 */ /* 0x000fe20000000800 */
[----:B0-----:R-:W-:-:S04]  /*12430*/  ISETP.NE.U32.AND P0, PT, R2, RZ, PT ;  /* 0x000000ff0200720c */ /* 0x001fc80003f05070 */
[----:B------:R-:W-:-:S13]  /*12440*/  ISETP.NE.AND.EX P0, PT, R3, RZ, PT, P0 ;  /* 0x000000ff0300720c */ /* 0x000fda0003f05300 */
[----:B------:R-:W0:Y:S02]  /*12450*/  @P0 LDC.64 R2, c[0x0][0x9f8] ;  /* 0x00027e00ff020b82 */ /* 0x000e240000000a00 */
[----:B0-----:R-:W-:-:S05]  /*12460*/  @P0 IMAD.WIDE R2, R26, 0x4, R2 ;  /* 0x000000041a020825 */ /* 0x001fca00078e0202 */
[----:B------:R0:W2:Y:S01]  /*12470*/  @P0 LDG.E R36, desc[UR36][R2.64] ;  /* 0x0000002402240981 */ /* 0x0000a2000c1e1900 */
[----:B------:R-:W-:Y:S02]  /*12480*/  LOP3.LUT R24, R24, 0x70, RZ, 0xc0, !PT ;  /* 0x0000007018187812 */ /* 0x000fe400078ec0ff */
[----:B------:R-:W-:Y:S02]  /*12490*/  SHF.R.U32.HI R0, RZ, 0x3, R8 ;  /* 0x00000003ff007819 */ /* 0x000fe40000011608 */
[----:B-1----:R-:W-:Y:S02]  /*124a0*/  ISETP.NE.AND P1, PT, R17, 0x1, PT ;  /* 0x000000011100780c */ /* 0x002fe40003f25270 */
[----:B------:R-:W-:-:S05]  /*124b0*/  LOP3.LUT R37, R24, R0, RZ, 0xfc, !PT ;  /* 0x0000000018257212 */ /* 0x000fca00078efcff */
[----:B------:R-:W-:-:S04]  /*124c0*/  IMAD R5, R31, 0x60, R37 ;  /* 0x000000601f057824 */ /* 0x000fc800078e0225 */
[C---:B-----5:R-:W-:Y:S01]  /*124d0*/  IMAD.IADD R10, R5.reuse, 0x1, R22 ;  /* 0x00000001050a7824 */ /* 0x060fe200078e0216 */
[----:B------:R-:W-:Y:S01]  /*124e0*/  ISETP.GE.AND P0, PT, R5, UR43, PT ;  /* 0x0000002b05007c0c */ /* 0x000fe2000bf06270 */
[----:B0-----:R-:W0:Y:S01]  /*124f0*/  @P1 LDC R3, c[0x0][0x434] ;  /* 0x00010d00ff031b82 */ /* 0x001e220000000800 */
[----:B------:R-:W-:Y:S01]  /*12500*/  @P1 LOP3.LUT R16, R16, 0x20, RZ, 0xfc, !PT ;  /* 0x0000002010101812 */ /* 0x000fe200078efcff */
[----:B------:R-:W-:Y:S01]  /*12510*/  IMAD.MOV.U32 R9, RZ, RZ, R10 ;  /* 0x000000ffff097224 */ /* 0x000fe200078e000a */
[----:B------:R-:W-:-:S05]  /*12520*/  ISETP.GT.U32.OR P0, PT, R37, 0x5f, P0 ;  /* 0x0000005f2500780c */ /* 0x000fca0000704470 */
[----:B------:R-:W1:Y:S08]  /*12530*/  @P1 LDC R11, c[0x0][0x438] ;  /* 0x00010e00ff0b1b82 */ /* 0x000e700000000800 */
[----:B------:R-:W3:Y:S08]  /*12540*/  @!P0 LDC.64 R6, c[0x0][0x428] ;  /* 0x00010a00ff068b82 */ /* 0x000ef00000000a00 */
[----:B------:R-:W4:Y:S01]  /*12550*/  @!P0 LDC.64 R4, c[0x0][0x418] ;  /* 0x00010600ff048b82 */ /* 0x000f220000000a00 */
[----:B0-----:R-:W-:-:S05]  /*12560*/  @P1 IMAD.HI.U32 R0, R10, R3, RZ ;  /* 0x000000030a001227 */ /* 0x001fca00078e00ff */
[----:B-1----:R-:W-:-:S04]  /*12570*/  @P1 SHF.R.U32.HI R9, RZ, R11, R0 ;  /* 0x0000000bff091219 */ /* 0x002fc80000011600 */
[--C-:B------:R-:W-:Y:S01]  /*12580*/  @!P0 SHF.R.S32.HI R3, RZ, 0x1f, R9.reuse ;  /* 0x0000001fff038819 */ /* 0x100fe20000011409 */
[----:B------:R-:W-:Y:S01]  /*12590*/  @!P0 IMAD.MOV.U32 R2, RZ, RZ, R9 ;  /* 0x000000ffff028224 */ /* 0x000fe200078e0009 */
[----:B------:R-:W-:Y:S01]  /*125a0*/  LOP3.LUT R16, R16, 0xfffffffb, RZ, 0xc0, !PT ;  /* 0xfffffffb10107812 */ /* 0x000fe200078ec0ff */
[----:B------:R-:W-:Y:S01]  /*125b0*/  UMOV UR5, 0xffffffff ;  /* 0xffffffff00057882 */ /* 0x000fe20000000000 */
[----:B--2---:R-:W-:Y:S01]  /*125c0*/  SHF.R.S32.HI R12, RZ, 0x1f, R36 ;  /* 0x0000001fff0c7819 */ /* 0x004fe20000011424 */
[----:B---3--:R-:W-:-:S04]  /*125d0*/  @!P0 IMAD.WIDE.U32 R2, R36, R6, R2 ;  /* 0x0000000624028225 */ /* 0x008fc800078e0002 */
[----:B------:R-:W-:Y:S01]  /*125e0*/  @!P0 IMAD R0, R12, R6, RZ ;  /* 0x000000060c008224 */ /* 0x000fe200078e02ff */
[----:B----4-:R-:W-:Y:S01]  /*125f0*/  @!P0 LEA R4, P1, R2, R4, 0x2 ;  /* 0x0000000402048211 */ /* 0x010fe200078210ff */
[----:B------:R0:W-:Y:S02]  /*12600*/  STL [R1], R12 ;  /* 0x0000000c01007387 */ /* 0x0001e40000100800 */
[----:B------:R-:W-:-:S04]  /*12610*/  @!P0 IMAD R7, R36, R7, R0 ;  /* 0x0000000724078224 */ /* 0x000fc800078e0200 */
[----:B------:R-:W-:-:S05]  /*12620*/  @!P0 IMAD.IADD R0, R3, 0x1, R7 ;  /* 0x0000000103008824 */ /* 0x000fca00078e0207 */
[----:B------:R-:W-:Y:S01]  /*12630*/  @!P0 LEA.HI.X R5, R2, R5, R0, 0x2, P1 ;  /* 0x0000000502058211 */ /* 0x000fe200008f1400 */
[----:B------:R-:W-:-:S06]  /*12640*/  IMAD.MOV.U32 R0, RZ, RZ, RZ ;  /* 0x000000ffff007224 */ /* 0x000fcc00078e00ff */
[----:B------:R1:W5:Y:S02]  /*12650*/  @!P0 LDG.E R0, desc[UR36][R4.64] ;  /* 0x0000002404008981 */ /* 0x000364000c1e1900 */
[----:B-1----:R-:W-:-:S04]  /*12660*/  SHF.L.U32 R4, R25, 0x3, RZ ;  /* 0x0000000319047819 */ /* 0x002fc800000006ff */
[----:B------:R-:W-:-:S04]  /*12670*/  LOP3.LUT R23, R4, 0x38, RZ, 0xc0, !PT ;  /* 0x0000003804177812 */ /* 0x000fc800078ec0ff */
[C---:B------:R-:W-:Y:S02]  /*12680*/  ISETP.GE.AND P2, PT, R23.reuse, UR4, PT ;  /* 0x0000000417007c0c */ /* 0x040fe4000bf46270 */
[C---:B------:R-:W-:Y:S02]  /*12690*/  LOP3.LUT R34, R23.reuse, 0x40, RZ, 0xfc, !PT ;  /* 0x0000004017227812 */ /* 0x040fe400078efcff */
[----:B------:R-:W-:Y:S02]  /*126a0*/  LOP3.LUT R33, R23, 0x80, RZ, 0xfc, !PT ;  /* 0x0000008017217812 */ /* 0x000fe400078efcff */
[----:B------:R-:W-:Y:S02]  /*126b0*/  ISETP.GE.AND P1, PT, R34, UR4, PT ;  /* 0x0000000422007c0c */ /* 0x000fe4000bf26270 */
[----:B------:R-:W-:-:S05]  /*126c0*/  ISETP.GE.AND P0, PT, R33, UR4, PT ;  /* 0x0000000421007c0c */ /* 0x000fca000bf06270 */
[----:B------:R-:W-:-:S04]  /*126d0*/  @P2 LOP3.LUT R16, R16, 0x4, RZ, 0xfc, !PT ;  /* 0x0000000410102812 */ /* 0x000fc800078efcff */
[----:B------:R-:W-:-:S04]  /*126e0*/  LOP3.LUT R16, R16, 0xfffffffe, RZ, 0xc0, !PT ;  /* 0xfffffffe10107812 */ /* 0x000fc800078ec0ff */
[----:B------:R-:W-:-:S04]  /*126f0*/  LOP3.LUT R16, R16, 0xfffffffd, RZ, 0xc0, !PT ;  /* 0xfffffffd10107812 */ /* 0x000fc800078ec0ff */
[----:B------:R-:W-:-:S04]  /*12700*/  @P1 LOP3.LUT R16, R16, 0x2, RZ, 0xfc, !PT ;  /* 0x0000000210101812 */ /* 0x000fc800078efcff */
[----:B------:R-:W-:Y:S01]  /*12710*/  @P0 LOP3.LUT R16, R16, 0x1, RZ, 0xfc, !PT ;  /* 0x0000000110100812 */ /* 0x000fe200078efcff */
[----:B0-----:R-:W-:Y:S06]  /*12720*/  BRA.DIV UR5, `(.L_x_1073) ;  /* 0x0000003205707947 */ /* 0x001fec000b800000 */
.L_x_1115:
[----:B------:R-:W2:Y:S01]  /*12730*/  LDL R2, [R1+0x4] ;  /* 0x0000040001027983 */ /* 0x000ea20000100800 */
[----:B------:R-:W-:Y:S01]  /*12740*/  ISETP.GT.U32.AND P1, PT, R37, 0x5f, PT ;  /* 0x0000005f2500780c */ /* 0x000fe20003f24070 */
[----:B------:R-:W-:Y:S01]  /*12750*/  IMAD.U32 R35, RZ, RZ, UR41 ;  /* 0x00000029ff237e24 */ /* 0x000fe2000f8e00ff */
[----:B------:R-:W-:Y:S01]  /*12760*/  LOP3.LUT R16, R16, 0xfffffff7, RZ, 0xc0, !PT ;  /* 0xfffffff710107812 */ /* 0x000fe200078ec0ff */
[----:B------:R-:W-:-:S03]  /*12770*/  IMAD.MOV R3, RZ, RZ, -R9 ;  /* 0x000000ffff037224 */ /* 0x000fc600078e0a09 */
[----:B------:R-:W-:Y:S01]  /*12780*/  SHF.R.S32.HI R35, RZ, 0x1f, R35 ;  /* 0x0000001fff237819 */ /* 0x000fe20000011423 */
[----:B------:R-:W-:-:S06]  /*12790*/  IMAD R10, R17, R3, R10 ;  /* 0x00000003110a7224 */ /* 0x000fcc00078e020a */
[----:B------:R-:W-:-:S04]  /*127a0*/  @P1 LOP3.LUT R16, R16, 0x8, RZ, 0xfc, !PT ;  /* 0x0000000810101812 */ /* 0x000fc800078efcff */
[----:B------:R-:W-:Y:S02]  /*127b0*/  LOP3.LUT R16, R16, 0xffffffef, RZ, 0xc0, !PT ;  /* 0xffffffef10107812 */ /* 0x000fe400078ec0ff */
[----:B--2---:R-:W-:-:S13]  /*127c0*/  R2UR UR4, R2 ;  /* 0x00000000020472ca */ /* 0x004fda00000e0000 */
[----:B------:R-:W-:-:S06]  /*127d0*/  ULOP3.LUT UR4, UR4, 0x2, URZ, 0xfc, !UPT ;  /* 0x0000000204047892 */ /* 0x000fcc000f8efc3f */
[----:B------:R-:W-:-:S05]  /*127e0*/  IMAD.U32 R2, RZ, RZ, UR4 ;  /* 0x00000004ff027e24 */ /* 0x000fca000f8e00ff */
[----:B------:R-:W-:-:S13]  /*127f0*/  ISETP.NE.AND P0, PT, R2, 0x3, PT ;  /* 0x000000030200780c */ /* 0x000fda0003f05270 */
[----:B------:R-:W-:Y:S01]  /*12800*/  @P0 LOP3.LUT R16, R16, 0x10, RZ, 0xfc, !PT ;  /* 0x0000001010100812 */ /* 0x000fe200078efcff */
[----:B------:R-:W-:Y:S06]  /*12810*/  @!P0 BRA `(.L_x_1074) ;  /* 0x0000000000048947 */ /* 0x000fec0003800000 */
[----:B------:R-:W-:Y:S01]  /*12820*/  BPT.TRAP 0x1 ;  /* 0x000000040000795c */ /* 0x000fe20000300000 */
.L_x_1074:
[----:B------:R-:W-:Y:S01]  /*12830*/  SHF.R.S32.HI R6, RZ, 0x1f, R10 ;  /* 0x0000001fff067819 */ /* 0x000fe2000001140a */
[----:B------:R-:W-:Y:S01]  /*12840*/  ULDC.64 UR4, c[0x0][0x328] ;  /* 0x0000ca0000047ab9 */ /* 0x000fe20000000a00 */
[----:B------:R-:W-:-:S03]  /*12850*/  R2UR UR6, R35 ;  /* 0x00000000230672ca */ /* 0x000fc600000e0000 */
        /* <DEDUP_REMOVED lines=11> */
[----:B------:R-:W-:Y:S01]  /*12910*/  IMAD.U32 R7, RZ, RZ, UR4 ;  /* 0x00000004ff077e24 */ /* 0x000fe2000f8e00ff */
[----:B------:R-:W-:-:S03]  /*12920*/  UIMAD UR4, UR6, UR4, URZ ;  /* 0x00000004060472a4 */ /* 0x000fc6000f8e023f */
[----:B------:R-:W-:Y:S01]  /*12930*/  IMAD.WIDE.U32 R2, R7, UR41, R2 ;  /* 0x0000002907027c25 */ /* 0x000fe2000f8e0002 */
[----:B------:R-:W-:Y:S01]  /*12940*/  UIMAD UR4, UR41, UR5, UR4 ;  /* 0x00000005290472a4 */ /* 0x000fe2000f8e0204 */
[----:B------:R-:W-:Y:S02]  /*12950*/  ULDC.64 UR6, c[0x0][0x318] ;  /* 0x0000c60000067ab9 */ /* 0x000fe40000000a00 */
[----:B------:R-:W-:-:S03]  /*12960*/  LEA R17, P0, R2, UR6, 0x1 ;  /* 0x0000000602117c11 */ /* 0x000fc6000f8008ff */
[----:B------:R-:W-:-:S05]  /*12970*/  VIADD R3, R3, UR4 ;  /* 0x0000000403037c36 */ /* 0x000fca0008000000 */
[----:B------:R-:W-:Y:S01]  /*12980*/  LEA.HI.X R18, R2, UR7, R3, 0x1, P0 ;  /* 0x0000000702127c11 */ /* 0x000fe200080f0c03 */
[----:B------:R-:W-:-:S05]  /*12990*/  IMAD.MOV.U32 R2, RZ, RZ, 0x1 ;  /* 0x00000001ff027424 */ /* 0x000fca00078e00ff */
[----:B------:R-:W-:-:S04]  /*129a0*/  SHF.L.U32 R2, R2, 0x1f, RZ ;  /* 0x0000001f02027819 */ /* 0x000fc800000006ff */
[----:B------:R-:W0:Y:S02]  /*129b0*/  SYNCS.PHASECHK.TRANS64.TRYWAIT P0, [UR48+0x30840], R2 ;  /* 0x03084002ff0075a7 */ /* 0x000e240008000170 */
[----:B0-----:R-:W-:Y:S05]  /*129c0*/  @!P0 BRA `(.L_x_1075) ;  /* 0x0000002c00e88947 */ /* 0x001fea0003800000 */
.L_x_1116:
[----:B------:R-:W-:Y:S01]  /*129d0*/  ULDC.64 UR4, c[0x0][0x300] ;  /* 0x0000c00000047ab9 */ /* 0x000fe20000000a00 */
[----:B------:R-:W-:Y:S01]  /*129e0*/  R2UR UR6, R35 ;  /* 0x00000000230672ca */ /* 0x000fe200000e0000 */
[----:B0-----:R-:W-:Y:S01]  /*129f0*/  IMAD R3, R6, UR4, RZ ;  /* 0x0000000406037c24 */ /* 0x001fe2000f8e02ff */
[----:B------:R-:W-:Y:S01]  /*12a00*/  SHF.R.U32.HI R27, RZ, 0x3, R8 ;  /* 0x00000003ff1b7819 */ /* 0x000fe20000011608 */
[----:B------:R-:W-:Y:S01]  /*12a10*/  IMAD.MOV.U32 R6, RZ, RZ, -0x60 ;  /* 0xffffffa0ff067424 */ /* 0x000fe200078e00ff */
[----:B------:R-:W-:Y:S01]  /*12a20*/  LOP3.LUT P3, RZ, R16, 0x4, RZ, 0xc0, !PT ;  /* 0x0000000410ff7812 */ /* 0x000fe2000786c0ff */
[----:B------:R-:W-:Y:S01]  /*12a30*/  IMAD R7, R10, UR5, R3 ;  /* 0x000000050a077c24 */ /* 0x000fe2000f8e0203 */
[----:B------:R-:W-:Y:S01]  /*12a40*/  LOP3.LUT P2, RZ, R16, 0x2, RZ, 0xc0, !PT ;  /* 0x0000000210ff7812 */ /* 0x000fe2000784c0ff */
[----:B------:R-:W-:Y:S01]  /*12a50*/  IMAD.WIDE.U32 R2, R10, UR4, RZ ;  /* 0x000000040a027c25 */ /* 0x000fe2000f8e00ff */
[----:B------:R-:W-:Y:S01]  /*12a60*/  ULDC.64 UR4, c[0x0][0x310] ;  /* 0x0000c40000047ab9 */ /* 0x000fe20000000a00 */
[----:B------:R-:W-:-:S02]  /*12a70*/  LOP3.LUT P1, RZ, R16, 0x1, RZ, 0xc0, !PT ;  /* 0x0000000110ff7812 */ /* 0x000fc4000782c0ff */
[----:B------:R-:W-:Y:S02]  /*12a80*/  IMAD.IADD R3, R3, 0x1, R7 ;  /* 0x0000000103037824 */ /* 0x000fe400078e0207 */
[----:B------:R-:W-:Y:S02]  /*12a90*/  IMAD R5, R5, UR4, RZ ;  /* 0x0000000405057c24 */ /* 0x000fe4000f8e02ff */
[----:B------:R-:W-:-:S04]  /*12aa0*/  IMAD.WIDE.U32 R2, R0, UR4, R2 ;  /* 0x0000000400027c25 */ /* 0x000fc8000f8e0002 */
[----:B------:R-:W-:Y:S01]  /*12ab0*/  IMAD R5, R0, UR5, R5 ;  /* 0x0000000500057c24 */ /* 0x000fe2000f8e0205 */
[----:B------:R-:W-:Y:S01]  /*12ac0*/  ULDC.64 UR4, c[0x0][0x308] ;  /* 0x0000c20000047ab9 */ /* 0x000fe20000000a00 */
[----:B------:R-:W-:Y:S02]  /*12ad0*/  IMAD R6, R31, R6, UR43 ;  /* 0x0000002b1f067e24 */ /* 0x000fe4000f8e0206 */
[----:B------:R-:W-:Y:S02]  /*12ae0*/  IMAD.IADD R3, R3, 0x1, R5 ;  /* 0x0000000103037824 */ /* 0x000fe400078e0205 */
[----:B------:R-:W-:Y:S01]  /*12af0*/  IMAD.U32 R5, RZ, RZ, UR4 ;  /* 0x00000004ff057e24 */ /* 0x000fe2000f8e00ff */
[----:B------:R-:W-:Y:S01]  /*12b00*/  UIMAD UR4, UR6, UR4, URZ ;  /* 0x00000004060472a4 */ /* 0x000fe2000f8e023f */
[----:B------:R-:W-:Y:S02]  /*12b10*/  IMAD.IADD R6, R6, 0x1, -R27 ;  /* 0x0000000106067824 */ /* 0x000fe400078e0a1b */
[----:B------:R-:W-:Y:S01]  /*12b20*/  IMAD.WIDE.U32 R2, R5, UR41, R2 ;  /* 0x0000002905027c25 */ /* 0x000fe2000f8e0002 */
[----:B------:R-:W-:Y:S01]  /*12b30*/  UIMAD UR4, UR41, UR5, UR4 ;  /* 0x00000005290472a4 */ /* 0x000fe2000f8e0204 */
[----:B------:R-:W-:-:S02]  /*12b40*/  ULDC.64 UR6, c[0x0][0x2e8] ;  /* 0x0000ba0000067ab9 */ /* 0x000fc40000000a00 */
[----:B------:R-:W-:Y:S01]  /*12b50*/  IMAD.SHL.U32 R30, R8, 0x8, RZ ;  /* 0x00000008081e7824 */ /* 0x000fe200078e00ff */
[----:B------:R-:W-:Y:S02]  /*12b60*/  LEA R0, P0, R2, UR6, 0x1 ;  /* 0x0000000602007c11 */ /* 0x000fe4000f8008ff */
[----:B------:R-:W-:Y:S01]  /*12b70*/  IADD3 R7, R3, UR4, RZ ;  /* 0x0000000403077c10 */ /* 0x000fe2000fffe0ff */
[----:B------:R-:W-:Y:S01]  /*12b80*/  UMOV UR4, 0xffffffff ;  /* 0xffffffff00047882 */ /* 0x000fe20000000000 */
[----:B------:R-:W-:Y:S02]  /*12b90*/  LOP3.LUT R3, R4, 0x1c0, RZ, 0xc0, !PT ;  /* 0x000001c004037812 */ /* 0x000fe400078ec0ff */
[----:B------:R-:W-:Y:S02]  /*12ba0*/  LEA.HI.X R7, R2, UR7, R7, 0x1, P0 ;  /* 0x0000000702077c11 */ /* 0x000fe400080f0c07 */
[----:B------:R-:W-:Y:S02]  /*12bb0*/  LOP3.LUT R4, R3, 0x38, R4, 0xf8, !PT ;  /* 0x0000003803047812 */ /* 0x000fe400078ef804 */
[----:B------:R-:W-:-:S02]  /*12bc0*/  ISETP.GE.AND P0, PT, R6, 0x1, PT ;  /* 0x000000010600780c */ /* 0x000fc40003f06270 */
[----:B------:R-:W-:-:S04]  /*12bd0*/  LOP3.LUT R25, R4, 0x38, R25, 0x78, !PT ;  /* 0x0000003804197812 */ /* 0x000fc800078e7819 */
[----:B------:R-:W-:Y:S01]  /*12be0*/  LOP3.LUT R30, R25, 0x200, R30, 0xf8, !PT ;  /* 0x00000200191e7812 */ /* 0x000fe200078ef81e */
[----:B------:R-:W-:Y:S06]  /*12bf0*/  BRA.DIV UR4, `(.L_x_1076) ;  /* 0x0000002e04747947 */ /* 0x000fec000b800000 */
[----:B------:R-:W-:Y:S01]  /*12c00*/  SHFL.IDX PT, R3, R7, RZ, 0x181f ;  /* 0x00181fff07037589 */ /* 0x000fe200000e0000 */
[----:B------:R-:W-:-:S03]  /*12c10*/  @P0 LEA R9, R30, UR48, 0x1 ;  /* 0x000000301e090c11 */ /* 0x000fc6000f8e08ff */
[----:B------:R-:W0:Y:S04]  /*12c20*/  SHFL.IDX PT, R2, R0, RZ, 0x181f ;  /* 0x00181fff00027589 */ /* 0x000e2800000e0000 */
[----:B------:R-:W-:Y:S04]  /*12c30*/  SHFL.IDX PT, R5, R7, 0x1, 0x181f ;  /* 0x00381f0007057f89 */ /* 0x000fe800000e0000 */
[----:B------:R-:W-:Y:S04]  /*12c40*/  SHFL.IDX PT, R4, R0, 0x1, 0x181f ;  /* 0x00381f0000047f89 */ /* 0x000fe800000e0000 */
[----:B------:R-:W-:Y:S04]  /*12c50*/  SHFL.IDX PT, R8, R7, 0x2, 0x181f ;  /* 0x00581f0007087f89 */ /* 0x000fe800000e0000 */
[----:B------:R-:W1:Y:S04]  /*12c60*/  SHFL.IDX PT, R14, R0, 0x2, 0x181f ;  /* 0x00581f00000e7f89 */ /* 0x000e6800000e0000 */
[----:B------:R-:W2:Y:S01]  /*12c70*/  SHFL.IDX PT, R10, R0, 0x3, 0x181f ;  /* 0x00781f00000a7f89 */ /* 0x000ea200000e0000 */
[----:B0-----:R-:W-:-:S05]  /*12c80*/  @P0 IMAD.WIDE.U32 R2, R23, 0x2, R2 ;  /* 0x0000000217020825 */ /* 0x001fca00078e0002 */
[----:B------:R-:W-:Y:S04]  /*12c90*/  @P0 LDGSTS.E.BYPASS.LTC128B.128 [R9+0x1e400], desc[UR36][R2.64], !P3 ;  /* 0x1e40000002090fae */ /* 0x000fe8000d901d64 */
[----:B------:R-:W-:Y:S04]  /*12ca0*/  @P0 LDGSTS.E.BYPASS.LTC128B.128 [R9+0x21400], desc[UR36][R2.64+0x80], !P2 ;  /* 0x2140008002090fae */ /* 0x000fe8000d101d64 */
[----:B------:R0:W-:Y:S01]  /*12cb0*/  @P0 LDGSTS.E.BYPASS.LTC128B.128 [R9+0x24400], desc[UR36][R2.64+0x100], !P1 ;  /* 0x2440010002090fae */ /* 0x0001e2000c901d64 */
[----:B------:R-:W-:-:S03]  /*12cc0*/  ISETP.GE.AND P0, PT, R6, 0x11, PT ;  /* 0x000000110600780c */ /* 0x000fc60003f06270 */
[----:B0-----:R-:W0:Y:S01]  /*12cd0*/  SHFL.IDX PT, R9, R7, 0x3, 0x181f ;  /* 0x00781f0007097f89 */ /* 0x001e2200000e0000 */
[----:B-1----:R-:W-:-:S09]  /*12ce0*/  IMAD.MOV.U32 R2, RZ, RZ, R14 ;  /* 0x000000ffff027224 */ /* 0x002fd200078e000e */
[----:B------:R-:W-:Y:S01]  /*12cf0*/  @P0 LEA R21, R30, UR48, 0x1 ;  /* 0x000000301e150c11 */ /* 0x000fe2000f8e08ff */
[----:B------:R-:W-:Y:S01]  /*12d00*/  @P0 IMAD.WIDE.U32 R4, R23, 0x2, R4 ;  /* 0x0000000217040825 */ /* 0x000fe200078e0004 */
[----:B------:R-:W1:Y:S03]  /*12d10*/  SHFL.IDX PT, R14, R0, 0x4, 0x181f ;  /* 0x00981f00000e7f89 */ /* 0x000e6600000e0000 */
[----:B------:R-:W-:Y:S01]  /*12d20*/  IMAD.MOV.U32 R3, RZ, RZ, R8 ;  /* 0x000000ffff037224 */ /* 0x000fe200078e0008 */
[----:B------:R-:W-:Y:S04]  /*12d30*/  @P0 LDGSTS.E.BYPASS.LTC128B.128 [R21+0x1ec00], desc[UR36][R4.64], !P3 ;  /* 0x1ec0000004150fae */ /* 0x000fe8000d901d64 */
[----:B------:R-:W-:Y:S04]  /*12d40*/  @P0 LDGSTS.E.BYPASS.LTC128B.128 [R21+0x21c00], desc[UR36][R4.64+0x80], !P2 ;  /* 0x21c0008004150fae */ /* 0x000fe8000d101d64 */
[----:B------:R2:W-:Y:S01]  /*12d50*/  @P0 LDGSTS.E.BYPASS.LTC128B.128 [R21+0x24c00], desc[UR36][R4.64+0x100], !P1 ;  /* 0x24c0010004150fae */ /* 0x0005e2000c901d64 */
[----:B------:R-:W-:-:S03]  /*12d60*/  ISETP.GE.AND P0, PT, R6, 0x21, PT ;  /* 0x000000210600780c */ /* 0x000fc60003f06270 */
[----:B------:R-:W3:Y:S04]  /*12d70*/  SHFL.IDX PT, R8, R7, 0x4, 0x181f ;  /* 0x00981f0007087f89 */ /* 0x000ee800000e0000 */
[----:B------:R-:W4:Y:S01]  /*12d80*/  SHFL.IDX PT, R7, R7, 0x5, 0x181f ;  /* 0x00b81f0007077f89 */ /* 0x000f2200000e0000 */
[----:B--2---:R-:W-:-:S05]  /*12d90*/  IMAD.MOV.U32 R4, RZ, RZ, R10 ;  /* 0x000000ffff047224 */ /* 0x004fca00078e000a */
[----:B------:R-:W-:Y:S01]  /*12da0*/  @P0 IMAD.WIDE.U32 R2, R23, 0x2, R2 ;  /* 0x0000000217020825 */ /* 0x000fe200078e0002 */
[----:B------:R-:W-:-:S03]  /*12db0*/  @P0 LEA R25, R30, UR48, 0x1 ;  /* 0x000000301e190c11 */ /* 0x000fc6000f8e08ff */
[----:B0-----:R-:W-:Y:S02]  /*12dc0*/  IMAD.MOV.U32 R5, RZ, RZ, R9 ;  /* 0x000000ffff057224 */ /* 0x001fe400078e0009 */
[----:B------:R-:W-:Y:S04]  /*12dd0*/  @P0 LDGSTS.E.BYPASS.LTC128B.128 [R25+0x1f400], desc[UR36][R2.64], !P3 ;  /* 0x1f40000002190fae */ /* 0x000fe8000d901d64 */
[----:B------:R-:W-:Y:S04]  /*12de0*/  @P0 LDGSTS.E.BYPASS.LTC128B.128 [R25+0x22400], desc[UR36][R2.64+0x80], !P2 ;  /* 0x2240008002190fae */ /* 0x000fe8000d101d64 */
[----:B------:R1:W-:Y:S01]  /*12df0*/  @P0 LDGSTS.E.BYPASS.LTC128B.128 [R25+0x25400], desc[UR36][R2.64+0x100], !P1 ;  /* 0x2540010002190fae */ /* 0x0003e2000c901d64 */
[----:B------:R-:W-:Y:S01]  /*12e00*/  ISETP.GE.AND P0, PT, R6, 0x31, PT ;  /* 0x000000310600780c */ /* 0x000fe20003f06270 */
[----:B-1----:R-:W-:-:S12]  /*12e10*/  IMAD.MOV.U32 R2, RZ, RZ, R14 ;  /* 0x000000ffff027224 */ /* 0x002fd800078e000e */
[----:B------:R-:W-:Y:S01]  /*12e20*/  @P0 IMAD.WIDE.U32 R4, R23, 0x2, R4 ;  /* 0x0000000217040825 */ /* 0x000fe200078e0004 */
[----:B------:R-:W-:Y:S01]  /*12e30*/  @P0 LEA R9, R30, UR48, 0x1 ;  /* 0x000000301e090c11 */ /* 0x000fe2000f8e08ff */
[----:B------:R0:W1:Y:S02]  /*12e40*/  SHFL.IDX PT, R14, R0, 0x5, 0x181f ;  /* 0x00b81f00000e7f89 */ /* 0x00006400000e0000 */
[----:B---3--:R-:W-:Y:S02]  /*12e50*/  IMAD.MOV.U32 R3, RZ, RZ, R8 ;  /* 0x000000ffff037224 */ /* 0x008fe400078e0008 */
        /* <DEDUP_REMOVED lines=8> */
[----:B-1--4-:R0:W-:Y:S02]  /*12ee0*/  @P0 LDGSTS.E.BYPASS.LTC128B.128 [R21+0x26400], desc[UR36][R2.64+0x100], !P1 ;  /* 0x2640010002150fae */ /* 0x0121e4000c901d64 */
.L_x_1130:
[----:B------:R-:W-:Y:S01]  /*12ef0*/  ISETP.GE.AND P0, PT, R6, 0x51, PT ;  /* 0x000000510600780c */ /* 0x000fe20003f06270 */
[----:B0-----:R-:W-:Y:S02]  /*12f00*/  IMAD.MOV.U32 R2, RZ, RZ, R14 ;  /* 0x000000ffff027224 */ /* 0x001fe400078e000e */
[----:B------:R-:W-:-:S10]  /*12f10*/  IMAD.MOV.U32 R3, RZ, RZ, R7 ;  /* 0x000000ffff037224 */ /* 0x000fd400078e0007 */
        /* <DEDUP_REMOVED lines=15> */
.L_x_1077:
        /* <DEDUP_REMOVED lines=18> */
[----:B------:R-:W-:Y:S01]  /*13130*/  MOV R4, UR6 ;  /* 0x0000000600047c02 */ /* 0x000fe20008000f00 */
[----:B------:R-:W-:Y:S01]  /*13140*/  IMAD.U32 R5, RZ, RZ, UR7 ;  /* 0x00000007ff057e24 */ /* 0x000fe2000f8e00ff */
[----:B------:R-:W0:Y:S01]  /*13150*/  LDC.64 R2, c[0x4][R2] ;  /* 0x0100000002027b82 */ /* 0x000e220000000a00 */
[----:B------:R-:W-:Y:S02]  /*13160*/  IMAD.U32 R6, RZ, RZ, UR8 ;  /* 0x00000008ff067e24 */ /* 0x000fe4000f8e00ff */
[----:B------:R-:W-:Y:S02]  /*13170*/  IMAD.U32 R7, RZ, RZ, UR9 ;  /* 0x00000009ff077e24 */ /* 0x000fe4000f8e00ff */
[----:B------:R-:W-:-:S02]  /*13180*/  IMAD.U32 R10, RZ, RZ, UR4 ;  /* 0x00000004ff0a7e24 */ /* 0x000fc4000f8e00ff */
[----:B------:R-:W-:Y:S02]  /*13190*/  IMAD.U32 R11, RZ, RZ, UR5 ;  /* 0x00000005ff0b7e24 */ /* 0x000fe4000f8e00ff */
[----:B------:R-:W-:Y:S02]  /*131a0*/  IMAD.MOV.U32 R8, RZ, RZ, 0x70 ;  /* 0x00000070ff087424 */ /* 0x000fe400078e00ff */
[----:B------:R-:W-:Y:S02]  /*131b0*/  IMAD.MOV.U32 R12, RZ, RZ, 0x1 ;  /* 0x00000001ff0c7424 */ /* 0x000fe400078e00ff */
[----:B------:R-:W-:-:S07]  /*131c0*/  IMAD.MOV.U32 R13, RZ, RZ, RZ ;  /* 0x000000ffff0d7224 */ /* 0x000fce00078e00ff */
[----:B------:R-:W-:-:S07]  /*131d0*/  LEPC R20, `(.L_x_1078) ;  /* 0x000000001014794e */ /* 0x000fce0000000000 */
[----:B0-----:R-:W-:Y:S05]  /*131e0*/  CALL.ABS.NOINC R2 ;  /* 0x0000000002007343 */ /* 0x001fea0003c00000 */
.L_x_1078:
[----:B------:R-:W-:Y:S01]  /*131f0*/  UISETP.NE.AND UP0, UPT, UR50, URZ, UPT ;  /* 0x0000003f3200728c */ /* 0x000fe2000bf05270 */
[----:B------:R-:W-:Y:S01]  /*13200*/  VIADD R7, R37, UR42 ;  /* 0x0000002a25077c36 */ /* 0x000fe20008000000 */
[----:B------:R-:W0:Y:S01]  /*13210*/  LDC R0, c[0x0][0x448] ;  /* 0x00011200ff007b82 */ /* 0x000e220000000800 */
[----:B------:R-:W-:Y:S01]  /*13220*/  IMAD.U32 R4, RZ, RZ, UR38 ;  /* 0x00000026ff047e24 */ /* 0x000fe2000f8e00ff */
[----:B------:R-:W-:Y:S01]  /*13230*/  ULDC.64 UR4, c[0x0][0x2e0] ;  /* 0x0000b80000047ab9 */ /* 0x000fe20000000a00 */
[----:B------:R-:W-:Y:S01]  /*13240*/  IMAD.U32 R3, RZ, RZ, UR49 ;  /* 0x00000031ff037e24 */ /* 0x000fe2000f8e00ff */
[----:B------:R-:W-:Y:S01]  /*13250*/  PLOP3.LUT P0, PT, PT, PT, UP0, 0x80, 0x0 ;  /* 0x000000000000781c */ /* 0x000fe20003f0f008 */
[----:B------:R-:W-:Y:S01]  /*13260*/  IMAD.MOV.U32 R2, RZ, RZ, R4 ;  /* 0x000000ffff027224 */ /* 0x000fe200078e0004 */
[----:B------:R-:W-:Y:S01]  /*13270*/  MOV R5, UR39 ;  /* 0x0000002700057c02 */ /* 0x000fe20008000f00 */
[----:B------:R-:W-:Y:S02]  /*13280*/  IMAD R25, R25, UR4, RZ ;  /* 0x0000000419197c24 */ /* 0x000fe4000f8e02ff */
[----:B------:R-:W-:Y:S01]  /*13290*/  @UP0 ULDC UR6, c[0x0][0x44c] ;  /* 0x0001130000060ab9 */ /* 0x000fe20000000800 */
[----:B------:R-:W-:Y:S01]  /*132a0*/  IMAD.WIDE.U32 R2, R26, UR4, R2 ;  /* 0x000000041a027c25 */ /* 0x000fe2000f8e0002 */
[----:B------:R-:W-:-:S03]  /*132b0*/  @UP0 ULDC UR4, c[0x0][0x450] ;  /* 0x0001140000040ab9 */ /* 0x000fc60000000800 */
[----:B------:R-:W-:Y:S02]  /*132c0*/  IMAD.MOV.U32 R5, RZ, RZ, R7 ;  /* 0x000000ffff057224 */ /* 0x000fe400078e0007 */
[----:B------:R-:W-:Y:S02]  /*132d0*/  IMAD R25, R26, UR5, R25 ;  /* 0x000000051a197c24 */ /* 0x000fe4000f8e0219 */
[----:B------:R-:W-:Y:S01]  /*132e0*/  @P0 IMAD.HI.U32 R6, R7, UR6, RZ ;  /* 0x0000000607060c27 */ /* 0x000fe2000f8e00ff */
[----:B------:R-:W-:-:S03]  /*132f0*/  PLOP3.LUT P0, PT, PT, PT, UP0, 0x80, 0x0 ;  /* 0x000000000000781c */ /* 0x000fc60003f0f008 */
[----:B------:R-:W-:-:S10]  /*13300*/  IMAD.IADD R3, R3, 0x1, R25 ;  /* 0x0000000103037824 */ /* 0x000fd400078e0219 */
[----:B------:R-:W-:Y:S01]  /*13310*/  @P0 SHF.R.U32.HI R5, RZ, UR4, R6 ;  /* 0x00000004ff050c19 */ /* 0x000fe20008011606 */
[----:B------:R-:W-:-:S04]  /*13320*/  ULDC.64 UR4, c[0x0][0x2d0] ;  /* 0x0000b40000047ab9 */ /* 0x000fc80000000a00 */
[----:B------:R-:W-:Y:S02]  /*13330*/  IMAD.MOV R4, RZ, RZ, -R5 ;  /* 0x000000ffff047224 */ /* 0x000fe400078e0a05 */
[----:B------:R-:W-:-:S04]  /*13340*/  IMAD.WIDE.U32 R2, R5, UR4, R2 ;  /* 0x0000000405027c25 */ /* 0x000fc8000f8e0002 */
[----:B0-----:R-:W-:Y:S01]  /*13350*/  IMAD R7, R0, R4, R7 ;  /* 0x0000000400077224 */ /* 0x001fe200078e0207 */
[----:B------:R-:W-:-:S05]  /*13360*/  SHF.R.S32.HI R4, RZ, 0x1f, R5 ;  /* 0x0000001fff047819 */ /* 0x000fca0000011405 */
        /* <DEDUP_REMOVED lines=8> */
[----:B------:R-:W-:Y:S02]  /*133f0*/  ULDC.64 UR4, c[0x0][0x280] ;  /* 0x0000a00000047ab9 */ /* 0x000fe40000000a00 */
[C---:B------:R-:W-:Y:S01]  /*13400*/  LEA R6, P0, R2.reuse, UR4, 0x1 ;  /* 0x0000000402067c11 */ /* 0x040fe2000f8008ff */
[----:B------:R-:W-:Y:S01]  /*13410*/  IMAD.IADD R3, R3, 0x1, R5 ;  /* 0x0000000103037824 */ /* 0x000fe200078e0205 */
[----:B------:R-:W-:Y:S02]  /*13420*/  ULDC UR4, c[0x0][0x2b8] ;  /* 0x0000ae0000047ab9 */ /* 0x000fe40000000800 */
[----:B------:R-:W-:Y:S02]  /*13430*/  ISETP.GE.AND P3, PT, R23, UR4, PT ;  /* 0x0000000417007c0c */ /* 0x000fe4000bf66270 */
[----:B------:R-:W-:Y:S01]  /*13440*/  LEA.HI.X R8, R2, UR5, R3, 0x1, P0 ;  /* 0x0000000502087c11 */ /* 0x000fe200080f0c03 */
[----:B------:R-:W-:Y:S01]  /*13450*/  UMOV UR5, 0xffffffff ;  /* 0xffffffff00057882 */ /* 0x000fe20000000000 */
[----:B------:R-:W-:-:S02]  /*13460*/  ISETP.GE.AND P2, PT, R34, UR4, PT ;  /* 0x0000000422007c0c */ /* 0x000fc4000bf46270 */
[----:B------:R-:W-:Y:S01]  /*13470*/  ISETP.GE.AND P0, PT, R33, UR4, PT ;  /* 0x0000000421007c0c */ /* 0x000fe2000bf06270 */
[----:B------:R-:W-:-:S12]  /*13480*/  BRA.DIV UR5, `(.L_x_1079) ;  /* 0x0000002e05347947 */ /* 0x000fd8000b800000 */
[----:B------:R-:W-:Y:S01]  /*13490*/  SHFL.IDX PT, R3, R8, RZ, 0x181f ;  /* 0x00181fff08037589 */ /* 0x000fe200000e0000 */
[----:B------:R-:W-:Y:S01]  /*134a0*/  ULDC UR4, c[0x0][0x288] ;  /* 0x0000a20000047ab9 */ /* 0x000fe20000000800 */
[----:B------:R-:W-:Y:S02]  /*134b0*/  VIADD R7, R27, UR42 ;  /* 0x0000002a1b077c36 */ /* 0x000fe40008000000 */
[----:B------:R-:W0:Y:S01]  /*134c0*/  SHFL.IDX PT, R2, R6, RZ, 0x181f ;  /* 0x00181fff06027589 */ /* 0x000e2200000e0000 */
[----:B------:R-:W-:Y:S02]  /*134d0*/  IMAD R0, R0, UR4, RZ ;  /* 0x0000000400007c24 */ /* 0x000fe4000f8e02ff */
[C---:B------:R-:W-:Y:S01]  /*134e0*/  VIADD R11, R7.reuse, 0x10 ;  /* 0x00000010070b7836 */ /* 0x040fe20000000000 */
        /* <DEDUP_REMOVED lines=27> */
[----:B------:R-:W-:-:S02]  /*136a0*/  ISETP.GE.AND P1, PT, R11, R0, PT ;  /* 0x000000000b00720c */ /* 0x000fc40003f26270 */
[C---:B------:R-:W-:Y:S01]  /*136b0*/  IADD3 R11, R7.reuse, 0x50, RZ ;  /* 0x00000050070b7810 */ /* 0x040fe20007ffe0ff */
        /* <DEDUP_REMOVED lines=32> */
.L_x_1147:
[----:B------:R-:W-:Y:S01]  /*138c0*/  VIADD R7, R7, 0x70 ;  /* 0x0000007007077836 */ /* 0x000fe20000000000 */
[----:B------:R-:W-:Y:S01]  /*138d0*/  BSSY B0, `(.L_x_1080) ;  /* 0x000000d000007945 */ /* 0x000fe20003800000 */
[----:B-1----:R-:W-:Y:S02]  /*138e0*/  IMAD.MOV.U32 R2, RZ, RZ, R14 ;  /* 0x000000ffff027224 */ /* 0x002fe400078e000e */
[----:B--2---:R-:W-:Y:S01]  /*138f0*/  IMAD.MOV.U32 R3, RZ, RZ, R4 ;  /* 0x000000ffff037224 */ /* 0x004fe200078e0004 */
[----:B------:R-:W-:-:S13]  /*13900*/  ISETP.GE.AND P1, PT, R7, R0, PT ;  /* 0x000000000700720c */ /* 0x000fda0003f26270 */
        /* <DEDUP_REMOVED lines=9> */
.L_x_1081:
[----:B------:R-:W-:Y:S05]  /*139a0*/  BSYNC B0 ;  /* 0x0000000000007941 */ /* 0x000fea0003800000 */
.L_x_1080:
[----:B------:R-:W-:Y:S01]  /*139b0*/  NOP ;  /* 0x0000000000007918 */ /* 0x000fe20000000000 */
[----:B------:R-:W-:Y:S01]  /*139c0*/  SYNCS.ARRIVE.TRANS64.RED.A0T1 RZ, [UR48+0x30800], RZ ;  /* 0x030800ffffff79a7 */ /* 0x000fe20008200430 */
[----:B------:R-:W-:Y:S01]  /*139d0*/  IMAD.MOV.U32 R0, RZ, RZ, 0x1 ;  /* 0x00000001ff007424 */ /* 0x000fe200078e00ff */
[----:B------:R-:W-:Y:S04]  /*139e0*/  ARRIVES.LDGSTSBAR.64.TRANSCNT [UR48+0x30800] ;  /* 0x03080000ff0079b0 */ /* 0x000fe80008000ab0 */
[----:B------:R-:W-:Y:S01]  /*139f0*/  SHF.L.U32 R0, R0, 0x1f, RZ ;  /* 0x0000001f00007819 */ /* 0x000fe200000006ff */
[----:B------:R-:W-:Y:S01]  /*13a00*/  NOP ;  /* 0x0000000000007918 */ /* 0x000fe20000000000 */
[----:B------:R-:W-:Y:S01]  /*13a10*/  SYNCS.ARRIVE.TRANS64.A1T0 RZ, [UR48+0x30800], RZ ;  /* 0x030800ffffff79a7 */ /* 0x000fe20008100030 */
[----:B------:R-:W-:Y:S01]  /*13a20*/  VIADD R19, R19, 0xfffffffe ;  /* 0xfffffffe13137836 */ /* 0x000fe20000000000 */
[----:B------:R-:W1:Y:S02]  /*13a30*/  SYNCS.PHASECHK.TRANS64.TRYWAIT P0, [UR48+0x30820], R0 ;  /* 0x03082000ff0075a7 */ /* 0x000e640008000170 */
[----:B-1----:R-:W-:Y:S05]  /*13a40*/  @!P0 BRA `(.L_x_1082) ;  /* 0x00000030004c8947 */ /* 0x002fea0003800000 */
.L_x_1148:
[----:B------:R-:W-:Y:S01]  /*13a50*/  ISETP.GE.AND P0, PT, R19, UR51, PT ;  /* 0x0000003313007c0c */ /* 0x000fe2000bf06270 */
[----:B------:R-:W-:Y:S02]  /*13a60*/  IMAD.MOV.U32 R28, RZ, RZ, 0x1 ;  /* 0x00000001ff1c7424 */ /* 0x000fe400078e00ff */
[----:B------:R-:W-:-:S10]  /*13a70*/  IMAD.MOV.U32 R26, RZ, RZ, RZ ;  /* 0x000000ffff1a7224 */ /* 0x000fd400078e00ff */
[----:B------:R-:W-:Y:S05]  /*13a80*/  @!P0 BRA `(.L_x_1083) ;  /* 0x00000010003c8947 */ /* 0x000fea0003800000 */
[----:B0-----:R-:W0:Y:S01]  /*13a90*/  S2R R2, SR_TID.X ;  /* 0x0000000000027919 */ /* 0x001e220000002100 */
[----:B------:R-:W-:Y:S01]  /*13aa0*/  UIADD3 UR4, UR47, 0x1, URZ ;  /* 0x000000012f047890 */ /* 0x000fe2000fffe03f */
[----:B------:R-:W-:Y:S01]  /*13ab0*/  LOP3.LUT R3, RZ, UR45, RZ, 0x33, !PT ;  /* 0x0000002dff037c12 */ /* 0x000fe2000f8e33ff */
[----:B------:R-:W-:Y:S01]  /*13ac0*/  BSSY B0, `(.L_x_1083) ;  /* 0x000010b000007945 */ /* 0x000fe20003800000 */
[----:B------:R-:W-:Y:S01]  /*13ad0*/  LOP3.LUT R5, RZ, UR44, RZ, 0x33, !PT ;  /* 0x0000002cff057c12 */ /* 0x000fe2000f8e33ff */
[----:B------:R-:W-:Y:S01]  /*13ae0*/  UIMAD UR4, UR4, UR40, URZ ;  /* 0x00000028040472a4 */ /* 0x000fe2000f8e023f */
[----:B------:R-:W-:Y:S01]  /*13af0*/  MOV R27, 0x1 ;  /* 0x00000001001b7802 */ /* 0x000fe20000000f00 */
[----:B------:R-:W-:-:S04]  /*13b00*/  IMAD.MOV.U32 R25, RZ, RZ, RZ ;  /* 0x000000ffff197224 */ /* 0x000fc800078e00ff */
[----:B------:R-:W-:Y:S01]  /*13b10*/  LOP3.LUT R0, RZ, UR4, RZ, 0x33, !PT ;  /* 0x00000004ff007c12 */ /* 0x000fe2000f8e33ff */
[----:B------:R-:W-:Y:S02]  /*13b20*/  ULDC UR4, c[0x0][0x2f4] ;  /* 0x0000bd0000047ab9 */ /* 0x000fe40000000800 */
[----:B------:R-:W-:Y:S02]  /*13b30*/  ISETP.GE.AND P3, PT, R23, UR4, PT ;  /* 0x0000000417007c0c */ /* 0x000fe4000bf66270 */
[----:B------:R-:W-:Y:S02]  /*13b40*/  VIADDMNMX R0, R0, -UR46, R3, !PT ;  /* 0x8000002e00007c46 */ /* 0x000fe4000f800103 */
[----:B------:R-:W-:Y:S02]  /*13b50*/  ISETP.GE.AND P2, PT, R34, UR4, PT ;  /* 0x0000000422007c0c */ /* 0x000fe4000bf46270 */
[----:B------:R-:W-:Y:S02]  /*13b60*/  VIMNMX R0, R0, R5, !PT ;  /* 0x0000000500007248 */ /* 0x000fe40007fe0100 */
[----:B------:R-:W-:-:S02]  /*13b70*/  ISETP.GE.AND P1, PT, R33, UR4, PT ;  /* 0x0000000421007c0c */ /* 0x000fc4000bf26270 */
[----:B------:R-:W-:Y:S02]  /*13b80*/  IADD3 R31, -R0, -0x2, RZ ;  /* 0xfffffffe001f7810 */ /* 0x000fe40007ffe1ff */
[----:B0-----:R-:W-:-:S04]  /*13b90*/  LOP3.LUT R2, R2, 0x7f, RZ, 0xc0, !PT ;  /* 0x0000007f02027812 */ /* 0x001fc800078ec0ff */
[----:B------:R-:W-:-:S04]  /*13ba0*/  SHF.R.U32.HI R2, RZ, 0x3, R2 ;  /* 0x00000003ff027819 */ /* 0x000fc80000011602 */
[----:B------:R-:W-:Y:S02]  /*13bb0*/  IADD3 R22, R24, R22, R2 ;  /* 0x0000001618167210 */ /* 0x000fe40007ffe002 */
[----:B------:R-:W-:Y:S01]  /*13bc0*/  IADD3 R3, -R2, UR43, RZ ;  /* 0x0000002b02037c10 */ /* 0x000fe2000fffe1ff */
[----:B------:R-:W-:Y:S02]  /*13bd0*/  IMAD.SHL.U32 R2, R23, 0x2, RZ ;  /* 0x0000000217027824 */ /* 0x000fe400078e00ff */
[----:B------:R-:W-:Y:S02]  /*13be0*/  VIADD R5, R22, 0xfffffee0 ;  /* 0xfffffee016057836 */ /* 0x000fe40000000000 */
[C---:B------:R-:W-:Y:S02]  /*13bf0*/  IMAD R3, R0.reuse, 0x60, R3 ;  /* 0x0000006000037824 */ /* 0x040fe400078e0203 */
[----:B------:R-:W-:Y:S02]  /*13c00*/  IMAD R20, R0, -0x60, R5 ;  /* 0xffffffa000147824 */ /* 0x000fe400078e0205 */
[----:B------:R-:W-:-:S07]  /*13c10*/  VIADD R0, R3, 0xc0 ;  /* 0x000000c003007836 */ /* 0x000fce0000000000 */
.L_x_1096:
[----:B------:R-:W2:Y:S01]  /*13c20*/  LDL R8, [R1] ;  /* 0x0000000001087983 */ /* 0x000ea20000100800 */
[----:B------:R-:W0:Y:S01]  /*13c30*/  LDC R2, c[0x0][0x430] ;  /* 0x00010c00ff027b82 */ /* 0x000e220000000800 */
[----:B------:R-:W-:Y:S01]  /*13c40*/  ISETP.GT.U32.AND P5, PT, R37, 0x5f, PT ;  /* 0x0000005f2500780c */ /* 0x000fe20003fa4070 */
[----:B------:R-:W-:-:S12]  /*13c50*/  IMAD.MOV.U32 R9, RZ, RZ, R20 ;  /* 0x000000ffff097224 */ /* 0x000fd800078e0014 */
[----:B------:R-:W2:Y:S01]  /*13c60*/  @!P5 LDC.64 R4, c[0x0][0x428] ;  /* 0x00010a00ff04db82 */ /* 0x000ea20000000a00 */
[----:B0-----:R-:W-:-:S13]  /*13c70*/  ISETP.NE.AND P0, PT, R2, 0x1, PT ;  /* 0x000000010200780c */ /* 0x001fda0003f05270 */
[----:B------:R-:W0:Y:S08]  /*13c80*/  @P0 LDC R3, c[0x0][0x434] ;  /* 0x00010d00ff030b82 */ /* 0x000e300000000800 */
[----:B------:R-:W1:Y:S01]  /*13c90*/  @P0 LDC R7, c[0x0][0x438] ;  /* 0x00010e00ff070b82 */ /* 0x000e620000000800 */
[----:B0-----:R-:W-:-:S05]  /*13ca0*/  @P0 IMAD.HI.U32 R2, R20, R3, RZ ;  /* 0x0000000314020227 */ /* 0x001fca00078e00ff */
[----:B-1----:R-:W-:Y:S02]  /*13cb0*/  @P0 SHF.R.U32.HI R9, RZ, R7, R2 ;  /* 0x00000007ff090219 */ /* 0x002fe40000011602 */
[----:B------:R-:W0:Y:S02]  /*13cc0*/  @!P5 LDC.64 R6, c[0x0][0x418] ;  /* 0x00010600ff06db82 */ /* 0x000e240000000a00 */
[----:B------:R-:W-:Y:S01]  /*13cd0*/  @!P5 SHF.R.S32.HI R3, RZ, 0x1f, R9 ;  /* 0x0000001fff03d819 */ /* 0x000fe20000011409 */
[----:B--2---:R-:W-:-:S04]  /*13ce0*/  @!P5 IMAD R2, R8, R4, RZ ;  /* 0x000000040802d224 */ /* 0x004fc800078e02ff */
[----:B------:R-:W-:Y:S02]  /*13cf0*/  @!P5 IMAD R5, R36, R5, R2 ;  /* 0x000000052405d224 */ /* 0x000fe400078e0202 */
[----:B------:R-:W-:-:S04]  /*13d00*/  @!P5 IMAD.MOV.U32 R2, RZ, RZ, R9 ;  /* 0x000000ffff02d224 */ /* 0x000fc800078e0009 */
[----:B------:R-:W-:-:S04]  /*13d10*/  @!P5 IMAD.WIDE.U32 R2, R36, R4, R2 ;  /* 0x000000042402d225 */ /* 0x000fc800078e0002 */
[----:B------:R-:W-:Y:S01]  /*13d20*/  @!P5 IMAD.IADD R3, R5, 0x1, R3 ;  /* 0x000000010503d824 */ /* 0x000fe200078e0203 */
[----:B0-----:R-:W-:Y:S01]  /*13d30*/  @!P5 LEA R6, P0, R2, R6, 0x2 ;  /* 0x000000060206d211 */ /* 0x001fe200078010ff */
[----:B------:R-:W-:-:S03]  /*13d40*/  IMAD.MOV.U32 R4, RZ, RZ, RZ ;  /* 0x000000ffff047224 */ /* 0x000fc600078e00ff */
        /* <DEDUP_REMOVED lines=10> */
.L_x_1084:
[----:B------:R-:W-:Y:S01]  /*13df0*/  LEA R19, R26, UR48, 0x3 ;  /* 0x000000301a137c11 */ /* 0x000fe2000f8e18ff */
[----:B------:R-:W-:Y:S01]  /*13e00*/  BSSY B1, `(.L_x_1085) ;  /* 0x0000004000017945 */ /* 0x000fe20003800000 */
[----:B------:R-:W-:-:S04]  /*13e10*/  SHF.L.U32 R2, R28, 0x1f, RZ ;  /* 0x0000001f1c027819 */ /* 0x000fc800000006ff */
[----:B------:R-:W0:Y:S02]  /*13e20*/  SYNCS.PHASECHK.TRANS64.TRYWAIT P0, [R19+URZ+0x30840], R2 ;  /* 0x03084002130075a7 */ /* 0x000e24000800017f */
[----:B0-----:R-:W-:Y:S05]  /*13e30*/  @!P0 BRA `(.L_x_1086) ;  /* 0x0000002c00688947 */ /* 0x001fea0003800000 */
.L_x_1149:
[----:B------:R-:W-:Y:S05]  /*13e40*/  BSYNC B1 ;  /* 0x0000000000017941 */ /* 0x000fea0003800000 */
.L_x_1085:
        /* <DEDUP_REMOVED lines=26> */
[----:B------:R-:W-:Y:S01]  /*13ff0*/  IADD3 R3, R3, UR4, RZ ;  /* 0x0000000403037c10 */ /* 0x000fe2000fffe0ff */
[----:B------:R-:W-:-:S03]  /*14000*/  UMOV UR4, 0xffffffff ;  /* 0xffffffff00047882 */ /* 0x000fc60000000000 */
[----:B------:R-:W-:Y:S01]  /*14010*/  LEA.HI.X R24, R2, UR7, R3, 0x1, P0 ;  /* 0x0000000702187c11 */ /* 0x000fe200080f0c03 */
[----:B------:R-:W-:Y:S06]  /*14020*/  BRA.DIV UR4, `(.L_x_1087) ;  /* 0x0000002e04007947 */ /* 0x000fec000b800000 */
        /* <DEDUP_REMOVED lines=8> */
[----:B------:R-:W0:Y:S02]  /*140b0*/  SHFL.IDX PT, R14, R21, 0x1, 0x181f ;  /* 0x00381f00150e7f89 */ /* 0x000e2400000e0000 */
[----:B-1----:R-:W-:-:S05]  /*140c0*/  IMAD.X R3, RZ, RZ, R3, P0 ;  /* 0x000000ffff037224 */ /* 0x002fca00000e0603 */
        /* <DEDUP_REMOVED lines=15> */
[----:B------:R-:W0:Y:S03]  /*141c0*/  SHFL.IDX PT, R2, R21, 0x4, 0x181f ;  /* 0x00981f0015027f89 */ /* 0x000e2600000e0000 */
[----:B-1----:R-:W-:Y:S01]  /*141d0*/  IMAD.X R7, RZ, RZ, R3, P0 ;  /* 0x000000ffff077224 */ /* 0x002fe200000e0603 */
[----:B------:R2:W-:Y:S04]  /*141e0*/  LDGSTS.E.BYPASS.LTC128B.128 [R22+0x1f400], desc[UR36][R10.64], !P6 ;  /* 0x1f4000000a167fae */ /* 0x0005e8000f101d64 */
[----:B------:R-:W1:Y:S04]  /*141f0*/  SHFL.IDX PT, R3, R24, 0x4, 0x181f ;  /* 0x00981f0018037f89 */ /* 0x000e6800000e0000 */
[----:B------:R2:W-:Y:S04]  /*14200*/  LDGSTS.E.BYPASS.LTC128B.128 [R22+0x22400], desc[UR36][R10.64+0x80], !P5 ;  /* 0x224000800a167fae */ /* 0x0005e8000e901d64 */
[----:B------:R2:W-:Y:S04]  /*14210*/  LDGSTS.E.BYPASS.LTC128B.128 [R22+0x25400], desc[UR36][R10.64+0x100], !P4 ;  /* 0x254001000a167fae */ /* 0x0005e8000e101d64 */
[----:B------:R2:W-:Y:S01]  /*14220*/  LDGSTS.E.BYPASS.LTC128B.128 [R22+0x1fc00], desc[UR36][R6.64], !P6 ;  /* 0x1fc0000006167fae */ /* 0x0005e2000f101d64 */
[----:B0-----:R-:W-:-:S03]  /*14230*/  IADD3 R2, P0, R2, R12, RZ ;  /* 0x0000000c02027210 */ /* 0x001fc60007f1e0ff */
[----:B------:R2:W-:Y:S04]  /*14240*/  LDGSTS.E.BYPASS.LTC128B.128 [R22+0x22c00], desc[UR36][R6.64+0x80], !P5 ;  /* 0x22c0008006167fae */ /* 0x0005e8000e901d64 */
[----:B------:R2:W-:Y:S01]  /*14250*/  LDGSTS.E.BYPASS.LTC128B.128 [R22+0x25c00], desc[UR36][R6.64+0x100], !P4 ;  /* 0x25c0010006167fae */ /* 0x0005e2000e101d64 */
[----:B-1----:R-:W-:-:S03]  /*14260*/  IMAD.X R3, RZ, RZ, R3, P0 ;  /* 0x000000ffff037224 */ /* 0x002fc600000e0603 */
[----:B------:R-:W0:Y:S04]  /*14270*/  SHFL.IDX PT, R24, R24, 0x5, 0x181f ;  /* 0x00b81f0018187f89 */ /* 0x000e2800000e0000 */
[----:B------:R2:W-:Y:S04]  /*14280*/  LDGSTS.E.BYPASS.LTC128B.128 [R22+0x20400], desc[UR36][R2.64], !P6 ;  /* 0x2040000002167fae */ /* 0x0005e8000f101d64 */
[----:B------:R2:W-:Y:S04]  /*14290*/  LDGSTS.E.BYPASS.LTC128B.128 [R22+0x23400], desc[UR36][R2.64+0x80], !P5 ;  /* 0x2340008002167fae */ /* 0x0005e8000e901d64 */
[----:B------:R2:W-:Y:S02]  /*142a0*/  LDGSTS.E.BYPASS.LTC128B.128 [R22+0x26400], desc[UR36][R2.64+0x100], !P4 ;  /* 0x2640010002167fae */ /* 0x0005e4000e101d64 */
.L_x_1163:
[----:B--2---:R-:W-:Y:S01]  /*142b0*/  IMAD.SHL.U32 R2, R23, 0x2, RZ ;  /* 0x0000000217027824 */ /* 0x004fe200078e00ff */
[----:B------:R-:W-:-:S04]  /*142c0*/  LOP3.LUT P6, RZ, R16, 0x4, RZ, 0xc0, !PT ;  /* 0x0000000410ff7812 */ /* 0x000fc800078cc0ff */
[----:B------:R-:W-:-:S05]  /*142d0*/  IADD3 R2, P0, R14, R2, RZ ;  /* 0x000000020e027210 */ /* 0x000fca0007f1e0ff */
[----:B0-----:R-:W-:Y:S01]  /*142e0*/  IMAD.X R3, RZ, RZ, R24, P0 ;  /* 0x000000ffff037224 */ /* 0x001fe200000e0618 */
[----:B------:R-:W-:-:S04]  /*142f0*/  PLOP3.LUT P0, PT, PT, PT, PT, 0x80, 0x0 ;  /* 0x000000000000781c */ /* 0x000fc80003f0f070 */
[----:B------:R-:W-:Y:S01]  /*14300*/  @!PT LDS RZ, [RZ] ;  /* 0x00000000fffff984 */ /* 0x000fe20000000800 */
[----:B------:R-:W-:Y:S01]  /*14310*/  @!PT LDS RZ, [RZ] ;  /* 0x00000000fffff984 */ /* 0x000fe20000000800 */
[----:B------:R-:W-:Y:S01]  /*14320*/  @!PT LDS RZ, [RZ] ;  /* 0x00000000fffff984 */ /* 0x000fe20000000800 */
[----:B------:R0:W-:Y:S04]  /*14330*/  LDGSTS.E.BYPASS.LTC128B.128 [R22+0x20c00], desc[UR36][R2.64], !P6 ;  /* 0x20c0000002167fae */ /* 0x0001e8000f101d64 */
[----:B------:R0:W-:Y:S04]  /*14340*/  LDGSTS.E.BYPASS.LTC128B.128 [R22+0x23c00], desc[UR36][R2.64+0x80], !P5 ;  /* 0x23c0008002167fae */ /* 0x0001e8000e901d64 */
[----:B------:R0:W-:Y:S01]  /*14350*/  LDGSTS.E.BYPASS.LTC128B.128 [R22+0x26c00], desc[UR36][R2.64+0x100], !P4 ;  /* 0x26c0010002167fae */ /* 0x0001e2000e101d64 */
[----:B------:R-:W-:Y:S01]  /*14360*/  NOP ;  /* 0x0000000000007918 */ /* 0x000fe20000000000 */
.L_x_1088:
        /* <DEDUP_REMOVED lines=10> */
.L_x_1089:
[----:B------:R1:W-:Y:S01]  /*14410*/  SYNCS.ARRIVE.TRANS64.A1T0 RZ, [R19+URZ+0x30830], RZ ;  /* 0x030830ff13ff79a7 */ /* 0x0003e2000810003f */
[----:B------:R-:W-:Y:S05]  /*14420*/  @!P5 BRA `(.L_x_1090) ;  /* 0x000000000004d947 */ /* 0x000fea0003800000 */
[----:B------:R-:W-:Y:S01]  /*14430*/  BPT.TRAP 0x1 ;  /* 0x000000040000795c */ /* 0x000fe20000300000 */
.L_x_1090:
[----:B0-----:R-:W-:Y:S01]  /*14440*/  SHF.L.U32 R3, R27, 0x1f, RZ ;  /* 0x0000001f1b037819 */ /* 0x001fe200000006ff */
[----:B------:R-:W-:Y:S01]  /*14450*/  BSSY B1, `(.L_x_1091) ;  /* 0x0000004000017945 */ /* 0x000fe20003800000 */
[----:B------:R-:W-:-:S04]  /*14460*/  LEA R6, R25, UR48, 0x3 ;  /* 0x0000003019067c11 */ /* 0x000fc8000f8e18ff */
[----:B------:R-:W0:Y:S02]  /*14470*/  SYNCS.PHASECHK.TRANS64.TRYWAIT P0, [R6+URZ+0x30860], R3 ;  /* 0x03086003060075a7 */ /* 0x000e24000800017f */
[----:B0-----:R-:W-:Y:S05]  /*14480*/  @!P0 BRA `(.L_x_1092) ;  /* 0x0000002c00b88947 */ /* 0x001fea0003800000 */
.L_x_1164:
[----:B------:R-:W-:Y:S05]  /*14490*/  BSYNC B1 ;  /* 0x0000000000017941 */ /* 0x000fea0003800000 */
.L_x_1091:
        /* <DEDUP_REMOVED lines=48> */
[----:B------:R0:W3:Y:S03]  /*147a0*/  SHFL.IDX PT, R14, R17, 0x5, 0x181f ;  /* 0x00b81f00110e7f89 */ /* 0x0000e600000e0000 */
[----:B--2---:R-:W-:Y:S01]  /*147b0*/  IMAD.X R3, RZ, RZ, R8, P0 ;  /* 0x000000ffff037224 */ /* 0x004fe200000e0608 */
[----:B------:R-:W-:Y:S01]  /*147c0*/  ISETP.LT.OR P0, PT, R0, 0x41, P3 ;  /* 0x000000410000780c */ /* 0x000fe20001f01670 */
[----:B------:R0:W2:-:S12]  /*147d0*/  SHFL.IDX PT, R8, R18, 0x5, 0x181f ;  /* 0x00b81f0012087f89 */ /* 0x00009800000e0000 */
[----:B------:R0:W-:Y:S01]  /*147e0*/  LDGSTS.E.BYPASS.LTC128B.128 [R7+0x2400], desc[UR36][R2.64], !P0 ;  /* 0x0240000002077fae */ /* 0x0001e2000c101d64 */
[----:B------:R-:W-:-:S13]  /*147f0*/  ISETP.LT.OR P0, PT, R0, 0x41, P2 ;  /* 0x000000410000780c */ /* 0x000fda0001701670 */
[----:B------:R0:W-:Y:S01]  /*14800*/  LDGSTS.E.BYPASS.LTC128B.128 [R7+0x5400], desc[UR36][R2.64+0x80], !P0 ;  /* 0x0540008002077fae */ /* 0x0001e2000c101d64 */
[----:B------:R-:W-:-:S13]  /*14810*/  ISETP.LT.OR P0, PT, R0, 0x41, P1 ;  /* 0x000000410000780c */ /* 0x000fda0000f01670 */
[----:B--23--:R0:W-:Y:S02]  /*14820*/  LDGSTS.E.BYPASS.LTC128B.128 [R7+0x8400], desc[UR36][R2.64+0x100], !P0 ;  /* 0x0840010002077fae */ /* 0x00c1e4000c101d64 */
.L_x_1178:
        /* <DEDUP_REMOVED lines=21> */
[----:B------:R-:W-:-:S04]  /*14980*/  IMAD R5, R4, UR5, R5 ;  /* 0x0000000504057c24 */ /* 0x000fc8000f8e0205 */
[----:B-1----:R-:W-:-:S07]  /*14990*/  IMAD.IADD R19, R3, 0x1, R5 ;  /* 0x0000000103137824 */ /* 0x002fce00078e0205 */
.L_x_1094:
        /* <DEDUP_REMOVED lines=10> */
.L_x_1095:
[----:B------:R-:W-:Y:S01]  /*14a40*/  R2UR UR4, R35 ;  /* 0x00000000230472ca */ /* 0x000fe200000e0000 */
[----:B------:R-:W-:Y:S01]  /*14a50*/  ULDC.64 UR6, c[0x0][0x330] ;  /* 0x0000cc0000067ab9 */ /* 0x000fe20000000a00 */
[----:B------:R-:W-:Y:S01]  /*14a60*/  IMAD.MOV.U32 R18, RZ, RZ, R2 ;  /* 0x000000ffff127224 */ /* 0x000fe200078e0002 */
[----:B------:R-:W-:Y:S01]  /*14a70*/  IADD3 R31, R31, -0x1, RZ ;  /* 0xffffffff1f1f7810 */ /* 0x000fe20007ffe0ff */
[----:B------:R-:W-:Y:S01]  /*14a80*/  IMAD.U32 R3, RZ, RZ, UR6 ;  /* 0x00000006ff037e24 */ /* 0x000fe2000f8e00ff */
[----:B------:R0:W-:Y:S01]  /*14a90*/  SYNCS.ARRIVE.TRANS64.A1T0 RZ, [R6+URZ+0x30850], RZ ;  /* 0x030850ff06ff79a7 */ /* 0x0001e2000810003f */
[----:B------:R-:W-:Y:S02]  /*14aa0*/  VIADD R0, R0, 0x60 ;  /* 0x0000006000007836 */ /* 0x000fe40000000000 */
[----:B------:R-:W-:-:S04]  /*14ab0*/  IMAD.WIDE.U32 R18, R3, UR41, R18 ;  /* 0x0000002903127c25 */ /* 0x000fc8000f8e0012 */
[----:B------:R-:W-:Y:S01]  /*14ac0*/  VIADD R20, R20, 0xffffffa0 ;  /* 0xffffffa014147836 */ /* 0x000fe20000000000 */
[----:B------:R-:W-:Y:S01]  /*14ad0*/  UIMAD UR4, UR4, UR6, URZ ;  /* 0x00000006040472a4 */ /* 0x000fe2000f8e023f */
[----:B------:R-:W-:Y:S02]  /*14ae0*/  IMAD.MOV.U32 R25, RZ, RZ, R26 ;  /* 0x000000ffff197224 */ /* 0x000fe400078e001a */
[----:B------:R-:W-:Y:S01]  /*14af0*/  IMAD.MOV.U32 R27, RZ, RZ, R28 ;  /* 0x000000ffff1b7224 */ /* 0x000fe200078e001c */
[----:B------:R-:W-:-:S03]  /*14b00*/  UIMAD UR4, UR41, UR7, UR4 ;  /* 0x00000007290472a4 */ /* 0x000fc6000f8e0204 */
[----:B------:R-:W-:Y:S02]  /*14b10*/  ULDC.64 UR6, c[0x0][0x318] ;  /* 0x0000c60000067ab9 */ /* 0x000fe40000000a00 */
[----:B------:R-:W-:Y:S01]  /*14b20*/  LEA R17, P0, R18, UR6, 0x1 ;  /* 0x0000000612117c11 */ /* 0x000fe2000f8008ff */
[----:B------:R-:W-:-:S05]  /*14b30*/  VIADD R3, R19, UR4 ;  /* 0x0000000413037c36 */ /* 0x000fca0008000000 */
[----:B------:R-:W-:Y:S02]  /*14b40*/  LEA.HI.X R18, R18, UR7, R3, 0x1, P0 ;  /* 0x0000000712127c11 */ /* 0x000fe400080f0c03 */
[----:B------:R-:W-:-:S13]  /*14b50*/  ISETP.GT.AND P0, PT, R31, UR51, PT ;  /* 0x000000331f007c0c */ /* 0x000fda000bf04270 */
[----:B0-----:R-:W-:Y:S05]  /*14b60*/  @P0 BRA `(.L_x_1096) ;  /* 0xfffffff0002c0947 */ /* 0x001fea000383ffff */
[----:B------:R-:W-:Y:S05]  /*14b70*/  BSYNC B0 ;  /* 0x0000000000007941 */ /* 0x000fea0003800000 */
.L_x_1083:
[----:B------:R-:W-:-:S13]  /*14b80*/  LOP3.LUT P0, RZ, R16, 0x10, RZ, 0xc0, !PT ;  /* 0x0000001010ff7812 */ /* 0x000fda000780c0ff */
[----:B------:R-:W-:Y:S05]  /*14b90*/  @!P0 BRA `(.L_x_1097) ;  /* 0x0000000000048947 */ /* 0x000fea0003800000 */
[----:B------:R-:W-:Y:S01]  /*14ba0*/  BPT.TRAP 0x1 ;  /* 0x000000040000795c */ /* 0x000fe20000300000 */
.L_x_1097:
[----:B0-----:R-:W-:Y:S01]  /*14bb0*/  LEA R0, R26, UR48, 0x3 ;  /* 0x000000301a007c11 */ /* 0x001fe2000f8e18ff */
[----:B------:R-:W0:Y:S01]  /*14bc0*/  S2R R6, SR_TID.X ;  /* 0x0000000000067919 */ /* 0x000e220000002100 */
[----:B------:R-:W-:Y:S01]  /*14bd0*/  SHF.L.U32 R3, R28, 0x1f, RZ ;  /* 0x0000001f1c037819 */ /* 0x000fe200000006ff */
[----:B------:R-:W-:Y:S01]  /*14be0*/  IMAD.MOV.U32 R2, RZ, RZ, -0x60 ;  /* 0xffffffa0ff027424 */ /* 0x000fe200078e00ff */
[----:B------:R-:W-:Y:S01]  /*14bf0*/  BSSY B0, `(.L_x_1098) ;  /* 0x0000008000007945 */ /* 0x000fe20003800000 */
[----:B------:R-:W-:Y:S01]  /*14c00*/  IMAD R4, R26, 0x4800, R30 ;  /* 0x000048001a047824 */ /* 0x000fe200078e021e */
[----:B------:R-:W1:Y:S01]  /*14c10*/  SYNCS.PHASECHK.TRANS64.TRYWAIT P0, [R0+URZ+0x30860], R3 ;  /* 0x03086003000075a7 */ /* 0x000e62000800017f */
[----:B------:R-:W-:Y:S01]  /*14c20*/  IMAD R5, R31, R2, UR43 ;  /* 0x0000002b1f057e24 */ /* 0x000fe2000f8e0202 */
[----:B0-----:R-:W-:-:S04]  /*14c30*/  LOP3.LUT R6, R6, 0x7f, RZ, 0xc0, !PT ;  /* 0x0000007f06067812 */ /* 0x001fc800078ec0ff */
[----:B------:R-:W-:-:S05]  /*14c40*/  SHF.R.U32.HI R6, RZ, 0x3, R6 ;  /* 0x00000003ff067819 */ /* 0x000fca0000011606 */
[----:B------:R-:W-:Y:S01]  /*14c50*/  IMAD.IADD R5, R5, 0x1, -R6 ;  /* 0x0000000105057824 */ /* 0x000fe200078e0a06 */
[----:B-1----:R-:W-:Y:S06]  /*14c60*/  @!P0 BRA `(.L_x_1099) ;  /* 0x0000003000008947 */ /* 0x002fec0003800000 */
.L_x_1179:
[----:B------:R-:W-:Y:S05]  /*14c70*/  BSYNC B0 ;  /* 0x0000000000007941 */ /* 0x000fea0003800000 */
.L_x_1098:
        /* <DEDUP_REMOVED lines=8> */
[----:B------:R-:W-:Y:S01]  /*14d00*/  SHFL.IDX PT, R6, R18, 0x1, 0x181f ;  /* 0x00381f0012067f89 */ /* 0x000fe200000e0000 */
[----:B------:R-:W-:Y:S02]  /*14d10*/  ISETP.GE.AND P0, PT, R33, UR4, PT ;  /* 0x0000000421007c0c */ /* 0x000fe4000bf06270 */
[C---:B------:R-:W-:Y:S01]  /*14d20*/  ISETP.LT.OR P3, PT, R5.reuse, 0x1, P2 ;  /* 0x000000010500780c */ /* 0x040fe20001761670 */
[----:B------:R-:W1:Y:S01]  /*14d30*/  SHFL.IDX PT, R14, R17, 0x1, 0x181f ;  /* 0x00381f00110e7f89 */ /* 0x000e6200000e0000 */
[----:B------:R-:W-:-:S02]  /*14d40*/  ISETP.LT.OR P4, PT, R5, 0x1, P1 ;  /* 0x000000010500780c */ /* 0x000fc40000f81670 */
[----:B------:R-:W-:Y:S01]  /*14d50*/  ISETP.LT.OR P5, PT, R5, 0x1, P0 ;  /* 0x000000010500780c */ /* 0x000fe200007a1670 */
[----:B------:R-:W-:Y:S04]  /*14d60*/  SHFL.IDX PT, R7, R18, 0x2, 0x181f ;  /* 0x00581f0012077f89 */ /* 0x000fe800000e0000 */
[----:B------:R-:W2:Y:S01]  /*14d70*/  SHFL.IDX PT, R8, R17, 0x2, 0x181f ;  /* 0x00581f0011087f89 */ /* 0x000ea200000e0000 */
[----:B0-----:R-:W-:-:S05]  /*14d80*/  IMAD.WIDE.U32 R2, R23, 0x2, R2 ;  /* 0x0000000217027825 */ /* 0x001fca00078e0002 */
[----:B------:R-:W-:Y:S01]  /*14d90*/  LDGSTS.E.BYPASS.LTC128B.128 [R4+0x400], desc[UR36][R2.64], !P3 ;  /* 0x0040000002047fae */ /* 0x000fe2000d901d64 */
[----:B------:R-:W-:-:S03]  /*14da0*/  ISETP.LT.OR P3, PT, R5, 0x11, P2 ;  /* 0x000000110500780c */ /* 0x000fc60001761670 */
[----:B------:R-:W-:Y:S01]  /*14db0*/  LDGSTS.E.BYPASS.LTC128B.128 [R4+0x3400], desc[UR36][R2.64+0x80], !P4 ;  /* 0x0340008002047fae */ /* 0x000fe2000e101d64 */
[----:B------:R-:W-:-:S03]  /*14dc0*/  ISETP.LT.OR P4, PT, R5, 0x11, P1 ;  /* 0x000000110500780c */ /* 0x000fc60000f81670 */
[----:B------:R1:W-:Y:S01]  /*14dd0*/  LDGSTS.E.BYPASS.LTC128B.128 [R4+0x6400], desc[UR36][R2.64+0x100], !P5 ;  /* 0x0640010002047fae */ /* 0x0003e2000e901d64 */
[----:B------:R-:W-:Y:S01]  /*14de0*/  ISETP.LT.OR P5, PT, R5, 0x11, P0 ;  /* 0x000000110500780c */ /* 0x000fe200007a1670 */
[----:B-1----:R-:W-:Y:S02]  /*14df0*/  IMAD.MOV.U32 R2, RZ, RZ, R14 ;  /* 0x000000ffff027224 */ /* 0x002fe400078e000e */
[----:B------:R-:W-:Y:S01]  /*14e00*/  IMAD.MOV.U32 R3, RZ, RZ, R6 ;  /* 0x000000ffff037224 */ /* 0x000fe200078e0006 */
[----:B------:R-:W-:Y:S01]  /*14e10*/  SHFL.IDX PT, R14, R17, 0x3, 0x181f ;  /* 0x00781f00110e7f89 */ /* 0x000fe200000e0000 */
[----:B------:R-:W-:-:S03]  /*14e20*/  IMAD.WIDE.U32 R2, R23, 0x2, R2 ;  /* 0x0000000217027825 */ /* 0x000fc600078e0002 */
[----:B------:R-:W0:Y:S04]  /*14e30*/  SHFL.IDX PT, R6, R18, 0x3, 0x181f ;  /* 0x00781f0012067f89 */ /* 0x000e2800000e0000 */
[----:B------:R-:W-:Y:S01]  /*14e40*/  LDGSTS.E.BYPASS.LTC128B.128 [R4+0xc00], desc[UR36][R2.64], !P3 ;  /* 0x00c0000002047fae */ /* 0x000fe2000d901d64 */
[----:B------:R-:W-:-:S03]  /*14e50*/  ISETP.LT.OR P3, PT, R5, 0x21, P2 ;  /* 0x000000210500780c */ /* 0x000fc60001761670 */
[----:B------:R-:W-:Y:S01]  /*14e60*/  LDGSTS.E.BYPASS.LTC128B.128 [R4+0x3c00], desc[UR36][R2.64+0x80], !P4 ;  /* 0x03c0008002047fae */ /* 0x000fe2000e101d64 */
[----:B------:R-:W-:-:S03]  /*14e70*/  ISETP.LT.OR P4, PT, R5, 0x21, P1 ;  /* 0x000000210500780c */ /* 0x000fc60000f81670 */
[----:B------:R2:W-:Y:S01]  /*14e80*/  LDGSTS.E.BYPASS.LTC128B.128 [R4+0x6c00], desc[UR36][R2.64+0x100], !P5 ;  /* 0x06c0010002047fae */ /* 0x0005e2000e901d64 */
[----:B------:R-:W-:Y:S01]  /*14e90*/  ISETP.LT.OR P5, PT, R5, 0x21, P0 ;  /* 0x000000210500780c */ /* 0x000fe200007a1670 */
[----:B--2---:R-:W-:Y:S02]  /*14ea0*/  IMAD.MOV.U32 R2, RZ, RZ, R8 ;  /* 0x000000ffff027224 */ /* 0x004fe400078e0008 */
[----:B------:R-:W-:Y:S01]  /*14eb0*/  IMAD.MOV.U32 R3, RZ, RZ, R7 ;  /* 0x000000ffff037224 */ /* 0x000fe200078e0007 */
[----:B------:R-:W1:Y:S01]  /*14ec0*/  SHFL.IDX PT, R8, R17, 0x4, 0x181f ;  /* 0x00981f0011087f89 */ /* 0x000e6200000e0000 */
[----:B------:R-:W-:-:S03]  /*14ed0*/  IMAD.WIDE.U32 R2, R23, 0x2, R2 ;  /* 0x0000000217027825 */ /* 0x000fc600078e0002 */
[----:B------:R-:W2:Y:S04]  /*14ee0*/  SHFL.IDX PT, R7, R18, 0x4, 0x181f ;  /* 0x00981f0012077f89 */ /* 0x000ea800000e0000 */
[----:B------:R-:W-:Y:S01]  /*14ef0*/  LDGSTS.E.BYPASS.LTC128B.128 [R4+0x1400], desc[UR36][R2.64], !P3 ;  /* 0x0140000002047fae */ /* 0x000fe2000d901d64 */
[----:B------:R-:W-:-:S03]  /*14f00*/  ISETP.LT.OR P3, PT, R5, 0x31, P2 ;  /* 0x000000310500780c */ /* 0x000fc60001761670 */
[----:B------:R-:W-:Y:S01]  /*14f10*/  LDGSTS.E.BYPASS.LTC128B.128 [R4+0x4400], desc[UR36][R2.64+0x80], !P4 ;  /* 0x0440008002047fae */ /* 0x000fe2000e101d64 */
[----:B------:R-:W-:-:S03]  /*14f20*/  ISETP.LT.OR P4, PT, R5, 0x31, P1 ;  /* 0x000000310500780c */ /* 0x000fc60000f81670 */
[----:B------:R0:W-:Y:S01]  /*14f30*/  LDGSTS.E.BYPASS.LTC128B.128 [R4+0x7400], desc[UR36][R2.64+0x100], !P5 ;  /* 0x0740010002047fae */ /* 0x0001e2000e901d64 */
[----:B------:R-:W-:-:S03]  /*14f40*/  ISETP.LT.OR P5, PT, R5, 0x31, P0 ;  /* 0x000000310500780c */ /* 0x000fc600007a1670 */
[----:B------:R-:W3:Y:S01]  /*14f50*/  SHFL.IDX PT, R18, R18, 0x5, 0x181f ;  /* 0x00b81f0012127f89 */ /* 0x000ee200000e0000 */
[----:B0-----:R-:W-:Y:S01]  /*14f60*/  MOV R3, R6 ;  /* 0x0000000600037202 */ /* 0x001fe20000000f00 */
[----:B------:R-:W-:Y:S02]  /*14f70*/  IMAD.MOV.U32 R2, RZ, RZ, R14 ;  /* 0x000000ffff027224 */ /* 0x000fe400078e000e */
[----:B------:R0:W4:Y:S01]  /*14f80*/  SHFL.IDX PT, R14, R17, 0x5, 0x181f ;  /* 0x00b81f00110e7f89 */ /* 0x00012200000e0000 */
[----:B------:R-:W-:Y:S02]  /*14f90*/  IMAD.MOV.U32 R6, RZ, RZ, RZ ;  /* 0x000000ffff067224 */ /* 0x000fe400078e00ff */
[----:B------:R-:W-:-:S05]  /*14fa0*/  IMAD.WIDE.U32 R2, R23, 0x2, R2 ;  /* 0x0000000217027825 */ /* 0x000fca00078e0002 */
[----:B------:R-:W-:Y:S01]  /*14fb0*/  LDGSTS.E.BYPASS.LTC128B.128 [R4+0x1c00], desc[UR36][R2.64], !P3 ;  /* 0x01c0000002047fae */ /* 0x000fe2000d901d64 */
[----:B------:R-:W-:-:S03]  /*14fc0*/  ISETP.LT.OR P3, PT, R5, 0x41, P2 ;  /* 0x000000410500780c */ /* 0x000fc60001761670 */
[----:B------:R-:W-:Y:S01]  /*14fd0*/  LDGSTS.E.BYPASS.LTC128B.128 [R4+0x4c00], desc[UR36][R2.64+0x80], !P4 ;  /* 0x04c0008002047fae */ /* 0x000fe2000e101d64 */
[----:B------:R-:W-:-:S03]  /*14fe0*/  ISETP.LT.OR P4, PT, R5, 0x41, P1 ;  /* 0x000000410500780c */ /* 0x000fc60000f81670 */
[----:B------:R1:W-:Y:S01]  /*14ff0*/  LDGSTS.E.BYPASS.LTC128B.128 [R4+0x7c00], desc[UR36][R2.64+0x100], !P5 ;  /* 0x07c0010002047fae */ /* 0x0003e2000e901d64 */
[----:B------:R-:W-:Y:S01]  /*15000*/  ISETP.LT.OR P5, PT, R5, 0x41, P0 ;  /* 0x000000410500780c */ /* 0x000fe200007a1670 */
[----:B-1----:R-:W-:Y:S02]  /*15010*/  IMAD.MOV.U32 R2, RZ, RZ, R8 ;  /* 0x000000ffff027224 */ /* 0x002fe400078e0008 */
[----:B--2---:R-:W-:Y:S02]  /*15020*/  IMAD.MOV.U32 R3, RZ, RZ, R7 ;  /* 0x000000ffff037224 */ /* 0x004fe400078e0007 */
[----:B------:R-:W-:-:S05]  /*15030*/  IMAD.WIDE.U32 R2, R23, 0x2, R2 ;  /* 0x0000000217027825 */ /* 0x000fca00078e0002 */
[----:B------:R0:W-:Y:S04]  /*15040*/  LDGSTS.E.BYPASS.LTC128B.128 [R4+0x2400], desc[UR36][R2.64], !P3 ;  /* 0x0240000002047fae */ /* 0x0001e8000d901d64 */
[----:B------:R0:W-:Y:S04]  /*15050*/  LDGSTS.E.BYPASS.LTC128B.128 [R4+0x5400], desc[UR36][R2.64+0x80], !P4 ;  /* 0x0540008002047fae */ /* 0x0001e8000e101d64 */
[----:B---34-:R0:W-:Y:S02]  /*15060*/  LDGSTS.E.BYPASS.LTC128B.128 [R4+0x8400], desc[UR36][R2.64+0x100], !P5 ;  /* 0x0840010002047fae */ /* 0x0181e4000e901d64 */
.L_x_1193:
[C---:B------:R-:W-:Y:S01]  /*15070*/  ISETP.LT.OR P2, PT, R5.reuse, 0x51, P2 ;  /* 0x000000510500780c */ /* 0x040fe20001741670 */
[----:B0-----:R-:W-:Y:S01]  /*15080*/  IMAD.MOV.U32 R2, RZ, RZ, R14 ;  /* 0x000000ffff027224 */ /* 0x001fe200078e000e */
[C---:B------:R-:W-:Y:S01]  /*15090*/  ISETP.LT.OR P1, PT, R5.reuse, 0x51, P1 ;  /* 0x000000510500780c */ /* 0x040fe20000f21670 */
[----:B------:R-:W-:Y:S01]  /*150a0*/  IMAD.MOV.U32 R3, RZ, RZ, R18 ;  /* 0x000000ffff037224 */ /* 0x000fe200078e0012 */
[----:B------:R-:W-:Y:S01]  /*150b0*/  ISETP.LT.OR P0, PT, R5, 0x51, P0 ;  /* 0x000000510500780c */ /* 0x000fe20000701670 */
[----:B------:R-:W-:-:S08]  /*150c0*/  IMAD.WIDE.U32 R2, R23, 0x2, R2 ;  /* 0x0000000217027825 */ /* 0x000fd000078e0002 */
        /* <DEDUP_REMOVED lines=8> */
.L_x_1101:
        /* <DEDUP_REMOVED lines=10> */
.L_x_1102:
[----:B------:R1:W-:Y:S02]  /*151f0*/  SYNCS.ARRIVE.TRANS64.A1T0 RZ, [R0+URZ+0x30850], RZ ;  /* 0x030850ff00ff79a7 */ /* 0x0003e4000810003f */
[----:B-1----:R-:W-:-:S05]  /*15200*/  VIADD R0, R26, 0x1 ;  /* 0x000000011a007836 */ /* 0x002fca0000000000 */
[----:B------:R-:W-:-:S04]  /*15210*/  ISETP.NE.AND P0, PT, R0, 0x2, PT ;  /* 0x000000020000780c */ /* 0x000fc80003f05270 */
[----:B0-----:R-:W-:Y:S02]  /*15220*/  SEL R3, RZ, 0x1, P0 ;  /* 0x00000001ff037807 */ /* 0x001fe40000000000 */
[----:B------:R-:W-:Y:S02]  /*15230*/  SEL R0, R0, RZ, P0 ;  /* 0x000000ff00007207 */ /* 0x000fe40000000000 */
[----:B------:R-:W-:-:S07]  /*15240*/  LOP3.LUT R28, R28, R3, RZ, 0x3c, !PT ;  /* 0x000000031c1c7212 */ /* 0x000fce00078e3cff */
.L_x_1062:
[----:B------:R-:W0:Y:S01]  /*15250*/  S2R R3, SR_CgaCtaId ;  /* 0x0000000000037919 */ /* 0x000e220000008800 */
[----:B------:R-:W-:Y:S02]  /*15260*/  MOV R2, 0x400 ;  /* 0x0000040000027802 */ /* 0x000fe40000000f00 */
[----:B------:R-:W-:Y:S02]  /*15270*/  SHF.L.U32 R6, R6, 0x1f, RZ ;  /* 0x0000001f06067819 */ /* 0x000fe400000006ff */
[----:B0-----:R-:W-:-:S04]  /*15280*/  LEA R7, R3, R2, 0x18 ;  /* 0x0000000203077211 */ /* 0x001fc800078ec0ff */
[----:B------:R-:W0:Y:S02]  /*15290*/  SYNCS.PHASECHK.TRANS64.TRYWAIT P0, [R7+URZ+0x30820], R6 ;  /* 0x03082006070075a7 */ /* 0x000e24000800017f */
[----:B0-----:R-:W-:Y:S05]  /*152a0*/  @!P0 BRA `(.L_x_1103) ;  /* 0x0000003000a08947 */ /* 0x001fea0003800000 */
.L_x_1194:
[----:B------:R-:W-:-:S03]  /*152b0*/  UMOV UR4, 0xffffffff ;  /* 0xffffffff00047882 */ /* 0x000fc60000000000 */
[----:B------:R-:W-:Y:S05]  /*152c0*/  BRA.DIV UR4, `(.L_x_1104) ;  /* 0x0000003204ac7947 */ /* 0x000fea000b800000 */
[----:B------:R-:W1:Y:S02]  /*152d0*/  S2R R2, SR_TID.X ;  /* 0x0000000000027919 */ /* 0x000e640000002100 */
[----:B-1----:R-:W-:-:S04]  /*152e0*/  SHF.R.U32.HI R2, RZ, 0x5, R2 ;  /* 0x00000005ff027819 */ /* 0x002fc80000011602 */
[----:B------:R-:W-:-:S05]  /*152f0*/  LOP3.LUT R2, R2, 0x3, RZ, 0xc0, !PT ;  /* 0x0000000302027812 */ /* 0x000fca00078ec0ff */
[----:B------:R1:W2:Y:S02]  /*15300*/  SHFL.IDX PT, R14, R2, RZ, 0x1f ;  /* 0x00001fff020e7589 */ /* 0x0002a400000e0000 */
.L_x_1197:
[----:B--2---:R-:W-:-:S13]  /*15310*/  ISETP.NE.AND P0, PT, R14, RZ, PT ;  /* 0x000000ff0e00720c */ /* 0x004fda0003f05270 */
[----:B------:R-:W-:Y:S05]  /*15320*/  @P0 BRA `(.L_x_970) ;  /* 0x0000000000900947 */ /* 0x000fea0003800000 */
[----:B------:R-:W-:-:S03]  /*15330*/  UMOV UR4, 0xffffffff ;  /* 0xffffffff00047882 */ /* 0x000fc60000000000 */
[----:B------:R-:W-:Y:S05]  /*15340*/  BRA.DIV UR4, `(.L_x_1105) ;  /* 0x0000003204c07947 */ /* 0x000fea000b800000 */
[----:B------:R-:W-:-:S13]  /*15350*/  ELECT P6, URZ, PT ;  /* 0x00000000003f782f */ /* 0x000fda00038c0000 */
.L_x_1200:
[----:B------:R-:W-:Y:S05]  /*15360*/  @!P6 BRA `(.L_x_970) ;  /* 0x000000000080e947 */ /* 0x000fea0003800000 */
[----:B-1----:R-:W2:Y:S02]  /*15370*/  LDL R2, [R1+0x4] ;  /* 0x0000040001027983 */ /* 0x002ea40000100800 */
[----:B--2---:R-:W-:-:S13]  /*15380*/  R2UR UR4, R2 ;  /* 0x00000000020472ca */ /* 0x004fda00000e0000 */
[----:B------:R-:W-:-:S06]  /*15390*/  ULOP3.LUT UR4, UR4, 0x2, URZ, 0xfc, !UPT ;  /* 0x0000000204047892 */ /* 0x000fcc000f8efc3f */
[----:B------:R-:W-:-:S05]  /*153a0*/  IMAD.U32 R2, RZ, RZ, UR4 ;  /* 0x00000004ff027e24 */ /* 0x000fca000f8e00ff */
[----:B------:R-:W-:-:S13]  /*153b0*/  ISETP.NE.AND P0, PT, R2, 0x3, PT ;  /* 0x000000030200780c */ /* 0x000fda0003f05270 */
[----:B------:R-:W-:Y:S05]  /*153c0*/  @!P0 BRA `(.L_x_1106) ;  /* 0x0000000000048947 */ /* 0x000fea0003800000 */
[----:B------:R-:W-:Y:S01]  /*153d0*/  BPT.TRAP 0x1 ;  /* 0x000000040000795c */ /* 0x000fe20000300000 */
.L_x_1106:
[----:B------:R-:W-:Y:S01]  /*153e0*/  IMAD R5, R0, 0x8, R7 ;  /* 0x0000000800057824 */ /* 0x000fe200078e0207 */
[----:B------:R-:W-:Y:S01]  /*153f0*/  SHF.L.U32 R2, R28, 0x1f, RZ ;  /* 0x0000001f1c027819 */ /* 0x000fe200000006ff */
[----:B------:R-:W-:-:S03]  /*15400*/  VIADD R0, R0, 0x1 ;  /* 0x0000000100007836 */ /* 0x000fc60000000000 */
[----:B------:R-:W1:Y:S02]  /*15410*/  SYNCS.PHASECHK.TRANS64.TRYWAIT P1, [R5+URZ+0x30840], R2 ;  /* 0x03084002050075a7 */ /* 0x000e64000802017f */
[----:B------:R-:W-:-:S04]  /*15420*/  ISETP.NE.AND P2, PT, R0, 0x2, PT ;  /* 0x000000020000780c */ /* 0x000fc80003f45270 */
[----:B------:R-:W-:Y:S01]  /*15430*/  SEL R3, RZ, 0x1, P2 ;  /* 0x00000001ff037807 */ /* 0x000fe20001000000 */
[----:B-1----:R-:W-:Y:S08]  /*15440*/  @!P1 BRA `(.L_x_1107) ;  /* 0x0000003000a09947 */ /* 0x002ff00003800000 */
.L_x_1201:
[----:B------:R-:W-:Y:S02]  /*15450*/  SEL R0, R0, RZ, P2 ;  /* 0x000000ff00007207 */ /* 0x000fe40001000000 */
[----:B------:R-:W-:Y:S01]  /*15460*/  LOP3.LUT R3, R28, R3, RZ, 0x3c, !PT ;  /* 0x000000031c037212 */ /* 0x000fe200078e3cff */
[----:B------:R-:W-:Y:S06]  /*15470*/  @!P0 BRA `(.L_x_1108) ;  /* 0x0000000000048947 */ /* 0x000fec0003800000 */
[----:B------:R-:W-:Y:S01]  /*15480*/  BPT.TRAP 0x1 ;  /* 0x000000040000795c */ /* 0x000fe20000300000 */
.L_x_1108:
[----:B0-----:R-:W-:Y:S01]  /*15490*/  IMAD R7, R0, 0x8, R7 ;  /* 0x0000000800077824 */ /* 0x001fe200078e0207 */
[----:B------:R-:W-:-:S04]  /*154a0*/  SHF.L.U32 R0, R3, 0x1f, RZ ;  /* 0x0000001f03007819 */ /* 0x000fc800000006ff */
[----:B------:R-:W0:Y:S02]  /*154b0*/  SYNCS.PHASECHK.TRANS64.TRYWAIT P1, [R7+URZ+0x30840], R0 ;  /* 0x03084000070075a7 */ /* 0x000e24000802017f */
[----:B0-----:R-:W-:Y:S05]  /*154c0*/  @!P1 BRA `(.L_x_1109) ;  /* 0x0000003000949947 */ /* 0x001fea0003800000 */
.L_x_1202:
[----:B------:R-:W-:Y:S05]  /*154d0*/  @!P0 BRA `(.L_x_1110) ;  /* 0x0000000000048947 */ /* 0x000fea0003800000 */
[----:B------:R-:W-:Y:S01]  /*154e0*/  BPT.TRAP 0x1 ;  /* 0x000000040000795c */ /* 0x000fe20000300000 */
.L_x_1110:
[----:B------:R-:W2:Y:S02]  /*154f0*/  SYNCS.PHASECHK.TRANS64.TRYWAIT P1, [R5+URZ+0x30860], R2 ;  /* 0x03086002050075a7 */ /* 0x000ea4000802017f */
[----:B--2---:R-:W-:Y:S05]  /*15500*/  @!P1 BRA `(.L_x_1111) ;  /* 0x0000003000989947 */ /* 0x004fea0003800000 */
.L_x_1203:
[----:B------:R-:W-:Y:S05]  /*15510*/  @!P0 BRA `(.L_x_1112) ;  /* 0x0000000000048947 */ /* 0x000fea0003800000 */
[----:B------:R-:W-:Y:S01]  /*15520*/  BPT.TRAP 0x1 ;  /* 0x000000040000795c */ /* 0x000fe20000300000 */
.L_x_1112:
[----:B---3--:R3:W4:Y:S02]  /*15530*/  SYNCS.PHASECHK.TRANS64.TRYWAIT P0, [R7+URZ+0x30860], R0 ;  /* 0x03086000070075a7 */ /* 0x008724000800017f */
[----:B----4-:R-:W-:Y:S05]  /*15540*/  @!P0 NANOSLEEP.SYNCS 0x989680 ;  /* 0x009896800000895d */ /* 0x010fea0003900000 */
[----:B------:R-:W4:Y:S02]  /*15550*/  @!P0 SYNCS.PHASECHK.TRANS64 P0, [R7+URZ+0x30860], R0 ;  /* 0x03086000070085a7 */ /* 0x000f24000800007f */
[----:B----4-:R-:W-:Y:S05]  /*15560*/  @!P0 BRA `(.L_x_1112) ;  /* 0xfffffffc00f08947 */ /* 0x010fea000383ffff */
.L_x_970:
[----:B------:R-:W-:Y:S05]  /*15570*/  BSYNC B6 ;  /* 0x0000000000067941 */ /* 0x000fea0003800000 */
.L_x_967:
[----:B------:R-:W-:Y:S05]  /*15580*/  EXIT ;  /* 0x000000000000794d */ /* 0x000fea0003800000 */
.L_x_980:
[----:B0-----:R-:W-:-:S04]  /*15590*/  MOV R3, UR39 ;  /* 0x0000002700037c02 */ /* 0x001fc80008000f00 */
[----:B------:R0:W1:Y:S03]  /*155a0*/  SYNCS.PHASECHK.TRANS64.TRYWAIT P0, [R3+URZ+0x30800], R0 ;  /* 0x03080000030075a7 */ /* 0x000066000800017f */
[----:B-1----:R-:W-:Y:S05]  /*155b0*/  @!P0 NANOSLEEP.SYNCS 0x989680 ;  /* 0x009896800000895d */ /* 0x002fea0003900000 */
[----:B------:R-:W1:Y:S02]  /*155c0*/  @!P0 SYNCS.PHASECHK.TRANS64 P0, [R3+URZ+0x30800], R0 ;  /* 0x03080000030085a7 */ /* 0x000e64000800007f */
[----:B-1----:R-:W-:Y:S05]  /*155d0*/  @!P0 BRA `(.L_x_980) ;  /* 0xfffffffc00ec8947 */ /* 0x002fea000383ffff */
[----:B------:R-:W-:Y:S05]  /*155e0*/  BRA `(.L_x_1113) ;  /* 0xfffffec000a47947 */ /* 0x000fea000383ffff */
.L_x_984:
[----:B0-----:R-:W-:-:S04]  /*155f0*/  IMAD.U32 R3, RZ, RZ, UR39 ;  /* 0x00000027ff037e24 */ /* 0x001fc8000f8e00ff */
[----:B------:R0:W2:Y:S03]  /*15600*/  SYNCS.PHASECHK.TRANS64.TRYWAIT P1, [R3+URZ+0x30830], R0 ;  /* 0x03083000030075a7 */ /* 0x0000a6000802017f */
[----:B--2---:R-:W-:Y:S05]  /*15610*/  @!P1 NANOSLEEP.SYNCS 0x989680 ;  /* 0x009896800000995d */ /* 0x004fea0003900000 */
[----:B------:R-:W2:Y:S02]  /*15620*/  @!P1 SYNCS.PHASECHK.TRANS64 P1, [R3+URZ+0x30830], R0 ;  /* 0x03083000030095a7 */ /* 0x000ea4000802007f */
[----:B--2---:R-:W-:Y:S05]  /*15630*/  @!P1 BRA `(.L_x_984) ;  /* 0xfffffffc00ec9947 */ /* 0x004fea000383ffff */
[----:B------:R-:W-:Y:S05]  /*15640*/  BRA `(.L_x_983) ;  /* 0xfffffec000c87947 */ /* 0x000fea000383ffff */
.L_x_1001:
[----:B-1----:R-:W-:-:S04]  /*15650*/  IMAD.U32 R9, RZ, RZ, UR60 ;  /* 0x0000003cff097e24 */ /* 0x002fc8000f8e00ff */
[----:B------:R1:W2:Y:S03]  /*15660*/  SYNCS.PHASECHK.TRANS64.TRYWAIT P1, [R9+URZ+0x30830], R8 ;  /* 0x03083008090075a7 */ /* 0x0002a6000802017f */
[----:B--2---:R-:W-:Y:S05]  /*15670*/  @!P1 NANOSLEEP.SYNCS 0x989680 ;  /* 0x009896800000995d */ /* 0x004fea0003900000 */
[----:B------:R-:W2:Y:S02]  /*15680*/  @!P1 SYNCS.PHASECHK.TRANS64 P1, [R9+URZ+0x30830], R8 ;  /* 0x03083008090095a7 */ /* 0x000ea4000802007f */
[----:B--2---:R-:W-:Y:S05]  /*15690*/  @!P1 BRA `(.L_x_1001) ;  /* 0xfffffffc00ec9947 */ /* 0x004fea000383ffff */
[----:B------:R-:W-:Y:S05]  /*156a0*/  BRA `(.L_x_1000) ;  /* 0xfffffef800487947 */ /* 0x000fea000383ffff */
.L_x_1005:
[----:B-1----:R-:W-:-:S04]  /*156b0*/  IMAD.U32 R9, RZ, RZ, UR14 ;  /* 0x0000000eff097e24 */ /* 0x002fc8000f8e00ff */
[----:B------:R1:W3:Y:S03]  /*156c0*/  SYNCS.PHASECHK.TRANS64.TRYWAIT P1, [R9+URZ+0x30850], R0 ;  /* 0x03085000090075a7 */ /* 0x0002e6000802017f */
[----:B---3--:R-:W-:Y:S05]  /*156d0*/  @!P1 NANOSLEEP.SYNCS 0x989680 ;  /* 0x009896800000995d */ /* 0x008fea0003900000 */
[----:B------:R-:W3:Y:S02]  /*156e0*/  @!P1 SYNCS.PHASECHK.TRANS64 P1, [R9+URZ+0x30850], R0 ;  /* 0x03085000090095a7 */ /* 0x000ee4000802007f */
[----:B---3--:R-:W-:Y:S05]  /*156f0*/  @!P1 BRA `(.L_x_1005) ;  /* 0xfffffffc00ec9947 */ /* 0x008fea000383ffff */
[----:B------:R-:W-:Y:S05]  /*15700*/  BRA `(.L_x_1004) ;  /* 0xffffff0000dc7947 */ /* 0x000fea000383ffff */
.L_x_1024:
[----:B-1----:R-:W-:-:S04]  /*15710*/  IMAD.U32 R9, RZ, RZ, UR5 ;  /* 0x00000005ff097e24 */ /* 0x002fc8000f8e00ff */
[----:B------:R1:W2:Y:S03]  /*15720*/  SYNCS.PHASECHK.TRANS64.TRYWAIT P1, [R9+URZ+0x30830], R8 ;  /* 0x03083008090075a7 */ /* 0x0002a6000802017f */
[----:B--2---:R-:W-:Y:S05]  /*15730*/  @!P1 NANOSLEEP.SYNCS 0x989680 ;  /* 0x009896800000995d */ /* 0x004fea0003900000 */
[----:B------:R-:W2:Y:S02]  /*15740*/  @!P1 SYNCS.PHASECHK.TRANS64 P1, [R9+URZ+0x30830], R8 ;  /* 0x03083008090095a7 */ /* 0x000ea4000802007f */
[----:B--2---:R-:W-:Y:S05]  /*15750*/  @!P1 BRA `(.L_x_1024) ;  /* 0xfffffffc00ec9947 */ /* 0x004fea000383ffff */
[----:B------:R-:W-:Y:S05]  /*15760*/  BRA `(.L_x_1023) ;  /* 0xffffff3000c47947 */ /* 0x000fea000383ffff */
.L_x_1028:
[----:B-1----:R-:W-:-:S04]  /*15770*/  IMAD.U32 R9, RZ, RZ, UR5 ;  /* 0x00000005ff097e24 */ /* 0x002fc8000f8e00ff */
[----:B------:R1:W3:Y:S03]  /*15780*/  SYNCS.PHASECHK.TRANS64.TRYWAIT P1, [R9+URZ+0x30850], R0 ;  /* 0x03085000090075a7 */ /* 0x0002e6000802017f */
[----:B---3--:R-:W-:Y:S05]  /*15790*/  @!P1 NANOSLEEP.SYNCS 0x989680 ;  /* 0x009896800000995d */ /* 0x008fea0003900000 */
[----:B------:R-:W3:Y:S02]  /*157a0*/  @!P1 SYNCS.PHASECHK.TRANS64 P1, [R9+URZ+0x30850], R0 ;  /* 0x03085000090095a7 */ /* 0x000ee4000802007f */
[----:B---3--:R-:W-:Y:S05]  /*157b0*/  @!P1 BRA `(.L_x_1028) ;  /* 0xfffffffc00ec9947 */ /* 0x008fea000383ffff */
[----:B------:R-:W-:Y:S05]  /*157c0*/  BRA `(.L_x_1027) ;  /* 0xffffff3c00587947 */ /* 0x000fea000383ffff */
.L_x_1036:
[----:B-1----:R-:W-:-:S04]  /*157d0*/  IMAD.U32 R9, RZ, RZ, UR60 ;  /* 0x0000003cff097e24 */ /* 0x002fc8000f8e00ff */
[----:B------:R1:W2:Y:S03]  /*157e0*/  SYNCS.PHASECHK.TRANS64.TRYWAIT P1, [R9+URZ+0x30830], R8 ;  /* 0x03083008090075a7 */ /* 0x0002a6000802017f */
[----:B--2---:R-:W-:Y:S05]  /*157f0*/  @!P1 NANOSLEEP.SYNCS 0x989680 ;  /* 0x009896800000995d */ /* 0x004fea0003900000 */
[----:B------:R-:W2:Y:S02]  /*15800*/  @!P1 SYNCS.PHASECHK.TRANS64 P1, [R9+URZ+0x30830], R8 ;  /* 0x03083008090095a7 */ /* 0x000ea4000802007f */
[----:B--2---:R-:W-:Y:S05]  /*15810*/  @!P1 BRA `(.L_x_1036) ;  /* 0xfffffffc00ec9947 */ /* 0x004fea000383ffff */
[----:B------:R-:W-:Y:S05]  /*15820*/  BRA `(.L_x_1035) ;  /* 0xffffff5400a47947 */ /* 0x000fea000383ffff */
.L_x_1040:
[----:B-1----:R-:W-:-:S04]  /*15830*/  IMAD.U32 R9, RZ, RZ, UR5 ;  /* 0x00000005ff097e24 */ /* 0x002fc8000f8e00ff */
[----:B------:R1:W3:Y:S03]  /*15840*/  SYNCS.PHASECHK.TRANS64.TRYWAIT P1, [R9+URZ+0x30850], R0 ;  /* 0x03085000090075a7 */ /* 0x0002e6000802017f */
[----:B---3--:R-:W-:Y:S05]  /*15850*/  @!P1 NANOSLEEP.SYNCS 0x989680 ;  /* 0x009896800000995d */ /* 0x008fea0003900000 */
[----:B------:R-:W3:Y:S02]  /*15860*/  @!P1 SYNCS.PHASECHK.TRANS64 P1, [R9+URZ+0x30850], R0 ;  /* 0x03085000090095a7 */ /* 0x000ee4000802007f */
[----:B---3--:R-:W-:Y:S05]  /*15870*/  @!P1 BRA `(.L_x_1040) ;  /* 0xfffffffc00ec9947 */ /* 0x008fea000383ffff */
[----:B------:R-:W-:Y:S05]  /*15880*/  BRA `(.L_x_1039) ;  /* 0xffffff6000387947 */ /* 0x000fea000383ffff */
.L_x_1055:
[----:B-1----:R-:W-:-:S04]  /*15890*/  IMAD.U32 R5, RZ, RZ, UR5 ;  /* 0x00000005ff057e24 */ /* 0x002fc8000f8e00ff */
[----:B------:R1:W2:Y:S03]  /*158a0*/  SYNCS.PHASECHK.TRANS64.TRYWAIT P1, [R5+URZ+0x30850], R0 ;  /* 0x03085000050075a7 */ /* 0x0002a6000802017f */
[----:B--2---:R-:W-:Y:S05]  /*158b0*/  @!P1 NANOSLEEP.SYNCS 0x989680 ;  /* 0x009896800000995d */ /* 0x004fea0003900000 */
[----:B------:R-:W2:Y:S02]  /*158c0*/  @!P1 SYNCS.PHASECHK.TRANS64 P1, [R5+URZ+0x30850], R0 ;  /* 0x03085000050095a7 */ /* 0x000ea4000802007f */
[----:B--2---:R-:W-:Y:S05]  /*158d0*/  @!P1 BRA `(.L_x_1055) ;  /* 0xfffffffc00ec9947 */ /* 0x004fea000383ffff */
[----:B------:R-:W-:Y:S05]  /*158e0*/  BRA `(.L_x_1054) ;  /* 0xffffff9000c07947 */ /* 0x000fea000383ffff */
.L_x_1073:
[----:B------:R-:W-:Y:S01]  /*158f0*/  IMAD.MOV.U32 R13, RZ, RZ, R18 ;  /* 0x000000ffff0d7224 */ /* 0x000fe200078e0012 */
[----:B------:R-:W-:Y:S01]  /*15900*/  MOV R11, 0x1f ;  /* 0x0000001f000b7802 */ /* 0x000fe20000000f00 */
[----:B------:R-:W-:Y:S02]  /*15910*/  IMAD.MOV.U32 R12, RZ, RZ, RZ ;  /* 0x000000ffff0c7224 */ /* 0x000fe400078e00ff */
[----:B------:R-:W-:-:S07]  /*15920*/  IMAD.MOV.U32 R15, RZ, RZ, -0x1 ;  /* 0xffffffffff0f7424 */ /* 0x000fce00078e00ff */
[----:B-----5:R-:W-:Y:S05]  /*15930*/  WARPSYNC.COLLECTIVE R15, `(.L_x_1114) ;  /* 0x000000000f087348 */ /* 0x020fea0003c00000 */
[----:B------:R0:W1:Y:S02]  /*15940*/  SHFL.IDX P6, R14, R13, R12, R11 ;  /* 0x0000000c0d0e7389 */ /* 0x00006400000c000b */
[----:B01---5:R-:W-:Y:S01]  /*15950*/  ENDCOLLECTIVE ;  /* 0x000000000000791b */ /* 0x023fe20003800000 */
.L_x_1114:
[----:B------:R-:W-:Y:S05]  /*15960*/  BRA `(.L_x_1115) ;  /* 0xffffffcc00707947 */ /* 0x000fea000383ffff */
.L_x_1075:
[----:B0-----:R-:W-:-:S04]  /*15970*/  IMAD.U32 R3, RZ, RZ, UR48 ;  /* 0x00000030ff037e24 */ /* 0x001fc8000f8e00ff */
[----:B------:R0:W1:Y:S03]  /*15980*/  SYNCS.PHASECHK.TRANS64.TRYWAIT P0, [R3+URZ+0x30840], R2 ;  /* 0x03084002030075a7 */ /* 0x000066000800017f */
[----:B-1----:R-:W-:Y:S05]  /*15990*/  @!P0 NANOSLEEP.SYNCS 0x989680 ;  /* 0x009896800000895d */ /* 0x002fea0003900000 */
[----:B------:R-:W1:Y:S02]  /*159a0*/  @!P0 SYNCS.PHASECHK.TRANS64 P0, [R3+URZ+0x30840], R2 ;  /* 0x03084002030085a7 */ /* 0x000e64000800007f */
[----:B-1----:R-:W-:Y:S05]  /*159b0*/  @!P0 BRA `(.L_x_1075) ;  /* 0xfffffffc00ec8947 */ /* 0x002fea000383ffff */
[----:B------:R-:W-:Y:S05]  /*159c0*/  BRA `(.L_x_1116) ;  /* 0xffffffd000007947 */ /* 0x000fea000383ffff */
.L_x_1076:
        /* <DEDUP_REMOVED lines=8> */
.L_x_1118:
[----:B------:R-:W-:Y:S05]  /*15a50*/  BSYNC B0 ;  /* 0x0000000000007941 */ /* 0x000fea0003800000 */
.L_x_1117:
[----:B------:R-:W-:Y:S01]  /*15a60*/  IMAD.MOV.U32 R13, RZ, RZ, R0 ;  /* 0x000000ffff0d7224 */ /* 0x000fe200078e0000 */
[----:B------:R-:W-:Y:S01]  /*15a70*/  MOV R15, 0xffffffff ;  /* 0xffffffff000f7802 */ /* 0x000fe20000000f00 */
[----:B------:R-:W-:Y:S01]  /*15a80*/  IMAD.MOV.U32 R12, RZ, RZ, RZ ;  /* 0x000000ffff0c7224 */ /* 0x000fe200078e00ff */
[----:B------:R-:W-:Y:S01]  /*15a90*/  @P0 LEA R9, R30, UR48, 0x1 ;  /* 0x000000301e090c11 */ /* 0x000fe2000f8e08ff */
[----:B------:R-:W-:Y:S02]  /*15aa0*/  IMAD.MOV.U32 R11, RZ, RZ, 0x181f ;  /* 0x0000181fff0b7424 */ /* 0x000fe400078e00ff */
[----:B------:R-:W-:-:S07]  /*15ab0*/  IMAD.MOV.U32 R3, RZ, RZ, R14 ;  /* 0x000000ffff037224 */ /* 0x000fce00078e000e */
[----:B------:R-:W-:Y:S05]  /*15ac0*/  WARPSYNC.COLLECTIVE R15, `(.L_x_1119) ;  /* 0x000000000f087348 */ /* 0x000fea0003c00000 */
[----:B------:R0:W1:Y:S02]  /*15ad0*/  SHFL.IDX P6, R14, R13, R12, R11 ;  /* 0x0000000c0d0e7389 */ /* 0x00006400000c000b */
[----:B01----:R-:W-:Y:S01]  /*15ae0*/  ENDCOLLECTIVE ;  /* 0x000000000000791b */ /* 0x003fe20003800000 */
.L_x_1119:
[----:B------:R-:W-:Y:S02]  /*15af0*/  IMAD.MOV.U32 R13, RZ, RZ, R7 ;  /* 0x000000ffff0d7224 */ /* 0x000fe400078e0007 */
[----:B------:R-:W-:Y:S02]  /*15b00*/  IMAD.MOV.U32 R12, RZ, RZ, 0x1 ;  /* 0x00000001ff0c7424 */ /* 0x000fe400078e00ff */
[----:B------:R-:W-:-:S07]  /*15b10*/  IMAD.MOV.U32 R2, RZ, RZ, R14 ;  /* 0x000000ffff027224 */ /* 0x000fce00078e000e */
[----:B------:R-:W-:Y:S05]  /*15b20*/  WARPSYNC.COLLECTIVE R15, `(.L_x_1120) ;  /* 0x000000000f087348 */ /* 0x000fea0003c00000 */
[----:B------:R0:W1:Y:S02]  /*15b30*/  SHFL.IDX P6, R14, R13, R12, R11 ;  /* 0x0000000c0d0e7389 */ /* 0x00006400000c000b */
[----:B01----:R-:W-:Y:S01]  /*15b40*/  ENDCOLLECTIVE ;  /* 0x000000000000791b */ /* 0x003fe20003800000 */
.L_x_1120:
        /* <DEDUP_REMOVED lines=8> */
[----:B------:R-:W-:Y:S01]  /*15bd0*/  ISETP.GE.AND P0, PT, R6, 0x11, PT ;  /* 0x000000110600780c */ /* 0x000fe20003f06270 */
[----:B------:R-:W-:-:S12]  /*15be0*/  IMAD.MOV.U32 R5, RZ, RZ, R14 ;  /* 0x000000ffff057224 */ /* 0x000fd800078e000e */
[----:B0-----:R-:W-:Y:S05]  /*15bf0*/  WARPSYNC.COLLECTIVE R15, `(.L_x_1121) ;  /* 0x000000000f087348 */ /* 0x001fea0003c00000 */
[----:B------:R1:W2:Y:S02]  /*15c00*/  SHFL.IDX P6, R14, R13, R12, R11 ;  /* 0x0000000c0d0e7389 */ /* 0x0002a400000c000b */
[----:B012---:R-:W-:Y:S01]  /*15c10*/  ENDCOLLECTIVE ;  /* 0x000000000000791b */ /* 0x007fe20003800000 */
.L_x_1121:
[----:B------:R-:W-:Y:S01]  /*15c20*/  @P0 LEA R21, R30, UR48, 0x1 ;  /* 0x000000301e150c11 */ /* 0x000fe2000f8e08ff */
[----:B------:R-:W-:Y:S02]  /*15c30*/  IMAD.MOV.U32 R13, RZ, RZ, R7 ;  /* 0x000000ffff0d7224 */ /* 0x000fe400078e0007 */
[----:B------:R-:W-:Y:S02]  /*15c40*/  IMAD.MOV.U32 R12, RZ, RZ, 0x2 ;  /* 0x00000002ff0c7424 */ /* 0x000fe400078e00ff */
[----:B------:R-:W-:-:S07]  /*15c50*/  IMAD.MOV.U32 R4, RZ, RZ, R14 ;  /* 0x000000ffff047224 */ /* 0x000fce00078e000e */
[----:B------:R-:W-:Y:S05]  /*15c60*/  WARPSYNC.COLLECTIVE R15, `(.L_x_1122) ;  /* 0x000000000f087348 */ /* 0x000fea0003c00000 */
[----:B------:R0:W1:Y:S02]  /*15c70*/  SHFL.IDX P6, R14, R13, R12, R11 ;  /* 0x0000000c0d0e7389 */ /* 0x00006400000c000b */
[----:B01----:R-:W-:Y:S01]  /*15c80*/  ENDCOLLECTIVE ;  /* 0x000000000000791b */ /* 0x003fe20003800000 */
.L_x_1122:
        /* <DEDUP_REMOVED lines=13> */
.L_x_1123:
[----:B------:R-:W-:Y:S01]  /*15d60*/  IMAD.MOV.U32 R3, RZ, RZ, R8 ;  /* 0x000000ffff037224 */ /* 0x000fe200078e0008 */
[----:B------:R-:W-:Y:S01]  /*15d70*/  @P0 LEA R25, R30, UR48, 0x1 ;  /* 0x000000301e190c11 */ /* 0x000fe2000f8e08ff */
[----:B------:R-:W-:Y:S02]  /*15d80*/  IMAD.MOV.U32 R13, RZ, RZ, R7 ;  /* 0x000000ffff0d7224 */ /* 0x000fe400078e0007 */
[----:B------:R-:W-:Y:S01]  /*15d90*/  IMAD.MOV.U32 R12, RZ, RZ, 0x3 ;  /* 0x00000003ff0c7424 */ /* 0x000fe200078e00ff */
[----:B------:R-:W-:-:S07]  /*15da0*/  MOV R2, R14 ;  /* 0x0000000e00027202 */ /* 0x000fce0000000f00 */
[----:B------:R-:W-:Y:S05]  /*15db0*/  WARPSYNC.COLLECTIVE R15, `(.L_x_1124) ;  /* 0x000000000f087348 */ /* 0x000fea0003c00000 */
[----:B------:R0:W1:Y:S02]  /*15dc0*/  SHFL.IDX P6, R14, R13, R12, R11 ;  /* 0x0000000c0d0e7389 */ /* 0x00006400000c000b */
[----:B01----:R-:W-:Y:S01]  /*15dd0*/  ENDCOLLECTIVE ;  /* 0x000000000000791b */ /* 0x003fe20003800000 */
.L_x_1124:
        /* <DEDUP_REMOVED lines=13> */
.L_x_1125:
[----:B------:R-:W-:Y:S01]  /*15eb0*/  IMAD.MOV.U32 R5, RZ, RZ, R9 ;  /* 0x000000ffff057224 */ /* 0x000fe200078e0009 */
[----:B------:R-:W-:Y:S01]  /*15ec0*/  @P0 LEA R9, R30, UR48, 0x1 ;  /* 0x000000301e090c11 */ /* 0x000fe2000f8e08ff */
[----:B------:R-:W-:Y:S02]  /*15ed0*/  IMAD.MOV.U32 R13, RZ, RZ, R7 ;  /* 0x000000ffff0d7224 */ /* 0x000fe400078e0007 */
[----:B------:R-:W-:Y:S02]  /*15ee0*/  IMAD.MOV.U32 R12, RZ, RZ, 0x4 ;  /* 0x00000004ff0c7424 */ /* 0x000fe400078e00ff */
[----:B------:R-:W-:-:S07]  /*15ef0*/  IMAD.MOV.U32 R10, RZ, RZ, R14 ;  /* 0x000000ffff0a7224 */ /* 0x000fce00078e000e */
[----:B------:R-:W-:Y:S05]  /*15f00*/  WARPSYNC.COLLECTIVE R15, `(.L_x_1126) ;  /* 0x000000000f087348 */ /* 0x000fea0003c00000 */
[----:B------:R0:W1:Y:S02]  /*15f10*/  SHFL.IDX P6, R14, R13, R12, R11 ;  /* 0x0000000c0d0e7389 */ /* 0x00006400000c000b */
[----:B01----:R-:W-:Y:S01]  /*15f20*/  ENDCOLLECTIVE ;  /* 0x000000000000791b */ /* 0x003fe20003800000 */
.L_x_1126:
[----:B------:R-:W-:-:S04]  /*15f30*/  IMAD.MOV.U32 R4, RZ, RZ, R10 ;  /* 0x000000ffff047224 */ /* 0x000fc800078e000a */
        /* <DEDUP_REMOVED lines=13> */
.L_x_1127:
        /* <DEDUP_REMOVED lines=8> */
.L_x_1128:
        /* <DEDUP_REMOVED lines=8> */
[----:B------:R-:W-:-:S07]  /*16110*/  IMAD.MOV.U32 R7, RZ, RZ, R14 ;  /* 0x000000ffff077224 */ /* 0x000fce00078e000e */
[----:B0-----:R-:W-:Y:S05]  /*16120*/  WARPSYNC.COLLECTIVE R15, `(.L_x_1129) ;  /* 0x000000000f087348 */ /* 0x001fea0003c00000 */
[----:B------:R1:W2:Y:S02]  /*16130*/  SHFL.IDX P6, R14, R13, R12, R11 ;  /* 0x0000000c0d0e7389 */ /* 0x0002a400000c000b */
[----:B012---:R-:W-:Y:S01]  /*16140*/  ENDCOLLECTIVE ;  /* 0x000000000000791b */ /* 0x007fe20003800000 */
.L_x_1129:
[----:B------:R-:W-:Y:S05]  /*16150*/  BRA `(.L_x_1130) ;  /* 0xffffffcc00647947 */ /* 0x000fea000383ffff */
.L_x_1079:
[----:B------:R-:W-:Y:S01]  /*16160*/  IMAD.MOV.U32 R13, RZ, RZ, R8 ;  /* 0x000000ffff0d7224 */ /* 0x000fe200078e0008 */
[----:B------:R-:W-:Y:S01]  /*16170*/  MOV R15, 0xffffffff ;  /* 0xffffffff000f7802 */ /* 0x000fe20000000f00 */
[----:B------:R-:W-:Y:S02]  /*16180*/  IMAD.MOV.U32 R12, RZ, RZ, RZ ;  /* 0x000000ffff0c7224 */ /* 0x000fe400078e00ff */
[----:B------:R-:W-:Y:S02]  /*16190*/  IMAD.MOV.U32 R11, RZ, RZ, 0x181f ;  /* 0x0000181fff0b7424 */ /* 0x000fe400078e00ff */
[----:B------:R-:W-:-:S07]  /*161a0*/  VIADD R7, R27, UR42 ;  /* 0x0000002a1b077c36 */ /* 0x000fce0008000000 */
[----:B------:R-:W-:Y:S05]  /*161b0*/  WARPSYNC.COLLECTIVE R15, `(.L_x_1131) ;  /* 0x000000000f087348 */ /* 0x000fea0003c00000 */
[----:B------:R0:W1:Y:S02]  /*161c0*/  SHFL.IDX P6, R14, R13, R12, R11 ;  /* 0x0000000c0d0e7389 */ /* 0x00006400000c000b */
[----:B01----:R-:W-:Y:S01]  /*161d0*/  ENDCOLLECTIVE ;  /* 0x000000000000791b */ /* 0x003fe20003800000 */
.L_x_1131:
[----:B------:R-:W-:Y:S02]  /*161e0*/  VIADD R5, R7, 0x10 ;  /* 0x0000001007057836 */ /* 0x000fe40000000000 */
[----:B------:R-:W-:Y:S02]  /*161f0*/  IMAD.MOV.U32 R13, RZ, RZ, R6 ;  /* 0x000000ffff0d7224 */ /* 0x000fe400078e0006 */
[----:B------:R-:W-:-:S07]  /*16200*/  IMAD.MOV.U32 R3, RZ, RZ, R14 ;  /* 0x000000ffff037224 */ /* 0x000fce00078e000e */
[----:B------:R-:W-:Y:S05]  /*16210*/  WARPSYNC.COLLECTIVE R15, `(.L_x_1132) ;  /* 0x000000000f087348 */ /* 0x000fea0003c00000 */
[----:B------:R0:W1:Y:S02]  /*16220*/  SHFL.IDX P6, R14, R13, R12, R11 ;  /* 0x0000000c0d0e7389 */ /* 0x00006400000c000b */
[----:B01----:R-:W-:Y:S01]  /*16230*/  ENDCOLLECTIVE ;  /* 0x000000000000791b */ /* 0x003fe20003800000 */
.L_x_1132:
[----:B------:R-:W-:Y:S02]  /*16240*/  ULDC UR4, c[0x0][0x288] ;  /* 0x0000a20000047ab9 */ /* 0x000fe40000000800 */
[----:B------:R-:W-:-:S05]  /*16250*/  IMAD R0, R0, UR4, RZ ;  /* 0x0000000400007c24 */ /* 0x000fca000f8e02ff */
[----:B------:R-:W-:Y:S01]  /*16260*/  ISETP.GE.AND P1, PT, R7, R0, PT ;  /* 0x000000000700720c */ /* 0x000fe20003f26270 */
[----:B------:R-:W-:Y:S02]  /*16270*/  IMAD.MOV.U32 R13, RZ, RZ, R8 ;  /* 0x000000ffff0d7224 */ /* 0x000fe400078e0008 */
[----:B------:R-:W-:-:S10]  /*16280*/  IMAD.MOV.U32 R12, RZ, RZ, 0x1 ;  /* 0x00000001ff0c7424 */ /* 0x000fd400078e00ff */
[----:B------:R-:W-:Y:S01]  /*16290*/  @!P1 LEA R9, R30, UR48, 0x1 ;  /* 0x000000301e099c11 */ /* 0x000fe2000f8e08ff */
[----:B------:R-:W-:-:S07]  /*162a0*/  IMAD.MOV.U32 R2, RZ, RZ, R14 ;  /* 0x000000ffff027224 */ /* 0x000fce00078e000e */
[----:B------:R-:W-:Y:S05]  /*162b0*/  WARPSYNC.COLLECTIVE R15, `(.L_x_1133) ;  /* 0x000000000f087348 */ /* 0x000fea0003c00000 */
[----:B------:R0:W1:Y:S02]  /*162c0*/  SHFL.IDX P6, R14, R13, R12, R11 ;  /* 0x0000000c0d0e7389 */ /* 0x00006400000c000b */
[----:B01----:R-:W-:Y:S01]  /*162d0*/  ENDCOLLECTIVE ;  /* 0x000000000000791b */ /* 0x003fe20003800000 */
.L_x_1133:
        /* <DEDUP_REMOVED lines=8> */
[----:B------:R-:W-:Y:S01]  /*16360*/  ISETP.GE.AND P1, PT, R5, R0, PT ;  /* 0x000000000500720c */ /* 0x000fe20003f26270 */
[----:B------:R-:W-:-:S12]  /*16370*/  IMAD.MOV.U32 R5, RZ, RZ, R14 ;  /* 0x000000ffff057224 */ /* 0x000fd800078e000e */
[----:B0-----:R-:W-:Y:S05]  /*16380*/  WARPSYNC.COLLECTIVE R15, `(.L_x_1134) ;  /* 0x000000000f087348 */ /* 0x001fea0003c00000 */
[----:B------:R1:W2:Y:S02]  /*16390*/  SHFL.IDX P6, R14, R13, R12, R11 ;  /* 0x0000000c0d0e7389 */ /* 0x0002a400000c000b */
[----:B012---:R-:W-:Y:S01]  /*163a0*/  ENDCOLLECTIVE ;  /* 0x000000000000791b */ /* 0x007fe20003800000 */
.L_x_1134:
[----:B------:R-:W-:Y:S02]  /*163b0*/  IADD3 R3, R7, 0x20, RZ ;  /* 0x0000002007037810 */ /* 0x000fe40007ffe0ff */
[----:B------:R-:W-:Y:S01]  /*163c0*/  @!P1 LEA R21, R30, UR48, 0x1 ;  /* 0x000000301e159c11 */ /* 0x000fe2000f8e08ff */
[----:B------:R-:W-:Y:S02]  /*163d0*/  IMAD.MOV.U32 R13, RZ, RZ, R8 ;  /* 0x000000ffff0d7224 */ /* 0x000fe400078e0008 */
[----:B------:R-:W-:Y:S02]  /*163e0*/  IMAD.MOV.U32 R12, RZ, RZ, 0x2 ;  /* 0x00000002ff0c7424 */ /* 0x000fe400078e00ff */
[----:B------:R-:W-:-:S07]  /*163f0*/  IMAD.MOV.U32 R4, RZ, RZ, R14 ;  /* 0x000000ffff047224 */ /* 0x000fce00078e000e */
[----:B------:R-:W-:Y:S05]  /*16400*/  WARPSYNC.COLLECTIVE R15, `(.L_x_1135) ;  /* 0x000000000f087348 */ /* 0x000fea0003c00000 */
[----:B------:R0:W1:Y:S02]  /*16410*/  SHFL.IDX P6, R14, R13, R12, R11 ;  /* 0x0000000c0d0e7389 */ /* 0x00006400000c000b */
[----:B01----:R-:W-:Y:S01]  /*16420*/  ENDCOLLECTIVE ;  /* 0x000000000000791b */ /* 0x003fe20003800000 */
.L_x_1135:
        /* <DEDUP_REMOVED lines=13> */
.L_x_1136:
[----:B------:R-:W-:Y:S01]  /*16500*/  VIADD R5, R7, 0x30 ;  /* 0x0000003007057836 */ /* 0x000fe20000000000 */
[----:B------:R-:W-:Y:S01]  /*16510*/  @!P1 LEA R9, R30, UR48, 0x1 ;  /* 0x000000301e099c11 */ /* 0x000fe2000f8e08ff */
[----:B------:R-:W-:Y:S02]  /*16520*/  IMAD.MOV.U32 R13, RZ, RZ, R8 ;  /* 0x000000ffff0d7224 */ /* 0x000fe400078e0008 */
[----:B------:R-:W-:Y:S02]  /*16530*/  IMAD.MOV.U32 R12, RZ, RZ, 0x3 ;  /* 0x00000003ff0c7424 */ /* 0x000fe400078e00ff */
[----:B------:R-:W-:-:S07]  /*16540*/  IMAD.MOV.U32 R2, RZ, RZ, R14 ;  /* 0x000000ffff027224 */ /* 0x000fce00078e000e */
[----:B------:R-:W-:Y:S05]  /*16550*/  WARPSYNC.COLLECTIVE R15, `(.L_x_1137) ;  /* 0x000000000f087348 */ /* 0x000fea0003c00000 */
[----:B------:R0:W1:Y:S02]  /*16560*/  SHFL.IDX P6, R14, R13, R12, R11 ;  /* 0x0000000c0d0e7389 */ /* 0x00006400000c000b */
[----:B01----:R-:W-:Y:S01]  /*16570*/  ENDCOLLECTIVE ;  /* 0x000000000000791b */ /* 0x003fe20003800000 */
.L_x_1137:
        /* <DEDUP_REMOVED lines=13> */
.L_x_1138:
[----:B------:R-:W-:Y:S01]  /*16650*/  VIADD R3, R7, 0x40 ;  /* 0x0000004007037836 */ /* 0x000fe20000000000 */
[----:B------:R-:W-:Y:S01]  /*16660*/  @!P1 LEA R21, R30, UR48, 0x1 ;  /* 0x000000301e159c11 */ /* 0x000fe2000f8e08ff */
[----:B------:R-:W-:Y:S02]  /*16670*/  IMAD.MOV.U32 R13, RZ, RZ, R8 ;  /* 0x000000ffff0d7224 */ /* 0x000fe400078e0008 */
[----:B------:R-:W-:Y:S01]  /*16680*/  IMAD.MOV.U32 R12, RZ, RZ, 0x4 ;  /* 0x00000004ff0c7424 */ /* 0x000fe200078e00ff */
[----:B------:R-:W-:-:S07]  /*16690*/  MOV R4, R14 ;  /* 0x0000000e00047202 */ /* 0x000fce0000000f00 */
[----:B------:R-:W-:Y:S05]  /*166a0*/  WARPSYNC.COLLECTIVE R15, `(.L_x_1139) ;  /* 0x000000000f087348 */ /* 0x000fea0003c00000 */
[----:B------:R0:W1:Y:S02]  /*166b0*/  SHFL.IDX P6, R14, R13, R12, R11 ;  /* 0x0000000c0d0e7389 */ /* 0x00006400000c000b */
[----:B01----:R-:W-:Y:S01]  /*166c0*/  ENDCOLLECTIVE ;  /* 0x000000000000791b */ /* 0x003fe20003800000 */
.L_x_1139:
        /* <DEDUP_REMOVED lines=13> */
.L_x_1140:
        /* <DEDUP_REMOVED lines=8> */
.L_x_1141:
        /* <DEDUP_REMOVED lines=13> */
.L_x_1142:
        /* <DEDUP_REMOVED lines=8> */
.L_x_1143:
        /* <DEDUP_REMOVED lines=13> */
.L_x_1144:
[----:B------:R-:W-:Y:S01]  /*16a40*/  @!P1 LEA R9, R30, UR48, 0x1 ;  /* 0x000000301e099c11 */ /* 0x000fe2000f8e08ff */
[----:B------:R-:W-:Y:S02]  /*16a50*/  IMAD.MOV.U32 R13, RZ, RZ, R8 ;  /* 0x000000ffff0d7224 */ /* 0x000fe400078e0008 */
[----:B------:R-:W-:Y:S02]  /*16a60*/  IMAD.MOV.U32 R12, RZ, RZ, 0x7 ;  /* 0x00000007ff0c7424 */ /* 0x000fe400078e00ff */
[----:B------:R-:W-:-:S07]  /*16a70*/  IMAD.MOV.U32 R2, RZ, RZ, R14 ;  /* 0x000000ffff027224 */ /* 0x000fce00078e000e */
[----:B------:R-:W-:Y:S05]  /*16a80*/  WARPSYNC.COLLECTIVE R15, `(.L_x_1145) ;  /* 0x000000000f087348 */ /* 0x000fea0003c00000 */
[----:B------:R0:W1:Y:S02]  /*16a90*/  SHFL.IDX P6, R14, R13, R12, R11 ;  /* 0x0000000c0d0e7389 */ /* 0x00006400000c000b */
[----:B01----:R-:W-:Y:S01]  /*16aa0*/  ENDCOLLECTIVE ;  /* 0x000000000000791b */ /* 0x003fe20003800000 */
.L_x_1145:
        /* <DEDUP_REMOVED lines=8> */
[----:B------:R-:W-:-:S07]  /*16b30*/  IMAD.MOV.U32 R4, RZ, RZ, R14 ;  /* 0x000000ffff047224 */ /* 0x000fce00078e000e */
[----:B0-----:R-:W-:Y:S05]  /*16b40*/  WARPSYNC.COLLECTIVE R15, `(.L_x_1146) ;  /* 0x000000000f087348 */ /* 0x001fea0003c00000 */
[----:B------:R1:W2:Y:S02]  /*16b50*/  SHFL.IDX P6, R14, R13, R12, R11 ;  /* 0x0000000c0d0e7389 */ /* 0x0002a400000c000b */
[----:B012---:R-:W-:Y:S01]  /*16b60*/  ENDCOLLECTIVE ;  /* 0x000000000000791b */ /* 0x007fe20003800000 */
.L_x_1146:
[----:B------:R-:W-:Y:S05]  /*16b70*/  BRA `(.L_x_1147) ;  /* 0xffffffcc00507947 */ /* 0x000fea000383ffff */
.L_x_1082:
[----:B0-----:R-:W-:-:S04]  /*16b80*/  IMAD.U32 R3, RZ, RZ, UR48 ;  /* 0x00000030ff037e24 */ /* 0x001fc8000f8e00ff */
[----:B------:R0:W1:Y:S03]  /*16b90*/  SYNCS.PHASECHK.TRANS64.TRYWAIT P0, [R3+URZ+0x30820], R0 ;  /* 0x03082000030075a7 */ /* 0x000066000800017f */
[----:B-1----:R-:W-:Y:S05]  /*16ba0*/  @!P0 NANOSLEEP.SYNCS 0x989680 ;  /* 0x009896800000895d */ /* 0x002fea0003900000 */
[----:B------:R-:W1:Y:S02]  /*16bb0*/  @!P0 SYNCS.PHASECHK.TRANS64 P0, [R3+URZ+0x30820], R0 ;  /* 0x03082000030085a7 */ /* 0x000e64000800007f */
[----:B-1----:R-:W-:Y:S05]  /*16bc0*/  @!P0 BRA `(.L_x_1082) ;  /* 0xfffffffc00ec8947 */ /* 0x002fea000383ffff */
[----:B------:R-:W-:Y:S05]  /*16bd0*/  BRA `(.L_x_1148) ;  /* 0xffffffcc009c7947 */ /* 0x000fea000383ffff */
.L_x_1086:
[----:B0-----:R0:W1:Y:S02]  /*16be0*/  SYNCS.PHASECHK.TRANS64.TRYWAIT P0, [R19+URZ+0x30840], R2 ;  /* 0x03084002130075a7 */ /* 0x001064000800017f */
[----:B-1----:R-:W-:Y:S05]  /*16bf0*/  @!P0 NANOSLEEP.SYNCS 0x989680 ;  /* 0x009896800000895d */ /* 0x002fea0003900000 */
[----:B------:R-:W1:Y:S02]  /*16c00*/  @!P0 SYNCS.PHASECHK.TRANS64 P0, [R19+URZ+0x30840], R2 ;  /* 0x03084002130085a7 */ /* 0x000e64000800007f */
[----:B-1----:R-:W-:Y:S05]  /*16c10*/  @!P0 BRA `(.L_x_1086) ;  /* 0xfffffffc00f08947 */ /* 0x002fea000383ffff */
[----:B------:R-:W-:Y:S05]  /*16c20*/  BRA `(.L_x_1149) ;  /* 0xffffffd000847947 */ /* 0x000fea000383ffff */
.L_x_1087:
        /* <DEDUP_REMOVED lines=8> */
.L_x_1151:
[----:B------:R-:W-:Y:S05]  /*16cb0*/  BSYNC B1 ;  /* 0x0000000000017941 */ /* 0x000fea0003800000 */
.L_x_1150:
[----:B------:R-:W-:Y:S01]  /*16cc0*/  IMAD.MOV.U32 R13, RZ, RZ, R21 ;  /* 0x000000ffff0d7224 */ /* 0x000fe200078e0015 */
[----:B------:R-:W-:Y:S01]  /*16cd0*/  MOV R15, 0xffffffff ;  /* 0xffffffff000f7802 */ /* 0x000fe20000000f00 */
[----:B------:R-:W-:Y:S01]  /*16ce0*/  IMAD.MOV.U32 R12, RZ, RZ, RZ ;  /* 0x000000ffff0c7224 */ /* 0x000fe200078e00ff */
[----:B------:R-:W-:Y:S01]  /*16cf0*/  P2R R6, PR, RZ, 0x2 ;  /* 0x00000002ff067803 */ /* 0x000fe20000000000 */
[----:B------:R-:W-:Y:S01]  /*16d00*/  IMAD.MOV.U32 R11, RZ, RZ, 0x181f ;  /* 0x0000181fff0b7424 */ /* 0x000fe200078e00ff */
[----:B------:R-:W-:Y:S01]  /*16d10*/  LOP3.LUT P1, RZ, R16, 0x4, RZ, 0xc0, !PT ;  /* 0x0000000410ff7812 */ /* 0x000fe2000782c0ff */
[----:B------:R-:W-:Y:S01]  /*16d20*/  IMAD.MOV.U32 R3, RZ, RZ, R14 ;  /* 0x000000ffff037224 */ /* 0x000fe200078e000e */
[----:B------:R-:W-:Y:S01]  /*16d30*/  LEA R22, R22, UR48, 0x1 ;  /* 0x0000003016167c11 */ /* 0x000fe2000f8e08ff */
[----:B------:R-:W-:-:S10]  /*16d40*/  IMAD.SHL.U32 R8, R23, 0x2, RZ ;  /* 0x0000000217087824 */ /* 0x000fd400078e00ff */
[----:B------:R-:W-:Y:S05]  /*16d50*/  WARPSYNC.COLLECTIVE R15, `(.L_x_1152) ;  /* 0x000000000f087348 */ /* 0x000fea0003c00000 */
[----:B------:R0:W1:Y:S02]  /*16d60*/  SHFL.IDX P6, R14, R13, R12, R11 ;  /* 0x0000000c0d0e7389 */ /* 0x00006400000c000b */
[----:B01----:R-:W-:Y:S01]  /*16d70*/  ENDCOLLECTIVE ;  /* 0x000000000000791b */ /* 0x003fe20003800000 */
.L_x_1152:
[----:B------:R-:W-:Y:S02]  /*16d80*/  IMAD.MOV.U32 R13, RZ, RZ, R24 ;  /* 0x000000ffff0d7224 */ /* 0x000fe400078e0018 */
[----:B------:R-:W-:Y:S01]  /*16d90*/  IMAD.MOV.U32 R12, RZ, RZ, 0x1 ;  /* 0x00000001ff0c7424 */ /* 0x000fe200078e00ff */
[----:B------:R-:W-:-:S13]  /*16da0*/  IADD3 R2, P0, R14, R8, RZ ;  /* 0x000000080e027210 */ /* 0x000fda0007f1e0ff */
[----:B------:R-:W-:Y:S05]  /*16db0*/  WARPSYNC.COLLECTIVE R15, `(.L_x_1153) ;  /* 0x000000000f087348 */ /* 0x000fea0003c00000 */
[----:B------:R0:W1:Y:S02]  /*16dc0*/  SHFL.IDX P6, R14, R13, R12, R11 ;  /* 0x0000000c0d0e7389 */ /* 0x00006400000c000b */
[----:B01----:R-:W-:Y:S01]  /*16dd0*/  ENDCOLLECTIVE ;  /* 0x000000000000791b */ /* 0x003fe20003800000 */
.L_x_1153:
        /* <DEDUP_REMOVED lines=8> */
[----:B------:R-:W-:-:S07]  /*16e60*/  IMAD.MOV.U32 R7, RZ, RZ, R14 ;  /* 0x000000ffff077224 */ /* 0x000fce00078e000e */
[----:B0-----:R-:W-:Y:S05]  /*16e70*/  WARPSYNC.COLLECTIVE R15, `(.L_x_1154) ;  /* 0x000000000f087348 */ /* 0x001fea0003c00000 */
[----:B------:R1:W2:Y:S02]  /*16e80*/  SHFL.IDX P6, R14, R13, R12, R11 ;  /* 0x0000000c0d0e7389 */ /* 0x0002a400000c000b */
[----:B012---:R-:W-:Y:S01]  /*16e90*/  ENDCOLLECTIVE ;  /* 0x000000000000791b */ /* 0x007fe20003800000 */
.L_x_1154:
[----:B------:R-:W-:Y:S02]  /*16ea0*/  IMAD.MOV.U32 R13, RZ, RZ, R24 ;  /* 0x000000ffff0d7224 */ /* 0x000fe400078e0018 */
[----:B------:R-:W-:Y:S01]  /*16eb0*/  IMAD.MOV.U32 R12, RZ, RZ, 0x2 ;  /* 0x00000002ff0c7424 */ /* 0x000fe200078e00ff */
[----:B------:R-:W-:-:S13]  /*16ec0*/  IADD3 R2, P0, R14, R8, RZ ;  /* 0x000000080e027210 */ /* 0x000fda0007f1e0ff */
[----:B------:R-:W-:Y:S05]  /*16ed0*/  WARPSYNC.COLLECTIVE R15, `(.L_x_1155) ;  /* 0x000000000f087348 */ /* 0x000fea0003c00000 */
[----:B------:R0:W1:Y:S02]  /*16ee0*/  SHFL.IDX P6, R14, R13, R12, R11 ;  /* 0x0000000c0d0e7389 */ /* 0x00006400000c000b */
[----:B01----:R-:W-:Y:S01]  /*16ef0*/  ENDCOLLECTIVE ;  /* 0x000000000000791b */ /* 0x003fe20003800000 */
.L_x_1155:
        /* <DEDUP_REMOVED lines=12> */
.L_x_1156:
[----:B------:R-:W-:Y:S02]  /*16fc0*/  IMAD.MOV.U32 R13, RZ, RZ, R24 ;  /* 0x000000ffff0d7224 */ /* 0x000fe400078e0018 */
[----:B------:R-:W-:Y:S01]  /*16fd0*/  IMAD.MOV.U32 R12, RZ, RZ, 0x3 ;  /* 0x00000003ff0c7424 */ /* 0x000fe200078e00ff */
[----:B------:R-:W-:-:S07]  /*16fe0*/  MOV R10, R14 ;  /* 0x0000000e000a7202 */ /* 0x000fce0000000f00 */
[----:B------:R-:W-:Y:S05]  /*16ff0*/  WARPSYNC.COLLECTIVE R15, `(.L_x_1157) ;  /* 0x000000000f087348 */ /* 0x000fea0003c00000 */
[----:B------:R0:W1:Y:S02]  /*17000*/  SHFL.IDX P6, R14, R13, R12, R11 ;  /* 0x0000000c0d0e7389 */ /* 0x00006400000c000b */
[----:B01----:R-:W-:Y:S01]  /*17010*/  ENDCOLLECTIVE ;  /* 0x000000000000791b */ /* 0x003fe20003800000 */
.L_x_1157:
        /* <DEDUP_REMOVED lines=13> */
.L_x_1158:
[----:B------:R-:W-:Y:S02]  /*170f0*/  IMAD.MOV.U32 R13, RZ, RZ, R24 ;  /* 0x000000ffff0d7224 */ /* 0x000fe400078e0018 */
[----:B------:R-:W-:Y:S02]  /*17100*/  IMAD.MOV.U32 R12, RZ, RZ, 0x4 ;  /* 0x00000004ff0c7424 */ /* 0x000fe400078e00ff */
[----:B------:R-:W-:-:S07]  /*17110*/  IMAD.MOV.U32 R2, RZ, RZ, R14 ;  /* 0x000000ffff027224 */ /* 0x000fce00078e000e */
[----:B------:R-:W-:Y:S05]  /*17120*/  WARPSYNC.COLLECTIVE R15, `(.L_x_1159) ;  /* 0x000000000f087348 */ /* 0x000fea0003c00000 */
[----:B------:R0:W1:Y:S02]  /*17130*/  SHFL.IDX P6, R14, R13, R12, R11 ;  /* 0x0000000c0d0e7389 */ /* 0x00006400000c000b */
[----:B01----:R-:W-:Y:S01]  /*17140*/  ENDCOLLECTIVE ;  /* 0x000000000000791b */ /* 0x003fe20003800000 */
.L_x_1159:
[----:B------:R-:W-:-:S05]  /*17150*/  IADD3 R2, P0, R2, R8, RZ ;  /* 0x0000000802027210 */ /* 0x000fca0007f1e0ff */
[----:B------:R-:W-:-:S05]  /*17160*/  IMAD.X R3, RZ, RZ, R3, P0 ;  /* 0x000000ffff037224 */ /* 0x000fca00000e0603 */
        /* <DEDUP_REMOVED lines=11> */
.L_x_1160:
[----:B------:R-:W-:Y:S02]  /*17220*/  IMAD.MOV.U32 R13, RZ, RZ, R24 ;  /* 0x000000ffff0d7224 */ /* 0x000fe400078e0018 */
[----:B------:R-:W-:Y:S02]  /*17230*/  IMAD.MOV.U32 R12, RZ, RZ, 0x5 ;  /* 0x00000005ff0c7424 */ /* 0x000fe400078e00ff */
[----:B------:R-:W-:-:S07]  /*17240*/  IMAD.MOV.U32 R2, RZ, RZ, R14 ;  /* 0x000000ffff027224 */ /* 0x000fce00078e000e */
[----:B------:R-:W-:Y:S05]  /*17250*/  WARPSYNC.COLLECTIVE R15, `(.L_x_1161) ;  /* 0x000000000f087348 */ /* 0x000fea0003c00000 */
[----:B------:R0:W1:Y:S02]  /*17260*/  SHFL.IDX P6, R14, R13, R12, R11 ;  /* 0x0000000c0d0e7389 */ /* 0x00006400000c000b */
[----:B01----:R-:W-:Y:S01]  /*17270*/  ENDCOLLECTIVE ;  /* 0x000000000000791b */ /* 0x003fe20003800000 */
.L_x_1161:
[----:B------:R-:W-:-:S05]  /*17280*/  IADD3 R2, P0, R2, R8, RZ ;  /* 0x0000000802027210 */ /* 0x000fca0007f1e0ff */
[----:B------:R-:W-:-:S05]  /*17290*/  IMAD.X R3, RZ, RZ, R3, P0 ;  /* 0x000000ffff037224 */ /* 0x000fca00000e0603 */
[----:B------:R-:W-:Y:S01]  /*172a0*/  @!PT LDS RZ, [RZ] ;  /* 0x00000000fffff984 */ /* 0x000fe20000000800 */
[----:B------:R-:W-:Y:S01]  /*172b0*/  @!PT LDS RZ, [RZ] ;  /* 0x00000000fffff984 */ /* 0x000fe20000000800 */
[----:B------:R-:W-:Y:S01]  /*172c0*/  @!PT LDS RZ, [RZ] ;  /* 0x00000000fffff984 */ /* 0x000fe20000000800 */
[----:B------:R0:W-:Y:S01]  /*172d0*/  LDGSTS.E.BYPASS.LTC128B.128 [R22+0x20400], desc[UR36][R2.64], !P1 ;  /* 0x2040000002167fae */ /* 0x0001e2000c901d64 */
[----:B------:R-:W-:Y:S01]  /*172e0*/  IMAD.MOV.U32 R13, RZ, RZ, R21 ;  /* 0x000000ffff0d7224 */ /* 0x000fe200078e0015 */
[----:B------:R-:W-:Y:S02]  /*172f0*/  ISETP.NE.AND P1, PT, R6, RZ, PT ;  /* 0x000000ff0600720c */ /* 0x000fe40003f25270 */
[----:B------:R0:W-:Y:S04]  /*17300*/  LDGSTS.E.BYPASS.LTC128B.128 [R22+0x23400], desc[UR36][R2.64+0x80], !P5 ;  /* 0x2340008002167fae */ /* 0x0001e8000e901d64 */
[----:B------:R0:W-:Y:S01]  /*17310*/  LDGSTS.E.BYPASS.LTC128B.128 [R22+0x26400], desc[UR36][R2.64+0x100], !P4 ;  /* 0x2640010002167fae */ /* 0x0001e2000e101d64 */
[----:B------:R-:W-:-:S07]  /*17320*/  IMAD.MOV.U32 R24, RZ, RZ, R14 ;  /* 0x000000ffff187224 */ /* 0x000fce00078e000e */
[----:B0-----:R-:W-:Y:S05]  /*17330*/  WARPSYNC.COLLECTIVE R15, `(.L_x_1162) ;  /* 0x000000000f087348 */ /* 0x001fea0003c00000 */
[----:B------:R1:W2:Y:S02]  /*17340*/  SHFL.IDX P6, R14, R13, R12, R11 ;  /* 0x0000000c0d0e7389 */ /* 0x0002a400000c000b */
[----:B012---:R-:W-:Y:S01]  /*17350*/  ENDCOLLECTIVE ;  /* 0x000000000000791b */ /* 0x007fe20003800000 */
.L_x_1162:
[----:B------:R-:W-:Y:S05]  /*17360*/  BRA `(.L_x_1163) ;  /* 0xffffffcc00d07947 */ /* 0x000fea000383ffff */
.L_x_1092:
[----:B0-----:R0:W2:Y:S02]  /*17370*/  SYNCS.PHASECHK.TRANS64.TRYWAIT P0, [R6+URZ+0x30860], R3 ;  /* 0x03086003060075a7 */ /* 0x0010a4000800017f */
[----:B--2---:R-:W-:Y:S05]  /*17380*/  @!P0 NANOSLEEP.SYNCS 0x989680 ;  /* 0x009896800000895d */ /* 0x004fea0003900000 */
[----:B------:R-:W2:Y:S02]  /*17390*/  @!P0 SYNCS.PHASECHK.TRANS64 P0, [R6+URZ+0x30860], R3 ;  /* 0x03086003060085a7 */ /* 0x000ea4000800007f */
[----:B--2---:R-:W-:Y:S05]  /*173a0*/  @!P0 BRA `(.L_x_1092) ;  /* 0xfffffffc00f08947 */ /* 0x004fea000383ffff */
[----:B------:R-:W-:Y:S05]  /*173b0*/  BRA `(.L_x_1164) ;  /* 0xffffffd000347947 */ /* 0x000fea000383ffff */
.L_x_1093:
[----:B------:R-:W-:Y:S01]  /*173c0*/  BSSY B1, `(.L_x_1165) ;  /* 0x0000008000017945 */ /* 0x000fe20003800000 */
[----:B------:R-:W-:Y:S02]  /*173d0*/  IMAD.MOV.U32 R13, RZ, RZ, R18 ;  /* 0x000000ffff0d7224 */ /* 0x000fe400078e0012 */
[----:B------:R-:W-:Y:S02]  /*173e0*/  IMAD.MOV.U32 R12, RZ, RZ, RZ ;  /* 0x000000ffff0c7224 */ /* 0x000fe400078e00ff */
[----:B------:R-:W-:Y:S02]  /*173f0*/  IMAD.MOV.U32 R11, RZ, RZ, 0x181f ;  /* 0x0000181fff0b7424 */ /* 0x000fe400078e00ff */
[----:B------:R-:W-:-:S07]  /*17400*/  IMAD.MOV.U32 R15, RZ, RZ, -0x1 ;  /* 0xffffffffff0f7424 */ /* 0x000fce00078e00ff */
[----:B01----:R-:W-:Y:S05]  /*17410*/  WARPSYNC.COLLECTIVE R15, `(.L_x_1166) ;  /* 0x000000000f087348 */ /* 0x003fea0003c00000 */
[----:B------:R2:W3:Y:S02]  /*17420*/  SHFL.IDX P6, R14, R13, R12, R11 ;  /* 0x0000000c0d0e7389 */ /* 0x0004e400000c000b */
[----:B0123--:R-:W-:Y:S01]  /*17430*/  ENDCOLLECTIVE ;  /* 0x000000000000791b */ /* 0x00ffe20003800000 */
.L_x_1166:
[----:B------:R-:W-:Y:S05]  /*17440*/  BSYNC B1 ;  /* 0x0000000000017941 */ /* 0x000fea0003800000 */
.L_x_1165:
[----:B------:R-:W-:Y:S01]  /*17450*/  IMAD.MOV.U32 R13, RZ, RZ, R17 ;  /* 0x000000ffff0d7224 */ /* 0x000fe200078e0011 */
[----:B------:R-:W-:Y:S01]  /*17460*/  MOV R3, R14 ;  /* 0x0000000e00037202 */ /* 0x000fe20000000f00 */
[----:B------:R-:W-:Y:S01]  /*17470*/  IMAD.MOV.U32 R12, RZ, RZ, RZ ;  /* 0x000000ffff0c7224 */ /* 0x000fe200078e00ff */
[----:B------:R-:W-:Y:S01]  /*17480*/  LEA R7, R7, UR48, 0x1 ;  /* 0x0000003007077c11 */ /* 0x000fe2000f8e08ff */
[----:B------:R-:W-:Y:S02]  /*17490*/  IMAD.MOV.U32 R11, RZ, RZ, 0x181f ;  /* 0x0000181fff0b7424 */ /* 0x000fe400078e00ff */
[----:B------:R-:W-:-:S07]  /*174a0*/  IMAD.MOV.U32 R15, RZ, RZ, -0x1 ;  /* 0xffffffffff0f7424 */ /* 0x000fce00078e00ff */
[----:B------:R-:W-:Y:S05]  /*174b0*/  WARPSYNC.COLLECTIVE R15, `(.L_x_1167) ;  /* 0x000000000f087348 */ /* 0x000fea0003c00000 */
[----:B------:R0:W1:Y:S02]  /*174c0*/  SHFL.IDX P6, R14, R13, R12, R11 ;  /* 0x0000000c0d0e7389 */ /* 0x00006400000c000b */
[----:B01----:R-:W-:Y:S01]  /*174d0*/  ENDCOLLECTIVE ;  /* 0x000000000000791b */ /* 0x003fe20003800000 */
.L_x_1167:
[----:B------:R-:W-:Y:S02]  /*174e0*/  IMAD.MOV.U32 R13, RZ, RZ, R18 ;  /* 0x000000ffff0d7224 */ /* 0x000fe400078e0012 */
[----:B------:R-:W-:Y:S01]  /*174f0*/  IMAD.MOV.U32 R12, RZ, RZ, 0x1 ;  /* 0x00000001ff0c7424 */ /* 0x000fe200078e00ff */
[----:B------:R-:W-:-:S13]  /*17500*/  IADD3 R2, P0, R14, R9, RZ ;  /* 0x000000090e027210 */ /* 0x000fda0007f1e0ff */
[----:B------:R-:W-:Y:S05]  /*17510*/  WARPSYNC.COLLECTIVE R15, `(.L_x_1168) ;  /* 0x000000000f087348 */ /* 0x000fea0003c00000 */
[----:B------:R0:W1:Y:S02]  /*17520*/  SHFL.IDX P6, R14, R13, R12, R11 ;  /* 0x0000000c0d0e7389 */ /* 0x00006400000c000b */
[----:B01----:R-:W-:Y:S01]  /*17530*/  ENDCOLLECTIVE ;  /* 0x000000000000791b */ /* 0x003fe20003800000 */
.L_x_1168:
        /* <DEDUP_REMOVED lines=12> */
.L_x_1169:
        /* <DEDUP_REMOVED lines=12> */
.L_x_1170:
        /* <DEDUP_REMOVED lines=12> */
.L_x_1171:
[----:B------:R-:W-:Y:S01]  /*17780*/  @!PT LDS RZ, [RZ] ;  /* 0x00000000fffff984 */ /* 0x000fe20000000800 */
[----:B------:R-:W-:Y:S01]  /*17790*/  @!PT LDS RZ, [RZ] ;  /* 0x00000000fffff984 */ /* 0x000fe20000000800 */
[----:B------:R-:W-:Y:S01]  /*177a0*/  @!PT LDS RZ, [RZ] ;  /* 0x00000000fffff984 */ /* 0x000fe20000000800 */
[----:B------:R-:W-:Y:S01]  /*177b0*/  LDGSTS.E.BYPASS.LTC128B.128 [R7+0x3c00], desc[UR36][R2.64+0x80], !P0 ;  /* 0x03c0008002077fae */ /* 0x000fe2000c101d64 */
[----:B------:R-:W-:Y:S01]  /*177c0*/  ISETP.LT.OR P0, PT, R0, 0x11, P1 ;  /* 0x000000110000780c */ /* 0x000fe20000f01670 */
[----:B------:R-:W-:Y:S02]  /*177d0*/  IMAD.MOV.U32 R13, RZ, RZ, R18 ;  /* 0x000000ffff0d7224 */ /* 0x000fe400078e0012 */
[----:B------:R-:W-:-:S10]  /*177e0*/  IMAD.MOV.U32 R12, RZ, RZ, 0x3 ;  /* 0x00000003ff0c7424 */ /* 0x000fd400078e00ff */
[----:B------:R0:W-:Y:S02]  /*177f0*/  LDGSTS.E.BYPASS.LTC128B.128 [R7+0x6c00], desc[UR36][R2.64+0x100], !P0 ;  /* 0x06c0010002077fae */ /* 0x0001e4000c101d64 */
[----:B0-----:R-:W-:-:S13]  /*17800*/  IADD3 R2, P0, R14, R9, RZ ;  /* 0x000000090e027210 */ /* 0x001fda0007f1e0ff */
[----:B------:R-:W-:Y:S05]  /*17810*/  WARPSYNC.COLLECTIVE R15, `(.L_x_1172) ;  /* 0x000000000f087348 */ /* 0x000fea0003c00000 */
[----:B------:R0:W1:Y:S02]  /*17820*/  SHFL.IDX P6, R14, R13, R12, R11 ;  /* 0x0000000c0d0e7389 */ /* 0x00006400000c000b */
[----:B01----:R-:W-:Y:S01]  /*17830*/  ENDCOLLECTIVE ;  /* 0x000000000000791b */ /* 0x003fe20003800000 */
.L_x_1172:
        /* <DEDUP_REMOVED lines=12> */
.L_x_1173:
        /* <DEDUP_REMOVED lines=12> */
.L_x_1174:
        /* <DEDUP_REMOVED lines=12> */
.L_x_1175:
        /* <DEDUP_REMOVED lines=12> */
.L_x_1176:
        /* <DEDUP_REMOVED lines=12> */
.L_x_1177:
[----:B------:R-:W-:Y:S01]  /*17c00*/  @!PT LDS RZ, [RZ] ;  /* 0x00000000fffff984 */ /* 0x000fe20000000800 */
[----:B------:R-:W-:Y:S01]  /*17c10*/  @!PT LDS RZ, [RZ] ;  /* 0x00000000fffff984 */ /* 0x000fe20000000800 */
[----:B------:R-:W-:Y:S01]  /*17c20*/  @!PT LDS RZ, [RZ] ;  /* 0x00000000fffff984 */ /* 0x000fe20000000800 */
[----:B------:R2:W-:Y:S01]  /*17c30*/  LDGSTS.E.BYPASS.LTC128B.128 [R7+0x5400], desc[UR36][R2.64+0x80], !P0 ;  /* 0x0540008002077fae */ /* 0x0005e2000c101d64 */
[----:B------:R-:W-:-:S13]  /*17c40*/  ISETP.LT.OR P0, PT, R0, 0x41, P1 ;  /* 0x000000410000780c */ /* 0x000fda0000f01670 */
[----:B------:R2:W-:Y:S01]  /*17c50*/  LDGSTS.E.BYPASS.LTC128B.128 [R7+0x8400], desc[UR36][R2.64+0x100], !P0 ;  /* 0x0840010002077fae */ /* 0x0005e2000c101d64 */
[----:B------:R-:W-:Y:S05]  /*17c60*/  BRA `(.L_x_1178) ;  /* 0xffffffc800f07947 */ /* 0x000fea000383ffff */
.L_x_1099:
[----:B0-----:R0:W1:Y:S02]  /*17c70*/  SYNCS.PHASECHK.TRANS64.TRYWAIT P0, [R0+URZ+0x30860], R3 ;  /* 0x03086003000075a7 */ /* 0x001064000800017f */
[----:B-1----:R-:W-:Y:S05]  /*17c80*/  @!P0 NANOSLEEP.SYNCS 0x989680 ;  /* 0x009896800000895d */ /* 0x002fea0003900000 */
[----:B------:R-:W1:Y:S02]  /*17c90*/  @!P0 SYNCS.PHASECHK.TRANS64 P0, [R0+URZ+0x30860], R3 ;  /* 0x03086003000085a7 */ /* 0x000e64000800007f */
[----:B-1----:R-:W-:Y:S05]  /*17ca0*/  @!P0 BRA `(.L_x_1099) ;  /* 0xfffffffc00f08947 */ /* 0x002fea000383ffff */
[----:B------:R-:W-:Y:S05]  /*17cb0*/  BRA `(.L_x_1179) ;  /* 0xffffffcc00ec7947 */ /* 0x000fea000383ffff */
.L_x_1100:
[----:B------:R-:W-:Y:S01]  /*17cc0*/  BSSY B0, `(.L_x_1180) ;  /* 0x0000008000007945 */ /* 0x000fe20003800000 */
[----:B------:R-:W-:Y:S01]  /*17cd0*/  IMAD.MOV.U32 R13, RZ, RZ, R18 ;  /* 0x000000ffff0d7224 */ /* 0x000fe200078e0012 */
[----:B------:R-:W-:Y:S01]  /*17ce0*/  MOV R15, 0xffffffff ;  /* 0xffffffff000f7802 */ /* 0x000fe20000000f00 */
[----:B------:R-:W-:Y:S02]  /*17cf0*/  IMAD.MOV.U32 R12, RZ, RZ, RZ ;  /* 0x000000ffff0c7224 */ /* 0x000fe400078e00ff */
[----:B------:R-:W-:-:S07]  /*17d00*/  IMAD.MOV.U32 R11, RZ, RZ, 0x181f ;  /* 0x0000181fff0b7424 */ /* 0x000fce00078e00ff */
[----:B0-----:R-:W-:Y:S05]  /*17d10*/  WARPSYNC.COLLECTIVE R15, `(.L_x_1181) ;  /* 0x000000000f087348 */ /* 0x001fea0003c00000 */
[----:B------:R1:W2:Y:S02]  /*17d20*/  SHFL.IDX P6, R14, R13, R12, R11 ;  /* 0x0000000c0d0e7389 */ /* 0x0002a400000c000b */
[----:B012---:R-:W-:Y:S01]  /*17d30*/  ENDCOLLECTIVE ;  /* 0x000000000000791b */ /* 0x007fe20003800000 */
.L_x_1181:
[----:B------:R-:W-:Y:S05]  /*17d40*/  BSYNC B0 ;  /* 0x0000000000007941 */ /* 0x000fea0003800000 */
.L_x_1180:
[----:B------:R-:W-:Y:S01]  /*17d50*/  IMAD.MOV.U32 R13, RZ, RZ, R17 ;  /* 0x000000ffff0d7224 */ /* 0x000fe200078e0011 */
[----:B------:R-:W-:Y:S01]  /*17d60*/  LEA R4, R4, UR48, 0x1 ;  /* 0x0000003004047c11 */ /* 0x000fe2000f8e08ff */
[----:B------:R-:W-:Y:S02]  /*17d70*/  IMAD.MOV.U32 R12, RZ, RZ, RZ ;  /* 0x000000ffff0c7224 */ /* 0x000fe400078e00ff */
[----:B------:R-:W-:Y:S02]  /*17d80*/  IMAD.MOV.U32 R11, RZ, RZ, 0x181f ;  /* 0x0000181fff0b7424 */ /* 0x000fe400078e00ff */
[----:B------:R-:W-:Y:S02]  /*17d90*/  IMAD.MOV.U32 R15, RZ, RZ, -0x1 ;  /* 0xffffffffff0f7424 */ /* 0x000fe400078e00ff */
[----:B------:R-:W-:-:S07]  /*17da0*/  IMAD.MOV.U32 R3, RZ, RZ, R14 ;  /* 0x000000ffff037224 */ /* 0x000fce00078e000e */
[----:B------:R-:W-:Y:S05]  /*17db0*/  WARPSYNC.COLLECTIVE R15, `(.L_x_1182) ;  /* 0x000000000f087348 */ /* 0x000fea0003c00000 */
[----:B------:R0:W1:Y:S02]  /*17dc0*/  SHFL.IDX P6, R14, R13, R12, R11 ;  /* 0x0000000c0d0e7389 */ /* 0x00006400000c000b */
[----:B01----:R-:W-:Y:S01]  /*17dd0*/  ENDCOLLECTIVE ;  /* 0x000000000000791b */ /* 0x003fe20003800000 */
.L_x_1182:
[----:B------:R-:W-:Y:S02]  /*17de0*/  ULDC UR4, c[0x0][0x2f4] ;  /* 0x0000bd0000047ab9 */ /* 0x000fe40000000800 */
[----:B------:R-:W-:Y:S02]  /*17df0*/  ISETP.GE.AND P1, PT, R34, UR4, PT ;  /* 0x0000000422007c0c */ /* 0x000fe4000bf26270 */
[----:B------:R-:W-:Y:S02]  /*17e00*/  ISETP.GE.AND P0, PT, R33, UR4, PT ;  /* 0x0000000421007c0c */ /* 0x000fe4000bf06270 */
[----:B------:R-:W-:Y:S02]  /*17e10*/  ISETP.GE.AND P2, PT, R23, UR4, PT ;  /* 0x0000000417007c0c */ /* 0x000fe4000bf46270 */
[C---:B------:R-:W-:Y:S02]  /*17e20*/  ISETP.LT.OR P4, PT, R5.reuse, 0x1, P1 ;  /* 0x000000010500780c */ /* 0x040fe40000f81670 */
[----:B------:R-:W-:-:S02]  /*17e30*/  ISETP.LT.OR P3, PT, R5, 0x1, P2 ;  /* 0x000000010500780c */ /* 0x000fc40001761670 */
[----:B------:R-:W-:Y:S01]  /*17e40*/  ISETP.LT.OR P5, PT, R5, 0x1, P0 ;  /* 0x000000010500780c */ /* 0x000fe200007a1670 */
[----:B------:R-:W-:Y:S02]  /*17e50*/  IMAD.MOV.U32 R13, RZ, RZ, R18 ;  /* 0x000000ffff0d7224 */ /* 0x000fe400078e0012 */
[----:B------:R-:W-:Y:S02]  /*17e60*/  IMAD.MOV.U32 R12, RZ, RZ, 0x1 ;  /* 0x00000001ff0c7424 */ /* 0x000fe400078e00ff */
[----:B------:R-:W-:-:S08]  /*17e70*/  IMAD.MOV.U32 R2, RZ, RZ, R14 ;  /* 0x000000ffff027224 */ /* 0x000fd000078e000e */
[----:B------:R-:W-:Y:S05]  /*17e80*/  WARPSYNC.COLLECTIVE R15, `(.L_x_1183) ;  /* 0x000000000f087348 */ /* 0x000fea0003c00000 */
[----:B------:R0:W1:Y:S02]  /*17e90*/  SHFL.IDX P6, R14, R13, R12, R11 ;  /* 0x0000000c0d0e7389 */ /* 0x00006400000c000b */
[----:B01----:R-:W-:Y:S01]  /*17ea0*/  ENDCOLLECTIVE ;  /* 0x000000000000791b */ /* 0x003fe20003800000 */
.L_x_1183:
        /* <DEDUP_REMOVED lines=10> */
[----:B------:R-:W-:Y:S01]  /*17f50*/  ISETP.LT.OR P5, PT, R5, 0x11, P0 ;  /* 0x000000110500780c */ /* 0x000fe200007a1670 */
[----:B------:R-:W-:-:S12]  /*17f60*/  IMAD.MOV.U32 R6, RZ, RZ, R14 ;  /* 0x000000ffff067224 */ /* 0x000fd800078e000e */
[----:B0-----:R-:W-:Y:S05]  /*17f70*/  WARPSYNC.COLLECTIVE R15, `(.L_x_1184) ;  /* 0x000000000f087348 */ /* 0x001fea0003c00000 */
[----:B------:R1:W2:Y:S02]  /*17f80*/  SHFL.IDX P6, R14, R13, R12, R11 ;  /* 0x0000000c0d0e7389 */ /* 0x0002a400000c000b */
[----:B012---:R-:W-:Y:S01]  /*17f90*/  ENDCOLLECTIVE ;  /* 0x000000000000791b */ /* 0x007fe20003800000 */
.L_x_1184:
[----:B------:R-:W-:Y:S02]  /*17fa0*/  IMAD.MOV.U32 R3, RZ, RZ, R6 ;  /* 0x000000ffff037224 */ /* 0x000fe400078e0006 */
[----:B------:R-:W-:Y:S02]  /*17fb0*/  IMAD.MOV.U32 R13, RZ, RZ, R18 ;  /* 0x000000ffff0d7224 */ /* 0x000fe400078e0012 */
[----:B------:R-:W-:Y:S01]  /*17fc0*/  IMAD.MOV.U32 R12, RZ, RZ, 0x2 ;  /* 0x00000002ff0c7424 */ /* 0x000fe200078e00ff */
[----:B------:R-:W-:-:S07]  /*17fd0*/  MOV R2, R14 ;  /* 0x0000000e00027202 */ /* 0x000fce0000000f00 */
[----:B------:R-:W-:Y:S05]  /*17fe0*/  WARPSYNC.COLLECTIVE R15, `(.L_x_1185) ;  /* 0x000000000f087348 */ /* 0x000fea0003c00000 */
[----:B------:R0:W1:Y:S02]  /*17ff0*/  SHFL.IDX P6, R14, R13, R12, R11 ;  /* 0x0000000c0d0e7389 */ /* 0x00006400000c000b */
[----:B01----:R-:W-:Y:S01]  /*18000*/  ENDCOLLECTIVE ;  /* 0x000000000000791b */ /* 0x003fe20003800000 */
.L_x_1185:
        /* <DEDUP_REMOVED lines=15> */
.L_x_1186:
[----:B------:R-:W-:Y:S02]  /*18100*/  IMAD.MOV.U32 R3, RZ, RZ, R7 ;  /* 0x000000ffff037224 */ /* 0x000fe400078e0007 */
[----:B------:R-:W-:Y:S02]  /*18110*/  IMAD.MOV.U32 R13, RZ, RZ, R18 ;  /* 0x000000ffff0d7224 */ /* 0x000fe400078e0012 */
[----:B------:R-:W-:Y:S02]  /*18120*/  IMAD.MOV.U32 R12, RZ, RZ, 0x3 ;  /* 0x00000003ff0c7424 */ /* 0x000fe400078e00ff */
[----:B------:R-:W-:-:S07]  /*18130*/  IMAD.MOV.U32 R8, RZ, RZ, R14 ;  /* 0x000000ffff087224 */ /* 0x000fce00078e000e */
[----:B------:R-:W-:Y:S05]  /*18140*/  WARPSYNC.COLLECTIVE R15, `(.L_x_1187) ;  /* 0x000000000f087348 */ /* 0x000fea0003c00000 */
[----:B------:R0:W1:Y:S02]  /*18150*/  SHFL.IDX P6, R14, R13, R12, R11 ;  /* 0x0000000c0d0e7389 */ /* 0x00006400000c000b */
[----:B01----:R-:W-:Y:S01]  /*18160*/  ENDCOLLECTIVE ;  /* 0x000000000000791b */ /* 0x003fe20003800000 */
.L_x_1187:
[----:B------:R-:W-:-:S04]  /*18170*/  IMAD.MOV.U32 R2, RZ, RZ, R8 ;  /* 0x000000ffff027224 */ /* 0x000fc800078e0008 */
[----:B------:R-:W-:-:S05]  /*18180*/  IMAD.WIDE.U32 R2, R23, 0x2, R2 ;  /* 0x0000000217027825 */ /* 0x000fca00078e0002 */
[----:B------:R-:W-:Y:S01]  /*18190*/  @!PT LDS RZ, [RZ] ;  /* 0x00000000fffff984 */ /* 0x000fe20000000800 */
[----:B------:R-:W-:Y:S01]  /*181a0*/  @!PT LDS RZ, [RZ] ;  /* 0x00000000fffff984 */ /* 0x000fe20000000800 */
[----:B------:R-:W-:Y:S01]  /*181b0*/  @!PT LDS RZ, [RZ] ;  /* 0x00000000fffff984 */ /* 0x000fe20000000800 */
[----:B------:R0:W-:Y:S01]  /*181c0*/  LDGSTS.E.BYPASS.LTC128B.128 [R4+0x1400], desc[UR36][R2.64], !P3 ;  /* 0x0140000002047fae */ /* 0x0001e2000d901d64 */
[C---:B------:R-:W-:Y:S01]  /*181d0*/  ISETP.LT.OR P3, PT, R5.reuse, 0x31, P2 ;  /* 0x000000310500780c */ /* 0x040fe20001761670 */
[----:B------:R-:W-:Y:S02]  /*181e0*/  IMAD.MOV.U32 R13, RZ, RZ, R17 ;  /* 0x000000ffff0d7224 */ /* 0x000fe400078e0011 */
        /* <DEDUP_REMOVED lines=8> */
.L_x_1188:
[----:B------:R-:W-:Y:S02]  /*18270*/  IMAD.MOV.U32 R3, RZ, RZ, R6 ;  /* 0x000000ffff037224 */ /* 0x000fe400078e0006 */
[----:B------:R-:W-:Y:S02]  /*18280*/  IMAD.MOV.U32 R6, RZ, RZ, RZ ;  /* 0x000000ffff067224 */ /* 0x000fe400078e00ff */
[----:B------:R-:W-:Y:S02]  /*18290*/  IMAD.MOV.U32 R13, RZ, RZ, R18 ;  /* 0x000000ffff0d7224 */ /* 0x000fe400078e0012 */
[----:B------:R-:W-:Y:S02]  /*182a0*/  IMAD.MOV.U32 R12, RZ, RZ, 0x4 ;  /* 0x00000004ff0c7424 */ /* 0x000fe400078e00ff */
[----:B------:R-:W-:-:S07]  /*182b0*/  IMAD.MOV.U32 R2, RZ, RZ, R14 ;  /* 0x000000ffff027224 */ /* 0x000fce00078e000e */
[----:B------:R-:W-:Y:S05]  /*182c0*/  WARPSYNC.COLLECTIVE R15, `(.L_x_1189) ;  /* 0x000000000f087348 */ /* 0x000fea0003c00000 */
[----:B------:R0:W1:Y:S02]  /*182d0*/  SHFL.IDX P6, R14, R13, R12, R11 ;  /* 0x0000000c0d0e7389 */ /* 0x00006400000c000b */
[----:B01----:R-:W-:Y:S01]  /*182e0*/  ENDCOLLECTIVE ;  /* 0x000000000000791b */ /* 0x003fe20003800000 */
.L_x_1189:
        /* <DEDUP_REMOVED lines=15> */
.L_x_1190:
[----:B------:R-:W-:Y:S01]  /*183e0*/  IMAD.MOV.U32 R3, RZ, RZ, R7 ;  /* 0x000000ffff037224 */ /* 0x000fe200078e0007 */
[----:B------:R-:W-:Y:S01]  /*183f0*/  MOV R13, R18 ;  /* 0x00000012000d7202 */ /* 0x000fe20000000f00 */
[----:B------:R-:W-:Y:S02]  /*18400*/  IMAD.MOV.U32 R12, RZ, RZ, 0x5 ;  /* 0x00000005ff0c7424 */ /* 0x000fe400078e00ff */
[----:B------:R-:W-:-:S07]  /*18410*/  IMAD.MOV.U32 R8, RZ, RZ, R14 ;  /* 0x000000ffff087224 */ /* 0x000fce00078e000e */
[----:B------:R-:W-:Y:S05]  /*18420*/  WARPSYNC.COLLECTIVE R15, `(.L_x_1191) ;  /* 0x000000000f087348 */ /* 0x000fea0003c00000 */
[----:B------:R0:W1:Y:S02]  /*18430*/  SHFL.IDX P6, R14, R13, R12, R11 ;  /* 0x0000000c0d0e7389 */ /* 0x00006400000c000b */
[----:B01----:R-:W-:Y:S01]  /*18440*/  ENDCOLLECTIVE ;  /* 0x000000000000791b */ /* 0x003fe20003800000 */
.L_x_1191:
[----:B------:R-:W-:-:S04]  /*18450*/  IMAD.MOV.U32 R2, RZ, RZ, R8 ;  /* 0x000000ffff027224 */ /* 0x000fc800078e0008 */
[----:B------:R-:W-:-:S05]  /*18460*/  IMAD.WIDE.U32 R2, R23, 0x2, R2 ;  /* 0x0000000217027825 */ /* 0x000fca00078e0002 */
        /* <DEDUP_REMOVED lines=11> */
.L_x_1192:
[----:B------:R-:W-:Y:S05]  /*18520*/  BRA `(.L_x_1193) ;  /* 0xffffffc800d07947 */ /* 0x000fea000383ffff */
.L_x_1103:
[----:B0-----:R0:W1:Y:S02]  /*18530*/  SYNCS.PHASECHK.TRANS64.TRYWAIT P0, [R7+URZ+0x30820], R6 ;  /* 0x03082006070075a7 */ /* 0x001064000800017f */
[----:B-1----:R-:W-:Y:S05]  /*18540*/  @!P0 NANOSLEEP.SYNCS 0x989680 ;  /* 0x009896800000895d */ /* 0x002fea0003900000 */
[----:B------:R-:W1:Y:S02]  /*18550*/  @!P0 SYNCS.PHASECHK.TRANS64 P0, [R7+URZ+0x30820], R6 ;  /* 0x03082006070085a7 */ /* 0x000e64000800007f */
[----:B-1----:R-:W-:Y:S05]  /*18560*/  @!P0 BRA `(.L_x_1103) ;  /* 0xfffffffc00f08947 */ /* 0x002fea000383ffff */
[----:B------:R-:W-:Y:S05]  /*18570*/  BRA `(.L_x_1194) ;  /* 0xffffffcc004c7947 */ /* 0x000fea000383ffff */
.L_x_1104:
[----:B------:R-:W1:Y:S01]  /*18580*/  S2R R2, SR_TID.X ;  /* 0x0000000000027919 */ /* 0x000e620000002100 */
[----:B------:R-:W-:Y:S01]  /*18590*/  BSSY B0, `(.L_x_1195) ;  /* 0x000000a000007945 */ /* 0x000fe20003800000 */
[----:B------:R-:W-:Y:S02]  /*185a0*/  IMAD.MOV.U32 R12, RZ, RZ, RZ ;  /* 0x000000ffff0c7224 */ /* 0x000fe400078e00ff */
[----:B------:R-:W-:Y:S02]  /*185b0*/  IMAD.MOV.U32 R11, RZ, RZ, 0x1f ;  /* 0x0000001fff0b7424 */ /* 0x000fe400078e00ff */
[----:B------:R-:W-:Y:S01]  /*185c0*/  IMAD.MOV.U32 R15, RZ, RZ, -0x1 ;  /* 0xffffffffff0f7424 */ /* 0x000fe200078e00ff */
[----:B-1----:R-:W-:-:S04]  /*185d0*/  SHF.R.U32.HI R2, RZ, 0x5, R2 ;  /* 0x00000005ff027819 */ /* 0x002fc80000011602 */
[----:B------:R-:W-:-:S05]  /*185e0*/  LOP3.LUT R2, R2, 0x3, RZ, 0xc0, !PT ;  /* 0x0000000302027812 */ /* 0x000fca00078ec0ff */
[----:B------:R-:W-:-:S07]  /*185f0*/  IMAD.MOV.U32 R13, RZ, RZ, R2 ;  /* 0x000000ffff0d7224 */ /* 0x000fce00078e0002 */
[----:B0----5:R-:W-:Y:S05]  /*18600*/  WARPSYNC.COLLECTIVE R15, `(.L_x_1196) ;  /* 0x000000000f087348 */ /* 0x021fea0003c00000 */
[----:B------:R1:W2:Y:S02]  /*18610*/  SHFL.IDX P6, R14, R13, R12, R11 ;  /* 0x0000000c0d0e7389 */ /* 0x0002a400000c000b */
[----:B012--5:R-:W-:Y:S01]  /*18620*/  ENDCOLLECTIVE ;  /* 0x000000000000791b */ /* 0x027fe20003800000 */
.L_x_1196:
[----:B------:R-:W-:Y:S05]  /*18630*/  BSYNC B0 ;  /* 0x0000000000007941 */ /* 0x000fea0003800000 */
.L_x_1195:
[----:B------:R-:W-:Y:S05]  /*18640*/  BRA `(.L_x_1197) ;  /* 0xffffffcc00307947 */ /* 0x000fea000383ffff */
.L_x_1105:
[----:B------:R-:W-:Y:S01]  /*18650*/  BSSY B0, `(.L_x_1198) ;  /* 0x0000006000007945 */ /* 0x000fe20003800000 */
[----:B------:R-:W-:-:S07]  /*18660*/  IMAD.MOV.U32 R15, RZ, RZ, -0x1 ;  /* 0xffffffffff0f7424 */ /* 0x000fce00078e00ff */
[----:B01---5:R-:W-:Y:S05]  /*18670*/  WARPSYNC.COLLECTIVE R15, `(.L_x_1199) ;  /* 0x000000000f0c7348 */ /* 0x023fea0003c00000 */
[----:B------:R-:W-:Y:S02]  /*18680*/  ELECT P6, UR62, PT ;  /* 0x00000000003e782f */ /* 0x000fe400038c0000 */
[----:B------:R-:W-:Y:S01]  /*18690*/  MOV R14, UR62 ;  /* 0x0000003e000e7c02 */ /* 0x000fe20008000f00 */
[----:B01---5:R-:W-:Y:S10]  /*186a0*/  ENDCOLLECTIVE ;  /* 0x000000000000791b */ /* 0x023ff40003800000 */
.L_x_1199:
[----:B------:R-:W-:Y:S05]  /*186b0*/  BSYNC B0 ;  /* 0x0000000000007941 */ /* 0x000fea0003800000 */
.L_x_1198:
[----:B------:R-:W-:Y:S05]  /*186c0*/  BRA `(.L_x_1200) ;  /* 0xffffffcc00247947 */ /* 0x000fea000383ffff */
.L_x_1107:
[----:B-1----:R1:W2:Y:S02]  /*186d0*/  SYNCS.PHASECHK.TRANS64.TRYWAIT P1, [R5+URZ+0x30840], R2 ;  /* 0x03084002050075a7 */ /* 0x0022a4000802017f */
[----:B--2---:R-:W-:Y:S05]  /*186e0*/  @!P1 NANOSLEEP.SYNCS 0x989680 ;  /* 0x009896800000995d */ /* 0x004fea0003900000 */
[----:B------:R-:W2:Y:S02]  /*186f0*/  @!P1 SYNCS.PHASECHK.TRANS64 P1, [R5+URZ+0x30840], R2 ;  /* 0x03084002050095a7 */ /* 0x000ea4000802007f */
[----:B--2---:R-:W-:Y:S05]  /*18700*/  @!P1 BRA `(.L_x_1107) ;  /* 0xfffffffc00f09947 */ /* 0x004fea000383ffff */
[----:B------:R-:W-:Y:S05]  /*18710*/  BRA `(.L_x_1201) ;  /* 0xffffffcc004c7947 */ /* 0x000fea000383ffff */
.L_x_1109:
[----:B0-----:R0:W2:Y:S02]  /*18720*/  SYNCS.PHASECHK.TRANS64.TRYWAIT P1, [R7+URZ+0x30840], R0 ;  /* 0x03084000070075a7 */ /* 0x0010a4000802017f */
[----:B--2---:R-:W-:Y:S05]  /*18730*/  @!P1 NANOSLEEP.SYNCS 0x989680 ;  /* 0x009896800000995d */ /* 0x004fea0003900000 */
[----:B------:R-:W2:Y:S02]  /*18740*/  @!P1 SYNCS.PHASECHK.TRANS64 P1, [R7+URZ+0x30840], R0 ;  /* 0x03084000070095a7 */ /* 0x000ea4000802007f */
[----:B--2---:R-:W-:Y:S05]  /*18750*/  @!P1 BRA `(.L_x_1109) ;  /* 0xfffffffc00f09947 */ /* 0x004fea000383ffff */
[----:B------:R-:W-:Y:S05]  /*18760*/  BRA `(.L_x_1202) ;  /* 0xffffffcc00587947 */ /* 0x000fea000383ffff */
.L_x_1111:
[----:B--2---:R2:W3:Y:S02]  /*18770*/  SYNCS.PHASECHK.TRANS64.TRYWAIT P1, [R5+URZ+0x30860], R2 ;  /* 0x03086002050075a7 */ /* 0x0044e4000802017f */
[----:B---3--:R-:W-:Y:S05]  /*18780*/  @!P1 NANOSLEEP.SYNCS 0x989680 ;  /* 0x009896800000995d */ /* 0x008fea0003900000 */
[----:B------:R-:W3:Y:S02]  /*18790*/  @!P1 SYNCS.PHASECHK.TRANS64 P1, [R5+URZ+0x30860], R2 ;  /* 0x03086002050095a7 */ /* 0x000ee4000802007f */
[----:B---3--:R-:W-:Y:S05]  /*187a0*/  @!P1 BRA `(.L_x_1111) ;  /* 0xfffffffc00f09947 */ /* 0x008fea000383ffff */
[----:B------:R-:W-:Y:S05]  /*187b0*/  BRA `(.L_x_1203) ;  /* 0xffffffcc00547947 */ /* 0x000fea000383ffff */
.L_x_1204:
        /* <DEDUP_REMOVED lines=12> */
.L_x_3214:


//--------------------- .text._ZN7cutlass13device_kernelIN5flash11enable_sm90INS1_16FlashAttnFwdSm90INS1_25CollectiveMainloopFwdSm90ILi2EN4cute5tupleIJNS5_1CILi1EEES8_S8_EEENS6_IJNS7_ILi128EEENS7_ILi96EEENS7_ILi192EEEEEELi192ENS_6half_tEfNS_4arch4Sm90ELb0ELb1ELb1ELb1ELb1ELb0ELb0ELb1ELb1ELb1ELb1ELb0EEENS1_21CollectiveEpilogueFwdINS6_IJSA_SC_SB_EEES9_SE_SG_Li256ELb1ELb1ELb1ELb0EEENS1_36VarlenDynamicPersistentTileSchedulerILi128ELi96ELi256ELi128ELb1ELb1ELb1ELb1ELb0ELb1EEEEEEEEEvNT_6ParamsE --------------------------
	.section	.text._ZN7cutlass13device_kernelIN5flash11enable_sm90INS1_16FlashAttnFwdSm90INS1_25CollectiveMainloopFwdSm90ILi2EN4cute5tupleIJNS5_1CILi1EEES8_S8_EEENS6_IJNS7_ILi128EEENS7_ILi96EEENS7_ILi192EEEEEELi192ENS_6half_tEfNS_4arch4Sm90ELb0ELb1ELb1ELb1ELb1ELb0ELb0ELb1ELb1ELb1ELb1ELb0EEENS1_21CollectiveEpilogueFwdINS6_IJSA_SC_SB_EEES9_SE_SG_Li256ELb1ELb1ELb1ELb0EEENS1_36VarlenDynamicPersistentTileSchedulerILi128ELi96ELi256ELi128ELb1ELb1ELb1ELb1ELb0ELb1EEEEEEEEEvNT_6ParamsE,"ax",@progbits
	.align	128
.text._ZN7cutlass13device_kernelIN5flash11enable_sm90INS1_16FlashAttnFwdSm90INS1_25CollectiveMainloopFwdSm90ILi2EN4cute5tupleIJNS5_1CILi1EEES8_S8_EEENS6_IJNS7_ILi128EEENS7_ILi96EEENS7_ILi192EEEEEELi192ENS_6half_tEfNS_4arch4Sm90ELb0ELb1ELb1ELb1ELb1ELb0ELb0ELb1ELb1ELb1ELb1ELb0EEENS1_21CollectiveEpilogueFwdINS6_IJSA_SC_SB_EEES9_SE_SG_Li256ELb1ELb1ELb1ELb0EEENS1_36VarlenDynamicPersistentTileSchedulerILi128ELi96ELi256ELi128ELb1ELb1ELb1ELb1ELb0ELb1EEEEEEEEEvNT_6ParamsE:
        .type           _ZN7cutlass13device_kernelIN5flash11enable_sm90INS1_16FlashAttnFwdSm90INS1_25CollectiveMainloopFwdSm90ILi2EN4cute5tupleIJNS5_1CILi1EEES8_S8_EEENS6_IJNS7_ILi128EEENS7_ILi96EEENS7_ILi192EEEEEELi192ENS_6half_tEfNS_4arch4Sm90ELb0ELb1ELb1ELb1ELb1ELb0ELb0ELb1ELb1ELb1ELb1ELb0EEENS1_21CollectiveEpilogueFwdINS6_IJSA_SC_SB_EEES9_SE_SG_Li256ELb1ELb1ELb1ELb0EEENS1_36VarlenDynamicPersistentTileSchedulerILi128ELi96ELi256ELi128ELb1ELb1ELb1ELb1ELb0ELb1EEEEEEEEEvNT_6ParamsE,@function
        .size           _ZN7cutlass13device_kernelIN5flash11enable_sm90INS1_16FlashAttnFwdSm90INS1_25CollectiveMainloopFwdSm90ILi2EN4cute5tupleIJNS5_1CILi1EEES8_S8_EEENS6_IJNS7_ILi128EEENS7_ILi96EEENS7_ILi192EEEEEELi192ENS_6half_tEfNS_4arch4Sm90ELb0ELb1ELb1ELb1ELb1ELb0ELb0ELb1ELb1ELb1ELb1ELb0EEENS1_21CollectiveEpilogueFwdINS6_IJSA_SC_SB_EEES9_SE_SG_Li256ELb1ELb1ELb1ELb0EEENS1_36VarlenDynamicPersistentTileSchedulerILi128ELi96ELi256ELi128ELb1ELb1ELb1ELb1ELb0ELb1EEEEEEEEEvNT_6ParamsE,(.L_x_3215 - _ZN7cutlass13device_kernelIN5flash11enable_sm90INS1_16FlashAttnFwdSm90INS1_25CollectiveMainloopFwdSm90ILi2EN4cute5tupleIJNS5_1CILi1EEES8_S8_EEENS6_IJNS7_ILi128EEENS7_ILi96EEENS7_ILi192EEEEEELi192ENS_6half_tEfNS_4arch4Sm90ELb0ELb1ELb1ELb1ELb1ELb0ELb0ELb1ELb1ELb1ELb1ELb0EEENS1_21CollectiveEpilogueFwdINS6_IJSA_SC_SB_EEES9_SE_SG_Li256ELb1ELb1ELb1ELb0EEENS1_36VarlenDynamicPersistentTileSchedulerILi128ELi96ELi256ELi128ELb1ELb1ELb1ELb1ELb0ELb1EEEEEEEEEvNT_6ParamsE)
        .other          _ZN7cutlass13device_kernelIN5flash11enable_sm90INS1_16FlashAttnFwdSm90INS1_25CollectiveMainloopFwdSm90ILi2EN4cute5tupleIJNS5_1CILi1EEES8_S8_EEENS6_IJNS7_ILi128EEENS7_ILi96EEENS7_ILi192EEEEEELi192ENS_6half_tEfNS_4arch4Sm90ELb0ELb1ELb1ELb1ELb1ELb0ELb0ELb1ELb1ELb1ELb1ELb0EEENS1_21CollectiveEpilogueFwdINS6_IJSA_SC_SB_EEES9_SE_SG_Li256ELb1ELb1ELb1ELb0EEENS1_36VarlenDynamicPersistentTileSchedulerILi128ELi96ELi256ELi128ELb1ELb1ELb1ELb1ELb0ELb1EEEEEEEEEvNT_6ParamsE,@"STO_CUDA_ENTRY STV_DEFAULT"
_ZN7cutlass13device_kernelIN5flash11enable_sm90INS1_16FlashAttnFwdSm90INS1_25CollectiveMainloopFwdSm90ILi2EN4cute5tupleIJNS5_1CILi1EEES8_S8_EEENS6_IJNS7_ILi128EEENS7_ILi96EEENS7_ILi192EEEEEELi192ENS_6half_tEfNS_4arch4Sm90ELb0ELb1ELb1ELb1ELb1ELb0ELb0ELb1ELb1ELb1ELb1ELb0EEENS1_21CollectiveEpilogueFwdINS6_IJSA_SC_SB_EEES9_SE_SG_Li256ELb1ELb1ELb1ELb0EEENS1_36VarlenDynamicPersistentTileSchedulerILi128ELi96ELi256ELi128ELb1ELb1ELb1ELb1ELb0ELb1EEEEEEEEEvNT_6ParamsE:
        /* <DEDUP_REMOVED lines=45> */
.L_x_1205:
        /* <DEDUP_REMOVED lines=22> */
.L_x_1206:
        /* <DEDUP_REMOVED lines=18> */
.L_x_1207:
        /* <DEDUP_REMOVED lines=22> */
.L_x_1208:
        /* <DEDUP_REMOVED lines=23> */
.L_x_1209:
        /* <DEDUP_REMOVED lines=10> */
.L_x_1211:
        /* <DEDUP_REMOVED lines=34> */
[----:B------:R-:W-:Y:S02]  /*0ae0*/  IMAD.IADD R3, R6, 0x1, -R3 ;  /* 0x0000000106037824 */ /* 0x000fe400078e0a03 */
[----:B------:R-:W-:Y:S02]  /*0af0*/  IMAD.IADD R11, R12, 0x1, -R11 ;  /* 0x000000010c0b7824 */ /* 0x000fe400078e0a0b */
[----:B------:R-:W-:-:S03]  /*0b00*/  IMAD R3, R3, 0x8, R4 ;  /* 0x0000000803037824 */ /* 0x000fc600078e0204 */
[----:B------:R-:W-:Y:S02]  /*0b10*/  LEA.HI R5, R11, R11, RZ, 0x1 ;  /* 0x0000000b0b057211 */ /* 0x000fe400078f08ff */
[----:B------:R0:W-:Y:S02]  /*0b20*/  STL [R1+0x10], R3 ;  /* 0x0000100301007387 */ /* 0x0001e40000100800 */
        /* <DEDUP_REMOVED lines=27> */
[----:B------:R-:W-:Y:S02]  /*0ce0*/  VIADD R218, R19, 0x8 ;  /* 0x0000000813da7836 */ /* 0x000fe40000000000 */
[----:B------:R-:W-:Y:S02]  /*0cf0*/  IMAD R7, R7, 0x10, R10 ;  /* 0x0000001007077824 */ /* 0x000fe400078e020a */
[----:B------:R-:W-:Y:S02]  /*0d00*/  VIADD R217, R19, 0x80 ;  /* 0x0000008013d97836 */ /* 0x000fe40000000000 */
[----:B------:R-:W-:-:S02]  /*0d10*/  IMAD R5, R2, 0x40, R7 ;  /* 0x0000004002057824 */ /* 0x000fc400078e0207 */
[----:B------:R-:W-:Y:S01]  /*0d20*/  IMAD.U32 R2, RZ, RZ, UR4 ;  /* 0x00000004ff027e24 */ /* 0x000fe2000f8e00ff */
[----:B------:R-:W-:Y:S01]  /*0d30*/  UMOV UR4, URZ ;  /* 0x0000003f00047c82 */ /* 0x000fe20008000000 */
[C---:B------:R-:W-:Y:S01]  /*0d40*/  VIADD R216, R19.reuse, 0x88 ;  /* 0x0000008813d87836 */ /* 0x040fe20000000000 */
[----:B------:R-:W-:Y:S01]  /*0d50*/  STL [R1+0xc], R5 ;  /* 0x00000c0501007387 */ /* 0x000fe20000100800 */
        /* <DEDUP_REMOVED lines=13> */
[----:B0-----:R-:W-:Y:S01]  /*0e30*/  SHF.R.S32.HI R2, RZ, 0x1f, R218 ;  /* 0x0000001fff027819 */ /* 0x001fe200000114da */
[C---:B------:R-:W-:Y:S01]  /*0e40*/  VIADD R207, R19.reuse, 0x10 ;  /* 0x0000001013cf7836 */ /* 0x040fe20000000000 */
[----:B------:R-:W-:Y:S01]  /*0e50*/  SHF.R.S32.HI R225, RZ, 0x1f, R212 ;  /* 0x0000001fffe17819 */ /* 0x000fe200000114d4 */
[C---:B------:R-:W-:Y:S01]  /*0e60*/  VIADD R206, R19.reuse, 0x28 ;  /* 0x0000002813ce7836 */ /* 0x040fe20000000000 */
[----:B------:R-:W-:Y:S01]  /*0e70*/  SHF.R.S32.HI R224, RZ, 0x1f, R211 ;  /* 0x0000001fffe07819 */ /* 0x000fe200000114d3 */
[C---:B------:R-:W-:Y:S01]  /*0e80*/  VIADD R205, R19.reuse, 0x30 ;  /* 0x0000003013cd7836 */ /* 0x040fe20000000000 */
[----:B------:R-:W-:Y:S01]  /*0e90*/  SHF.R.S32.HI R223, RZ, 0x1f, R210 ;  /* 0x0000001fffdf7819 */ /* 0x000fe200000114d2 */
[----:B------:R-:W-:-:S02]  /*0ea0*/  VIADD R204, R19, 0x38 ;  /* 0x0000003813cc7836 */ /* 0x000fc40000000000 */
[C---:B------:R-:W-:Y:S02]  /*0eb0*/  VIADD R203, R19.reuse, 0x40 ;  /* 0x0000004013cb7836 */ /* 0x040fe40000000000 */
[C---:B------:R-:W-:Y:S02]  /*0ec0*/  VIADD R202, R19.reuse, 0x48 ;  /* 0x0000004813ca7836 */ /* 0x040fe40000000000 */
[C---:B------:R-:W-:Y:S02]  /*0ed0*/  VIADD R201, R19.reuse, 0x50 ;  /* 0x0000005013c97836 */ /* 0x040fe40000000000 */
[C---:B------:R-:W-:Y:S02]  /*0ee0*/  VIADD R200, R19.reuse, 0x58 ;  /* 0x0000005813c87836 */ /* 0x040fe40000000000 */
[C---:B------:R-:W-:Y:S02]  /*0ef0*/  VIADD R199, R19.reuse, 0x60 ;  /* 0x0000006013c77836 */ /* 0x040fe40000000000 */
[----:B------:R-:W-:-:S02]  /*0f00*/  VIADD R198, R19, 0x68 ;  /* 0x0000006813c67836 */ /* 0x000fc40000000000 */
[C---:B------:R-:W-:Y:S02]  /*0f10*/  VIADD R197, R19.reuse, 0x70 ;  /* 0x0000007013c57836 */ /* 0x040fe40000000000 */
[----:B------:R-:W-:Y:S02]  /*0f20*/  VIADD R196, R19, 0x78 ;  /* 0x0000007813c47836 */ /* 0x000fe40000000000 */
[----:B------:R-:W-:-:S07]  /*0f30*/  IMAD R192, R4, 0x8, R5 ;  /* 0x0000000804c07824 */ /* 0x000fce00078e0205 */
.L_x_1323:
[----:B------:R-:W-:Y:S01]  /*0f40*/  ULDC.64 UR8, c[0x0][0xa28] ;  /* 0x00028a0000087ab9 */ /* 0x000fe20000000a00 */
[----:B0-23--:R-:W0:Y:S01]  /*0f50*/  LDC.64 R8, c[0x0][0x418] ;  /* 0x00010600ff087b82 */ /* 0x00de220000000a00 */
[----:B------:R-:W-:Y:S01]  /*0f60*/  UISETP.NE.U32.AND UP0, UPT, UR8, URZ, UPT ;  /* 0x0000003f0800728c */ /* 0x000fe2000bf05070 */
[----:B----4-:R-:W-:-:S03]  /*0f70*/  IMAD.MOV.U32 R6, RZ, RZ, RZ ;  /* 0x000000ffff067224 */ /* 0x010fc600078e00ff */
[----:B------:R-:W-:-:S03]  /*0f80*/  UISETP.NE.AND.EX UP0, UPT, UR9, URZ, UPT, UP0 ;  /* 0x0000003f0900728c */ /* 0x000fc6000bf05300 */
[----:B------:R-:W-:Y:S01]  /*0f90*/  ULDC.64 UR8, c[0x0][0xa18] ;  /* 0x0002860000087ab9 */ /* 0x000fe20000000a00 */
[----:B-1----:R-:W1:Y:S01]  /*0fa0*/  LDC R0, c[0x0][0x424] ;  /* 0x00010900ff007b82 */ /* 0x002e620000000800 */
[----:B------:R-:W-:Y:S01]  /*0fb0*/  UISETP.NE.U32.AND UP1, UPT, UR8, URZ, UPT ;  /* 0x0000003f0800728c */ /* 0x000fe2000bf25070 */
[----:B------:R-:W-:-:S03]  /*0fc0*/  PLOP3.LUT P0, PT, PT, PT, UP0, 0x80, 0x0 ;  /* 0x000000000000781c */ /* 0x000fc60003f0f008 */
[----:B------:R-:W-:-:S03]  /*0fd0*/  UISETP.NE.AND.EX UP1, UPT, UR9, URZ, UPT, UP1 ;  /* 0x0000003f0900728c */ /* 0x000fc6000bf25310 */
[----:B------:R-:W-:Y:S01]  /*0fe0*/  @UP0 ULDC.64 UR8, c[0x0][0xa28] ;  /* 0x00028a0000080ab9 */ /* 0x000fe20000000a00 */
[----:B------:R-:W2:Y:S01]  /*0ff0*/  LDC R17, c[0x0][0x2f0] ;  /* 0x0000bc00ff117b82 */ /* 0x000ea20000000800 */
[----:B------:R-:W-:Y:S01]  /*1000*/  @UP0 UIMAD.WIDE UR8, UR7, 0x4, UR8 ;  /* 0x00000004070808a5 */ /* 0x000fe2000f8e0208 */
[----:B------:R-:W-:-:S05]  /*1010*/  PLOP3.LUT P2, PT, PT, PT, UP1, 0x80, 0x0 ;  /* 0x000000000000781c */ /* 0x000fca0003f4f018 */
[----:B------:R-:W-:Y:S01]  /*1020*/  @UP1 ULDC.64 UR10, c[0x0][0xa18] ;  /* 0x00028600000a1ab9 */ /* 0x000fe20000000a00 */
[----:B------:R-:W-:Y:S02]  /*1030*/  IMAD.U32 R2, RZ, RZ, UR8 ;  /* 0x00000008ff027e24 */ /* 0x000fe4000f8e00ff */
[----:B------:R-:W-:Y:S01]  /*1040*/  IMAD.U32 R3, RZ, RZ, UR9 ;  /* 0x00000009ff037e24 */ /* 0x000fe2000f8e00ff */
[----:B------:R-:W-:Y:S02]  /*1050*/  @UP1 UIMAD.WIDE UR8, UR7, 0x4, UR10 ;  /* 0x00000004070818a5 */ /* 0x000fe4000f8e020a */
[----:B------:R-:W-:Y:S02]  /*1060*/  ULOP3.LUT UR4, UR5, 0xffff, URZ, 0xc0, !UPT ;  /* 0x0000ffff05047892 */ /* 0x000fe4000f8ec03f */
[----:B------:R3:W5:Y:S02]  /*1070*/  @P0 LDG.E R6, desc[UR36][R2.64] ;  /* 0x0000002402060981 */ /* 0x000764000c1e1900 */
[----:B------:R-:W-:-:S02]  /*1080*/  IMAD.U32 R4, RZ, RZ, UR8 ;  /* 0x00000008ff047e24 */ /* 0x000fc4000f8e00ff */
[----:B------:R-:W-:Y:S01]  /*1090*/  IMAD.U32 R5, RZ, RZ, UR9 ;  /* 0x00000009ff057e24 */ /* 0x000fe2000f8e00ff */
[----:B------:R-:W-:-:S04]  /*10a0*/  ULDC.64 UR8, c[0x0][0xa20] ;  /* 0x0002880000087ab9 */ /* 0x000fc80000000a00 */
[----:B------:R3:W5:Y:S01]  /*10b0*/  @P2 LDG.E R18, desc[UR36][R4.64] ;  /* 0x0000002404122981 */ /* 0x000762000c1e1900 */
[----:B0-----:R-:W-:Y:S01]  /*10c0*/  ISETP.NE.U32.AND P0, PT, R8, RZ, PT ;  /* 0x000000ff0800720c */ /* 0x001fe20003f05070 */
[----:B------:R-:W-:Y:S01]  /*10d0*/  IMAD.U32 R209, RZ, RZ, UR4 ;  /* 0x00000004ffd17e24 */ /* 0x000fe2000f8e00ff */
[----:B------:R-:W-:Y:S02]  /*10e0*/  ISETP.NE.U32.AND P1, PT, RZ, UR8, PT ;  /* 0x00000008ff007c0c */ /* 0x000fe4000bf25070 */
[----:B------:R-:W-:Y:S02]  /*10f0*/  ISETP.NE.AND.EX P0, PT, R9, RZ, PT, P0 ;  /* 0x000000ff0900720c */ /* 0x000fe40003f05300 */
[----:B------:R-:W-:Y:S02]  /*1100*/  ISETP.NE.AND.EX P1, PT, RZ, UR9, PT, P1 ;  /* 0x00000009ff007c0c */ /* 0x000fe4000bf25310 */
[----:B-1----:R-:W-:Y:S01]  /*1110*/  SEL R0, R0, 0x1, P0 ;  /* 0x0000000100007807 */ /* 0x002fe20000000000 */
[----:B---3--:R-:W-:Y:S10]  /*1120*/  @P2 BRA `(.L_x_1212) ;  /* 0x0000000000302947 */ /* 0x008ff40003800000 */
[----:B------:R-:W-:Y:S01]  /*1130*/  ULDC.64 UR8, c[0x0][0xa00] ;  /* 0x0002800000087ab9 */ /* 0x000fe20000000a00 */
[----:B-----5:R-:W0:Y:S01]  /*1140*/  LDC R18, c[0x0][0x288] ;  /* 0x0000a200ff127b82 */ /* 0x020e220000000800 */
[----:B------:R-:W-:-:S04]  /*1150*/  ISETP.NE.U32.AND P0, PT, RZ, UR8, PT ;  /* 0x00000008ff007c0c */ /* 0x000fc8000bf05070 */
[----:B------:R-:W-:-:S13]  /*1160*/  ISETP.NE.AND.EX P0, PT, RZ, UR9, PT, P0 ;  /* 0x00000009ff007c0c */ /* 0x000fda000bf05300 */
[----:B------:R-:W-:Y:S05]  /*1170*/  @!P0 BRA `(.L_x_1212) ;  /* 0x00000000001c8947 */ /* 0x000fea0003800000 */
[----:B------:R-:W-:Y:S02]  /*1180*/  ULDC.64 UR8, c[0x0][0xa00] ;  /* 0x0002800000087ab9 */ /* 0x000fe40000000a00 */
[----:B------:R-:W-:-:S06]  /*1190*/  UIMAD.WIDE UR8, UR7, 0x4, UR8 ;  /* 0x00000004070878a5 */ /* 0x000fcc000f8e0208 */
[----:B------:R-:W-:Y:S02]  /*11a0*/  IMAD.U32 R2, RZ, RZ, UR8 ;  /* 0x00000008ff027e24 */ /* 0x000fe4000f8e00ff */
[----:B------:R-:W-:-:S05]  /*11b0*/  IMAD.U32 R3, RZ, RZ, UR9 ;  /* 0x00000009ff037e24 */ /* 0x000fca000f8e00ff */
[----:B0-----:R-:W3:Y:S04]  /*11c0*/  LDG.E R18, desc[UR36][R2.64] ;  /* 0x0000002402127981 */ /* 0x001ee8000c1e1900 */
[----:B------:R-:W3:Y:S02]  /*11d0*/  LDG.E R5, desc[UR36][R2.64+0x4] ;  /* 0x0000042402057981 */ /* 0x000ee4000c1e1900 */
[----:B---3--:R-:W-:-:S07]  /*11e0*/  IMAD.IADD R18, R5, 0x1, -R18 ;  /* 0x0000000105127824 */ /* 0x008fce00078e0a12 */
.L_x_1212:
[----:B--2---:R-:W-:Y:S02]  /*11f0*/  IMAD R17, R0, R17, RZ ;  /* 0x0000001100117224 */ /* 0x004fe400078e02ff */
[----:B------:R-:W-:Y:S01]  /*1200*/  IMAD.U32 R220, RZ, RZ, UR7 ;  /* 0x00000007ffdc7e24 */ /* 0x000fe2000f8e00ff */
[----:B------:R-:W-:Y:S06]  /*1210*/  @!P1 BRA `(.L_x_1213) ;  /* 0x0000000000189947 */ /* 0x000fec0003800000 */
[----:B------:R-:W-:Y:S02]  /*1220*/  ULDC.64 UR8, c[0x0][0xa20] ;  /* 0x0002880000087ab9 */ /* 0x000fe40000000a00 */
[----:B------:R-:W-:-:S06]  /*1230*/  UIMAD.WIDE UR8, UR7, 0x4, UR8 ;  /* 0x00000004070878a5 */ /* 0x000fcc000f8e0208 */
[----:B------:R-:W-:Y:S02]  /*1240*/  IMAD.U32 R2, RZ, RZ, UR8 ;  /* 0x00000008ff027e24 */ /* 0x000fe4000f8e00ff */
[----:B------:R-:W-:-:S05]  /*1250*/  IMAD.U32 R3, RZ, RZ, UR9 ;  /* 0x00000009ff037e24 */ /* 0x000fca000f8e00ff */
[----:B------:R1:W5:Y:S01]  /*1260*/  LDG.E R17, desc[UR36][R2.64] ;  /* 0x0000002402117981 */ /* 0x000362000c1e1900 */
[----:B------:R-:W-:Y:S05]  /*1270*/  BRA `(.L_x_1214) ;  /* 0x00000000002c7947 */ /* 0x000fea0003800000 */
.L_x_1213:
        /* <DEDUP_REMOVED lines=9> */
[----:B------:R-:W2:Y:S02]  /*1310*/  LDG.E R0, desc[UR36][R2.64+0x4] ;  /* 0x0000042402007981 */ /* 0x000ea4000c1e1900 */
[----:B--2---:R-:W-:-:S07]  /*1320*/  IMAD.IADD R17, R0, 0x1, -R17 ;  /* 0x0000000100117824 */ /* 0x004fce00078e0a11 */
.L_x_1214:
[----:B------:R-:W-:Y:S01]  /*1330*/  ULDC UR4, c[0x0][0x448] ;  /* 0x0001120000047ab9 */ /* 0x000fe20000000800 */
[----:B-----5:R-:W-:Y:S01]  /*1340*/  IMAD.IADD R17, R17, 0x1, -R6 ;  /* 0x0000000111117824 */ /* 0x020fe200078e0a06 */
[----:B------:R-:W-:Y:S02]  /*1350*/  UISETP.NE.AND UP0, UPT, UR4, 0x1, UPT ;  /* 0x000000010400788c */ /* 0x000fe4000bf05270 */
[----:B------:R-:W-:Y:S02]  /*1360*/  USHF.L.U32 UR6, UR6, 0x7, URZ ;  /* 0x0000000706067899 */ /* 0x000fe4000800063f */
[----:B0-----:R-:W-:Y:S01]  /*1370*/  IADD3 R0, R17, 0x1, -R18 ;  /* 0x0000000111007810 */ /* 0x001fe20007ffe812 */
[----:B------:R-:W-:Y:S02]  /*1380*/  UP2UR UR7, UPR, URZ, 0x1 ;  /* 0x000000013f077883 */ /* 0x000fe40008000000 */
[----:B------:R-:W-:Y:S01]  /*1390*/  UIADD3 UR4, UR6, 0x7f, URZ ;  /* 0x0000007f06047890 */ /* 0x000fe2000fffe03f */
[----:B------:R-:W-:Y:S01]  /*13a0*/  R2UR UR10, R0 ;  /* 0x00000000000a72ca */ /* 0x000fe200000e0000 */
[----:B------:R-:W-:-:S02]  /*13b0*/  IMAD.U32 R23, RZ, RZ, UR6 ;  /* 0x00000006ff177e24 */ /* 0x000fc4000f8e00ff */
[----:B------:R-:W-:Y:S01]  /*13c0*/  @UP0 ULDC UR8, c[0x0][0x44c] ;  /* 0x0001130000080ab9 */ /* 0x000fe20000000800 */
[----:B------:R-:W-:Y:S01]  /*13d0*/  IMAD.U32 R22, RZ, RZ, UR7 ;  /* 0x00000007ff167e24 */ /* 0x000fe2000f8e00ff */
[----:B------:R-:W-:Y:S01]  /*13e0*/  UIMAD.WIDE.U32 UR8, UR4, UR8, URZ ;  /* 0x00000008040872a5 */ /* 0x000fe2000f8e003f */
[----:B------:R-:W-:Y:S01]  /*13f0*/  @UP0 ULDC UR11, c[0x0][0x450] ;  /* 0x00011400000b0ab9 */ /* 0x000fe20000000800 */
[----:B------:R-:W-:Y:S02]  /*1400*/  ULDC.64 UR6, c[0x0][0x9e0] ;  /* 0x0002780000067ab9 */ /* 0x000fe40000000a00 */
[----:B------:R-:W-:Y:S02]  /*1410*/  @UP0 USHF.R.U32.HI UR4, URZ, UR11, UR9 ;  /* 0x0000000b3f040299 */ /* 0x000fe40008011609 */
[----:B------:R-:W-:Y:S02]  /*1420*/  UISETP.GE.AND UP0, UPT, UR7, 0x1, UPT ;  /* 0x000000010700788c */ /* 0x000fe4000bf06270 */
[----:B------:R-:W-:-:S02]  /*1430*/  UIADD3 UR8, UR10, UR4, URZ ;  /* 0x000000040a087290 */ /* 0x000fc4000fffe03f */
[----:B------:R-:W-:Y:S02]  /*1440*/  UP2UR UR61, UPR, URZ, 0x1 ;  /* 0x000000013f3d7883 */ /* 0x000fe40008000000 */
[----:B------:R-:W-:Y:S01]  /*1450*/  PLOP3.LUT P0, PT, PT, PT, UP0, 0x40, 0x0 ;  /* 0x000000000000781c */ /* 0x000fe20003f0e808 */
[----:B------:R-:W-:-:S06]  /*1460*/  UIADD3 UR6, UR8, UR6, URZ ;  /* 0x0000000608067290 */ /* 0x000fcc000fffe03f */
[----:B------:R-:W-:-:S06]  /*1470*/  IMAD.U32 R0, RZ, RZ, UR6 ;  /* 0x00000006ff007e24 */ /* 0x000fcc000f8e00ff */
[----:B------:R-:W-:Y:S05]  /*1480*/  @P0 BRA `(.L_x_1215) ;  /* 0x0000000000400947 */ /* 0x000fea0003800000 */
        /* <DEDUP_REMOVED lines=10> */
.L_x_1216:
[----:B------:R-:W-:-:S11]  /*1530*/  UISETP.NE.AND UP0, UPT, UR7, 0x1, UPT ;  /* 0x000000010700788c */ /* 0x000fd6000bf05270 */
[----:B------:R-:W-:Y:S02]  /*1540*/  @UP0 ULDC.64 UR10, c[0x0][0x9e8] ;  /* 0x00027a00000a0ab9 */ /* 0x000fe40000000a00 */
[----:B------:R-:W-:-:S04]  /*1550*/  UIMAD.WIDE.U32 UR8, UR4, UR10, URZ ;  /* 0x0000000a040872a5 */ /* 0x000fc8000f8e003f */
[----:B------:R-:W-:-:S12]  /*1560*/  @UP0 USHF.R.U32.HI UR4, URZ, UR11, UR9 ;  /* 0x0000000b3f040299 */ /* 0x000fd80008011609 */
.L_x_1217:
[----:B------:R-:W-:-:S06]  /*1570*/  UIMAD UR4, UR4, UR7, UR7 ;  /* 0x00000007040472a4 */ /* 0x000fcc000f8e0207 */
[----:B------:R-:W-:-:S07]  /*1580*/  VIMNMX R0, R0, UR4, PT ;  /* 0x0000000400007c48 */ /* 0x000fce000bfe0100 */
.L_x_1215:
[----:B------:R-:W-:Y:S01]  /*1590*/  R2UR UR6, R22 ;  /* 0x00000000160672ca */ /* 0x000fe200000e0000 */
[----:B------:R-:W-:Y:S01]  /*15a0*/  IMAD.IADD R73, R17, 0x1, -R18 ;  /* 0x0000000111497824 */ /* 0x000fe200078e0a12 */
[----:B------:R-:W-:Y:S01]  /*15b0*/  R2UR UR4, R23 ;  /* 0x00000000170472ca */ /* 0x000fe200000e0000 */
[----:B-1----:R-:W-:Y:S02]  /*15c0*/  VIADD R2, R0, 0x5f ;  /* 0x0000005f00027836 */ /* 0x002fe40000000000 */
[----:B------:R-:W-:Y:S02]  /*15d0*/  VIADD R0, R17, 0x5f ;  /* 0x0000005f11007836 */ /* 0x000fe40000000000 */
[----:B------:R-:W-:-:S04]  /*15e0*/  IMAD.HI R2, R2, 0x2aaaaaab, RZ ;  /* 0x2aaaaaab02027827 */ /* 0x000fc800078e02ff */
[----:B------:R-:W-:Y:S01]  /*15f0*/  IMAD.HI R0, R0, 0x2aaaaaab, RZ ;  /* 0x2aaaaaab00007827 */ /* 0x000fe200078e02ff */
[----:B------:R-:W-:Y:S01]  /*1600*/  SHF.R.U32.HI R5, RZ, 0x1f, R2 ;  /* 0x0000001fff057819 */ /* 0x000fe20000011602 */
[----:B------:R-:W-:Y:S01]  /*1610*/  UISETP.NE.AND UP0, UPT, UR6, URZ, UPT ;  /* 0x0000003f0600728c */ /* 0x000fe2000bf05270 */
[----:B------:R-:W-:Y:S02]  /*1620*/  R2UR UR6, R73 ;  /* 0x00000000490672ca */ /* 0x000fe400000e0000 */
[----:B------:R-:W-:Y:S02]  /*1630*/  SHF.R.U32.HI R3, RZ, 0x1f, R0 ;  /* 0x0000001fff037819 */ /* 0x000fe40000011600 */
[----:B------:R-:W-:Y:S02]  /*1640*/  LEA.HI.SX32 R2, R2, R5, 0x1c ;  /* 0x0000000502027211 */ /* 0x000fe400078fe2ff */
[----:B------:R-:W-:-:S04]  /*1650*/  LEA.HI.SX32 R3, R0, R3, 0x1c ;  /* 0x0000000300037211 */ /* 0x000fc800078fe2ff */
        /* <DEDUP_REMOVED lines=21> */
.L_x_1219:
[----:B------:R-:W-:-:S11]  /*17b0*/  UISETP.NE.AND UP0, UPT, UR7, 0x1, UPT ;  /* 0x000000010700788c */ /* 0x000fd6000bf05270 */
[----:B------:R-:W-:Y:S02]  /*17c0*/  @UP0 ULDC.64 UR10, c[0x0][0x9e8] ;  /* 0x00027a00000a0ab9 */ /* 0x000fe40000000a00 */
[----:B------:R-:W-:-:S04]  /*17d0*/  UIMAD.WIDE.U32 UR8, UR4, UR10, URZ ;  /* 0x0000000a040872a5 */ /* 0x000fc8000f8e003f */
[----:B------:R-:W-:-:S12]  /*17e0*/  @UP0 USHF.R.U32.HI UR4, URZ, UR11, UR9 ;  /* 0x0000000b3f040299 */ /* 0x000fd80008011609 */
.L_x_1220:
[----:B------:R-:W-:-:S04]  /*17f0*/  UIMAD UR4, UR4, UR7, URZ ;  /* 0x00000007040472a4 */ /* 0x000fc8000f8e023f */
[----:B------:R-:W-:-:S04]  /*1800*/  UISETP.LT.AND UP0, UPT, UR6, UR4, UPT ;  /* 0x000000040600728c */ /* 0x000fc8000bf01270 */
[----:B------:R-:W-:-:S12]  /*1810*/  USEL UR6, UR6, UR4, !UP0 ;  /* 0x0000000406067287 */ /* 0x000fd8000c000000 */
.L_x_1218:
[----:B------:R-:W-:-:S04]  /*1820*/  UIMAD.WIDE UR6, UR6, 0x2aaaaaab, URZ ;  /* 0x2aaaaaab060678a5 */ /* 0x000fc8000f8e023f */
[----:B------:R-:W-:-:S04]  /*1830*/  USHF.R.U32.HI UR4, URZ, 0x1f, UR7 ;  /* 0x0000001f3f047899 */ /* 0x000fc80008011607 */
[----:B------:R-:W-:Y:S02]  /*1840*/  ULEA.HI.SX32 UR7, UR7, UR4, 0x1c ;  /* 0x0000000407077291 */ /* 0x000fe4000f8fe23f */
[----:B------:R-:W-:Y:S02]  /*1850*/  ULOP3.LUT UR4, UR5, 0xff000000, URZ, 0xc0, !UPT ;  /* 0xff00000005047892 */ /* 0x000fe4000f8ec03f */
[----:B------:R-:W-:Y:S02]  /*1860*/  UISETP.LT.AND UP0, UPT, URZ, UR7, UPT ;  /* 0x000000073f00728c */ /* 0x000fe4000bf01270 */
[----:B------:R-:W-:Y:S02]  /*1870*/  ULOP3.LUT UR5, UR5, 0xff0000, URZ, 0xc0, !UPT ;  /* 0x00ff000005057892 */ /* 0x000fe4000f8ec03f */
[----:B------:R-:W-:Y:S02]  /*1880*/  USEL UR9, URZ, UR7, !UP0 ;  /* 0x000000073f097287 */ /* 0x000fe4000c000000 */
[----:B------:R-:W-:-:S04]  /*1890*/  USHF.R.U32.HI UR4, URZ, 0x8, UR4 ;  /* 0x000000083f047899 */ /* 0x000fc80008011604 */
[----:B------:R-:W-:Y:S01]  /*18a0*/  ISETP.GT.AND P0, PT, R72, UR9, PT ;  /* 0x0000000948007c0c */ /* 0x000fe2000bf04270 */
[----:B------:R-:W-:-:S03]  /*18b0*/  ULEA.HI UR5, UR5, UR4, URZ, 0x10 ;  /* 0x0000000405057291 */ /* 0x000fc6000f8f803f */
[----:B------:R-:W-:Y:S01]  /*18c0*/  UMOV UR4, URZ ;  /* 0x0000003f00047c82 */ /* 0x000fe20008000000 */
[----:B------:R-:W-:Y:S02]  /*18d0*/  ULOP3.LUT UR6, UR5, 0xff, URZ, 0xc0, !UPT ;  /* 0x000000ff05067892 */ /* 0x000fe4000f8ec03f */
[----:B------:R-:W-:-:S04]  /*18e0*/  USHF.R.U32.HI UR5, URZ, 0x10, UR5 ;  /* 0x000000103f057899 */ /* 0x000fc80008011605 */
[----:B------:R-:W-:Y:S02]  /*18f0*/  IMAD.U32 R208, RZ, RZ, UR6 ;  /* 0x00000006ffd07e24 */ /* 0x000fe4000f8e00ff */
[----:B------:R-:W-:Y:S01]  /*1900*/  IMAD.U32 R195, RZ, RZ, UR5 ;  /* 0x00000005ffc37e24 */ /* 0x000fe2000f8e00ff */
[----:B------:R-:W-:Y:S06]  /*1910*/  @!P0 BRA `(.L_x_1221) ;  /* 0x00000000009c8947 */ /* 0x000fec0003800000 */
[----:B------:R-:W-:Y:S01]  /*1920*/  R2UR UR5, R195 ;  /* 0x00000000c30572ca */ /* 0x000fe200000e0000 */
[----:B------:R-:W-:-:S12]  /*1930*/  ULDC UR4, c[0x0][0x9f0] ;  /* 0x00027c0000047ab9 */ /* 0x000fd80000000800 */
[----:B------:R-:W-:-:S04]  /*1940*/  UISETP.NE.AND UP0, UPT, UR5, URZ, UPT ;  /* 0x0000003f0500728c */ /* 0x000fc8000bf05270 */
[----:B------:R-:W-:-:S03]  /*1950*/  USEL UR10, UR5, UR4, UP0 ;  /* 0x00000004050a7287 */ /* 0x000fc60008000000 */
[----:B------:R-:W-:-:S03]  /*1960*/  UMOV UR4, URZ ;  /* 0x0000003f00047c82 */ /* 0x000fc60008000000 */
[----:B------:R-:W-:-:S05]  /*1970*/  IMAD.U32 R5, RZ, RZ, UR10 ;  /* 0x0000000aff057e24 */ /* 0x000fca000f8e00ff */
[----:B------:R-:W-:-:S04]  /*1980*/  IABS R0, R5 ;  /* 0x0000000500007213 */ /* 0x000fc80000000000 */
[----:B------:R-:W-:Y:S02]  /*1990*/  R2UR UR11, R0 ;  /* 0x00000000000b72ca */ /* 0x000fe400000e0000 */
[----:B------:R-:W-:Y:S02]  /*19a0*/  IADD3 R0, R5, -0x1, R72 ;  /* 0xffffffff05007810 */ /* 0x000fe40007ffe048 */
[----:B------:R-:W-:Y:S02]  /*19b0*/  IABS R5, R5 ;  /* 0x0000000500057213 */ /* 0x000fe40000000000 */
[----:B------:R-:W-:-:S03]  /*19c0*/  R2UR UR6, R0 ;  /* 0x00000000000672ca */ /* 0x000fc600000e0000 */
[----:B------:R-:W-:-:S04]  /*19d0*/  IMAD.MOV R5, RZ, RZ, -R5 ;  /* 0x000000ffff057224 */ /* 0x000fc800078e0a05 */
        /* <DEDUP_REMOVED lines=27> */
.L_x_1221:
[----:B------:R-:W-:Y:S01]  /*1b90*/  R2UR UR5, R208 ;  /* 0x00000000d00572ca */ /* 0x000fe200000e0000 */
[----:B------:R-:W-:Y:S01]  /*1ba0*/  IMAD.U32 R3, RZ, RZ, UR4 ;  /* 0x00000004ff037e24 */ /* 0x000fe2000f8e00ff */
[----:B------:R-:W-:Y:S01]  /*1bb0*/  PLOP3.LUT P0, PT, PT, PT, PT, 0x80, 0x0 ;  /* 0x000000000000781c */ /* 0x000fe20003f0f070 */
[----:B------:R-:W-:Y:S01]  /*1bc0*/  IMAD.MOV.U32 R2, RZ, RZ, RZ ;  /* 0x000000ffff027224 */ /* 0x000fe200078e00ff */
[----:B------:R-:W-:Y:S01]  /*1bd0*/  CS2R R118, SRZ ;  /* 0x0000000000767805 */ /* 0x000fe2000001ff00 */
[----:B------:R-:W-:Y:S01]  /*1be0*/  IMAD.MOV.U32 R0, RZ, RZ, RZ ;  /* 0x000000ffff007224 */ /* 0x000fe200078e00ff */
[----:B------:R-:W-:Y:S02]  /*1bf0*/  CS2R R116, SRZ ;  /* 0x0000000000747805 */ /* 0x000fe4000001ff00 */
[----:B------:R-:W-:Y:S02]  /*1c00*/  CS2R R114, SRZ ;  /* 0x0000000000727805 */ /* 0x000fe4000001ff00 */
[----:B------:R-:W-:-:S02]  /*1c10*/  CS2R R112, SRZ ;  /* 0x0000000000707805 */ /* 0x000fc4000001ff00 */
[----:B------:R-:W-:Y:S02]  /*1c20*/  CS2R R110, SRZ ;  /* 0x00000000006e7805 */ /* 0x000fe4000001ff00 */
[----:B------:R-:W-:Y:S02]  /*1c30*/  CS2R R108, SRZ ;  /* 0x00000000006c7805 */ /* 0x000fe4000001ff00 */
[----:B------:R-:W-:Y:S02]  /*1c40*/  CS2R R128, SRZ ;  /* 0x0000000000807805 */ /* 0x000fe4000001ff00 */
[----:B------:R-:W-:Y:S01]  /*1c50*/  CS2R R120, SRZ ;  /* 0x0000000000787805 */ /* 0x000fe2000001ff00 */
[----:B------:R-:W-:Y:S01]  /*1c60*/  UIMAD UR5, UR5, UR4, UR9 ;  /* 0x00000004050572a4 */ /* 0x000fe2000f8e0209 */
[----:B------:R-:W-:Y:S02]  /*1c70*/  CS2R R126, SRZ ;  /* 0x00000000007e7805 */ /* 0x000fe4000001ff00 */
[----:B------:R-:W-:-:S02]  /*1c80*/  CS2R R20, SRZ ;  /* 0x0000000000147805 */ /* 0x000fc4000001ff00 */
[----:B------:R-:W-:Y:S02]  /*1c90*/  CS2R R124, SRZ ;  /* 0x00000000007c7805 */ /* 0x000fe4000001ff00 */
[----:B------:R-:W-:Y:S02]  /*1ca0*/  CS2R R6, SRZ ;  /* 0x0000000000067805 */ /* 0x000fe4000001ff00 */
[----:B------:R-:W-:Y:S02]  /*1cb0*/  CS2R R94, SRZ ;  /* 0x00000000005e7805 */ /* 0x000fe4000001ff00 */
        /* <DEDUP_REMOVED lines=75> */
.L_x_1223:
[----:B------:R-:W2:Y:S01]  /*2170*/  LDL R2, [R1+0x14] ;  /* 0x0000140001027983 */ /* 0x000ea20000100800 */
[----:B------:R-:W-:-:S13]  /*2180*/  R2UR UR6, R221 ;  /* 0x00000000dd0672ca */ /* 0x000fda00000e0000 */
[----:B------:R-:W-:-:S04]  /*2190*/  ULEA.HI UR4, UR6, UR6, URZ, 0x1 ;  /* 0x0000000606047291 */ /* 0x000fc8000f8f083f */
[----:B------:R-:W-:-:S04]  /*21a0*/  ULOP3.LUT UR4, UR4, 0xfffffffe, URZ, 0xc0, !UPT ;  /* 0xfffffffe04047892 */ /* 0x000fc8000f8ec03f */
[----:B------:R-:W-:-:S06]  /*21b0*/  UIADD3 UR4, UR6, -UR4, URZ ;  /* 0x8000000406047290 */ /* 0x000fcc000fffe03f */
[----:B------:R-:W-:-:S05]  /*21c0*/  IMAD.U32 R0, RZ, RZ, UR4 ;  /* 0x00000004ff007e24 */ /* 0x000fca000f8e00ff */
[----:B------:R-:W-:-:S04]  /*21d0*/  SHF.L.U32 R0, R0, 0x1f, RZ ;  /* 0x0000001f00007819 */ /* 0x000fc800000006ff */
[----:B------:R-:W0:Y:S01]  /*21e0*/  SYNCS.PHASECHK.TRANS64.TRYWAIT P1, [UR60+0x30800], R0 ;  /* 0x03080000ff0075a7 */ /* 0x000e22000802017c */
[----:B--2---:R-:W-:-:S13]  /*21f0*/  R2UR UR5, R2 ;  /* 0x00000000020572ca */ /* 0x004fda00000e0000 */
[----:B------:R-:W-:-:S05]  /*2200*/  IMAD.U32 R2, RZ, RZ, UR5 ;  /* 0x00000005ff027e24 */ /* 0x000fca000f8e00ff */
[----:B------:R-:W-:Y:S01]  /*2210*/  ISETP.NE.AND P0, PT, R2, 0x3, PT ;  /* 0x000000030200780c */ /* 0x000fe20003f05270 */
[----:B0-----:R-:W-:-:S12]  /*2220*/  @!P1 BRA `(.L_x_1224) ;  /* 0x0000017c00f49947 */ /* 0x001fd80003800000 */
.L_x_1420:
[----:B------:R-:W-:Y:S05]  /*2230*/  @!P0 BRA `(.L_x_1225) ;  /* 0x0000000000048947 */ /* 0x000fea0003800000 */
[----:B------:R-:W-:Y:S01]  /*2240*/  BPT.TRAP 0x1 ;  /* 0x000000040000795c */ /* 0x000fe20000300000 */
.L_x_1225:
[----:B0-----:R-:W-:Y:S02]  /*2250*/  IMAD.U32 R3, RZ, RZ, UR38 ;  /* 0x00000026ff037e24 */ /* 0x001fe4000f8e00ff */
[----:B------:R-:W-:-:S03]  /*2260*/  IMAD.U32 R0, RZ, RZ, UR39 ;  /* 0x00000027ff007e24 */ /* 0x000fc6000f8e00ff */
[----:B------:R-:W-:Y:S02]  /*2270*/  LEA R3, R3, UR60, 0x3 ;  /* 0x0000003c03037c11 */ /* 0x000fe4000f8e18ff */
[----:B------:R-:W-:-:S04]  /*2280*/  SHF.L.U32 R0, R0, 0x1f, RZ ;  /* 0x0000001f00007819 */ /* 0x000fc800000006ff */
[----:B------:R0:W1:Y:S01]  /*2290*/  SYNCS.PHASECHK.TRANS64.TRYWAIT P1, [R3+URZ+0x30830], R0 ;  /* 0x03083000030075a7 */ /* 0x000062000802017f */
[----:B------:R-:W-:Y:S05]  /*22a0*/  @!P0 BRA `(.L_x_1226) ;  /* 0x0000000000048947 */ /* 0x000fea0003800000 */
[----:B------:R-:W-:Y:S01]  /*22b0*/  BPT.TRAP 0x1 ;  /* 0x000000040000795c */ /* 0x000fe20000300000 */
.L_x_1226:
[----:B-1----:R-:W-:Y:S05]  /*22c0*/  @P1 BRA `(.L_x_1227) ;  /* 0x0000000000081947 */ /* 0x002fea0003800000 */
[----:B------:R-:W1:Y:S02]  /*22d0*/  SYNCS.PHASECHK.TRANS64.TRYWAIT P1, [R3+URZ+0x30830], R0 ;  /* 0x03083000030075a7 */ /* 0x000e64000802017f */
[----:B-1----:R-:W-:Y:S05]  /*22e0*/  @!P1 BRA `(.L_x_1228) ;  /* 0x0000017c00dc9947 */ /* 0x002fea0003800000 */
.L_x_1227:
[----:B------:R-:W-:Y:S05]  /*22f0*/  WARPSYNC.ALL ;  /* 0x0000000000007948 */ /* 0x000fea0003800000 */
[----:B------:R-:W-:Y:S01]  /*2300*/  UIADD3 UR4, UR60, 0x1e400, URZ ;  /* 0x0001e4003c047890 */ /* 0x000fe2000fffe03f */
[----:B------:R-:W-:Y:S01]  /*2310*/  WARPGROUP.ARRIVE ;  /* 0x00000000000079c5 */ /* 0x000fe20000000000 */
[----:B------:R-:W-:Y:S01]  /*2320*/  UMOV UR9, 0x40000040 ;  /* 0x4000004000097882 */ /* 0x000fe20000000000 */
[----:B------:R-:W-:Y:S01]  /*2330*/  UMOV UR11, 0x40000040 ;  /* 0x40000040000b7882 */ /* 0x000fe20000000000 */
[----:B------:R-:W-:Y:S01]  /*2340*/  USHF.R.U32.HI UR4, URZ, 0x4, UR4 ;  /* 0x000000043f047899 */ /* 0x000fe20008011604 */
[----:B------:R-:W-:Y:S01]  /*2350*/  IMAD.U32 R5, RZ, RZ, UR9 ;  /* 0x00000009ff057e24 */ /* 0x000fe2000f8e00ff */
[----:B------:R-:W-:Y:S01]  /*2360*/  UMOV UR57, 0x40000040 ;  /* 0x4000004000397882 */ /* 0x000fe20000000000 */
[----:B------:R-:W-:Y:S01]  /*2370*/  UMOV UR59, 0x40000040 ;  /* 0x40000040003b7882 */ /* 0x000fe20000000000 */
[----:B------:R-:W-:Y:S01]  /*2380*/  ULOP3.LUT UR4, UR4, 0x3fff, URZ, 0xc0, !UPT ;  /* 0x00003fff04047892 */ /* 0x000fe2000f8ec03f */
[----:B------:R-:W-:Y:S01]  /*2390*/  UMOV UR53, 0x40000040 ;  /* 0x4000004000357882 */ /* 0x000fe20000000000 */
[----:B------:R-:W-:-:S02]  /*23a0*/  UMOV UR55, 0x40000040 ;  /* 0x4000004000377882 */ /* 0x000fc40000000000 */
[----:B------:R-:W-:Y:S02]  /*23b0*/  ULOP3.LUT UR5, UR4, 0x10000, URZ, 0xfc, !UPT ;  /* 0x0001000004057892 */ /* 0x000fe4000f8efc3f */
[----:B------:R-:W-:Y:S01]  /*23c0*/  ULOP3.LUT UR4, UR40, 0x10000, URZ, 0xfc, !UPT ;  /* 0x0001000028047892 */ /* 0x000fe2000f8efc3f */
[----:B------:R-:W-:Y:S01]  /*23d0*/  UMOV UR49, 0x40000040 ;  /* 0x4000004000317882 */ /* 0x000fe20000000000 */
[----:B------:R-:W-:Y:S02]  /*23e0*/  UMOV UR51, 0x40000040 ;  /* 0x4000004000337882 */ /* 0x000fe40000000000 */
[----:B------:R-:W-:Y:S01]  /*23f0*/  IMAD.U32 R7, RZ, RZ, UR5 ;  /* 0x00000005ff077e24 */ /* 0x000fe2000f8e00ff */
[----:B------:R-:W-:Y:S02]  /*2400*/  UIMAD UR5, UR38, 0x900, UR5 ;  /* 0x00000900260578a4 */ /* 0x000fe4000f8e0205 */
[----:B------:R-:W-:Y:S01]  /*2410*/  UMOV UR8, UR4 ;  /* 0x0000000400087c82 */ /* 0x000fe20008000000 */
[----:B------:R-:W-:Y:S01]  /*2420*/  UIADD3 UR56, UR4, 0x2, URZ ;  /* 0x0000000204387890 */ /* 0x000fe2000fffe03f */
[----:B------:R-:W-:Y:S01]  /*2430*/  IMAD.U32 R4, RZ, RZ, UR8 ;  /* 0x00000008ff047e24 */ /* 0x000fe2000f8e00ff */
[----:B------:R-:W-:-:S02]  /*2440*/  UIADD3 UR58, UR5, 0x2, URZ ;  /* 0x00000002053a7890 */ /* 0x000fc4000fffe03f */
[----:B------:R-:W-:Y:S01]  /*2450*/  UMOV UR10, UR5 ;  /* 0x00000005000a7c82 */ /* 0x000fe20008000000 */
[----:B------:R-:W-:Y:S01]  /*2460*/  UIADD3 UR52, UR4, 0x4, URZ ;  /* 0x0000000404347890 */ /* 0x000fe2000fffe03f */
[----:B------:R-:W-:Y:S01]  /*2470*/  HGMMA.64x96x16.F32 R24, gdesc[UR8], RZ, !UPT, gsb0 ;  /* 0x01600000081879f0 */ /* 0x000fe2000c0008ff */
[----:B------:R-:W-:Y:S02]  /*2480*/  UIADD3 UR54, UR5, 0x4, URZ ;  /* 0x0000000405367890 */ /* 0x000fe4000fffe03f */
[----:B------:R-:W-:Y:S02]  /*2490*/  UIADD3 UR48, UR4, 0x6, URZ ;  /* 0x0000000604307890 */ /* 0x000fe4000fffe03f */
[----:B------:R-:W-:Y:S02]  /*24a0*/  UIADD3 UR50, UR5, 0x6, URZ ;  /* 0x0000000605327890 */ /* 0x000fe4000fffe03f */
        /* <DEDUP_REMOVED lines=68> */
.L_x_1229:
[----:B------:R-:W-:Y:S01]  /*28f0*/  R2UR UR4, R22 ;  /* 0x00000000160472ca */ /* 0x000fe200000e0000 */
[----:B------:R-:W2:Y:S01]  /*2900*/  S2UR UR7, SR_CgaCtaId ;  /* 0x00000000000779c3 */ /* 0x000ea20000008800 */
[----:B------:R-:W-:Y:S01]  /*2910*/  R2UR UR6, R23 ;  /* 0x00000000170672ca */ /* 0x000fe200000e0000 */
[----:B------:R-:W-:Y:S01]  /*2920*/  ULDC UR5, c[0x0][0x9d8] ;  /* 0x0002760000057ab9 */ /* 0x000fe20000000800 */
[----:B------:R-:W-:Y:S01]  /*2930*/  UISETP.NE.AND UP0, UPT, UR61, URZ, UPT ;  /* 0x0000003f3d00728c */ /* 0x000fe2000bf05270 */
[----:B------:R-:W-:Y:S01]  /*2940*/  FMUL.FTZ R28, R28, UR5 ;  /* 0x000000051c1c7c20 */ /* 0x000fe20008410000 */
[----:B------:R-:W-:Y:S01]  /*2950*/  FMUL.FTZ R12, R30, UR5 ;  /* 0x000000051e0c7c20 */ /* 0x000fe20008410000 */
[----:B------:R-:W-:Y:S01]  /*2960*/  FMUL.FTZ R30, R50, UR5 ;  /* 0x00000005321e7c20 */ /* 0x000fe20008410000 */
[----:B------:R-:W-:Y:S01]  /*2970*/  FMUL.FTZ R25, R25, UR5 ;  /* 0x0000000519197c20 */ /* 0x000fe20008410000 */
[----:B------:R3:W4:Y:S01]  /*2980*/  MUFU.TANH R75, R28 ;  /* 0x0000001c004b7308 */ /* 0x0007220000002400 */
[----:B------:R-:W-:Y:S01]  /*2990*/  FMUL.FTZ R32, R32, UR5 ;  /* 0x0000000520207c20 */ /* 0x000fe20008410000 */
[----:B------:R-:W-:Y:S01]  /*29a0*/  FMUL.FTZ R33, R33, UR5 ;  /* 0x0000000521217c20 */ /* 0x000fe20008410000 */
[----:B------:R-:W-:Y:S01]  /*29b0*/  FMUL.FTZ R36, R36, UR5 ;  /* 0x0000000524247c20 */ /* 0x000fe20008410000 */
[----:B------:R-:W-:Y:S01]  /*29c0*/  UISETP.NE.AND UP1, UPT, UR4, URZ, UPT ;  /* 0x0000003f0400728c */ /* 0x000fe2000bf25270 */
[----:B------:R-:W-:Y:S01]  /*29d0*/  R2UR UR4, R3 ;  /* 0x00000000030472ca */ /* 0x000fe200000e0000 */
[----:B------:R-:W-:-:S02]  /*29e0*/  VIADD R2, R192, UR6 ;  /* 0x00000006c0027c36 */ /* 0x000fc40008000000 */
[----:B------:R-:W-:Y:S01]  /*29f0*/  FMUL.FTZ R40, R40, UR5 ;  /* 0x0000000528287c20 */ /* 0x000fe20008410000 */
[----:B------:R-:W-:Y:S01]  /*2a00*/  FMUL.FTZ R41, R41, UR5 ;  /* 0x0000000529297c20 */ /* 0x000fe20008410000 */
[----:B------:R-:W-:Y:S01]  /*2a10*/  FMUL.FTZ R8, R24, UR5 ;  /* 0x0000000518087c20 */ /* 0x000fe20008410000 */
[----:B------:R-:W-:Y:S01]  /*2a20*/  PLOP3.LUT P1, PT, PT, PT, UP1, 0x80, 0x0 ;  /* 0x000000000000781c */ /* 0x000fe20003f2f018 */
[----:B---3--:R-:W-:Y:S01]  /*2a30*/  IMAD.MOV.U32 R28, RZ, RZ, R2 ;  /* 0x000000ffff1c7224 */ /* 0x008fe200078e0002 */
[----:B------:R-:W-:Y:S01]  /*2a40*/  PLOP3.LUT P2, PT, PT, PT, UP1, 0x80, 0x0 ;  /* 0x000000000000781c */ /* 0x000fe20003f4f018 */
[----:B------:R3:W3:Y:S01]  /*2a50*/  MUFU.TANH R74, R25 ;  /* 0x00000019004a7308 */ /* 0x0006e20000002400 */
[----:B01----:R-:W-:Y:S01]  /*2a60*/  FMUL.FTZ R0, R26, UR5 ;  /* 0x000000051a007c20 */ /* 0x003fe20008410000 */
[----:B------:R-:W-:Y:S01]  /*2a70*/  @UP1 ULDC UR6, c[0x0][0x44c] ;  /* 0x0001130000061ab9 */ /* 0x000fe20000000800 */
[----:B------:R-:W-:Y:S01]  /*2a80*/  FMUL.FTZ R11, R27, UR5 ;  /* 0x000000051b0b7c20 */ /* 0x000fe20008410000 */
[----:B------:R-:W-:Y:S01]  /*2a90*/  FMUL.FTZ R13, R31, UR5 ;  /* 0x000000051f0d7c20 */ /* 0x000fe20008410000 */
[----:B------:R-:W-:Y:S01]  /*2aa0*/  UIADD3 UR4, UR4, 0x30840, URZ ;  /* 0x0003084004047890 */ /* 0x000fe2000fffe03f */
[----:B------:R-:W-:Y:S01]  /*2ab0*/  FMUL.FTZ R14, R34, UR5 ;  /* 0x00000005220e7c20 */ /* 0x000fe20008410000 */
[----:B------:R-:W-:Y:S01]  /*2ac0*/  FMUL.FTZ R15, R35, UR5 ;  /* 0x00000005230f7c20 */ /* 0x000fe20008410000 */
[----:B------:R0:W1:Y:S01]  /*2ad0*/  MUFU.TANH R77, R32 ;  /* 0x00000020004d7308 */ /* 0x0000620000002400 */
[----:B--2---:R-:W-:Y:S01]  /*2ae0*/  UPRMT UR4, UR7, 0x654, UR4 ;  /* 0x0000065407047896 */ /* 0x004fe20008000004 */
[----:B------:R-:W-:Y:S01]  /*2af0*/  @P1 IMAD.HI.U32 R3, R2, UR6, RZ ;  /* 0x0000000602031c27 */ /* 0x000fe2000f8e00ff */
[----:B------:R-:W-:-:S03]  /*2b00*/  @UP1 ULDC UR6, c[0x0][0x450] ;  /* 0x0001140000061ab9 */ /* 0x000fc60000000800 */
[----:B------:R-:W-:Y:S01]  /*2b10*/  FMUL.FTZ R20, R38, UR5 ;  /* 0x0000000526147c20 */ /* 0x000fe20008410000 */
[----:B------:R-:W-:Y:S01]  /*2b20*/  FMUL.FTZ R24, R42, UR5 ;  /* 0x000000052a187c20 */ /* 0x000fe20008410000 */
[----:B------:R-:W-:Y:S01]  /*2b30*/  FMUL.FTZ R21, R39, UR5 ;  /* 0x0000000527157c20 */ /* 0x000fe20008410000 */
[----:B------:R-:W-:Y:S01]  /*2b40*/  @P2 SHF.R.U32.HI R28, RZ, UR6, R3 ;  /* 0x00000006ff1c2c19 */ /* 0x000fe20008011603 */
[----:B------:R-:W-:Y:S01]  /*2b50*/  IMAD.MOV.U32 R3, RZ, RZ, -0x60 ;  /* 0xffffffa0ff037424 */ /* 0x000fe200078e00ff */
[----:B------:R2:W1:Y:S01]  /*2b60*/  MUFU.TANH R78, R33 ;  /* 0x00000021004e7308 */ /* 0x0004620000002400 */
[----:B---3--:R-:W-:Y:S01]  /*2b70*/  FMUL.FTZ R25, R43, UR5 ;  /* 0x000000052b197c20 */ /* 0x008fe20008410000 */
[----:B------:R-:W-:Y:S01]  /*2b80*/  FMUL.FTZ R44, R44, UR5 ;  /* 0x000000052c2c7c20 */ /* 0x000fe20008410000 */
[----:B------:R-:W3:Y:S01]  /*2b90*/  SHFL.IDX PT, R50, R28, RZ, 0x1c1f ;  /* 0x001c1fff1c327589 */ /* 0x000ee200000e0000 */
[----:B------:R-:W-:Y:S02]  /*2ba0*/  IMAD R6, R72, R3, 0x61 ;  /* 0x0000006148067424 */ /* 0x000fe400078e0203 */
[----:B------:R-:W-:Y:S01]  /*2bb0*/  FMUL.FTZ R45, R45, UR5 ;  /* 0x000000052d2d7c20 */ /* 0x000fe20008410000 */
[----:B------:R-:W-:Y:S01]  /*2bc0*/  FMUL.FTZ R26, R46, UR5 ;  /* 0x000000052e1a7c20 */ /* 0x000fe20008410000 */
[----:B------:R-:W-:Y:S01]  /*2bd0*/  FMUL.FTZ R27, R47, UR5 ;  /* 0x000000052f1b7c20 */ /* 0x000fe20008410000 */
[----:B------:R5:W1:Y:S01]  /*2be0*/  MUFU.TANH R79, R36 ;  /* 0x00000024004f7308 */ /* 0x000a620000002400 */
[----:B------:R-:W-:Y:S01]  /*2bf0*/  FMUL.FTZ R48, R48, UR5 ;  /* 0x0000000530307c20 */ /* 0x000fe20008410000 */
[----:B------:R-:W-:Y:S01]  /*2c00*/  FMUL.FTZ R31, R51, UR5 ;  /* 0x00000005331f7c20 */ /* 0x000fe20008410000 */
[----:B0-----:R-:W-:Y:S01]  /*2c10*/  FMUL.FTZ R32, R54, UR5 ;  /* 0x0000000536207c20 */ /* 0x001fe20008410000 */
[----:B------:R-:W-:Y:S01]  /*2c20*/  FMUL.FTZ R35, R55, UR5 ;  /* 0x0000000537237c20 */ /* 0x000fe20008410000 */
[----:B------:R-:W-:Y:S01]  /*2c30*/  FMUL.FTZ R56, R56, UR5 ;  /* 0x0000000538387c20 */ /* 0x000fe20008410000 */
[----:B------:R-:W-:Y:S01]  /*2c40*/  FMUL.FTZ R57, R57, UR5 ;  /* 0x0000000539397c20 */ /* 0x000fe20008410000 */
[----:B------:R-:W-:Y:S01]  /*2c50*/  FMUL.FTZ R58, R58, UR5 ;  /* 0x000000053a3a7c20 */ /* 0x000fe20008410000 */
[----:B------:R0:W1:Y:S01]  /*2c60*/  MUFU.TANH R81, R40 ;  /* 0x0000002800517308 */ /* 0x0000620000002400 */
[----:B--2---:R-:W-:Y:S01]  /*2c70*/  FMUL.FTZ R33, R59, UR5 ;  /* 0x000000053b217c20 */ /* 0x004fe20008410000 */
[----:B------:R-:W-:Y:S01]  /*2c80*/  FMUL.FTZ R60, R60, UR5 ;  /* 0x000000053c3c7c20 */ /* 0x000fe20008410000 */
[----:B------:R-:W-:Y:S01]  /*2c90*/  FMUL.FTZ R61, R61, UR5 ;  /* 0x000000053d3d7c20 */ /* 0x000fe20008410000 */
[----:B-----5:R-:W-:Y:S01]  /*2ca0*/  FMUL.FTZ R36, R62, UR5 ;  /* 0x000000053e247c20 */ /* 0x020fe20008410000 */
[----:B------:R-:W-:Y:S01]  /*2cb0*/  FMUL.FTZ R34, R63, UR5 ;  /* 0x000000053f227c20 */ /* 0x000fe20008410000 */
[----:B------:R-:W-:Y:S01]  /*2cc0*/  FMUL.FTZ R64, R64, UR5 ;  /* 0x0000000540407c20 */ /* 0x000fe20008410000 */
[----:B------:R-:W-:Y:S01]  /*2cd0*/  FMUL.FTZ R65, R65, UR5 ;  /* 0x0000000541417c20 */ /* 0x000fe20008410000 */
[----:B------:R2:W1:Y:S01]  /*2ce0*/  MUFU.TANH R82, R41 ;  /* 0x0000002900527308 */ /* 0x0004620000002400 */
[----:B------:R-:W-:Y:S01]  /*2cf0*/  FMUL.FTZ R38, R66, UR5 ;  /* 0x0000000542267c20 */ /* 0x000fe20008410000 */
[----:B0-----:R-:W-:Y:S01]  /*2d00*/  FMUL.FTZ R40, R67, UR5 ;  /* 0x0000000543287c20 */ /* 0x001fe20008410000 */
[----:B------:R-:W-:Y:S01]  /*2d10*/  FMUL.FTZ R68, R68, UR5 ;  /* 0x0000000544447c20 */ /* 0x000fe20008410000 */
[----:B------:R-:W-:Y:S01]  /*2d20*/  FMUL.FTZ R69, R69, UR5 ;  /* 0x0000000545457c20 */ /* 0x000fe20008410000 */
[----:B------:R-:W-:Y:S01]  /*2d30*/  FMUL.FTZ R42, R70, UR5 ;  /* 0x00000005462a7c20 */ /* 0x000fe20008410000 */
[----:B------:R-:W-:Y:S01]  /*2d40*/  FMUL.FTZ R37, R37, UR5 ;  /* 0x0000000525257c20 */ /* 0x000fe20008410000 */
[----:B------:R-:W-:Y:S01]  /*2d50*/  FMUL.FTZ R49, R49, UR5 ;  /* 0x0000000531317c20 */ /* 0x000fe20008410000 */
[----:B------:R-:W-:Y:S01]  /*2d60*/  FMUL.FTZ R52, R52, UR5 ;  /* 0x0000000534347c20 */ /* 0x000fe20008410000 */
[----:B--2---:R-:W-:Y:S01]  /*2d70*/  FMUL.FTZ R41, R71, UR5 ;  /* 0x0000000547297c20 */ /* 0x004fe20008410000 */
[----:B------:R-:W-:Y:S01]  /*2d80*/  FMUL.FTZ R53, R53, UR5 ;  /* 0x0000000535357c20 */ /* 0x000fe20008410000 */
[----:B------:R-:W-:Y:S01]  /*2d90*/  PLOP3.LUT P1, PT, PT, PT, UP0, 0x40, 0x0 ;  /* 0x000000000000781c */ /* 0x000fe20003f2e808 */
[----:B------:R-:W0:Y:S01]  /*2da0*/  MUFU.TANH R8, R8 ;  /* 0x0000000800087308 */ /* 0x000e220000002400 */
[----:B------:R-:W-:Y:S01]  /*2db0*/  IADD3 R3, R17, R6, -R19 ;  /* 0x0000000611037210 */ /* 0x000fe20007ffe813 */
[----:B------:R-:W-:Y:S01]  /*2dc0*/  ULDC UR11, c[0x0][0x9dc] ;  /* 0x00027700000b7ab9 */ /* 0x000fe20000000800 */
[----:B------:R-:W-:Y:S01]  /*2dd0*/  SYNCS.ARRIVE.TRANS64.RED.A1T0 RZ, [UR4], RZ ;  /* 0x000000ffffff79a7 */ /* 0x000fe20008100404 */
[----:B------:R-:W-:Y:S01]  /*2de0*/  ULOP3.LUT UR4, URZ, UR11, URZ, 0x33, !UPT ;  /* 0x0000000b3f047292 */ /* 0x000fe2000f8e333f */
[----:B------:R-:W-:Y:S01]  /*2df0*/  IMAD R2, R72, -0x60, R17 ;  /* 0xffffffa048027824 */ /* 0x000fe200078e0211 */
[----:B------:R-:W-:Y:S01]  /*2e00*/  ULDC UR14, c[0x0][0x9e0] ;  /* 0x00027800000e7ab9 */ /* 0x000fe20000000800 */
[----:B------:R-:W-:Y:S01]  /*2e10*/  IMAD.IADD R3, R3, 0x1, -R18 ;  /* 0x0000000103037824 */ /* 0x000fe200078e0a12 */
[----:B------:R-:W2:Y:S01]  /*2e20*/  MUFU.TANH R0, R0 ;  /* 0x0000000000007308 */ /* 0x000ea20000002400 */
[----:B------:R-:W-:Y:S01]  /*2e30*/  FMUL.FTZ R29, R29, UR5 ;  /* 0x000000051d1d7c20 */ /* 0x000fe20008410000 */
[----:B------:R-:W-:Y:S01]  /*2e40*/  IADD3 R55, -R19, 0x60, R2 ;  /* 0x0000006013377810 */ /* 0x000fe20007ffe102 */
[----:B------:R-:W-:-:S02]  /*2e50*/  VIADD R62, R3, UR14 ;  /* 0x0000000e033e7c36 */ /* 0x000fc40008000000 */
[----:B------:R-:W-:Y:S02]  /*2e60*/  VIADD R66, R6, 0xffffffff ;  /* 0xffffffff06427836 */ /* 0x000fe40000000000 */
[----:B------:R-:W-:Y:S01]  /*2e70*/  VIADD R59, R3, UR4 ;  /* 0x00000004033b7c36 */ /* 0x000fe20008000000 */
[----:B------:R-:W0:Y:S01]  /*2e80*/  MUFU.TANH R11, R11 ;  /* 0x0000000b000b7308 */ /* 0x000e220000002400 */
[----:B------:R-:W-:Y:S01]  /*2e90*/  IMAD.IADD R70, R66, 0x1, -R19 ;  /* 0x0000000142467824 */ /* 0x000fe200078e0a13 */
[----:B---3--:R-:W-:-:S06]  /*2ea0*/  VIADDMNMX R10, R50, R62, R55, PT ;  /* 0x0000003e320a7246 */ /* 0x008fcc0003800137 */
[----:B------:R-:W3:Y:S08]  /*2eb0*/  MUFU.TANH R12, R12 ;  /* 0x0000000c000c7308 */ /* 0x000ef00000002400 */
        /* <DEDUP_REMOVED lines=36> */
[----:B------:R5:W0:Y:S02]  /*3100*/  MUFU.TANH R76, R29 ;  /* 0x0000001d004c7308 */ /* 0x000a240000002400 */
[----:B-----5:R-:W-:Y:S01]  /*3110*/  IMAD.IADD R29, R59, 0x1, R50 ;  /* 0x000000013b1d7824 */ /* 0x020fe200078e0232 */
[----:B-1234-:R-:W-:Y:S06]  /*3120*/  @P1 BRA `(.L_x_1230) ;  /* 0x00000000005c1947 */ /* 0x01efec0003800000 */
[----:B------:R-:W-:Y:S01]  /*3130*/  IADD3 R9, -R18, R17, R50 ;  /* 0x0000001112097210 */ /* 0x000fe20007ffe132 */
[----:B------:R-:W-:Y:S03]  /*3140*/  BSSY B0, `(.L_x_1231) ;  /* 0x0000012000007945 */ /* 0x000fe60003800000 */
[----:B------:R-:W-:-:S13]  /*3150*/  ISETP.GT.AND P1, PT, R9, -0x1, PT ;  /* 0xffffffff0900780c */ /* 0x000fda0003f24270 */
[----:B------:R-:W-:Y:S05]  /*3160*/  @P1 BRA `(.L_x_1232) ;  /* 0x0000000000241947 */ /* 0x000fea0003800000 */
[----:B------:R-:W-:Y:S01]  /*3170*/  ULDC UR4, c[0x0][0x9e4] ;  /* 0x0002790000047ab9 */ /* 0x000fe20000000800 */
[----:B------:R-:W-:Y:S01]  /*3180*/  LOP3.LUT R9, RZ, R9, RZ, 0x33, !PT ;  /* 0x00000009ff097212 */ /* 0x000fe200078e33ff */
[----:B------:R-:W-:-:S05]  /*3190*/  IMAD.U32 R6, RZ, RZ, UR4 ;  /* 0x00000004ff067e24 */ /* 0x000fca000f8e00ff */
[----:B------:R-:W-:-:S13]  /*31a0*/  ISETP.NE.AND P1, PT, R6, 0x1, PT ;  /* 0x000000010600780c */ /* 0x000fda0003f25270 */
[----:B------:R-:W1:Y:S02]  /*31b0*/  @P1 LDC.64 R2, c[0x0][0x9e8] ;  /* 0x00027a00ff021b82 */ /* 0x000e640000000a00 */
[----:B-1----:R-:W-:-:S05]  /*31c0*/  @P1 IMAD.HI.U32 R2, R9, R2, RZ ;  /* 0x0000000209021227 */ /* 0x002fca00078e00ff */
[----:B------:R-:W-:-:S04]  /*31d0*/  @P1 SHF.R.U32.HI R9, RZ, R3, R2 ;  /* 0x00000003ff091219 */ /* 0x000fc80000011602 */
[----:B------:R-:W-:Y:S01]  /*31e0*/  LOP3.LUT R9, RZ, R9, RZ, 0x33, !PT ;  /* 0x00000009ff097212 */ /* 0x000fe200078e33ff */
[----:B------:R-:W-:Y:S06]  /*31f0*/  BRA `(.L_x_1233) ;  /* 0x0000000000187947 */ /* 0x000fec0003800000 */
.L_x_1232:
[----:B------:R-:W-:Y:S02]  /*3200*/  ULDC UR4, c[0x0][0x9e4] ;  /* 0x0002790000047ab9 */ /* 0x000fe40000000800 */
[----:B------:R-:W-:-:S05]  /*3210*/  IMAD.U32 R6, RZ, RZ, UR4 ;  /* 0x00000004ff067e24 */ /* 0x000fca000f8e00ff */
[----:B------:R-:W-:-:S13]  /*3220*/  ISETP.NE.AND P1, PT, R6, 0x1, PT ;  /* 0x000000010600780c */ /* 0x000fda0003f25270 */
[----:B------:R-:W1:Y:S02]  /*3230*/  @P1 LDC.64 R2, c[0x0][0x9e8] ;  /* 0x00027a00ff021b82 */ /* 0x000e640000000a00 */
[----:B-1----:R-:W-:-:S05]  /*3240*/  @P1 IMAD.HI.U32 R2, R9, R2, RZ ;  /* 0x0000000209021227 */ /* 0x002fca00078e00ff */
[----:B------:R-:W-:-:S07]  /*3250*/  @P1 SHF.R.U32.HI R9, RZ, R3, R2 ;  /* 0x00000003ff091219 */ /* 0x000fce0000011602 */
.L_x_1233:
[----:B------:R-:W-:Y:S05]  /*3260*/  BSYNC B0 ;  /* 0x0000000000007941 */ /* 0x000fea0003800000 */
.L_x_1231:
[----:B------:R-:W-:-:S05]  /*3270*/  IMAD R9, R9, R6, R70 ;  /* 0x0000000609097224 */ /* 0x000fca00078e0246 */
[----:B------:R-:W-:Y:S02]  /*3280*/  VIADDMNMX R10, R9, R6, R10, PT ;  /* 0x00000006090a7246 */ /* 0x000fe4000380010a */
[----:B------:R-:W-:-:S07]  /*3290*/  VIMNMX R29, R29, R9, !PT ;  /* 0x000000091d1d7248 */ /* 0x000fce0007fe0100 */
.L_x_1230:
[C---:B------:R-:W-:Y:S01]  /*32a0*/  ISETP.GE.AND P2, PT, R66.reuse, 0x9, PT ;  /* 0x000000094200780c */ /* 0x040fe20003f46270 */
[----:B------:R-:W1:Y:S01]  /*32b0*/  SHFL.IDX PT, R28, R28, 0x1, 0x1c1f ;  /* 0x003c1f001c1c7f89 */ /* 0x000e6200000e0000 */
[----:B------:R-:W-:Y:S01]  /*32c0*/  ISETP.GE.AND P1, PT, R66, 0x2, PT ;  /* 0x000000024200780c */ /* 0x000fe20003f26270 */
[----:B------:R-:W-:Y:S01]  /*32d0*/  UISETP.NE.AND UP0, UPT, UR61, URZ, UPT ;  /* 0x0000003f3d00728c */ /* 0x000fe2000bf05270 */
[C---:B------:R-:W-:Y:S02]  /*32e0*/  ISETP.GT.AND P3, PT, R29.reuse, 0x8, !P2 ;  /* 0x000000081d00780c */ /* 0x040fe40005764270 */
[----:B------:R-:W-:Y:S02]  /*32f0*/  ISETP.GT.AND P4, PT, R29, 0x1, !P1 ;  /* 0x000000011d00780c */ /* 0x000fe40004f84270 */
[----:B------:R-:W-:Y:S02]  /*3300*/  ISETP.LT.OR P3, PT, R10, 0x9, P3 ;  /* 0x000000090a00780c */ /* 0x000fe40001f61670 */
[----:B------:R-:W-:-:S02]  /*3310*/  ISETP.GE.AND P5, PT, R66, 0x11, PT ;  /* 0x000000114200780c */ /* 0x000fc40003fa6270 */
[----:B------:R-:W-:Y:S02]  /*3320*/  ISETP.LT.OR P4, PT, R10, 0x2, P4 ;  /* 0x000000020a00780c */ /* 0x000fe40002781670 */
[----:B------:R-:W-:Y:S02]  /*3330*/  FSEL R75, R75, -INF , !P3 ;  /* 0xff8000004b4b7808 */ /* 0x000fe40005800000 */
[----:B------:R-:W-:Y:S02]  /*3340*/  ISETP.GT.AND P3, PT, R29, 0x10, !P5 ;  /* 0x000000101d00780c */ /* 0x000fe40006f64270 */
[----:B------:R-:W-:Y:S02]  /*3350*/  ISETP.GE.AND P6, PT, R66, 0xa, PT ;  /* 0x0000000a4200780c */ /* 0x000fe40003fc6270 */
[----:B------:R-:W-:Y:S02]  /*3360*/  FSEL R63, R74, -INF , !P4 ;  /* 0xff8000004a3f7808 */ /* 0x000fe40006000000 */
[----:B------:R-:W-:-:S02]  /*3370*/  P2R R74, PR, RZ, 0x20 ;  /* 0x00000020ff4a7803 */ /* 0x000fc40000000000 */
[----:B------:R-:W-:Y:S02]  /*3380*/  ISETP.LT.OR P3, PT, R10, 0x11, P3 ;  /* 0x000000110a00780c */ /* 0x000fe40001f61670 */
[----:B------:R-:W-:Y:S02]  /*3390*/  ISETP.GT.AND P4, PT, R29, 0x9, !P6 ;  /* 0x000000091d00780c */ /* 0x000fe40007784270 */
[----:B------:R-:W-:Y:S02]  /*33a0*/  ISETP.GE.AND P5, PT, R66, 0x12, PT ;  /* 0x000000124200780c */ /* 0x000fe40003fa6270 */
[----:B------:R-:W-:Y:S02]  /*33b0*/  FSEL R77, R77, -INF , !P3 ;  /* 0xff8000004d4d7808 */ /* 0x000fe40005800000 */
[----:B------:R-:W-:Y:S02]  /*33c0*/  ISETP.LT.OR P4, PT, R10, 0xa, P4 ;  /* 0x0000000a0a00780c */ /* 0x000fe40002781670 */
[----:B------:R-:W-:-:S02]  /*33d0*/  ISETP.GT.AND P3, PT, R29, 0x11, !P5 ;  /* 0x000000111d00780c */ /* 0x000fc40006f64270 */
[----:B0-----:R-:W-:Y:S02]  /*33e0*/  FSEL R67, R76, -INF , !P4 ;  /* 0xff8000004c437808 */ /* 0x001fe40006000000 */
[----:B------:R-:W-:Y:S02]  /*33f0*/  ISETP.LT.OR P3, PT, R10, 0x12, P3 ;  /* 0x000000120a00780c */ /* 0x000fe40001f61670 */
[----:B------:R-:W-:Y:S02]  /*3400*/  ISETP.GE.AND P4, PT, R66, 0x19, PT ;  /* 0x000000194200780c */ /* 0x000fe40003f86270 */
[----:B------:R-:W-:Y:S02]  /*3410*/  FSEL R37, R78, -INF , !P3 ;  /* 0xff8000004e257808 */ /* 0x000fe40005800000 */
[----:B------:R-:W-:Y:S02]  /*3420*/  ISETP.GT.AND P3, PT, R29, 0x18, !P4 ;  /* 0x000000181d00780c */ /* 0x000fe40006764270 */
[----:B------:R-:W-:-:S02]  /*3430*/  P2R R78, PR, RZ, 0x10 ;  /* 0x00000010ff4e7803 */ /* 0x000fc40000000000 */
[----:B------:R-:W-:Y:S02]  /*3440*/  ISETP.LT.OR P3, PT, R10, 0x19, P3 ;  /* 0x000000190a00780c */ /* 0x000fe40001f61670 */
        /* <DEDUP_REMOVED lines=17> */
[C---:B------:R-:W-:Y:S02]  /*3560*/  ISETP.GT.AND P3, PT, R29.reuse, 0x28, !P4 ;  /* 0x000000281d00780c */ /* 0x040fe40006764270 */
        /* <DEDUP_REMOVED lines=33> */
[----:B------:R-:W-:Y:S01]  /*3780*/  FSEL R45, R56, -INF , !P3 ;  /* 0xff800000382d7808 */ /* 0x000fe20005800000 */
[----:B-1----:R-:W-:Y:S01]  /*3790*/  IMAD.IADD R56, R59, 0x1, R28 ;  /* 0x000000013b387824 */ /* 0x002fe200078e021c */
        /* <DEDUP_REMOVED lines=18> */
[----:B------:R-:W-:-:S02]  /*38c0*/  VIADDMNMX R55, R28, R62, R55, PT ;  /* 0x0000003e1c377246 */ /* 0x000fc40003800137 */
        /* <DEDUP_REMOVED lines=17> */
[----:B------:R-:W-:-:S04]  /*39e0*/  ISETP.GT.AND P6, PT, R29, 0x59, !P6 ;  /* 0x000000591d00780c */ /* 0x000fc800077c4270 */
[----:B------:R-:W-:-:S04]  /*39f0*/  ISETP.LT.OR P6, PT, R10, 0x5a, P6 ;  /* 0x0000005a0a00780c */ /* 0x000fc800037c1670 */
[----:B------:R-:W-:Y:S02]  /*3a00*/  FSEL R10, R69, -INF , !P6 ;  /* 0xff800000450a7808 */ /* 0x000fe40007000000 */
[----:B------:R-:W-:-:S13]  /*3a10*/  PLOP3.LUT P6, PT, PT, PT, UP0, 0x40, 0x0 ;  /* 0x000000000000781c */ /* 0x000fda0003fce808 */
[----:B------:R-:W-:Y:S05]  /*3a20*/  @P6 BRA `(.L_x_1234) ;  /* 0x00000000005c6947 */ /* 0x000fea0003800000 */
        /* <DEDUP_REMOVED lines=13> */
.L_x_1236:
[----:B------:R-:W-:Y:S02]  /*3b00*/  ULDC UR4, c[0x0][0x9e4] ;  /* 0x0002790000047ab9 */ /* 0x000fe40000000800 */
[----:B------:R-:W-:-:S05]  /*3b10*/  IMAD.U32 R8, RZ, RZ, UR4 ;  /* 0x00000004ff087e24 */ /* 0x000fca000f8e00ff */
[----:B------:R-:W-:-:S13]  /*3b20*/  ISETP.NE.AND P6, PT, R8, 0x1, PT ;  /* 0x000000010800780c */ /* 0x000fda0003fc5270 */
[----:B------:R-:W0:Y:S02]  /*3b30*/  @P6 LDC.64 R28, c[0x0][0x9e8] ;  /* 0x00027a00ff1c6b82 */ /* 0x000e240000000a00 */
[----:B0-----:R-:W-:-:S05]  /*3b40*/  @P6 IMAD.HI.U32 R28, R57, R28, RZ ;  /* 0x0000001c391c6227 */ /* 0x001fca00078e00ff */
[----:B------:R-:W-:-:S07]  /*3b50*/  @P6 SHF.R.U32.HI R57, RZ, R29, R28 ;  /* 0x0000001dff396219 */ /* 0x000fce000001161c */
.L_x_1237:
[----:B------:R-:W-:Y:S05]  /*3b60*/  BSYNC B0 ;  /* 0x0000000000007941 */ /* 0x000fea0003800000 */
.L_x_1235:
[----:B------:R-:W-:-:S05]  /*3b70*/  IMAD R57, R57, R8, R70 ;  /* 0x0000000839397224 */ /* 0x000fca00078e0246 */
[----:B------:R-:W-:Y:S02]  /*3b80*/  VIADDMNMX R55, R57, R8, R55, PT ;  /* 0x0000000839377246 */ /* 0x000fe40003800137 */
[----:B------:R-:W-:-:S07]  /*3b90*/  VIMNMX R56, R56, R57, !PT ;  /* 0x0000003938387248 */ /* 0x000fce0007fe0100 */
.L_x_1234:
[C---:B------:R-:W-:Y:S01]  /*3ba0*/  ISETP.GT.AND P1, PT, R56.reuse, 0x1, !P1 ;  /* 0x000000013800780c */ /* 0x040fe20004f24270 */
[----:B------:R-:W-:Y:S01]  /*3bb0*/  ULDC UR10, c[0x0][0x988] ;  /* 0x00026200000a7ab9 */ /* 0x000fe20000000800 */
[----:B------:R-:W-:Y:S01]  /*3bc0*/  ISETP.GT.AND P2, PT, R56, 0x8, !P2 ;  /* 0x000000083800780c */ /* 0x000fe20005744270 */
[----:B------:R-:W-:Y:S01]  /*3bd0*/  UISETP.NE.AND UP0, UPT, UR61, URZ, UPT ;  /* 0x0000003f3d00728c */ /* 0x000fe2000bf05270 */
        /* <DEDUP_REMOVED lines=8> */
[----:B------:R-:W-:Y:S02]  /*3c60*/  ISETP.NE.AND P6, PT, R78, RZ, PT ;  /* 0x000000ff4e00720c */ /* 0x000fe40003fc5270 */
[----:B------:R-:W-:-:S02]  /*3c70*/  FSEL R13, R13, -INF , !P1 ;  /* 0xff8000000d0d7808 */ /* 0x000fc40004800000 */
[----:B------:R-:W-:Y:S02]  /*3c80*/  ISETP.NE.AND P1, PT, R74, RZ, PT ;  /* 0x000000ff4a00720c */ /* 0x000fe40003f25270 */
[C---:B------:R-:W-:Y:S02]  /*3c90*/  ISETP.GT.AND P3, PT, R56.reuse, 0x50, !P3 ;  /* 0x000000503800780c */ /* 0x040fe40005f64270 */
[C---:B------:R-:W-:Y:S02]  /*3ca0*/  ISETP.GT.AND P1, PT, R56.reuse, 0x10, !P1 ;  /* 0x000000103800780c */ /* 0x040fe40004f24270 */
[----:B------:R-:W-:Y:S02]  /*3cb0*/  ISETP.GT.AND P4, PT, R56, 0x51, !P4 ;  /* 0x000000513800780c */ /* 0x000fe40006784270 */
[C---:B------:R-:W-:Y:S02]  /*3cc0*/  ISETP.LT.OR P1, PT, R55.reuse, 0x11, P1 ;  /* 0x000000113700780c */ /* 0x040fe40000f21670 */
[----:B------:R-:W-:-:S02]  /*3cd0*/  ISETP.LT.OR P3, PT, R55, 0x51, P3 ;  /* 0x000000513700780c */ /* 0x000fc40001f61670 */
[----:B------:R-:W-:Y:S02]  /*3ce0*/  FSEL R14, R14, -INF , !P1 ;  /* 0xff8000000e0e7808 */ /* 0x000fe40004800000 */
[----:B------:R-:W-:Y:S02]  /*3cf0*/  ISETP.GT.AND P1, PT, R56, 0x11, !P2 ;  /* 0x000000113800780c */ /* 0x000fe40005724270 */
[----:B------:R-:W-:Y:S02]  /*3d00*/  ISETP.NE.AND P2, PT, R88, RZ, PT ;  /* 0x000000ff5800720c */ /* 0x000fe40003f45270 */
[----:B------:R-:W-:Y:S02]  /*3d10*/  ISETP.LT.OR P1, PT, R55, 0x12, P1 ;  /* 0x000000123700780c */ /* 0x000fe40000f21670 */
[----:B------:R-:W-:Y:S02]  /*3d20*/  ISETP.GT.AND P5, PT, R56, 0x58, !P5 ;  /* 0x000000583800780c */ /* 0x000fe40006fa4270 */
[----:B------:R-:W-:-:S02]  /*3d30*/  FSEL R15, R15, -INF , !P1 ;  /* 0xff8000000f0f7808 */ /* 0x000fc40004800000 */
[----:B------:R-:W-:Y:S02]  /*3d40*/  ISETP.GT.AND P1, PT, R56, 0x18, !P6 ;  /* 0x000000183800780c */ /* 0x000fe40007724270 */
[----:B------:R-:W-:Y:S02]  /*3d50*/  ISETP.NE.AND P6, PT, R60, RZ, PT ;  /* 0x000000ff3c00720c */ /* 0x000fe40003fc5270 */
[C---:B------:R-:W-:Y:S02]  /*3d60*/  ISETP.LT.OR P1, PT, R55.reuse, 0x19, P1 ;  /* 0x000000193700780c */ /* 0x040fe40000f21670 */
[----:B------:R-:W-:Y:S02]  /*3d70*/  ISETP.LT.OR P4, PT, R55, 0x52, P4 ;  /* 0x000000523700780c */ /* 0x000fe40002781670 */
[----:B------:R-:W-:Y:S02]  /*3d80*/  FSEL R20, R20, -INF , !P1 ;  /* 0xff80000014147808 */ /* 0x000fe40004800000 */
[----:B------:R-:W-:-:S02]  /*3d90*/  ISETP.NE.AND P1, PT, R79, RZ, PT ;  /* 0x000000ff4f00720c */ /* 0x000fc40003f25270 */
[----:B------:R-:W-:Y:S02]  /*3da0*/  FSEL R38, R38, -INF , !P3 ;  /* 0xff80000026267808 */ /* 0x000fe40005800000 */
[----:B------:R-:W-:Y:S02]  /*3db0*/  ISETP.GT.AND P1, PT, R56, 0x19, !P1 ;  /* 0x000000193800780c */ /* 0x000fe40004f24270 */
[C---:B------:R-:W-:Y:S02]  /*3dc0*/  ISETP.LT.OR P5, PT, R55.reuse, 0x59, P5 ;  /* 0x000000593700780c */ /* 0x040fe40002fa1670 */
[----:B------:R-:W-:Y:S02]  /*3dd0*/  ISETP.LT.OR P1, PT, R55, 0x1a, P1 ;  /* 0x0000001a3700780c */ /* 0x000fe40000f21670 */
[----:B------:R-:W-:Y:S02]  /*3de0*/  FSEL R40, R40, -INF , !P4 ;  /* 0xff80000028287808 */ /* 0x000fe40006000000 */
[----:B------:R-:W-:-:S02]  /*3df0*/  FSEL R21, R21, -INF , !P1 ;  /* 0xff80000015157808 */ /* 0x000fc40004800000 */
[----:B------:R-:W-:Y:S02]  /*3e00*/  ISETP.NE.AND P1, PT, R80, RZ, PT ;  /* 0x000000ff5000720c */ /* 0x000fe40003f25270 */
[----:B------:R-:W-:Y:S02]  /*3e10*/  FSEL R42, R42, -INF , !P5 ;  /* 0xff8000002a2a7808 */ /* 0x000fe40006800000 */
[----:B------:R-:W-:Y:S02]  /*3e20*/  ISETP.GT.AND P1, PT, R56, 0x20, !P1 ;  /* 0x000000203800780c */ /* 0x000fe40004f24270 */
[----:B------:R-:W-:Y:S02]  /*3e30*/  R2UR UR4, R22 ;  /* 0x00000000160472ca */ /* 0x000fe400000e0000 */
[----:B------:R-:W-:Y:S02]  /*3e40*/  ISETP.LT.OR P1, PT, R55, 0x21, P1 ;  /* 0x000000213700780c */ /* 0x000fe40000f21670 */
[----:B------:R-:W-:-:S02]  /*3e50*/  R2UR UR6, R23 ;  /* 0x00000000170672ca */ /* 0x000fc400000e0000 */
[----:B------:R-:W-:Y:S02]  /*3e60*/  FSEL R24, R24, -INF , !P1 ;  /* 0xff80000018187808 */ /* 0x000fe40004800000 */
[----:B------:R-:W-:Y:S02]  /*3e70*/  ISETP.NE.AND P1, PT, R81, RZ, PT ;  /* 0x000000ff5100720c */ /* 0x000fe40003f25270 */
[----:B------:R-:W-:Y:S02]  /*3e80*/  R2UR UR7, R73 ;  /* 0x00000000490772ca */ /* 0x000fe400000e0000 */
[----:B------:R-:W-:Y:S01]  /*3e90*/  ISETP.GT.AND P1, PT, R56, 0x21, !P1 ;  /* 0x000000213800780c */ /* 0x000fe20004f24270 */
[----:B------:R-:W-:-:S03]  /*3ea0*/  UISETP.NE.AND UP1, UPT, UR4, URZ, UPT ;  /* 0x0000003f0400728c */ /* 0x000fc6000bf25270 */
[----:B------:R-:W-:-:S04]  /*3eb0*/  ISETP.LT.OR P1, PT, R55, 0x22, P1 ;  /* 0x000000223700780c */ /* 0x000fc80000f21670 */
[----:B------:R-:W-:Y:S02]  /*3ec0*/  FSEL R25, R25, -INF , !P1 ;  /* 0xff80000019197808 */ /* 0x000fe40004800000 */
[----:B------:R-:W-:Y:S02]  /*3ed0*/  ISETP.NE.AND P1, PT, R82, RZ, PT ;  /* 0x000000ff5200720c */ /* 0x000fe40003f25270 */
[----:B------:R-:W-:Y:S01]  /*3ee0*/  @UP1 ULDC UR4, c[0x0][0x44c] ;  /* 0x0001130000041ab9 */ /* 0x000fe20000000800 */
[----:B------:R-:W-:Y:S01]  /*3ef0*/  @UP1 ULDC UR15, c[0x0][0x450] ;  /* 0x00011400000f1ab9 */ /* 0x000fe20000000800 */
[----:B------:R-:W-:Y:S01]  /*3f00*/  ISETP.GT.AND P1, PT, R56, 0x28, !P1 ;  /* 0x000000283800780c */ /* 0x000fe20004f24270 */
[----:B------:R-:W-:-:S03]  /*3f10*/  UIMAD.WIDE.U32 UR4, UR6, UR4, URZ ;  /* 0x00000004060472a5 */ /* 0x000fc6000f8e003f */
[----:B------:R-:W-:Y:S01]  /*3f20*/  ISETP.LT.OR P1, PT, R55, 0x29, P1 ;  /* 0x000000293700780c */ /* 0x000fe20000f21670 */
[----:B------:R-:W-:-:S03]  /*3f30*/  @UP1 USHF.R.U32.HI UR6, URZ, UR15, UR5 ;  /* 0x0000000f3f061299 */ /* 0x000fc60008011605 */
[----:B------:R-:W-:Y:S01]  /*3f40*/  FSEL R26, R26, -INF , !P1 ;  /* 0xff8000001a1a7808 */ /* 0x000fe20004800000 */
[----:B------:R-:W-:Y:S01]  /*3f50*/  UIADD3 UR4, UR7, UR6, URZ ;  /* 0x0000000607047290 */ /* 0x000fe2000fffe03f */
[----:B------:R-:W-:-:S03]  /*3f60*/  ISETP.NE.AND P1, PT, R83, RZ, PT ;  /* 0x000000ff5300720c */ /* 0x000fc60003f25270 */
[----:B------:R-:W-:Y:S01]  /*3f70*/  UIADD3 UR14, UR4, UR14, URZ ;  /* 0x0000000e040e7290 */ /* 0x000fe2000fffe03f */
[----:B------:R-:W-:-:S04]  /*3f80*/  ISETP.GT.AND P1, PT, R56, 0x29, !P1 ;  /* 0x000000293800780c */ /* 0x000fc80004f24270 */
[----:B------:R-:W-:-:S04]  /*3f90*/  ISETP.LT.OR P1, PT, R55, 0x2a, P1 ;  /* 0x0000002a3700780c */ /* 0x000fc80000f21670 */
[----:B------:R-:W-:Y:S02]  /*3fa0*/  FSEL R27, R27, -INF , !P1 ;  /* 0xff8000001b1b7808 */ /* 0x000fe40004800000 */
[----:B------:R-:W-:-:S04]  /*3fb0*/  ISETP.NE.AND P1, PT, R84, RZ, PT ;  /* 0x000000ff5400720c */ /* 0x000fc80003f25270 */
        /* <DEDUP_REMOVED lines=15> */
[C---:B------:R-:W-:Y:S02]  /*40b0*/  ISETP.GT.AND P1, PT, R56.reuse, 0x40, !P2 ;  /* 0x000000403800780c */ /* 0x040fe40005724270 */
[----:B------:R-:W-:Y:S02]  /*40c0*/  ISETP.NE.AND P2, PT, R91, RZ, PT ;  /* 0x000000ff5b00720c */ /* 0x000fe40003f45270 */
[----:B------:R-:W-:Y:S02]  /*40d0*/  ISETP.LT.OR P1, PT, R55, 0x41, P1 ;  /* 0x000000413700780c */ /* 0x000fe40000f21670 */
[----:B------:R-:W-:Y:S02]  /*40e0*/  ISETP.GT.AND P2, PT, R56, 0x49, !P2 ;  /* 0x000000493800780c */ /* 0x000fe40005744270 */
[----:B------:R-:W-:-:S02]  /*40f0*/  FSEL R31, R58, -INF , !P1 ;  /* 0xff8000003a1f7808 */ /* 0x000fc40004800000 */
[----:B------:R-:W-:Y:S02]  /*4100*/  ISETP.GT.AND P1, PT, R56, RZ, !P6 ;  /* 0x000000ff3800720c */ /* 0x000fe40007724270 */
[----:B------:R-:W-:Y:S02]  /*4110*/  ISETP.NE.AND P6, PT, R89, RZ, PT ;  /* 0x000000ff5900720c */ /* 0x000fe40003fc5270 */
[C---:B------:R-:W-:Y:S02]  /*4120*/  ISETP.LT.OR P1, PT, R55.reuse, 0x1, P1 ;  /* 0x000000013700780c */ /* 0x040fe40000f21670 */
[----:B------:R-:W-:Y:S02]  /*4130*/  ISETP.LT.OR P2, PT, R55, 0x4a, P2 ;  /* 0x0000004a3700780c */ /* 0x000fe40001741670 */
[----:B------:R-:W-:Y:S02]  /*4140*/  FSEL R58, R0, -INF , !P1 ;  /* 0xff800000003a7808 */ /* 0x000fe40004800000 */
[----:B------:R-:W-:-:S02]  /*4150*/  FMNMX.FTZ R0, R61, R63, !PT ;  /* 0x0000003f3d007209 */ /* 0x000fc40007810000 */
[----:B------:R-:W-:Y:S02]  /*4160*/  FSEL R34, R34, -INF , !P2 ;  /* 0xff80000022227808 */ /* 0x000fe40005000000 */
[----:B------:R-:W-:-:S04]  /*4170*/  FMNMX.FTZ R0, R75, R0, !PT ;  /* 0x000000004b007209 */ /* 0x000fc80007810000 */
        /* <DEDUP_REMOVED lines=20> */
[----:B------:R-:W-:-:S05]  /*42c0*/  FMNMX.FTZ R35, R10, R35, !PT ;  /* 0x000000230a237209 */ /* 0x000fca0007810000 */
[----:B------:R-:W0:Y:S02]  /*42d0*/  SHFL.BFLY PT, R0, R35, 0x2, 0x1f ;  /* 0x0c401f0023007f89 */ /* 0x000e2400000e0000 */
[----:B0-----:R-:W-:-:S05]  /*42e0*/  FMNMX.FTZ R57, R35, R0, !PT ;  /* 0x0000000023397209 */ /* 0x001fca0007810000 */
[----:B------:R-:W0:Y:S02]  /*42f0*/  SHFL.BFLY PT, R8, R57, 0x1, 0x1f ;  /* 0x0c201f0039087f89 */ /* 0x000e2400000e0000 */
[----:B0-----:R-:W-:-:S04]  /*4300*/  FMNMX.FTZ R8, R57, R8, !PT ;  /* 0x0000000839087209 */ /* 0x001fc80007810000 */
[C---:B------:R-:W-:Y:S01]  /*4310*/  FSETP.NEU.FTZ.AND P1, PT, R8.reuse, -INF , PT ;  /* 0xff8000000800780b */ /* 0x040fe20003f3d000 */
[----:B------:R-:W-:-:S05]  /*4320*/  FMUL.FTZ R0, R8, UR10 ;  /* 0x0000000a08007c20 */ /* 0x000fca0008410000 */
[----:B------:R-:W-:Y:S02]  /*4330*/  FSEL R62, R0, RZ, P1 ;  /* 0x000000ff003e7208 */ /* 0x000fe40000800000 */
[----:B------:R-:W-:Y:S02]  /*4340*/  ISETP.GT.AND P1, PT, R56, 0x41, !P6 ;  /* 0x000000413800780c */ /* 0x000fe40007724270 */
[----:B------:R-:W-:Y:S01]  /*4350*/  ISETP.NE.AND P6, PT, R64, RZ, PT ;  /* 0x000000ff4000720c */ /* 0x000fe20003fc5270 */
[--C-:B------:R-:W-:Y:S01]  /*4360*/  FFMA.FTZ R186, R54, UR10, -R62.reuse ;  /* 0x0000000a36ba7c23 */ /* 0x100fe2000801083e */
[----:B------:R-:W-:Y:S01]  /*4370*/  ISETP.LT.OR P1, PT, R55, 0x42, P1 ;  /* 0x000000423700780c */ /* 0x000fe20000f21670 */
[--C-:B------:R-:W-:Y:S01]  /*4380*/  FFMA.FTZ R188, R61, UR10, -R62.reuse ;  /* 0x0000000a3dbc7c23 */ /* 0x100fe2000801083e */
[----:B------:R-:W-:Y:S01]  /*4390*/  ISETP.GT.AND P6, PT, R56, 0x59, !P6 ;  /* 0x000000593800780c */ /* 0x000fe200077c4270 */
[--C-:B------:R-:W-:Y:S01]  /*43a0*/  FFMA.FTZ R59, R63, UR10, -R62.reuse ;  /* 0x0000000a3f3b7c23 */ /* 0x100fe2000801083e */
[----:B------:R-:W-:Y:S01]  /*43b0*/  FSEL R0, R33, -INF , !P1 ;  /* 0xff80000021007808 */ /* 0x000fe20004800000 */
[--C-:B------:R-:W-:Y:S01]  /*43c0*/  FFMA.FTZ R190, R75, UR10, -R62.reuse ;  /* 0x0000000a4bbe7c23 */ /* 0x100fe2000801083e */
[----:B------:R-:W-:Y:S01]  /*43d0*/  FMNMX.FTZ R33, R58, R11, !PT ;  /* 0x0000000b3a217209 */ /* 0x000fe20007810000 */
[----:B------:R-:W-:Y:S01]  /*43e0*/  MUFU.EX2 R188, R188 ;  /* 0x000000bc00bc7308 */ /* 0x000fe20000000800 */
[----:B------:R-:W-:Y:S01]  /*43f0*/  ISETP.NE.AND P1, PT, R90, RZ, PT ;  /* 0x000000ff5a00720c */ /* 0x000fe20003f25270 */
[--C-:B------:R-:W-:Y:S01]  /*4400*/  FFMA.FTZ R61, R67, UR10, -R62.reuse ;  /* 0x0000000a433d7c23 */ /* 0x100fe2000801083e */
[----:B------:R-:W-:Y:S01]  /*4410*/  FMNMX.FTZ R60, R12, R33, !PT ;  /* 0x000000210c3c7209 */ /* 0x000fe20007810000 */
[--C-:B------:R-:W-:Y:S01]  /*4420*/  FFMA.FTZ R184, R77, UR10, -R62.reuse ;  /* 0x0000000a4db87c23 */ /* 0x100fe2000801083e */
[----:B------:R-:W-:Y:S01]  /*4430*/  ISETP.GT.AND P1, PT, R56, 0x48, !P1 ;  /* 0x000000483800780c */ /* 0x000fe20004f24270 */
[--C-:B------:R-:W-:Y:S01]  /*4440*/  FFMA.FTZ R56, R9, UR10, -R62.reuse ;  /* 0x0000000a09387c23 */ /* 0x100fe2000801083e */
[----:B------:R-:W-:Y:S01]  /*4450*/  FMNMX.FTZ R33, R13, R60, !PT ;  /* 0x0000003c0d217209 */ /* 0x000fe20007810000 */
[----:B------:R-:W-:Y:S01]  /*4460*/  MUFU.EX2 R190, R190 ;  /* 0x000000be00be7308 */ /* 0x000fe20000000800 */
[----:B------:R-:W-:Y:S01]  /*4470*/  ISETP.LT.OR P1, PT, R55, 0x49, P1 ;  /* 0x000000493700780c */ /* 0x000fe20000f21670 */
[--C-:B------:R-:W-:Y:S01]  /*4480*/  FFMA.FTZ R37, R37, UR10, -R62.reuse ;  /* 0x0000000a25257c23 */ /* 0x100fe2000801083e */
[----:B------:R-:W-:Y:S01]  /*4490*/  FMNMX.FTZ R60, R14, R33, !PT ;  /* 0x000000210e3c7209 */ /* 0x000fe20007810000 */
[--C-:B------:R-:W-:Y:S01]  /*44a0*/  FFMA.FTZ R10, R10, UR10, -R62.reuse ;  /* 0x0000000a0a0a7c23 */ /* 0x100fe2000801083e */
[----:B------:R-:W-:Y:S01]  /*44b0*/  FSEL R36, R36, -INF , !P1 ;  /* 0xff80000024247808 */ /* 0x000fe20004800000 */
[--C-:B------:R-:W-:Y:S01]  /*44c0*/  FFMA.FTZ R39, R39, UR10, -R62.reuse ;  /* 0x0000000a27277c23 */ /* 0x100fe2000801083e */
[----:B------:R-:W-:Y:S01]  /*44d0*/  FMNMX.FTZ R35, R15, R60, !PT ;  /* 0x0000003c0f237209 */ /* 0x000fe20007810000 */
[----:B------:R-:W0:Y:S01]  /*44e0*/  MUFU.EX2 R33, R59 ;  /* 0x0000003b00217308 */ /* 0x000e220000000800 */
[----:B------:R-:W-:Y:S01]  /*44f0*/  ISETP.LT.OR P6, PT, R55, 0x5a, P6 ;  /* 0x0000005a3700780c */ /* 0x000fe200037c1670 */
[--C-:B------:R-:W-:Y:S01]  /*4500*/  FFMA.FTZ R55, R51, UR10, -R62.reuse ;  /* 0x0000000a33377c23 */ /* 0x100fe2000801083e */
[----:B------:R-:W-:Y:S01]  /*4510*/  FMNMX.FTZ R60, R20, R35, !PT ;  /* 0x00000023143c7209 */ /* 0x000fe20007810000 */
[--C-:B------:R-:W-:Y:S01]  /*4520*/  FFMA.FTZ R53, R53, UR10, -R62.reuse ;  /* 0x0000000a35357c23 */ /* 0x100fe2000801083e */
[----:B------:R-:W-:Y:S01]  /*4530*/  FSEL R41, R41, -INF , !P6 ;  /* 0xff80000029297808 */ /* 0x000fe20007000000 */
        /* <DEDUP_REMOVED lines=10> */
[----:B------:R-:W-:Y:S01]  /*45e0*/  MUFU.EX2 R35, R61 ;  /* 0x0000003d00237308 */ /* 0x000fe20000000800 */
[----:B0-----:R-:W-:Y:S01]  /*45f0*/  FADD.FTZ R59, R188, R33 ;  /* 0x00000021bc3b7221 */ /* 0x001fe20000010000 */
[--C-:B------:R-:W-:Y:S01]  /*4600*/  FFMA.FTZ R43, R43, UR10, -R62.reuse ;  /* 0x0000000a2b2b7c23 */ /* 0x100fe2000801083e */
[----:B------:R-:W-:Y:S01]  /*4610*/  FMNMX.FTZ R60, R26, R57, !PT ;  /* 0x000000391a3c7209 */ /* 0x000fe20007810000 */
[--C-:B------:R-:W-:Y:S01]  /*4620*/  FFMA.FTZ R3, R3, UR10, -R62.reuse ;  /* 0x0000000a03037c23 */ /* 0x100fe2000801083e */
[----:B------:R-:W-:Y:S01]  /*4630*/  F2FP.F16.F32.PACK_AB R188, R33, R188 ;  /* 0x000000bc21bc723e */ /* 0x000fe200000000ff */
[--C-:B------:R-:W-:Y:S01]  /*4640*/  FFMA.FTZ R6, R6, UR10, -R62.reuse ;  /* 0x0000000a06067c23 */ /* 0x100fe2000801083e */
[----:B------:R-:W-:Y:S01]  /*4650*/  FMNMX.FTZ R57, R27, R60, !PT ;  /* 0x0000003c1b397209 */ /* 0x000fe20007810000 */
[----:B------:R-:W-:Y:S01]  /*4660*/  MUFU.EX2 R37, R37 ;  /* 0x0000002500257308 */ /* 0x000fe20000000800 */
[----:B------:R-:W-:-:S02]  /*4670*/  FFMA.FTZ R2, R2, UR10, -R62 ;  /* 0x0000000a02027c23 */ /* 0x000fc4000801083e */
[----:B------:R-:W-:-:S04]  /*4680*/  FMNMX.FTZ R60, R28, R57, !PT ;  /* 0x000000391c3c7209 */ /* 0x000fc80007810000 */
[----:B------:R-:W-:Y:S01]  /*4690*/  FMNMX.FTZ R57, R29, R60, !PT ;  /* 0x0000003c1d397209 */ /* 0x000fe20007810000 */
[----:B------:R-:W-:Y:S03]  /*46a0*/  MUFU.EX2 R186, R186 ;  /* 0x000000ba00ba7308 */ /* 0x000fe60000000800 */
[----:B------:R-:W-:-:S04]  /*46b0*/  FMNMX.FTZ R57, R30, R57, !PT ;  /* 0x000000391e397209 */ /* 0x000fc80007810000 */
[----:B------:R-:W-:Y:S01]  /*46c0*/  FMNMX.FTZ R54, R32, R57, !PT ;  /* 0x0000003920367209 */ /* 0x000fe20007810000 */
[----:B------:R-:W-:Y:S03]  /*46d0*/  MUFU.EX2 R39, R39 ;  /* 0x0000002700277308 */ /* 0x000fe60000000800 */
[----:B------:R-:W-:Y:S01]  /*46e0*/  FMNMX.FTZ R57, R31, R54, !PT ;  /* 0x000000361f397209 */ /* 0x000fe20007810000 */
[----:B------:R-:W-:-:S03]  /*46f0*/  FFMA.FTZ R54, R52, UR10, -R62 ;  /* 0x0000000a34367c23 */ /* 0x000fc6000801083e */
[----:B------:R-:W-:Y:S01]  /*4700*/  FMNMX.FTZ R57, R0, R57, !PT ;  /* 0x0000003900397209 */ /* 0x000fe20007810000 */
[----:B------:R-:W-:Y:S03]  /*4710*/  MUFU.EX2 R53, R53 ;  /* 0x0000003500357308 */ /* 0x000fe60000000800 */
[----:B------:R-:W-:-:S04]  /*4720*/  FMNMX.FTZ R57, R36, R57, !PT ;  /* 0x0000003924397209 */ /* 0x000fc80007810000 */
[----:B------:R-:W-:Y:S01]  /*4730*/  FMNMX.FTZ R57, R34, R57, !PT ;  /* 0x0000003922397209 */ /* 0x000fe20007810000 */
[----:B------:R-:W0:Y:S03]  /*4740*/  MUFU.EX2 R54, R54 ;  /* 0x0000003600367308 */ /* 0x000e260000000800 */
[----:B------:R-:W-:-:S04]  /*4750*/  FMNMX.FTZ R57, R38, R57, !PT ;  /* 0x0000003926397209 */ /* 0x000fc80007810000 */
[----:B------:R-:W-:Y:S01]  /*4760*/  FMNMX.FTZ R57, R40, R57, !PT ;  /* 0x0000003928397209 */ /* 0x000fe20007810000 */
[----:B------:R-:W-:Y:S03]  /*4770*/  MUFU.EX2 R55, R55 ;  /* 0x0000003700377308 */ /* 0x000fe60000000800 */
[----:B------:R-:W-:-:S04]  /*4780*/  FMNMX.FTZ R52, R42, R57, !PT ;  /* 0x000000392a347209 */ /* 0x000fc80007810000 */
[----:B------:R-:W-:Y:S01]  /*4790*/  FMNMX.FTZ R52, R41, R52, !PT ;  /* 0x0000003429347209 */ /* 0x000fe20007810000 */
[----:B------:R-:W1:Y:S01]  /*47a0*/  MUFU.EX2 R50, R50 ;  /* 0x0000003200327308 */ /* 0x000e620000000800 */
[----:B0-----:R-:W-:-:S03]  /*47b0*/  F2FP.F16.F32.PACK_AB R180, R54, R53 ;  /* 0x0000003536b4723e */ /* 0x001fc600000000ff */
[----:B------:R-:W0:Y:S04]  /*47c0*/  SHFL.BFLY PT, R51, R52, 0x2, 0x1f ;  /* 0x0c401f0034337f89 */ /* 0x000e2800000e0000 */
[----:B------:R-:W-:Y:S08]  /*47d0*/  MUFU.EX2 R49, R49 ;  /* 0x0000003100317308 */ /* 0x000ff00000000800 */
[----:B------:R-:W2:Y:S01]  /*47e0*/  MUFU.EX2 R48, R48 ;  /* 0x0000003000307308 */ /* 0x000ea20000000800 */
[----:B-1----:R-:W-:-:S07]  /*47f0*/  F2FP.F16.F32.PACK_AB R182, R50, R55 ;  /* 0x0000003732b6723e */ /* 0x002fce00000000ff */
[----:B------:R-:W-:Y:S01]  /*4800*/  MUFU.EX2 R47, R47 ;  /* 0x0000002f002f7308 */ /* 0x000fe20000000800 */
[----:B0-----:R-:W-:Y:S01]  /*4810*/  FMNMX.FTZ R51, R52, R51, !PT ;  /* 0x0000003334337209 */ /* 0x001fe20007810000 */
[----:B------:R-:W-:-:S06]  /*4820*/  FFMA.FTZ R52, R44, UR10, -R62 ;  /* 0x0000000a2c347c23 */ /* 0x000fcc000801083e */
[----:B------:R-:W0:Y:S01]  /*4830*/  MUFU.EX2 R46, R46 ;  /* 0x0000002e002e7308 */ /* 0x000e220000000800 */
[----:B------:R-:W1:Y:S01]  /*4840*/  SHFL.BFLY PT, R44, R51, 0x1, 0x1f ;  /* 0x0c201f00332c7f89 */ /* 0x000e6200000e0000 */
[----:B--2---:R-:W-:-:S06]  /*4850*/  F2FP.F16.F32.PACK_AB R176, R48, R49 ;  /* 0x0000003130b0723e */ /* 0x004fcc00000000ff */
[----:B------:R-:W-:Y:S08]  /*4860*/  MUFU.EX2 R45, R45 ;  /* 0x0000002d002d7308 */ /* 0x000ff00000000800 */
[----:B------:R-:W2:Y:S01]  /*4870*/  MUFU.EX2 R52, R52 ;  /* 0x0000003400347308 */ /* 0x000ea20000000800 */
[----:B0-----:R-:W-:-:S07]  /*4880*/  F2FP.F16.F32.PACK_AB R178, R46, R47 ;  /* 0x0000002f2eb2723e */ /* 0x001fce00000000ff */
[----:B------:R-:W-:Y:S01]  /*4890*/  MUFU.EX2 R43, R43 ;  /* 0x0000002b002b7308 */ /* 0x000fe20000000800 */
[----:B-1----:R-:W-:-:S04]  /*48a0*/  FMNMX.FTZ R9, R51, R44, !PT ;  /* 0x0000002c33097209 */ /* 0x002fc80007810000 */
[C---:B------:R-:W-:Y:S01]  /*48b0*/  FSETP.NEU.FTZ.AND P1, PT, R9.reuse, -INF , PT ;  /* 0xff8000000900780b */ /* 0x040fe20003f3d000 */
[----:B------:R-:W-:Y:S02]  /*48c0*/  FMUL.FTZ R44, R9, UR10 ;  /* 0x0000000a092c7c20 */ /* 0x000fe40008410000 */
[----:B------:R0:W-:Y:S01]  /*48d0*/  MUFU.EX2 R51, R10 ;  /* 0x0000000a00337308 */ /* 0x0001e20000000800 */
[----:B--2---:R-:W-:Y:S02]  /*48e0*/  F2FP.F16.F32.PACK_AB R172, R52, R45 ;  /* 0x0000002d34ac723e */ /* 0x004fe400000000ff */
[----:B------:R-:W-:Y:S02]  /*48f0*/  FSEL R57, R44, RZ, P1 ;  /* 0x000000ff2c397208 */ /* 0x000fe40000800000 */
[----:B------:R-:W-:-:S03]  /*4900*/  PLOP3.LUT P1, PT, PT, PT, UP0, 0x40, 0x0 ;  /* 0x000000000000781c */ /* 0x000fc60003f2e808 */
[--C-:B------:R-:W-:Y:S01]  /*4910*/  FFMA.FTZ R58, R58, UR10, -R57.reuse ;  /* 0x0000000a3a3a7c23 */ /* 0x100fe20008010839 */
[----:B------:R-:W-:Y:S01]  /*4920*/  FFMA.FTZ R11, R11, UR10, -R57 ;  /* 0x0000000a0b0b7c23 */ /* 0x000fe20008010839 */
[----:B0-----:R-:W-:Y:S01]  /*4930*/  FADD.FTZ R10, R190, R59 ;  /* 0x0000003bbe0a7221 */ /* 0x001fe20000010000 */
[--C-:B------:R-:W-:Y:S01]  /*4940*/  FFMA.FTZ R12, R12, UR10, -R57.reuse ;  /* 0x0000000a0c0c7c23 */ /* 0x100fe20008010839 */
[--C-:B------:R-:W-:Y:S01]  /*4950*/  FFMA.FTZ R13, R13, UR10, -R57.reuse ;  /* 0x0000000a0d0d7c23 */ /* 0x100fe20008010839 */
[--C-:B------:R-:W-:Y:S01]  /*4960*/  FFMA.FTZ R14, R14, UR10, -R57.reuse ;  /* 0x0000000a0e0e7c23 */ /* 0x100fe20008010839 */
[----:B------:R-:W-:Y:S01]  /*4970*/  MUFU.EX2 R58, R58 ;  /* 0x0000003a003a7308 */ /* 0x000fe20000000800 */
[----:B------:R-:W-:Y:S01]  /*4980*/  FADD.FTZ R59, R35, R10 ;  /* 0x0000000a233b7221 */ /* 0x000fe20000010000 */
[--C-:B------:R-:W-:Y:S01]  /*4990*/  FFMA.FTZ R15, R15, UR10, -R57.reuse ;  /* 0x0000000a0f0f7c23 */ /* 0x100fe20008010839 */
[--C-:B------:R-:W-:Y:S01]  /*49a0*/  FFMA.FTZ R20, R20, UR10, -R57.reuse ;  /* 0x0000000a14147c23 */ /* 0x100fe20008010839 */
[----:B------:R-:W-:Y:S01]  /*49b0*/  FFMA.FTZ R21, R21, UR10, -R57 ;  /* 0x0000000a15157c23 */ /* 0x000fe20008010839 */
[----:B------:R-:W-:Y:S01]  /*49c0*/  FADD.FTZ R10, R184, R59 ;  /* 0x0000003bb80a7221 */ /* 0x000fe20000010000 */
[--C-:B------:R-:W-:Y:S01]  /*49d0*/  FFMA.FTZ R24, R24, UR10, -R57.reuse ;  /* 0x0000000a18187c23 */ /* 0x100fe20008010839 */
[--C-:B------:R-:W-:Y:S01]  /*49e0*/  FFMA.FTZ R25, R25, UR10, -R57.reuse ;  /* 0x0000000a19197c23 */ /* 0x100fe20008010839 */
[----:B------:R-:W0:Y:S01]  /*49f0*/  MUFU.EX2 R11, R11 ;  /* 0x0000000b000b7308 */ /* 0x000e220000000800 */
[----:B------:R-:W-:Y:S01]  /*4a00*/  FADD.FTZ R59, R37, R10 ;  /* 0x0000000a253b7221 */ /* 0x000fe20000010000 */
[--C-:B------:R-:W-:Y:S01]  /*4a10*/  FFMA.FTZ R26, R26, UR10, -R57.reuse ;  /* 0x0000000a1a1a7c23 */ /* 0x100fe20008010839 */
[--C-:B------:R-:W-:Y:S01]  /*4a20*/  FFMA.FTZ R27, R27, UR10, -R57.reuse ;  /* 0x0000000a1b1b7c23 */ /* 0x100fe20008010839 */
[----:B------:R-:W-:Y:S01]  /*4a30*/  FFMA.FTZ R28, R28, UR10, -R57 ;  /* 0x0000000a1c1c7c23 */ /* 0x000fe20008010839 */
[----:B------:R-:W-:Y:S01]  /*4a40*/  FADD.FTZ R10, R186, R59 ;  /* 0x0000003bba0a7221 */ /* 0x000fe20000010000 */
[--C-:B------:R-:W-:Y:S01]  /*4a50*/  FFMA.FTZ R29, R29, UR10, -R57.reuse ;  /* 0x0000000a1d1d7c23 */ /* 0x100fe20008010839 */
[--C-:B------:R-:W-:Y:S01]  /*4a60*/  FFMA.FTZ R30, R30, UR10, -R57.reuse ;  /* 0x0000000a1e1e7c23 */ /* 0x100fe20008010839 */
[----:B------:R-:W1:Y:S01]  /*4a70*/  MUFU.EX2 R12, R12 ;  /* 0x0000000c000c7308 */ /* 0x000e620000000800 */
[----:B------:R-:W-:Y:S01]  /*4a80*/  FADD.FTZ R10, R39, R10 ;  /* 0x0000000a270a7221 */ /* 0x000fe20000010000 */
[--C-:B------:R-:W-:Y:S01]  /*4a90*/  FFMA.FTZ R32, R32, UR10, -R57.reuse ;  /* 0x0000000a20207c23 */ /* 0x100fe20008010839 */
[--C-:B------:R-:W-:Y:S01]  /*4aa0*/  FFMA.FTZ R31, R31, UR10, -R57.reuse ;  /* 0x0000000a1f1f7c23 */ /* 0x100fe20008010839 */
[--C-:B------:R-:W-:Y:S01]  /*4ab0*/  FFMA.FTZ R0, R0, UR10, -R57.reuse ;  /* 0x0000000a00007c23 */ /* 0x100fe20008010839 */
[----:B------:R-:W-:Y:S01]  /*4ac0*/  FADD.FTZ R61, R53, R10 ;  /* 0x0000000a353d7221 */ /* 0x000fe20000010000 */
[--C-:B------:R-:W-:Y:S01]  /*4ad0*/  FFMA.FTZ R36, R36, UR10, -R57.reuse ;  /* 0x0000000a24247c23 */ /* 0x100fe20008010839 */
[----:B------:R-:W-:Y:S01]  /*4ae0*/  FFMA.FTZ R34, R34, UR10, -R57 ;  /* 0x0000000a22227c23 */ /* 0x000fe20008010839 */
[----:B------:R-:W2:Y:S01]  /*4af0*/  MUFU.EX2 R13, R13 ;  /* 0x0000000d000d7308 */ /* 0x000ea20000000800 */
[----:B0-----:R-:W-:Y:S01]  /*4b00*/  FADD.FTZ R59, R58, R11 ;  /* 0x0000000b3a3b7221 */ /* 0x001fe20000010000 */
[----:B------:R-:W-:Y:S01]  /*4b10*/  FADD.FTZ R44, R54, R61 ;  /* 0x0000003d362c7221 */ /* 0x000fe20000010000 */
[--C-:B------:R-:W-:Y:S01]  /*4b20*/  FFMA.FTZ R38, R38, UR10, -R57.reuse ;  /* 0x0000000a26267c23 */ /* 0x100fe20008010839 */
[--C-:B------:R-:W-:Y:S01]  /*4b30*/  FFMA.FTZ R40, R40, UR10, -R57.reuse ;  /* 0x0000000a28287c23 */ /* 0x100fe20008010839 */
[--C-:B------:R-:W-:Y:S01]  /*4b40*/  FFMA.FTZ R42, R42, UR10, -R57.reuse ;  /* 0x0000000a2a2a7c23 */ /* 0x100fe20008010839 */
[----:B------:R-:W-:Y:S01]  /*4b50*/  FADD.FTZ R61, R55, R44 ;  /* 0x0000002c373d7221 */ /* 0x000fe20000010000 */
[----:B------:R-:W-:Y:S01]  /*4b60*/  FFMA.FTZ R41, R41, UR10, -R57 ;  /* 0x0000000a29297c23 */ /* 0x000fe20008010839 */
[----:B------:R-:W0:Y:S01]  /*4b70*/  MUFU.EX2 R14, R14 ;  /* 0x0000000e000e7308 */ /* 0x000e220000000800 */
[----:B-1----:R-:W-:Y:S01]  /*4b80*/  FADD.FTZ R10, R12, R59 ;  /* 0x0000003b0c0a7221 */ /* 0x002fe20000010000 */
[----:B------:R-:W-:Y:S01]  /*4b90*/  FADD.FTZ R44, R50, R61 ;  /* 0x0000003d322c7221 */ /* 0x000fe20000010000 */
[----:B------:R-:W-:-:S02]  /*4ba0*/  F2FP.F16.F32.PACK_AB R190, R35, R190 ;  /* 0x000000be23be723e */ /* 0x000fc400000000ff */
[----:B------:R-:W-:Y:S01]  /*4bb0*/  F2FP.F16.F32.PACK_AB R184, R37, R184 ;  /* 0x000000b825b8723e */ /* 0x000fe200000000ff */
[----:B------:R-:W-:Y:S01]  /*4bc0*/  FADD.FTZ R61, R49, R44 ;  /* 0x0000002c313d7221 */ /* 0x000fe20000010000 */
[----:B------:R-:W-:Y:S01]  /*4bd0*/  F2FP.F16.F32.PACK_AB R186, R39, R186 ;  /* 0x000000ba27ba723e */ /* 0x000fe200000000ff */
[----:B------:R-:W1:Y:S01]  /*4be0*/  MUFU.EX2 R15, R15 ;  /* 0x0000000f000f7308 */ /* 0x000e620000000800 */
[----:B--2---:R-:W-:Y:S01]  /*4bf0*/  FADD.FTZ R59, R13, R10 ;  /* 0x0000000a0d3b7221 */ /* 0x004fe20000010000 */
[----:B------:R-:W-:Y:S01]  /*4c00*/  FADD.FTZ R44, R48, R61 ;  /* 0x0000003d302c7221 */ /* 0x000fe20000010000 */
[----:B------:R-:W-:Y:S02]  /*4c10*/  F2FP.F16.F32.PACK_AB R189, R11, R58 ;  /* 0x0000003a0bbd723e */ /* 0x000fe400000000ff */
[----:B------:R-:W-:Y:S01]  /*4c20*/  F2FP.F16.F32.PACK_AB R191, R13, R12 ;  /* 0x0000000c0dbf723e */ /* 0x000fe200000000ff */
[----:B------:R-:W-:Y:S02]  /*4c30*/  FADD.FTZ R61, R47, R44 ;  /* 0x0000002c2f3d7221 */ /* 0x000fe40000010000 */
[----:B------:R-:W2:Y:S01]  /*4c40*/  MUFU.EX2 R20, R20 ;  /* 0x0000001400147308 */ /* 0x000ea20000000800 */
[----:B0-----:R-:W-:-:S07]  /*4c50*/  FADD.FTZ R10, R14, R59 ;  /* 0x0000003b0e0a7221 */ /* 0x001fce0000010000 */
[----:B------:R-:W0:Y:S01]  /*4c60*/  MUFU.EX2 R21, R21 ;  /* 0x0000001500157308 */ /* 0x000e220000000800 */
[C---:B-1----:R-:W-:Y:S01]  /*4c70*/  FADD.FTZ R59, R15.reuse, R10 ;  /* 0x0000000a0f3b7221 */ /* 0x042fe20000010000 */
[----:B------:R-:W-:-:S06]  /*4c80*/  F2FP.F16.F32.PACK_AB R185, R15, R14 ;  /* 0x0000000e0fb9723e */ /* 0x000fcc00000000ff */
[----:B------:R-:W1:Y:S01]  /*4c90*/  MUFU.EX2 R24, R24 ;  /* 0x0000001800187308 */ /* 0x000e620000000800 */
[----:B--2---:R-:W-:-:S07]  /*4ca0*/  FADD.FTZ R10, R20, R59 ;  /* 0x0000003b140a7221 */ /* 0x004fce0000010000 */
        /* <DEDUP_REMOVED lines=18> */
[----:B------:R0:W3:Y:S01]  /*4dd0*/  MUFU.EX2 R179, R32 ;  /* 0x0000002000b37308 */ /* 0x0000e20000000800 */
[----:B-1----:R-:W-:-:S07]  /*4de0*/  FADD.FTZ R10, R30, R33 ;  /* 0x000000211e0a7221 */ /* 0x002fce0000010000 */
[----:B------:R-:W1:Y:S01]  /*4df0*/  MUFU.EX2 R3, R3 ;  /* 0x0000000300037308 */ /* 0x000e620000000800 */
[----:B0-----:R-:W-:Y:S01]  /*4e00*/  FADD.FTZ R32, R46, R61 ;  /* 0x0000003d2e207221 */ /* 0x001fe20000010000 */
[----:B--2---:R-:W-:-:S03]  /*4e10*/  F2FP.F16.F32.PACK_AB R174, R56, R43 ;  /* 0x0000002b38ae723e */ /* 0x004fc600000000ff */
[----:B------:R-:W-:-:S03]  /*4e20*/  FADD.FTZ R57, R45, R32 ;  /* 0x000000202d397221 */ /* 0x000fc60000010000 */
[----:B------:R-:W0:Y:S01]  /*4e30*/  MUFU.EX2 R6, R6 ;  /* 0x0000000600067308 */ /* 0x000e220000000800 */
[----:B------:R-:W-:Y:S01]  /*4e40*/  FADD.FTZ R32, R52, R57 ;  /* 0x0000003934207221 */ /* 0x000fe20000010000 */
[C---:B---3--:R-:W-:Y:S01]  /*4e50*/  FADD.FTZ R10, R179.reuse, R10 ;  /* 0x0000000ab30a7221 */ /* 0x048fe20000010000 */
[----:B------:R-:W-:Y:S02]  /*4e60*/  F2FP.F16.F32.PACK_AB R179, R179, R30 ;  /* 0x0000001eb3b3723e */ /* 0x000fe400000000ff */
[----:B------:R-:W-:-:S03]  /*4e70*/  FADD.FTZ R35, R43, R32 ;  /* 0x000000202b237221 */ /* 0x000fc60000010000 */
[----:B------:R-:W2:Y:S01]  /*4e80*/  MUFU.EX2 R31, R31 ;  /* 0x0000001f001f7308 */ /* 0x000ea20000000800 */
[----:B------:R-:W-:-:S04]  /*4e90*/  FADD.FTZ R32, R56, R35 ;  /* 0x0000002338207221 */ /* 0x000fc80000010000 */
[----:B-1----:R-:W-:-:S03]  /*4ea0*/  FADD.FTZ R35, R3, R32 ;  /* 0x0000002003237221 */ /* 0x002fc60000010000 */
[----:B------:R-:W1:Y:S01]  /*4eb0*/  MUFU.EX2 R0, R0 ;  /* 0x0000000000007308 */ /* 0x000e620000000800 */
[C---:B0-----:R-:W-:Y:S01]  /*4ec0*/  F2FP.F16.F32.PACK_AB R168, R6.reuse, R3 ;  /* 0x0000000306a8723e */ /* 0x041fe200000000ff */
[----:B------:R-:W-:-:S06]  /*4ed0*/  FADD.FTZ R35, R6, R35 ;  /* 0x0000002306237221 */ /* 0x000fcc0000010000 */
[----:B------:R-:W0:Y:S01]  /*4ee0*/  MUFU.EX2 R2, R2 ;  /* 0x0000000200027308 */ /* 0x000e220000000800 */
[----:B--2---:R-:W-:Y:S01]  /*4ef0*/  FADD.FTZ R3, R31, R10 ;  /* 0x0000000a1f037221 */ /* 0x004fe20000010000 */
[----:B------:R-:W-:-:S06]  /*4f00*/  VIADD R10, R72, 0xfffffffe ;  /* 0xfffffffe480a7836 */ /* 0x000fcc0000000000 */
[----:B------:R-:W2:Y:S01]  /*4f10*/  MUFU.EX2 R36, R36 ;  /* 0x0000002400247308 */ /* 0x000ea20000000800 */
[C---:B-1----:R-:W-:Y:S01]  /*4f20*/  FADD.FTZ R3, R0.reuse, R3 ;  /* 0x0000000300037221 */ /* 0x042fe20000010000 */
[----:B------:R-:W-:-:S06]  /*4f30*/  F2FP.F16.F32.PACK_AB R173, R0, R31 ;  /* 0x0000001f00ad723e */ /* 0x000fcc00000000ff */
[----:B------:R-:W1:Y:S01]  /*4f40*/  MUFU.EX2 R175, R34 ;  /* 0x0000002200af7308 */ /* 0x000e620000000800 */
[----:B0-----:R-:W-:Y:S01]  /*4f50*/  FADD.FTZ R32, R2, R35 ;  /* 0x0000002302207221 */ /* 0x001fe20000010000 */
[----:B------:R-:W-:-:S03]  /*4f60*/  F2FP.F16.F32.PACK_AB R170, R51, R2 ;  /* 0x0000000233aa723e */ /* 0x000fc600000000ff */
[----:B------:R-:W-:-:S03]  /*4f70*/  FADD.FTZ R6, R51, R32 ;  /* 0x0000002033067221 */ /* 0x000fc60000010000 */
[----:B------:R-:W0:Y:S01]  /*4f80*/  MUFU.EX2 R38, R38 ;  /* 0x0000002600267308 */ /* 0x000e220000000800 */
[----:B--2---:R-:W-:-:S07]  /*4f90*/  FADD.FTZ R2, R36, R3 ;  /* 0x0000000324027221 */ /* 0x004fce0000010000 */
[----:B------:R-:W2:Y:S01]  /*4fa0*/  MUFU.EX2 R169, R40 ;  /* 0x0000002800a97308 */ /* 0x000ea20000000800 */
[C---:B-1----:R-:W-:Y:S01]  /*4fb0*/  FADD.FTZ R3, R175.reuse, R2 ;  /* 0x00000002af037221 */ /* 0x042fe20000010000 */
[----:B------:R-:W-:-:S06]  /*4fc0*/  F2FP.F16.F32.PACK_AB R175, R175, R36 ;  /* 0x00000024afaf723e */ /* 0x000fcc00000000ff */
[----:B------:R-:W1:Y:S01]  /*4fd0*/  MUFU.EX2 R42, R42 ;  /* 0x0000002a002a7308 */ /* 0x000e620000000800 */
[----:B0-----:R-:W-:-:S07]  /*4fe0*/  FADD.FTZ R2, R38, R3 ;  /* 0x0000000326027221 */ /* 0x001fce0000010000 */
[----:B------:R-:W0:Y:S01]  /*4ff0*/  MUFU.EX2 R41, R41 ;  /* 0x0000002900297308 */ /* 0x000e220000000800 */
[C---:B--2---:R-:W-:Y:S01]  /*5000*/  FADD.FTZ R3, R169.reuse, R2 ;  /* 0x00000002a9037221 */ /* 0x044fe20000010000 */
[----:B------:R-:W-:-:S03]  /*5010*/  F2FP.F16.F32.PACK_AB R169, R169, R38 ;  /* 0x00000026a9a9723e */ /* 0x000fc600000000ff */
[----:B-1----:R-:W-:-:S04]  /*5020*/  FADD.FTZ R0, R42, R3 ;  /* 0x000000032a007221 */ /* 0x002fc80000010000 */
[C---:B0-----:R-:W-:Y:S01]  /*5030*/  FADD.FTZ R3, R41.reuse, R0 ;  /* 0x0000000029037221 */ /* 0x041fe20000010000 */
        /* <DEDUP_REMOVED lines=13> */
.L_x_1239:
[----:B------:R-:W-:Y:S02]  /*5110*/  ULDC UR15, c[0x0][0x9e4] ;  /* 0x00027900000f7ab9 */ /* 0x000fe40000000800 */
[----:B------:R-:W-:-:S11]  /*5120*/  UISETP.NE.AND UP0, UPT, UR15, 0x1, UPT ;  /* 0x000000010f00788c */ /* 0x000fd6000bf05270 */
[----:B------:R-:W-:Y:S02]  /*5130*/  @UP0 ULDC.64 UR4, c[0x0][0x9e8] ;  /* 0x00027a0000040ab9 */ /* 0x000fe40000000a00 */
[----:B------:R-:W-:-:S04]  /*5140*/  UIMAD.WIDE.U32 UR6, UR18, UR4, URZ ;  /* 0x00000004120672a5 */ /* 0x000fc8000f8e003f */
[----:B------:R-:W-:-:S12]  /*5150*/  @UP0 USHF.R.U32.HI UR18, URZ, UR5, UR7 ;  /* 0x000000053f120299 */ /* 0x000fd80008011607 */
.L_x_1240:
[----:B------:R-:W-:-:S04]  /*5160*/  UIMAD UR15, UR18, UR15, UR15 ;  /* 0x0000000f120f72a4 */ /* 0x000fc8000f8e020f */
[----:B------:R-:W-:-:S04]  /*5170*/  UISETP.LT.AND UP0, UPT, UR14, UR15, UPT ;  /* 0x0000000f0e00728c */ /* 0x000fc8000bf01270 */
[----:B------:R-:W-:-:S12]  /*5180*/  USEL UR14, UR14, UR15, UP0 ;  /* 0x0000000f0e0e7287 */ /* 0x000fd80008000000 */
.L_x_1238:
        /* <DEDUP_REMOVED lines=19> */
[----:B------:R-:W-:Y:S02]  /*52c0*/  CS2R R96, SRZ ;  /* 0x0000000000607805 */ /* 0x000fe4000001ff00 */
[----:B------:R-:W-:Y:S02]  /*52d0*/  CS2R R94, SRZ ;  /* 0x00000000005e7805 */ /* 0x000fe4000001ff00 */
[----:B------:R-:W-:Y:S02]  /*52e0*/  CS2R R92, SRZ ;  /* 0x00000000005c7805 */ /* 0x000fe4000001ff00 */
[----:B------:R-:W-:Y:S02]  /*52f0*/  CS2R R90, SRZ ;  /* 0x00000000005a7805 */ /* 0x000fe4000001ff00 */
[----:B------:R-:W-:Y:S02]  /*5300*/  ISETP.GE.AND P1, PT, R10, UR47, PT ;  /* 0x0000002f0a007c0c */ /* 0x000fe4000bf26270 */
        /* <DEDUP_REMOVED lines=35> */
[----:B------:R-:W-:Y:S01]  /*5540*/  UMOV UR46, UR39 ;  /* 0x00000027002e7c82 */ /* 0x000fe20008000000 */
[----:B------:R-:W-:Y:S01]  /*5550*/  IMAD.MOV.U32 R11, RZ, RZ, R8 ;  /* 0x000000ffff0b7224 */ /* 0x000fe200078e0008 */
[----:B------:R-:W-:Y:S01]  /*5560*/  UMOV UR4, UR38 ;  /* 0x0000002600047c82 */ /* 0x000fe20008000000 */
[----:B------:R-:W-:Y:S01]  /*5570*/  IMAD.MOV.U32 R2, RZ, RZ, 0x3f800000 ;  /* 0x3f800000ff027424 */ /* 0x000fe200078e00ff */
[----:B------:R-:W-:Y:S01]  /*5580*/  ULDC UR50, c[0x0][0x9e4] ;  /* 0x0002790000327ab9 */ /* 0x000fe20000000800 */
[----:B------:R-:W-:Y:S01]  /*5590*/  IMAD.MOV.U32 R119, RZ, RZ, RZ ;  /* 0x000000ffff777224 */ /* 0x000fe200078e00ff */
[----:B------:R-:W-:Y:S01]  /*55a0*/  ULDC UR54, c[0x0][0x9dc] ;  /* 0x0002770000367ab9 */ /* 0x000fe20000000800 */
[----:B------:R-:W-:Y:S01]  /*55b0*/  ULDC UR5, c[0x0][0x9d8] ;  /* 0x0002760000057ab9 */ /* 0x000fe20000000800 */
[----:B------:R-:W-:Y:S01]  /*55c0*/  ULDC UR51, c[0x0][0x988] ;  /* 0x0002620000337ab9 */ /* 0x000fe20000000800 */
[----:B------:R-:W-:-:S05]  /*55d0*/  ULDC UR55, c[0x0][0x9e0] ;  /* 0x0002780000377ab9 */ /* 0x000fca0000000800 */
.L_x_1260:
[----:B------:R-:W-:-:S04]  /*55e0*/  UISETP.NE.AND UP0, UPT, UR4, 0x1, UPT ;  /* 0x000000010400788c */ /* 0x000fc8000bf05270 */
[----:B------:R-:W-:-:S04]  /*55f0*/  USEL UR39, URZ, 0x1, UP0 ;  /* 0x000000013f277887 */ /* 0x000fc80008000000 */
[----:B------:R-:W-:Y:S01]  /*5600*/  ULOP3.LUT UR39, UR46, UR39, URZ, 0x3c, !UPT ;  /* 0x000000272e277292 */ /* 0x000fe2000f8e3c3f */
[----:B------:R-:W-:Y:S11]  /*5610*/  @!P0 BRA `(.L_x_1242) ;  /* 0x0000000000048947 */ /* 0x000ff60003800000 */
[----:B------:R-:W-:Y:S01]  /*5620*/  BPT.TRAP 0x1 ;  /* 0x000000040000795c */ /* 0x000fe20000300000 */
.L_x_1242:
[----:B------:R-:W-:Y:S01]  /*5630*/  UIADD3 UR38, UR4, 0x1, URZ ;  /* 0x0000000104267890 */ /* 0x000fe2000fffe03f */
[----:B------:R-:W-:-:S03]  /*5640*/  IMAD.U32 R8, RZ, RZ, UR39 ;  /* 0x00000027ff087e24 */ /* 0x000fc6000f8e00ff */
[----:B------:R-:W-:Y:S02]  /*5650*/  UISETP.NE.AND UP0, UPT, UR38, 0x2, UPT ;  /* 0x000000022600788c */ /* 0x000fe4000bf05270 */
[----:B------:R-:W-:Y:S02]  /*5660*/  SHF.L.U32 R8, R8, 0x1f, RZ ;  /* 0x0000001f08087819 */ /* 0x000fe400000006ff */
[----:B------:R-:W-:-:S04]  /*5670*/  USEL UR38, UR38, URZ, UP0 ;  /* 0x0000003f26267287 */ /* 0x000fc80008000000 */
[----:B------:R-:W-:-:S09]  /*5680*/  ULEA UR6, UR38, UR60, 0x3 ;  /* 0x0000003c26067291 */ /* 0x000fd2000f8e183f */
[----:B------:R0:W1:Y:S01]  /*5690*/  SYNCS.PHASECHK.TRANS64.TRYWAIT P1, [UR6+0x30830], R8 ;  /* 0x03083008ff0075a7 */ /* 0x0000620008020146 */
[----:B------:R-:W-:Y:S05]  /*56a0*/  @!P0 BRA `(.L_x_1243) ;  /* 0x0000000000048947 */ /* 0x000fea0003800000 */
[----:B------:R-:W-:Y:S01]  /*56b0*/  BPT.TRAP 0x1 ;  /* 0x000000040000795c */ /* 0x000fe20000300000 */
.L_x_1243:
[----:B-1----:R-:W-:Y:S05]  /*56c0*/  @P1 BRA `(.L_x_1244) ;  /* 0x0000000000081947 */ /* 0x002fea0003800000 */
[----:B------:R-:W1:Y:S02]  /*56d0*/  SYNCS.PHASECHK.TRANS64.TRYWAIT P1, [UR6+0x30830], R8 ;  /* 0x03083008ff0075a7 */ /* 0x000e640008020146 */
[----:B-1----:R-:W-:Y:S05]  /*56e0*/  @!P1 BRA `(.L_x_1245) ;  /* 0x0000014800f09947 */ /* 0x002fea0003800000 */
.L_x_1244:
        /* <DEDUP_REMOVED lines=12> */
[-C--:B------:R-:W-:Y:S01]  /*57b0*/  FMUL.FTZ R24, R24, R0.reuse ;  /* 0x0000000018187220 */ /* 0x080fe20000410000 */
[----:B------:R-:W-:Y:S01]  /*57c0*/  UIMAD UR7, UR38, 0x900, UR7 ;  /* 0x00000900260778a4 */ /* 0x000fe2000f8e0207 */
[-C--:B------:R-:W-:Y:S01]  /*57d0*/  FMUL.FTZ R25, R25, R0.reuse ;  /* 0x0000000019197220 */ /* 0x080fe20000410000 */
[-C--:B------:R-:W-:Y:S01]  /*57e0*/  FMUL.FTZ R28, R28, R0.reuse ;  /* 0x000000001c1c7220 */ /* 0x080fe20000410000 */
[-C--:B------:R-:W-:Y:S01]  /*57f0*/  FMUL.FTZ R29, R29, R0.reuse ;  /* 0x000000001d1d7220 */ /* 0x080fe20000410000 */
        /* <DEDUP_REMOVED lines=9> */
[----:B------:R-:W-:Y:S01]  /*5890*/  UMOV UR40, UR56 ;  /* 0x0000003800287c82 */ /* 0x000fe20008000000 */
[----:B------:R-:W-:Y:S01]  /*58a0*/  UMOV UR41, UR57 ;  /* 0x0000003900297c82 */ /* 0x000fe20008000000 */
[----:B------:R-:W-:Y:S01]  /*58b0*/  UMOV UR43, 0x40000040 ;  /* 0x40000040002b7882 */ /* 0x000fe20000000000 */
        /* <DEDUP_REMOVED lines=141> */
.L_x_1246:
[----:B------:R-:W-:Y:S01]  /*6190*/  ULEA UR7, UR4, UR60, 0x3 ;  /* 0x0000003c04077291 */ /* 0x000fe2000f8e183f */
[----:B------:R-:W-:-:S05]  /*61a0*/  IMAD.U32 R0, RZ, RZ, UR46 ;  /* 0x0000002eff007e24 */ /* 0x000fca000f8e00ff */
[----:B------:R-:W-:-:S04]  /*61b0*/  SHF.L.U32 R0, R0, 0x1f, RZ ;  /* 0x0000001f00007819 */ /* 0x000fc800000006ff */
[----:B------:R2:W3:Y:S01]  /*61c0*/  SYNCS.PHASECHK.TRANS64.TRYWAIT P1, [UR7+0x30850], R0 ;  /* 0x03085000ff0075a7 */ /* 0x0004e20008020147 */
[----:B------:R-:W-:Y:S05]  /*61d0*/  @!P0 BRA `(.L_x_1247) ;  /* 0x0000000000048947 */ /* 0x000fea0003800000 */
[----:B------:R-:W-:Y:S01]  /*61e0*/  BPT.TRAP 0x1 ;  /* 0x000000040000795c */ /* 0x000fe20000300000 */
.L_x_1247:
[----:B---3--:R-:W-:Y:S05]  /*61f0*/  @P1 BRA `(.L_x_1248) ;  /* 0x0000000000081947 */ /* 0x008fea0003800000 */
[----:B------:R-:W3:Y:S02]  /*6200*/  SYNCS.PHASECHK.TRANS64.TRYWAIT P1, [UR7+0x30850], R0 ;  /* 0x03085000ff0075a7 */ /* 0x000ee40008020147 */
[----:B---3--:R-:W-:Y:S05]  /*6210*/  @!P1 BRA `(.L_x_1249) ;  /* 0x00000140003c9947 */ /* 0x008fea0003800000 */
.L_x_1248:
        /* <DEDUP_REMOVED lines=37> */
.L_x_1250:
[----:B------:R-:W-:Y:S01]  /*6470*/  R2UR UR4, R22 ;  /* 0x00000000160472ca */ /* 0x000fe200000e0000 */
        /* <DEDUP_REMOVED lines=8> */
[----:B------:R-:W4:Y:S01]  /*6500*/  S2UR UR10, SR_CgaCtaId ;  /* 0x00000000000a79c3 */ /* 0x000f220000008800 */
[----:B------:R-:W-:Y:S01]  /*6510*/  FMUL.FTZ R20, R127, UR5 ;  /* 0x000000057f147c20 */ /* 0x000fe20008410000 */
[----:B--23--:R-:W-:Y:S01]  /*6520*/  FMUL.FTZ R0, R122, UR5 ;  /* 0x000000057a007c20 */ /* 0x00cfe20008410000 */
[----:B------:R-:W-:Y:S01]  /*6530*/  FMUL.FTZ R2, R123, UR5 ;  /* 0x000000057b027c20 */ /* 0x000fe20008410000 */
[----:B------:R-:W-:Y:S01]  /*6540*/  UISETP.NE.AND UP1, UPT, UR4, URZ, UPT ;  /* 0x0000003f0400728c */ /* 0x000fe2000bf25270 */
[----:B------:R-:W-:Y:S01]  /*6550*/  R2UR UR4, R23 ;  /* 0x00000000170472ca */ /* 0x000fe200000e0000 */
[----:B------:R-:W-:Y:S01]  /*6560*/  FMUL.FTZ R21, R124, UR5 ;  /* 0x000000057c157c20 */ /* 0x000fe20008410000 */
[----:B------:R-:W-:Y:S01]  /*6570*/  FMUL.FTZ R127, R132, UR5 ;  /* 0x00000005847f7c20 */ /* 0x000fe20008410000 */
[----:B------:R-:W-:Y:S01]  /*6580*/  FMUL.FTZ R14, R121, UR5 ;  /* 0x00000005790e7c20 */ /* 0x000fe20008410000 */
[----:B------:R-:W-:Y:S01]  /*6590*/  FMUL.FTZ R15, R126, UR5 ;  /* 0x000000057e0f7c20 */ /* 0x000fe20008410000 */
[----:B------:R-:W-:Y:S01]  /*65a0*/  PLOP3.LUT P1, PT, PT, PT, UP1, 0x80, 0x0 ;  /* 0x000000000000781c */ /* 0x000fe20003f2f018 */
[----:B------:R-:W-:Y:S01]  /*65b0*/  FMUL.FTZ R123, R128, UR5 ;  /* 0x00000005807b7c20 */ /* 0x000fe20008410000 */
[----:B------:R-:W-:Y:S01]  /*65c0*/  PLOP3.LUT P2, PT, PT, PT, UP1, 0x80, 0x0 ;  /* 0x000000000000781c */ /* 0x000fe20003f4f018 */
[----:B------:R-:W-:Y:S01]  /*65d0*/  FMUL.FTZ R124, R129, UR5 ;  /* 0x00000005817c7c20 */ /* 0x000fe20008410000 */
[----:B------:R-:W-:Y:S01]  /*65e0*/  FMUL.FTZ R122, R131, UR5 ;  /* 0x00000005837a7c20 */ /* 0x000fe20008410000 */
[----:B------:R-:W-:Y:S01]  /*65f0*/  FMUL.FTZ R132, R137, UR5 ;  /* 0x0000000589847c20 */ /* 0x000fe20008410000 */
[----:B------:R-:W-:Y:S01]  /*6600*/  FMUL.FTZ R121, R130, UR5 ;  /* 0x0000000582797c20 */ /* 0x000fe20008410000 */
[----:B------:R-:W-:Y:S01]  /*6610*/  FMUL.FTZ R128, R133, UR5 ;  /* 0x0000000585807c20 */ /* 0x000fe20008410000 */
[----:B------:R-:W-:Y:S01]  /*6620*/  VIADD R161, R192, UR4 ;  /* 0x00000004c0a17c36 */ /* 0x000fe20008000000 */
[----:B------:R-:W-:Y:S01]  /*6630*/  @UP1 ULDC UR4, c[0x0][0x44c] ;  /* 0x0001130000041ab9 */ /* 0x000fe20000000800 */
[----:B------:R-:W-:Y:S01]  /*6640*/  FMUL.FTZ R126, R135, UR5 ;  /* 0x00000005877e7c20 */ /* 0x000fe20008410000 */
[----:B------:R-:W-:Y:S01]  /*6650*/  FMUL.FTZ R131, R136, UR5 ;  /* 0x0000000588837c20 */ /* 0x000fe20008410000 */
[----:B------:R-:W-:Y:S01]  /*6660*/  FMUL.FTZ R129, R138, UR5 ;  /* 0x000000058a817c20 */ /* 0x000fe20008410000 */
[----:B01----:R-:W-:Y:S01]  /*6670*/  @P1 IMAD.HI.U32 R8, R161, UR4, RZ ;  /* 0x00000004a1081c27 */ /* 0x003fe2000f8e00ff */
[----:B------:R-:W-:-:S03]  /*6680*/  @UP1 ULDC UR4, c[0x0][0x450] ;  /* 0x0001140000041ab9 */ /* 0x000fc60000000800 */
[----:B------:R-:W-:Y:S01]  /*6690*/  FMUL.FTZ R137, R146, UR5 ;  /* 0x0000000592897c20 */ /* 0x000fe20008410000 */
[----:B------:R-:W-:Y:S01]  /*66a0*/  UISETP.NE.AND UP0, UPT, UR61, URZ, UPT ;  /* 0x0000003f3d00728c */ /* 0x000fe2000bf05270 */
        /* <DEDUP_REMOVED lines=24> */
[----:B------:R-:W-:-:S02]  /*6830*/  IMAD R164, R10, -0x60, RZ ;  /* 0xffffffa00aa47824 */ /* 0x000fc400078e02ff */
[----:B------:R-:W-:Y:S01]  /*6840*/  FMUL.FTZ R158, R167, UR5 ;  /* 0x00000005a79e7c20 */ /* 0x000fe20008410000 */
[----:B------:R-:W-:Y:S01]  /*6850*/  UIADD3 UR6, UR6, 0x30840, URZ ;  /* 0x0003084006067890 */ /* 0x000fe2000fffe03f */
[----:B------:R-:W-:Y:S01]  /*6860*/  PLOP3.LUT P1, PT, PT, PT, UP0, 0x40, 0x0 ;  /* 0x000000000000781c */ /* 0x000fe20003f2e808 */
[----:B------:R-:W1:Y:S01]  /*6870*/  MUFU.TANH R13, R13 ;  /* 0x0000000d000d7308 */ /* 0x000e620000002400 */
[----:B------:R-:W-:Y:S01]  /*6880*/  IADD3 R8, -R19, 0x1, R164 ;  /* 0x0000000113087810 */ /* 0x000fe20007ffe1a4 */
[----:B----4-:R-:W-:Y:S01]  /*6890*/  UPRMT UR6, UR10, 0x654, UR6 ;  /* 0x000006540a067896 */ /* 0x010fe20008000006 */
[----:B------:R-:W-:Y:S01]  /*68a0*/  IMAD.IADD R159, R164, 0x1, -R19 ;  /* 0x00000001a49f7824 */ /* 0x000fe200078e0a13 */
[----:B------:R-:W-:Y:S01]  /*68b0*/  UMOV UR11, UR54 ;  /* 0x00000036000b7c82 */ /* 0x000fe20008000000 */
[----:B------:R-:W-:Y:S01]  /*68c0*/  IADD3 R8, -R18, R8, R17 ;  /* 0x0000000812087210 */ /* 0x000fe20007ffe111 */
[----:B------:R-:W-:Y:S02]  /*68d0*/  ULOP3.LUT UR4, URZ, UR11, URZ, 0x33, !UPT ;  /* 0x0000000b3f047292 */ /* 0x000fe4000f8e333f */
[----:B------:R-:W2:Y:S02]  /*68e0*/  MUFU.TANH R14, R14 ;  /* 0x0000000e000e7308 */ /* 0x000ea40000002400 */
[C---:B------:R-:W-:Y:S01]  /*68f0*/  VIADD R167, R8.reuse, UR55 ;  /* 0x0000003708a77c36 */ /* 0x040fe20008000000 */
[----:B------:R-:W-:Y:S01]  /*6900*/  SYNCS.ARRIVE.TRANS64.RED.A1T0 RZ, [UR6], RZ ;  /* 0x000000ffffff79a7 */ /* 0x000fe20008100406 */
[----:B------:R-:W-:-:S02]  /*6910*/  VIADD R166, R8, UR4 ;  /* 0x0000000408a67c36 */ /* 0x000fc40008000000 */
[--C-:B0-----:R-:W-:Y:S02]  /*6920*/  IMAD.IADD R165, R167, 0x1, R168.reuse ;  /* 0x00000001a7a57824 */ /* 0x101fe400078e02a8 */
        /* <DEDUP_REMOVED lines=46> */
[----:B------:R-:W0:Y:S01]  /*6c10*/  MUFU.TANH R158, R158 ;  /* 0x0000009e009e7308 */ /* 0x000e220000002400 */
[----:B-1234-:R-:W-:Y:S05]  /*6c20*/  @P1 BRA `(.L_x_1251) ;  /* 0x0000000000541947 */ /* 0x01efea0003800000 */
[----:B------:R-:W-:Y:S01]  /*6c30*/  IADD3 R168, -R18, R17, R168 ;  /* 0x0000001112a87210 */ /* 0x000fe20007ffe1a8 */
[----:B------:R-:W-:Y:S03]  /*6c40*/  BSSY B0, `(.L_x_1252) ;  /* 0x0000010000007945 */ /* 0x000fe60003800000 */
[----:B------:R-:W-:-:S13]  /*6c50*/  ISETP.GT.AND P1, PT, R168, -0x1, PT ;  /* 0xffffffffa800780c */ /* 0x000fda0003f24270 */
[----:B------:R-:W-:Y:S05]  /*6c60*/  @P1 BRA `(.L_x_1253) ;  /* 0x0000000000201947 */ /* 0x000fea0003800000 */
[----:B------:R-:W-:Y:S01]  /*6c70*/  IMAD.U32 R170, RZ, RZ, UR50 ;  /* 0x00000032ffaa7e24 */ /* 0x000fe2000f8e00ff */
[----:B------:R-:W-:-:S04]  /*6c80*/  LOP3.LUT R169, RZ, R168, RZ, 0x33, !PT ;  /* 0x000000a8ffa97212 */ /* 0x000fc800078e33ff */
[----:B------:R-:W-:-:S13]  /*6c90*/  ISETP.NE.AND P1, PT, R170, 0x1, PT ;  /* 0x00000001aa00780c */ /* 0x000fda0003f25270 */
[----:B------:R-:W1:Y:S02]  /*6ca0*/  @P1 LDC.64 R8, c[0x0][0x9e8] ;  /* 0x00027a00ff081b82 */ /* 0x000e640000000a00 */
[----:B-1----:R-:W-:-:S05]  /*6cb0*/  @P1 IMAD.HI.U32 R8, R169, R8, RZ ;  /* 0x00000008a9081227 */ /* 0x002fca00078e00ff */
[----:B------:R-:W-:-:S04]  /*6cc0*/  @P1 SHF.R.U32.HI R169, RZ, R9, R8 ;  /* 0x00000009ffa91219 */ /* 0x000fc80000011608 */
[----:B------:R-:W-:Y:S01]  /*6cd0*/  LOP3.LUT R168, RZ, R169, RZ, 0x33, !PT ;  /* 0x000000a9ffa87212 */ /* 0x000fe200078e33ff */
[----:B------:R-:W-:Y:S06]  /*6ce0*/  BRA `(.L_x_1254) ;  /* 0x0000000000147947 */ /* 0x000fec0003800000 */
.L_x_1253:
[----:B------:R-:W-:-:S05]  /*6cf0*/  IMAD.U32 R170, RZ, RZ, UR50 ;  /* 0x00000032ffaa7e24 */ /* 0x000fca000f8e00ff */
[----:B------:R-:W-:-:S13]  /*6d00*/  ISETP.NE.AND P1, PT, R170, 0x1, PT ;  /* 0x00000001aa00780c */ /* 0x000fda0003f25270 */
[----:B------:R-:W1:Y:S02]  /*6d10*/  @P1 LDC.64 R8, c[0x0][0x9e8] ;  /* 0x00027a00ff081b82 */ /* 0x000e640000000a00 */
[----:B-1----:R-:W-:-:S05]  /*6d20*/  @P1 IMAD.HI.U32 R8, R168, R8, RZ ;  /* 0x00000008a8081227 */ /* 0x002fca00078e00ff */
[----:B------:R-:W-:-:S07]  /*6d30*/  @P1 SHF.R.U32.HI R168, RZ, R9, R8 ;  /* 0x00000009ffa81219 */ /* 0x000fce0000011608 */
.L_x_1254:
[----:B------:R-:W-:Y:S05]  /*6d40*/  BSYNC B0 ;  /* 0x0000000000007941 */ /* 0x000fea0003800000 */
.L_x_1252:
[----:B------:R-:W-:-:S05]  /*6d50*/  IMAD R168, R168, R170, R159 ;  /* 0x000000aaa8a87224 */ /* 0x000fca00078e029f */
[----:B------:R-:W-:Y:S02]  /*6d60*/  VIADDMNMX R165, R168, R170, R165, PT ;  /* 0x000000aaa8a57246 */ /* 0x000fe400038001a5 */
[----:B------:R-:W-:-:S07]  /*6d70*/  VIMNMX R163, R163, R168, !PT ;  /* 0x000000a8a3a37248 */ /* 0x000fce0007fe0100 */
.L_x_1251:
[C---:B------:R-:W-:Y:S01]  /*6d80*/  ISETP.GE.AND P6, PT, R164.reuse, 0xa, PT ;  /* 0x0000000aa400780c */ /* 0x040fe20003fc6270 */
[----:B------:R-:W-:Y:S01]  /*6d90*/  UISETP.NE.AND UP0, UPT, UR61, URZ, UPT ;  /* 0x0000003f3d00728c */ /* 0x000fe2000bf05270 */
        /* <DEDUP_REMOVED lines=33> */
[----:B------:R-:W-:-:S04]  /*6fb0*/  ISETP.GT.AND P3, PT, R163, 0x19, !P4 ;  /* 0x00000019a300780c */ /* 0x000fc80006764270 */
[----:B------:R-:W-:Y:S02]  /*6fc0*/  ISETP.LT.OR P3, PT, R165, 0x1a, P3 ;  /* 0x0000001aa500780c */ /* 0x000fe40001f61670 */
        /* <DEDUP_REMOVED lines=103> */
[----:B------:R-:W-:Y:S01]  /*7640*/  IADD3 R13, -R18, R17, R13 ;  /* 0x00000011120d7210 */ /* 0x000fe20007ffe10d */
[----:B------:R-:W-:Y:S03]  /*7650*/  BSSY B0, `(.L_x_1256) ;  /* 0x0000010000007945 */ /* 0x000fe60003800000 */
[----:B------:R-:W-:-:S13]  /*7660*/  ISETP.GT.AND P6, PT, R13, -0x1, PT ;  /* 0xffffffff0d00780c */ /* 0x000fda0003fc4270 */
[----:B------:R-:W-:Y:S05]  /*7670*/  @P6 BRA `(.L_x_1257) ;  /* 0x0000000000206947 */ /* 0x000fea0003800000 */
[----:B------:R-:W-:Y:S01]  /*7680*/  IMAD.U32 R164, RZ, RZ, UR50 ;  /* 0x00000032ffa47e24 */ /* 0x000fe2000f8e00ff */
[----:B------:R-:W-:-:S04]  /*7690*/  LOP3.LUT R13, RZ, R13, RZ, 0x33, !PT ;  /* 0x0000000dff0d7212 */ /* 0x000fc800078e33ff */
[----:B------:R-:W-:-:S13]  /*76a0*/  ISETP.NE.AND P6, PT, R164, 0x1, PT ;  /* 0x00000001a400780c */ /* 0x000fda0003fc5270 */
[----:B------:R-:W0:Y:S02]  /*76b0*/  @P6 LDC.64 R8, c[0x0][0x9e8] ;  /* 0x00027a00ff086b82 */ /* 0x000e240000000a00 */
[----:B0-----:R-:W-:-:S05]  /*76c0*/  @P6 IMAD.HI.U32 R8, R13, R8, RZ ;  /* 0x000000080d086227 */ /* 0x001fca00078e00ff */
[----:B------:R-:W-:-:S04]  /*76d0*/  @P6 SHF.R.U32.HI R13, RZ, R9, R8 ;  /* 0x00000009ff0d6219 */ /* 0x000fc80000011608 */
[----:B------:R-:W-:Y:S01]  /*76e0*/  LOP3.LUT R13, RZ, R13, RZ, 0x33, !PT ;  /* 0x0000000dff0d7212 */ /* 0x000fe200078e33ff */
[----:B------:R-:W-:Y:S06]  /*76f0*/  BRA `(.L_x_1258) ;  /* 0x0000000000147947 */ /* 0x000fec0003800000 */
.L_x_1257:
[----:B------:R-:W-:-:S05]  /*7700*/  IMAD.U32 R164, RZ, RZ, UR50 ;  /* 0x00000032ffa47e24 */ /* 0x000fca000f8e00ff */
[----:B------:R-:W-:-:S13]  /*7710*/  ISETP.NE.AND P6, PT, R164, 0x1, PT ;  /* 0x00000001a400780c */ /* 0x000fda0003fc5270 */
[----:B------:R-:W0:Y:S02]  /*7720*/  @P6 LDC.64 R8, c[0x0][0x9e8] ;  /* 0x00027a00ff086b82 */ /* 0x000e240000000a00 */
[----:B0-----:R-:W-:-:S05]  /*7730*/  @P6 IMAD.HI.U32 R8, R13, R8, RZ ;  /* 0x000000080d086227 */ /* 0x001fca00078e00ff */
[----:B------:R-:W-:-:S07]  /*7740*/  @P6 SHF.R.U32.HI R13, RZ, R9, R8 ;  /* 0x00000009ff0d6219 */ /* 0x000fce0000011608 */
.L_x_1258:
[----:B------:R-:W-:Y:S05]  /*7750*/  BSYNC B0 ;  /* 0x0000000000007941 */ /* 0x000fea0003800000 */
.L_x_1256:
[----:B------:R-:W-:-:S05]  /*7760*/  IMAD R13, R13, R164, R159 ;  /* 0x000000a40d0d7224 */ /* 0x000fca00078e029f */
[----:B------:R-:W-:Y:S02]  /*7770*/  VIADDMNMX R167, R13, R164, R167, PT ;  /* 0x000000a40da77246 */ /* 0x000fe400038001a7 */
[----:B------:R-:W-:-:S07]  /*7780*/  VIMNMX R166, R166, R13, !PT ;  /* 0x0000000da6a67248 */ /* 0x000fce0007fe0100 */
.L_x_1255:
[----:B------:R-:W-:Y:S01]  /*7790*/  ISETP.GT.AND P1, PT, R166, 0x1, !P1 ;  /* 0x00000001a600780c */ /* 0x000fe20004f24270 */
[----:B------:R-:W-:Y:S01]  /*77a0*/  UMOV UR10, UR51 ;  /* 0x00000033000a7c82 */ /* 0x000fe20008000000 */
[----:B------:R-:W-:Y:S02]  /*77b0*/  FMNMX.FTZ R9, R168, R11, !PT ;  /* 0x0000000ba8097209 */ /* 0x000fe40007810000 */
[----:B------:R-:W-:Y:S02]  /*77c0*/  ISETP.LT.OR P1, PT, R167, 0x2, P1 ;  /* 0x00000002a700780c */ /* 0x000fe40000f21670 */
[----:B------:R-:W-:Y:S02]  /*77d0*/  LOP3.LUT P6, RZ, R16, 0x20000, RZ, 0xc0, !PT ;  /* 0x0002000010ff7812 */ /* 0x000fe400078cc0ff */
[----:B------:R-:W-:Y:S02]  /*77e0*/  FSEL R2, R2, -INF , !P1 ;  /* 0xff80000002027808 */ /* 0x000fe40004800000 */
[----:B------:R-:W-:-:S02]  /*77f0*/  LOP3.LUT P1, RZ, R16, 0x4, RZ, 0xc0, !PT ;  /* 0x0000000410ff7812 */ /* 0x000fc4000782c0ff */
[C---:B------:R-:W-:Y:S02]  /*7800*/  ISETP.GT.AND P2, PT, R166.reuse, 0x8, !P2 ;  /* 0x00000008a600780c */ /* 0x040fe40005744270 */
[----:B------:R-:W-:Y:S02]  /*7810*/  ISETP.GT.AND P1, PT, R166, 0x9, !P1 ;  /* 0x00000009a600780c */ /* 0x000fe40004f24270 */
[----:B------:R-:W-:Y:S02]  /*7820*/  FMNMX.FTZ R8, R14, R9, !PT ;  /* 0x000000090e087209 */ /* 0x000fe40007810000 */
[C---:B------:R-:W-:Y:S02]  /*7830*/  ISETP.LT.OR P1, PT, R167.reuse, 0xa, P1 ;  /* 0x0000000aa700780c */ /* 0x040fe40000f21670 */
[----:B------:R-:W-:Y:S02]  /*7840*/  ISETP.LT.OR P2, PT, R167, 0x9, P2 ;  /* 0x00000009a700780c */ /* 0x000fe40001741670 */
[----:B------:R-:W-:-:S02]  /*7850*/  FSEL R20, R20, -INF , !P1 ;  /* 0xff80000014147808 */ /* 0x000fc40004800000 */
[----:B------:R-:W-:Y:S02]  /*7860*/  LOP3.LUT P1, RZ, R16, 0x8, RZ, 0xc0, !PT ;  /* 0x0000000810ff7812 */ /* 0x000fe4000782c0ff */
[----:B------:R-:W-:Y:S02]  /*7870*/  FMNMX.FTZ R9, R21, R8, !PT ;  /* 0x0000000815097209 */ /* 0x000fe40007810000 */
[----:B------:R-:W-:Y:S02]  /*7880*/  ISETP.GT.AND P1, PT, R166, 0x10, !P1 ;  /* 0x00000010a600780c */ /* 0x000fe40004f24270 */
[----:B------:R-:W-:Y:S02]  /*7890*/  FSEL R15, R15, -INF , !P2 ;  /* 0xff8000000f0f7808 */ /* 0x000fe40005000000 */
[----:B------:R-:W-:Y:S02]  /*78a0*/  ISETP.LT.OR P1, PT, R167, 0x11, P1 ;  /* 0x00000011a700780c */ /* 0x000fe40000f21670 */
[----:B------:R-:W-:-:S02]  /*78b0*/  LOP3.LUT P2, RZ, R16, 0x10000, RZ, 0xc0, !PT ;  /* 0x0001000010ff7812 */ /* 0x000fc4000784c0ff */
        /* <DEDUP_REMOVED lines=51> */
[C---:B------:R-:W-:Y:S01]  /*7bf0*/  LOP3.LUT P6, RZ, R16.reuse, 0x80, RZ, 0xc0, !PT ;  /* 0x0000008010ff7812 */ /* 0x040fe200078cc0ff */
[----:B------:R-:W0:Y:S01]  /*7c00*/  SHFL.BFLY PT, R8, R9, 0x2, 0x1f ;  /* 0x0c401f0009087f89 */ /* 0x000e2200000e0000 */
[----:B------:R-:W-:Y:S02]  /*7c10*/  FSEL R137, R137, -INF , !P1 ;  /* 0xff80000089897808 */ /* 0x000fe40004800000 */
[----:B------:R-:W-:-:S02]  /*7c20*/  LOP3.LUT P1, RZ, R16, 0x800, RZ, 0xc0, !PT ;  /* 0x0000080010ff7812 */ /* 0x000fc4000782c0ff */
[----:B------:R-:W-:Y:S02]  /*7c30*/  LOP3.LUT P2, RZ, R16, 0x40, RZ, 0xc0, !PT ;  /* 0x0000004010ff7812 */ /* 0x000fe4000784c0ff */
[C---:B------:R-:W-:Y:S02]  /*7c40*/  ISETP.GT.AND P1, PT, R166.reuse, 0x31, !P1 ;  /* 0x00000031a600780c */ /* 0x040fe40004f24270 */
[C---:B------:R-:W-:Y:S02]  /*7c50*/  ISETP.GT.AND P3, PT, R166.reuse, 0x50, !P3 ;  /* 0x00000050a600780c */ /* 0x040fe40005f64270 */
[----:B------:R-:W-:Y:S02]  /*7c60*/  ISETP.LT.OR P1, PT, R167, 0x32, P1 ;  /* 0x00000032a700780c */ /* 0x000fe40000f21670 */
[----:B------:R-:W-:Y:S02]  /*7c70*/  ISETP.GT.AND P4, PT, R166, 0x51, !P4 ;  /* 0x00000051a600780c */ /* 0x000fe40006784270 */
[----:B------:R-:W-:-:S02]  /*7c80*/  FSEL R138, R138, -INF , !P1 ;  /* 0xff8000008a8a7808 */ /* 0x000fc40004800000 */
[----:B------:R-:W-:Y:S02]  /*7c90*/  LOP3.LUT P1, RZ, R16, 0x400, RZ, 0xc0, !PT ;  /* 0x0000040010ff7812 */ /* 0x000fe4000782c0ff */
[C---:B------:R-:W-:Y:S02]  /*7ca0*/  ISETP.LT.OR P3, PT, R167.reuse, 0x51, P3 ;  /* 0x00000051a700780c */ /* 0x040fe40001f61670 */
[C---:B------:R-:W-:Y:S02]  /*7cb0*/  ISETP.GT.AND P1, PT, R166.reuse, 0x38, !P1 ;  /* 0x00000038a600780c */ /* 0x040fe40004f24270 */
[----:B------:R-:W-:Y:S02]  /*7cc0*/  ISETP.GT.AND P5, PT, R166, 0x58, !P5 ;  /* 0x00000058a600780c */ /* 0x000fe40006fa4270 */
[----:B------:R-:W-:Y:S02]  /*7cd0*/  ISETP.LT.OR P1, PT, R167, 0x39, P1 ;  /* 0x00000039a700780c */ /* 0x000fe40000f21670 */
[----:B0-----:R-:W-:-:S02]  /*7ce0*/  FMNMX.FTZ R161, R9, R8, !PT ;  /* 0x0000000809a17209 */ /* 0x001fc40007810000 */
[----:B------:R-:W-:Y:S02]  /*7cf0*/  FSEL R141, R141, -INF , !P1 ;  /* 0xff8000008d8d7808 */ /* 0x000fe40004800000 */
[----:B------:R-:W-:Y:S01]  /*7d00*/  LOP3.LUT P1, RZ, R16, 0x200, RZ, 0xc0, !PT ;  /* 0x0000020010ff7812 */ /* 0x000fe2000782c0ff */
[----:B------:R-:W0:Y:S01]  /*7d10*/  SHFL.BFLY PT, R8, R161, 0x1, 0x1f ;  /* 0x0c201f00a1087f89 */ /* 0x000e2200000e0000 */
[C---:B------:R-:W-:Y:S02]  /*7d20*/  ISETP.LT.OR P4, PT, R167.reuse, 0x52, P4 ;  /* 0x00000052a700780c */ /* 0x040fe40002781670 */
[----:B------:R-:W-:Y:S02]  /*7d30*/  ISETP.GT.AND P1, PT, R166, 0x39, !P1 ;  /* 0x00000039a600780c */ /* 0x000fe40004f24270 */
[----:B------:R-:W-:Y:S02]  /*7d40*/  FSEL R152, R152, -INF , !P3 ;  /* 0xff80000098987808 */ /* 0x000fe40005800000 */
[----:B------:R-:W-:-:S02]  /*7d50*/  ISETP.LT.OR P1, PT, R167, 0x3a, P1 ;  /* 0x0000003aa700780c */ /* 0x000fc40000f21670 */
[----:B------:R-:W-:Y:S02]  /*7d60*/  ISETP.LT.OR P5, PT, R167, 0x59, P5 ;  /* 0x00000059a700780c */ /* 0x000fe40002fa1670 */
[----:B------:R-:W-:Y:S02]  /*7d70*/  FSEL R142, R142, -INF , !P1 ;  /* 0xff8000008e8e7808 */ /* 0x000fe40004800000 */
[----:B------:R-:W-:Y:S02]  /*7d80*/  LOP3.LUT P1, RZ, R16, 0x100, RZ, 0xc0, !PT ;  /* 0x0000010010ff7812 */ /* 0x000fe4000782c0ff */
[----:B------:R-:W-:Y:S02]  /*7d90*/  FSEL R154, R154, -INF , !P4 ;  /* 0xff8000009a9a7808 */ /* 0x000fe40006000000 */
[----:B------:R-:W-:Y:S02]  /*7da0*/  ISETP.GT.AND P1, PT, R166, 0x40, !P1 ;  /* 0x00000040a600780c */ /* 0x000fe40004f24270 */
[----:B------:R-:W-:-:S02]  /*7db0*/  FSEL R156, R156, -INF , !P5 ;  /* 0xff8000009c9c7808 */ /* 0x000fc40006800000 */
[----:B------:R-:W-:Y:S02]  /*7dc0*/  ISETP.LT.OR P1, PT, R167, 0x41, P1 ;  /* 0x00000041a700780c */ /* 0x000fe40000f21670 */
[----:B0-----:R-:W-:Y:S02]  /*7dd0*/  FMNMX.FTZ R8, R161, R8, !PT ;  /* 0x00000008a1087209 */ /* 0x001fe40007810000 */
[----:B------:R-:W-:Y:S02]  /*7de0*/  FSEL R145, R145, -INF , !P1 ;  /* 0xff80000091917808 */ /* 0x000fe40004800000 */
[----:B------:R-:W-:Y:S02]  /*7df0*/  ISETP.GT.AND P1, PT, R166, 0x41, !P6 ;  /* 0x00000041a600780c */ /* 0x000fe40007724270 */
[----:B------:R-:W-:Y:S02]  /*7e00*/  LOP3.LUT P6, RZ, R16, 0x2, RZ, 0xc0, !PT ;  /* 0x0000000210ff7812 */ /* 0x000fe400078cc0ff */
[----:B------:R-:W-:-:S04]  /*7e10*/  ISETP.LT.OR P1, PT, R167, 0x42, P1 ;  /* 0x00000042a700780c */ /* 0x000fc80000f21670 */
[----:B------:R-:W-:Y:S02]  /*7e20*/  FSEL R146, R146, -INF , !P1 ;  /* 0xff80000092927808 */ /* 0x000fe40004800000 */
[----:B------:R-:W-:Y:S02]  /*7e30*/  ISETP.GT.AND P1, PT, R166, 0x48, !P2 ;  /* 0x00000048a600780c */ /* 0x000fe40005724270 */
[----:B------:R-:W-:Y:S02]  /*7e40*/  LOP3.LUT P2, RZ, R16, 0x20, RZ, 0xc0, !PT ;  /* 0x0000002010ff7812 */ /* 0x000fe4000784c0ff */
[----:B------:R-:W-:Y:S02]  /*7e50*/  ISETP.LT.OR P1, PT, R167, 0x49, P1 ;  /* 0x00000049a700780c */ /* 0x000fe40000f21670 */
[----:B------:R-:W-:Y:S02]  /*7e60*/  ISETP.GT.AND P2, PT, R166, 0x49, !P2 ;  /* 0x00000049a600780c */ /* 0x000fe40005744270 */
[----:B------:R-:W-:-:S02]  /*7e70*/  FSEL R150, R150, -INF , !P1 ;  /* 0xff80000096967808 */ /* 0x000fc40004800000 */
[----:B------:R-:W-:Y:S02]  /*7e80*/  ISETP.GT.AND P1, PT, R166, RZ, !P6 ;  /* 0x000000ffa600720c */ /* 0x000fe40007724270 */
[C---:B------:R-:W-:Y:S02]  /*7e90*/  ISETP.LT.OR P2, PT, R167.reuse, 0x4a, P2 ;  /* 0x0000004aa700780c */ /* 0x040fe40001741670 */
[----:B------:R-:W-:Y:S02]  /*7ea0*/  ISETP.LT.OR P1, PT, R167, 0x1, P1 ;  /* 0x00000001a700780c */ /* 0x000fe40000f21670 */
[----:B------:R-:W-:Y:S02]  /*7eb0*/  LOP3.LUT P6, RZ, R16, 0x1, RZ, 0xc0, !PT ;  /* 0x0000000110ff7812 */ /* 0x000fe400078cc0ff */
[----:B------:R-:W-:Y:S01]  /*7ec0*/  FSEL R159, R0, -INF , !P1 ;  /* 0xff800000009f7808 */ /* 0x000fe20004800000 */
[C---:B------:R-:W-:Y:S01]  /*7ed0*/  FMUL.FTZ R0, R8.reuse, UR10 ;  /* 0x0000000a08007c20 */ /* 0x040fe20008410000 */
[----:B------:R-:W-:-:S02]  /*7ee0*/  FSETP.NEU.FTZ.AND P1, PT, R8, -INF , PT ;  /* 0xff8000000800780b */ /* 0x000fc40003f3d000 */
[----:B------:R-:W-:Y:S02]  /*7ef0*/  FMNMX.FTZ R9, R159, R12, !PT ;  /* 0x0000000c9f097209 */ /* 0x000fe40007810000 */
[----:B------:R-:W-:Y:S02]  /*7f00*/  FSEL R0, R0, RZ, P1 ;  /* 0x000000ff00007208 */ /* 0x000fe40000800000 */
[----:B------:R-:W-:-:S03]  /*7f10*/  ISETP.GT.AND P6, PT, R166, 0x59, !P6 ;  /* 0x00000059a600780c */ /* 0x000fc600077c4270 */
[--C-:B------:R-:W-:Y:S01]  /*7f20*/  FFMA.FTZ R188, R14, UR10, -R0.reuse ;  /* 0x0000000a0ebc7c23 */ /* 0x100fe20008010800 */
[----:B------:R-:W-:Y:S01]  /*7f30*/  FMNMX.FTZ R14, R2, R9, !PT ;  /* 0x00000009020e7209 */ /* 0x000fe20007810000 */
[--C-:B------:R-:W-:Y:S01]  /*7f40*/  FFMA.FTZ R161, R120, UR10, -R0.reuse ;  /* 0x0000000a78a17c23 */ /* 0x100fe20008010800 */
[----:B------:R-:W-:Y:S01]  /*7f50*/  ISETP.LT.OR P6, PT, R167, 0x5a, P6 ;  /* 0x0000005aa700780c */ /* 0x000fe200037c1670 */
[--C-:B------:R-:W-:Y:S01]  /*7f60*/  FFMA.FTZ R184, R123, UR10, -R0.reuse ;  /* 0x0000000a7bb87c23 */ /* 0x100fe20008010800 */
[----:B------:R-:W-:Y:S01]  /*7f70*/  FMNMX.FTZ R9, R15, R14, !PT ;  /* 0x0000000e0f097209 */ /* 0x000fe20007810000 */
[--C-:B------:R-:W-:Y:S01]  /*7f80*/  FFMA.FTZ R123, R124, UR10, -R0.reuse ;  /* 0x0000000a7c7b7c23 */ /* 0x100fe20008010800 */
[----:B------:R-:W-:Y:S01]  /*7f90*/  FSEL R158, R158, -INF , !P6 ;  /* 0xff8000009e9e7808 */ /* 0x000fe20007000000 */
[--C-:B------:R-:W-:Y:S01]  /*7fa0*/  FFMA.FTZ R172, R147, UR10, -R0.reuse ;  /* 0x0000000a93ac7c23 */ /* 0x100fe20008010800 */
[----:B------:R-:W-:Y:S01]  /*7fb0*/  FMNMX.FTZ R14, R20, R9, !PT ;  /* 0x00000009140e7209 */ /* 0x000fe20007810000 */
[--C-:B------:R-:W-:Y:S01]  /*7fc0*/  FFMA.FTZ R13, R168, UR10, -R0.reuse ;  /* 0x0000000aa80d7c23 */ /* 0x100fe20008010800 */
[----:B------:R-:W-:Y:S01]  /*7fd0*/  FSEL R124, R8, RZ, P1 ;  /* 0x000000ff087c7208 */ /* 0x000fe20000800000 */
[--C-:B------:R-:W-:Y:S01]  /*7fe0*/  FFMA.FTZ R190, R21, UR10, -R0.reuse ;  /* 0x0000000a15be7c23 */ /* 0x100fe20008010800 */
[----:B------:R-:W-:Y:S01]  /*7ff0*/  FMNMX.FTZ R9, R121, R14, !PT ;  /* 0x0000000e79097209 */ /* 0x000fe20007810000 */
[--C-:B------:R-:W-:Y:S01]  /*8000*/  FFMA.FTZ R186, R127, UR10, -R0.reuse ;  /* 0x0000000a7fba7c23 */ /* 0x100fe20008010800 */
[--C-:B------:R-:W-:Y:S01]  /*8010*/  FFMA.FTZ R180, R131, UR10, -R0.reuse ;  /* 0x0000000a83b47c23 */ /* 0x100fe20008010800 */
[----:B------:R-:W-:Y:S01]  /*8020*/  FADD.FTZ R124, -R124, R11 ;  /* 0x0000000b7c7c7221 */ /* 0x000fe20000010100 */
[----:B------:R-:W-:Y:S01]  /*8030*/  FMNMX.FTZ R14, R122, R9, !PT ;  /* 0x000000097a0e7209 */ /* 0x000fe20007810000 */
[--C-:B------:R-:W-:Y:S01]  /*8040*/  FFMA.FTZ R182, R135, UR10, -R0.reuse ;  /* 0x0000000a87b67c23 */ /* 0x100fe20008010800 */
[--C-:B------:R-:W-:Y:S01]  /*8050*/  FFMA.FTZ R176, R139, UR10, -R0.reuse ;  /* 0x0000000a8bb07c23 */ /* 0x100fe20008010800 */
[--C-:B------:R-:W-:Y:S01]  /*8060*/  FFMA.FTZ R178, R143, UR10, -R0.reuse ;  /* 0x0000000a8fb27c23 */ /* 0x100fe20008010800 */
        /* <DEDUP_REMOVED lines=14> */
[----:B------:R-:W-:Y:S01]  /*8150*/  FFMA.FTZ R162, R162, UR10, -R0 ;  /* 0x0000000aa2a27c23 */ /* 0x000fe20008010800 */
        /* <DEDUP_REMOVED lines=9> */
[----:B------:R-:W-:Y:S01]  /*81f0*/  MUFU.EX2 R161, R161 ;  /* 0x000000a100a17308 */ /* 0x000fe20000000800 */
[----:B------:R-:W-:Y:S02]  /*8200*/  FMNMX.FTZ R9, R145, R14, !PT ;  /* 0x0000000e91097209 */ /* 0x000fe40007810000 */
[----:B------:R-:W-:Y:S01]  /*8210*/  FSEL R14, R149, -INF , !P2 ;  /* 0xff800000950e7808 */ /* 0x000fe20005000000 */
[----:B------:R-:W-:Y:S01]  /*8220*/  FFMA.FTZ R149, R140, UR10, -R0 ;  /* 0x0000000a8c957c23 */ /* 0x000fe20008010800 */
[----:B------:R-:W-:Y:S01]  /*8230*/  FMNMX.FTZ R9, R146, R9, !PT ;  /* 0x0000000992097209 */ /* 0x000fe20007810000 */
[----:B------:R-:W-:Y:S02]  /*8240*/  FMUL.FTZ R0, R124, UR10 ;  /* 0x0000000a7c007c20 */ /* 0x000fe40008410000 */
[----:B------:R-:W-:Y:S01]  /*8250*/  MUFU.EX2 R184, R184 ;  /* 0x000000b800b87308 */ /* 0x000fe20000000800 */
[----:B------:R-:W-:-:S04]  /*8260*/  FMNMX.FTZ R9, R150, R9, !PT ;  /* 0x0000000996097209 */ /* 0x000fc80007810000 */
[----:B------:R-:W-:-:S03]  /*8270*/  FMNMX.FTZ R9, R14, R9, !PT ;  /* 0x000000090e097209 */ /* 0x000fc60007810000 */
[----:B------:R-:W0:Y:S01]  /*8280*/  MUFU.EX2 R0, R0 ;  /* 0x0000000000007308 */ /* 0x000e220000000800 */
[----:B------:R-:W-:-:S04]  /*8290*/  FMNMX.FTZ R9, R152, R9, !PT ;  /* 0x0000000998097209 */ /* 0x000fc80007810000 */
[----:B------:R-:W-:-:S03]  /*82a0*/  FMNMX.FTZ R9, R154, R9, !PT ;  /* 0x000000099a097209 */ /* 0x000fc60007810000 */
[----:B------:R-:W-:Y:S01]  /*82b0*/  MUFU.EX2 R123, R123 ;  /* 0x0000007b007b7308 */ /* 0x000fe20000000800 */
[----:B------:R-:W-:-:S04]  /*82c0*/  FMNMX.FTZ R9, R156, R9, !PT ;  /* 0x000000099c097209 */ /* 0x000fc80007810000 */
[----:B------:R-:W-:-:S03]  /*82d0*/  FMNMX.FTZ R9, R158, R9, !PT ;  /* 0x000000099e097209 */ /* 0x000fc60007810000 */
[----:B------:R-:W-:Y:S02]  /*82e0*/  MUFU.EX2 R186, R186 ;  /* 0x000000ba00ba7308 */ /* 0x000fe40000000800 */
[----:B------:R-:W1:Y:S06]  /*82f0*/  SHFL.BFLY PT, R120, R9, 0x2, 0x1f ;  /* 0x0c401f0009787f89 */ /* 0x000e6c00000e0000 */
[----:B------:R-:W-:Y:S08]  /*8300*/  MUFU.EX2 R21, R21 ;  /* 0x0000001500157308 */ /* 0x000ff00000000800 */
[----:B------:R-:W-:Y:S08]  /*8310*/  MUFU.EX2 R180, R180 ;  /* 0x000000b400b47308 */ /* 0x000ff00000000800 */
[----:B------:R-:W-:Y:S01]  /*8320*/  MUFU.EX2 R127, R127 ;  /* 0x0000007f007f7308 */ /* 0x000fe20000000800 */
[----:B-1----:R-:W-:-:S05]  /*8330*/  FMNMX.FTZ R120, R9, R120, !PT ;  /* 0x0000007809787209 */ /* 0x002fca0007810000 */
[----:B------:R-:W1:Y:S02]  /*8340*/  SHFL.BFLY PT, R9, R120, 0x1, 0x1f ;  /* 0x0c201f0078097f89 */ /* 0x000e6400000e0000 */
[----:B------:R-:W-:Y:S08]  /*8350*/  MUFU.EX2 R182, R182 ;  /* 0x000000b600b67308 */ /* 0x000ff00000000800 */
[----:B------:R-:W-:Y:S08]  /*8360*/  MUFU.EX2 R163, R163 ;  /* 0x000000a300a37308 */ /* 0x000ff00000000800 */
[----:B------:R-:W-:Y:S01]  /*8370*/  MUFU.EX2 R176, R176 ;  /* 0x000000b000b07308 */ /* 0x000fe20000000800 */
[----:B-1----:R-:W-:-:S07]  /*8380*/  FMNMX.FTZ R9, R120, R9, !PT ;  /* 0x0000000978097209 */ /* 0x002fce0007810000 */
[----:B------:R-:W-:Y:S01]  /*8390*/  MUFU.EX2 R149, R149 ;  /* 0x0000009500957308 */ /* 0x000fe20000000800 */
[C---:B------:R-:W-:Y:S01]  /*83a0*/  FSETP.NEU.FTZ.AND P1, PT, R9.reuse, -INF , PT ;  /* 0xff8000000900780b */ /* 0x040fe20003f3d000 */
[----:B------:R-:W-:-:S06]  /*83b0*/  FMUL.FTZ R147, R9, UR10 ;  /* 0x0000000a09937c20 */ /* 0x000fcc0008410000 */
[----:B------:R-:W-:Y:S01]  /*83c0*/  MUFU.EX2 R178, R178 ;  /* 0x000000b200b27308 */ /* 0x000fe20000000800 */
[----:B------:R-:W-:-:S05]  /*83d0*/  FSEL R147, R147, RZ, P1 ;  /* 0x000000ff93937208 */ /* 0x000fca0000800000 */
[--C-:B------:R-:W-:Y:S01]  /*83e0*/  FFMA.FTZ R191, R15, UR10, -R147.reuse ;  /* 0x0000000a0fbf7c23 */ /* 0x100fe20008010893 */
[----:B------:R-:W-:Y:S01]  /*83f0*/  FSEL R15, R9, RZ, P1 ;  /* 0x000000ff090f7208 */ /* 0x000fe20000800000 */
[--C-:B------:R-:W-:Y:S01]  /*8400*/  FFMA.FTZ R189, R159, UR10, -R147.reuse ;  /* 0x0000000a9fbd7c23 */ /* 0x100fe20008010893 */
[--C-:B------:R-:W-:Y:S01]  /*8410*/  FFMA.FTZ R128, R2, UR10, -R147.reuse ;  /* 0x0000000a02807c23 */ /* 0x100fe20008010893 */
[--C-:B------:R-:W-:Y:S01]  /*8420*/  FFMA.FTZ R124, R20, UR10, -R147.reuse ;  /* 0x0000000a147c7c23 */ /* 0x100fe20008010893 */
[--C-:B------:R-:W-:Y:S01]  /*8430*/  FFMA.FTZ R185, R121, UR10, -R147.reuse ;  /* 0x0000000a79b97c23 */ /* 0x100fe20008010893 */
[----:B------:R-:W-:Y:S01]  /*8440*/  FADD.FTZ R15, -R15, R12 ;  /* 0x0000000c0f0f7221 */ /* 0x000fe20000010100 */
[----:B------:R-:W-:Y:S01]  /*8450*/  MUFU.EX2 R191, R191 ;  /* 0x000000bf00bf7308 */ /* 0x000fe20000000800 */
[----:B------:R-:W-:Y:S01]  /*8460*/  FFMA.FTZ R122, R122, UR10, -R147 ;  /* 0x0000000a7a7a7c23 */ /* 0x000fe20008010893 */
[----:B0-----:R-:W-:Y:S01]  /*8470*/  FFMA.FTZ R121, R0, R6, R13 ;  /* 0x0000000600797223 */ /* 0x001fe2000001000d */
[----:B------:R-:W-:Y:S01]  /*8480*/  FMUL.FTZ R15, R15, UR10 ;  /* 0x0000000a0f0f7c20 */ /* 0x000fe20008410000 */
[--C-:B------:R-:W-:Y:S01]  /*8490*/  FFMA.FTZ R187, R125, UR10, -R147.reuse ;  /* 0x0000000a7dbb7c23 */ /* 0x100fe20008010893 */
[----:B------:R-:W-:Y:S01]  /*84a0*/  FFMA.FTZ R120, R126, UR10, -R147 ;  /* 0x0000000a7e787c23 */ /* 0x000fe20008010893 */
[----:B------:R-:W-:Y:S01]  /*84b0*/  FADD.FTZ R121, R188, R121 ;  /* 0x00000079bc797221 */ /* 0x000fe20000010000 */
[--C-:B------:R-:W-:Y:S01]  /*84c0*/  FFMA.FTZ R181, R129, UR10, -R147.reuse ;  /* 0x0000000a81b57c23 */ /* 0x100fe20008010893 */
[----:B------:R-:W-:Y:S01]  /*84d0*/  MUFU.EX2 R189, R189 ;  /* 0x000000bd00bd7308 */ /* 0x000fe20000000800 */
[----:B------:R-:W-:Y:S01]  /*84e0*/  FFMA.FTZ R20, R130, UR10, -R147 ;  /* 0x0000000a82147c23 */ /* 0x000fe20008010893 */
[----:B------:R-:W-:Y:S01]  /*84f0*/  FADD.FTZ R12, R190, R121 ;  /* 0x00000079be0c7221 */ /* 0x000fe20000010000 */
[--C-:B------:R-:W-:Y:S01]  /*8500*/  FFMA.FTZ R183, R133, UR10, -R147.reuse ;  /* 0x0000000a85b77c23 */ /* 0x100fe20008010893 */
[--C-:B------:R-:W-:Y:S01]  /*8510*/  FFMA.FTZ R134, R134, UR10, -R147.reuse ;  /* 0x0000000a86867c23 */ /* 0x100fe20008010893 */
[--C-:B------:R-:W-:Y:S01]  /*8520*/  FFMA.FTZ R177, R137, UR10, -R147.reuse ;  /* 0x0000000a89b17c23 */ /* 0x100fe20008010893 */
[--C-:B------:R-:W-:Y:S01]  /*8530*/  FFMA.FTZ R132, R138, UR10, -R147.reuse ;  /* 0x0000000a8a847c23 */ /* 0x100fe20008010893 */
[--C-:B------:R-:W-:Y:S01]  /*8540*/  FFMA.FTZ R179, R141, UR10, -R147.reuse ;  /* 0x0000000a8db37c23 */ /* 0x100fe20008010893 */
[----:B------:R0:W1:Y:S01]  /*8550*/  MUFU.EX2 R2, R15 ;  /* 0x0000000f00027308 */ /* 0x0000620000000800 */
[--C-:B------:R-:W-:Y:S01]  /*8560*/  FFMA.FTZ R130, R142, UR10, -R147.reuse ;  /* 0x0000000a8e827c23 */ /* 0x100fe20008010893 */
[--C-:B------:R-:W-:Y:S01]  /*8570*/  FFMA.FTZ R173, R145, UR10, -R147.reuse ;  /* 0x0000000a91ad7c23 */ /* 0x100fe20008010893 */
[--C-:B------:R-:W-:Y:S01]  /*8580*/  FFMA.FTZ R126, R146, UR10, -R147.reuse ;  /* 0x0000000a927e7c23 */ /* 0x100fe20008010893 */
[--C-:B------:R-:W-:Y:S01]  /*8590*/  FFMA.FTZ R175, R150, UR10, -R147.reuse ;  /* 0x0000000a96af7c23 */ /* 0x100fe20008010893 */
[--C-:B------:R-:W-:Y:S01]  /*85a0*/  FFMA.FTZ R14, R14, UR10, -R147.reuse ;  /* 0x0000000a0e0e7c23 */ /* 0x100fe20008010893 */
[--C-:B------:R-:W-:Y:S01]  /*85b0*/  FFMA.FTZ R169, R152, UR10, -R147.reuse ;  /* 0x0000000a98a97c23 */ /* 0x100fe20008010893 */
[----:B------:R-:W-:Y:S01]  /*85c0*/  FFMA.FTZ R171, R156, UR10, -R147 ;  /* 0x0000000a9cab7c23 */ /* 0x000fe20008010893 */
[----:B------:R-:W2:Y:S01]  /*85d0*/  MUFU.EX2 R128, R128 ;  /* 0x0000008000807308 */ /* 0x000ea20000000800 */
[----:B0-----:R-:W-:-:S04]  /*85e0*/  FADD.FTZ R15, R161, R12 ;  /* 0x0000000ca10f7221 */ /* 0x001fc80000010000 */
[----:B------:R-:W-:-:S03]  /*85f0*/  FADD.FTZ R12, R184, R15 ;  /* 0x0000000fb80c7221 */ /* 0x000fc60000010000 */
[----:B------:R-:W0:Y:S01]  /*8600*/  MUFU.EX2 R124, R124 ;  /* 0x0000007c007c7308 */ /* 0x000e220000000800 */
[----:B-1----:R-:W-:Y:S01]  /*8610*/  FFMA.FTZ R3, R2, R3, R189 ;  /* 0x0000000302037223 */ /* 0x002fe200000100bd */
[----:B------:R-:W-:-:S04]  /*8620*/  FADD.FTZ R15, R123, R12 ;  /* 0x0000000c7b0f7221 */ /* 0x000fc80000010000 */
[----:B------:R-:W-:Y:S02]  /*8630*/  FADD.FTZ R12, R186, R15 ;  /* 0x0000000fba0c7221 */ /* 0x000fe40000010000 */
[----:B------:R-:W1:Y:S01]  /*8640*/  MUFU.EX2 R185, R185 ;  /* 0x000000b900b97308 */ /* 0x000e620000000800 */
[----:B--2---:R-:W-:Y:S01]  /*8650*/  FADD.FTZ R6, R128, R3 ;  /* 0x0000000380067221 */ /* 0x004fe20000010000 */
[----:B------:R-:W-:-:S03]  /*8660*/  FADD.FTZ R15, R21, R12 ;  /* 0x0000000c150f7221 */ /* 0x000fc60000010000 */
[----:B------:R-:W-:Y:S01]  /*8670*/  FADD.FTZ R3, R191, R6 ;  /* 0x00000006bf037221 */ /* 0x000fe20000010000 */
        /* <DEDUP_REMOVED lines=11> */
[----:B------:R-:W-:Y:S01]  /*8730*/  FADD.FTZ R15, R149, R12 ;  /* 0x0000000c950f7221 */ /* 0x000fe20000010000 */
[----:B------:R-:W-:-:S03]  /*8740*/  FFMA.FTZ R12, R154, UR10, -R147 ;  /* 0x0000000a9a0c7c23 */ /* 0x000fc60008010893 */
[----:B------:R-:W-:Y:S02]  /*8750*/  FADD.FTZ R136, R178, R15 ;  /* 0x0000000fb2887221 */ /* 0x000fe40000010000 */
        /* <DEDUP_REMOVED lines=27> */
[----:B-1----:R-:W-:Y:S01]  /*8910*/  FADD.FTZ R15, R139, R136 ;  /* 0x000000888b0f7221 */ /* 0x002fe20000010000 */
[----:B------:R-:W-:-:S06]  /*8920*/  FFMA.FTZ R136, R158, UR10, -R147 ;  /* 0x0000000a9e887c23 */ /* 0x000fcc0008010893 */
        /* <DEDUP_REMOVED lines=26> */
.L_x_1259:
        /* <DEDUP_REMOVED lines=35> */
.L_x_1241:
[----:B------:R-:W-:Y:S01]  /*8d00*/  R2UR UR5, R22 ;  /* 0x00000000160572ca */ /* 0x000fe200000e0000 */
[----:B------:R-:W-:Y:S01]  /*8d10*/  UISETP.NE.AND UP0, UPT, UR61, URZ, UPT ;  /* 0x0000003f3d00728c */ /* 0x000fe2000bf05270 */
[----:B------:R-:W-:Y:S02]  /*8d20*/  R2UR UR4, R23 ;  /* 0x00000000170472ca */ /* 0x000fe400000e0000 */
[----:B------:R-:W-:-:S03]  /*8d30*/  IADD3 R11, R17, 0x1, -R18 ;  /* 0x00000001110b7810 */ /* 0x000fc60007ffe812 */
[----:B------:R-:W-:Y:S02]  /*8d40*/  PLOP3.LUT P1, PT, PT, PT, UP0, 0x40, 0x0 ;  /* 0x000000000000781c */ /* 0x000fe40003f2e808 */
[----:B------:R-:W-:-:S04]  /*8d50*/  R2UR UR7, R11 ;  /* 0x000000000b0772ca */ /* 0x000fc800000e0000 */
[----:B------:R-:W-:Y:S02]  /*8d60*/  UISETP.NE.AND UP1, UPT, UR5, URZ, UPT ;  /* 0x0000003f0500728c */ /* 0x000fe4000bf25270 */
[----:B------:R-:W-:-:S09]  /*8d70*/  UIADD3 UR6, UR4, 0x7f, URZ ;  /* 0x0000007f04067890 */ /* 0x000fd2000fffe03f */
[----:B------:R-:W-:Y:S01]  /*8d80*/  @UP1 ULDC UR4, c[0x0][0x44c] ;  /* 0x0001130000041ab9 */ /* 0x000fe20000000800 */
[----:B------:R-:W-:Y:S01]  /*8d90*/  @UP1 ULDC UR14, c[0x0][0x450] ;  /* 0x00011400000e1ab9 */ /* 0x000fe20000000800 */
[----:B------:R-:W-:-:S04]  /*8da0*/  UIMAD.WIDE.U32 UR4, UR6, UR4, URZ ;  /* 0x00000004060472a5 */ /* 0x000fc8000f8e003f */
[----:B------:R-:W-:-:S04]  /*8db0*/  @UP1 USHF.R.U32.HI UR6, URZ, UR14, UR5 ;  /* 0x0000000e3f061299 */ /* 0x000fc80008011605 */
[----:B------:R-:W-:-:S04]  /*8dc0*/  UIADD3 UR6, UR7, UR6, URZ ;  /* 0x0000000607067290 */ /* 0x000fc8000fffe03f */
[----:B------:R-:W-:Y:S01]  /*8dd0*/  UIADD3 UR11, UR6, -UR11, URZ ;  /* 0x8000000b060b7290 */ /* 0x000fe2000fffe03f */
[----:B------:R-:W-:Y:S11]  /*8de0*/  @P1 BRA `(.L_x_1261) ;  /* 0x0000000000501947 */ /* 0x000ff60003800000 */
[----:B------:R-:W-:Y:S02]  /*8df0*/  UMOV UR14, UR6 ;  /* 0x00000006000e7c82 */ /* 0x000fe40008000000 */
        /* <DEDUP_REMOVED lines=11> */
.L_x_1262:
[----:B------:R-:W-:Y:S02]  /*8eb0*/  ULDC UR15, c[0x0][0x9e4] ;  /* 0x00027900000f7ab9 */ /* 0x000fe40000000800 */
[----:B------:R-:W-:-:S11]  /*8ec0*/  UISETP.NE.AND UP0, UPT, UR15, 0x1, UPT ;  /* 0x000000010f00788c */ /* 0x000fd6000bf05270 */
[----:B------:R-:W-:Y:S02]  /*8ed0*/  @UP0 ULDC.64 UR4, c[0x0][0x9e8] ;  /* 0x00027a0000040ab9 */ /* 0x000fe40000000a00 */
[----:B------:R-:W-:-:S04]  /*8ee0*/  UIMAD.WIDE.U32 UR6, UR14, UR4, URZ ;  /* 0x000000040e0672a5 */ /* 0x000fc8000f8e003f */
[----:B------:R-:W-:-:S12]  /*8ef0*/  @UP0 USHF.R.U32.HI UR14, URZ, UR5, UR7 ;  /* 0x000000053f0e0299 */ /* 0x000fd80008011607 */
.L_x_1263:
[----:B------:R-:W-:-:S04]  /*8f00*/  UIMAD UR14, UR14, UR15, URZ ;  /* 0x0000000f0e0e72a4 */ /* 0x000fc8000f8e023f */
[----:B------:R-:W-:-:S04]  /*8f10*/  UISETP.LT.AND UP0, UPT, UR11, UR14, UPT ;  /* 0x0000000e0b00728c */ /* 0x000fc8000bf01270 */
[----:B------:R-:W-:-:S12]  /*8f20*/  USEL UR11, UR11, UR14, !UP0 ;  /* 0x0000000e0b0b7287 */ /* 0x000fd8000c000000 */
.L_x_1261:
        /* <DEDUP_REMOVED lines=13> */
[----:B------:R-:W-:Y:S01]  /*9000*/  ULDC UR5, c[0x0][0x9d8] ;  /* 0x0002760000057ab9 */ /* 0x000fe20000000800 */
[----:B------:R-:W-:-:S05]  /*9010*/  ULDC UR50, c[0x0][0x988] ;  /* 0x0002620000327ab9 */ /* 0x000fca0000000800 */
.L_x_1275:
[----:B------:R-:W-:-:S04]  /*9020*/  UISETP.NE.AND UP0, UPT, UR4, 0x1, UPT ;  /* 0x000000010400788c */ /* 0x000fc8000bf05270 */
[----:B------:R-:W-:-:S04]  /*9030*/  USEL UR39, URZ, 0x1, UP0 ;  /* 0x000000013f277887 */ /* 0x000fc80008000000 */
[----:B------:R-:W-:Y:S01]  /*9040*/  ULOP3.LUT UR39, UR46, UR39, URZ, 0x3c, !UPT ;  /* 0x000000272e277292 */ /* 0x000fe2000f8e3c3f */
[----:B------:R-:W-:Y:S11]  /*9050*/  @!P0 BRA `(.L_x_1265) ;  /* 0x0000000000048947 */ /* 0x000ff60003800000 */
[----:B------:R-:W-:Y:S01]  /*9060*/  BPT.TRAP 0x1 ;  /* 0x000000040000795c */ /* 0x000fe20000300000 */
.L_x_1265:
        /* <DEDUP_REMOVED lines=9> */
.L_x_1266:
[----:B-1----:R-:W-:Y:S05]  /*9100*/  @P1 BRA `(.L_x_1267) ;  /* 0x0000000000081947 */ /* 0x002fea0003800000 */
[----:B------:R-:W1:Y:S02]  /*9110*/  SYNCS.PHASECHK.TRANS64.TRYWAIT P1, [UR6+0x30830], R8 ;  /* 0x03083008ff0075a7 */ /* 0x000e640008020146 */
[----:B-1----:R-:W-:Y:S05]  /*9120*/  @!P1 BRA `(.L_x_1268) ;  /* 0x0000011000909947 */ /* 0x002fea0003800000 */
.L_x_1267:
        /* <DEDUP_REMOVED lines=170> */
.L_x_1269:
[----:B------:R-:W-:Y:S01]  /*9bd0*/  ULEA UR7, UR4, UR60, 0x3 ;  /* 0x0000003c04077291 */ /* 0x000fe2000f8e183f */
[----:B------:R-:W-:-:S05]  /*9be0*/  IMAD.U32 R0, RZ, RZ, UR46 ;  /* 0x0000002eff007e24 */ /* 0x000fca000f8e00ff */
[----:B------:R-:W-:-:S04]  /*9bf0*/  SHF.L.U32 R0, R0, 0x1f, RZ ;  /* 0x0000001f00007819 */ /* 0x000fc800000006ff */
[----:B------:R2:W3:Y:S01]  /*9c00*/  SYNCS.PHASECHK.TRANS64.TRYWAIT P1, [UR7+0x30850], R0 ;  /* 0x03085000ff0075a7 */ /* 0x0004e20008020147 */
[----:B------:R-:W-:Y:S05]  /*9c10*/  @!P0 BRA `(.L_x_1270) ;  /* 0x0000000000048947 */ /* 0x000fea0003800000 */
[----:B------:R-:W-:Y:S01]  /*9c20*/  BPT.TRAP 0x1 ;  /* 0x000000040000795c */ /* 0x000fe20000300000 */
.L_x_1270:
[----:B---3--:R-:W-:Y:S05]  /*9c30*/  @P1 BRA `(.L_x_1271) ;  /* 0x0000000000081947 */ /* 0x008fea0003800000 */
[----:B------:R-:W3:Y:S02]  /*9c40*/  SYNCS.PHASECHK.TRANS64.TRYWAIT P1, [UR7+0x30850], R0 ;  /* 0x03085000ff0075a7 */ /* 0x000ee40008020147 */
[----:B---3--:R-:W-:Y:S05]  /*9c50*/  @!P1 BRA `(.L_x_1272) ;  /* 0x0000010400dc9947 */ /* 0x008fea0003800000 */
.L_x_1271:
        /* <DEDUP_REMOVED lines=37> */
.L_x_1273:
        /* <DEDUP_REMOVED lines=23> */
[----:B--23--:R-:W-:Y:S01]  /*a020*/  FMNMX.FTZ R0, R14, R11, !PT ;  /* 0x0000000b0e007209 */ /* 0x00cfe20007810000 */
[----:B------:R-:W-:Y:S01]  /*a030*/  FMUL.FTZ R148, R155, UR5 ;  /* 0x000000059b947c20 */ /* 0x000fe20008410000 */
[----:B------:R-:W-:Y:S01]  /*a040*/  FMUL.FTZ R133, R138, UR5 ;  /* 0x000000058a857c20 */ /* 0x000fe20008410000 */
[----:B------:R-:W-:Y:S01]  /*a050*/  FMUL.FTZ R132, R137, UR5 ;  /* 0x0000000589847c20 */ /* 0x000fe20008410000 */
[----:B------:R-:W-:Y:S01]  /*a060*/  FMUL.FTZ R134, R139, UR5 ;  /* 0x000000058b867c20 */ /* 0x000fe20008410000 */
[----:B------:R-:W-:Y:S01]  /*a070*/  FMUL.FTZ R137, R142, UR5 ;  /* 0x000000058e897c20 */ /* 0x000fe20008410000 */
[----:B------:R-:W-:Y:S01]  /*a080*/  FMUL.FTZ R136, R141, UR5 ;  /* 0x000000058d887c20 */ /* 0x000fe20008410000 */
[----:B------:R-:W2:Y:S01]  /*a090*/  MUFU.TANH R20, R20 ;  /* 0x0000001400147308 */ /* 0x000ea20000002400 */
        /* <DEDUP_REMOVED lines=8> */
[----:B----4-:R-:W-:Y:S01]  /*a120*/  FMNMX.FTZ R0, R13, R0, !PT ;  /* 0x000000000d007209 */ /* 0x010fe20007810000 */
[----:B------:R-:W-:Y:S01]  /*a130*/  FMUL.FTZ R152, R159, UR5 ;  /* 0x000000059f987c20 */ /* 0x000fe20008410000 */
[----:B------:R-:W-:Y:S01]  /*a140*/  FMUL.FTZ R143, R150, UR5 ;  /* 0x00000005968f7c20 */ /* 0x000fe20008410000 */
[----:B------:R-:W-:Y:S01]  /*a150*/  FMUL.FTZ R144, R151, UR5 ;  /* 0x0000000597907c20 */ /* 0x000fe20008410000 */
[----:B------:R-:W-:Y:S01]  /*a160*/  FMUL.FTZ R147, R154, UR5 ;  /* 0x000000059a937c20 */ /* 0x000fe20008410000 */
[----:B------:R-:W-:Y:S01]  /*a170*/  FMUL.FTZ R150, R153, UR5 ;  /* 0x0000000599967c20 */ /* 0x000fe20008410000 */
[----:B------:R-:W-:Y:S01]  /*a180*/  FMUL.FTZ R153, R156, UR5 ;  /* 0x000000059c997c20 */ /* 0x000fe20008410000 */
[----:B------:R-:W3:Y:S01]  /*a190*/  MUFU.TANH R121, R121 ;  /* 0x0000007900797308 */ /* 0x000ee20000002400 */
        /* <DEDUP_REMOVED lines=9> */
[----:B------:R-:W-:Y:S01]  /*a230*/  UMOV UR10, UR50 ;  /* 0x00000032000a7c82 */ /* 0x000fe20008000000 */
[----:B------:R-:W1:Y:S01]  /*a240*/  S2UR UR4, SR_CgaCtaId ;  /* 0x00000000000479c3 */ /* 0x000e620000008800 */
[----:B------:R-:W-:-:S04]  /*a250*/  UIADD3 UR6, UR6, 0x30840, URZ ;  /* 0x0003084006067890 */ /* 0x000fc8000fffe03f */
[----:B------:R-:W4:Y:S01]  /*a260*/  MUFU.TANH R122, R122 ;  /* 0x0000007a007a7308 */ /* 0x000f220000002400 */
[----:B---3--:R-:W-:-:S07]  /*a270*/  FMNMX.FTZ R155, R121, R2, !PT ;  /* 0x00000002799b7209 */ /* 0x008fce0007810000 */
[----:B------:R-:W3:Y:S01]  /*a280*/  MUFU.TANH R123, R123 ;  /* 0x0000007b007b7308 */ /* 0x000ee20000002400 */
[----:B--2---:R-:W-:-:S07]  /*a290*/  FMNMX.FTZ R0, R120, R9, !PT ;  /* 0x0000000978007209 */ /* 0x004fce0007810000 */
[----:B------:R-:W2:Y:S01]  /*a2a0*/  MUFU.TANH R125, R125 ;  /* 0x0000007d007d7308 */ /* 0x000ea20000002400 */
[----:B----4-:R-:W-:Y:S01]  /*a2b0*/  FMNMX.FTZ R2, R122, R155, !PT ;  /* 0x0000009b7a027209 */ /* 0x010fe20007810000 */
[----:B-1----:R-:W-:-:S06]  /*a2c0*/  UPRMT UR6, UR4, 0x654, UR6 ;  /* 0x0000065404067896 */ /* 0x002fcc0008000006 */
[----:B------:R-:W1:Y:S01]  /*a2d0*/  MUFU.TANH R124, R124 ;  /* 0x0000007c007c7308 */ /* 0x000e620000002400 */
[----:B---3--:R-:W-:Y:S02]  /*a2e0*/  FMNMX.FTZ R9, R123, R0, !PT ;  /* 0x000000007b097209 */ /* 0x008fe40007810000 */
[----:B------:R-:W-:Y:S05]  /*a2f0*/  SYNCS.ARRIVE.TRANS64.RED.A1T0 RZ, [UR6], RZ ;  /* 0x000000ffffff79a7 */ /* 0x000fea0008100406 */
[----:B------:R-:W3:Y:S01]  /*a300*/  MUFU.TANH R126, R126 ;  /* 0x0000007e007e7308 */ /* 0x000ee20000002400 */
[----:B--2---:R-:W-:-:S07]  /*a310*/  FMNMX.FTZ R155, R125, R2, !PT ;  /* 0x000000027d9b7209 */ /* 0x004fce0007810000 */
[----:B------:R-:W2:Y:S01]  /*a320*/  MUFU.TANH R127, R127 ;  /* 0x0000007f007f7308 */ /* 0x000ea20000002400 */
[----:B-1----:R-:W-:-:S07]  /*a330*/  FMNMX.FTZ R0, R124, R9, !PT ;  /* 0x000000097c007209 */ /* 0x002fce0007810000 */
[----:B------:R-:W1:Y:S01]  /*a340*/  MUFU.TANH R129, R129 ;  /* 0x0000008100817308 */ /* 0x000e620000002400 */
[----:B---3--:R-:W-:-:S07]  /*a350*/  FMNMX.FTZ R2, R126, R155, !PT ;  /* 0x0000009b7e027209 */ /* 0x008fce0007810000 */
[----:B------:R-:W3:Y:S01]  /*a360*/  MUFU.TANH R128, R128 ;  /* 0x0000008000807308 */ /* 0x000ee20000002400 */
[----:B--2---:R-:W-:-:S07]  /*a370*/  FMNMX.FTZ R9, R127, R0, !PT ;  /* 0x000000007f097209 */ /* 0x004fce0007810000 */
[----:B------:R-:W2:Y:S01]  /*a380*/  MUFU.TANH R130, R130 ;  /* 0x0000008200827308 */ /* 0x000ea20000002400 */
[----:B-1----:R-:W-:-:S07]  /*a390*/  FMNMX.FTZ R155, R129, R2, !PT ;  /* 0x00000002819b7209 */ /* 0x002fce0007810000 */
[----:B------:R-:W1:Y:S01]  /*a3a0*/  MUFU.TANH R131, R131 ;  /* 0x0000008300837308 */ /* 0x000e620000002400 */
[----:B---3--:R-:W-:-:S07]  /*a3b0*/  FMNMX.FTZ R0, R128, R9, !PT ;  /* 0x0000000980007209 */ /* 0x008fce0007810000 */
[----:B------:R-:W3:Y:S01]  /*a3c0*/  MUFU.TANH R133, R133 ;  /* 0x0000008500857308 */ /* 0x000ee20000002400 */
[----:B--2---:R-:W-:Y:S01]  /*a3d0*/  FMNMX.FTZ R2, R130, R155, !PT ;  /* 0x0000009b82027209 */ /* 0x004fe20007810000 */
[----:B------:R-:W-:Y:S01]  /*a3e0*/  FMUL.FTZ R155, R162, UR5 ;  /* 0x00000005a29b7c20 */ /* 0x000fe20008410000 */
[----:B------:R-:W-:-:S05]  /*a3f0*/  FMUL.FTZ R162, R167, UR5 ;  /* 0x00000005a7a27c20 */ /* 0x000fca0008410000 */
        /* <DEDUP_REMOVED lines=15> */
[----:B---3--:R-:W-:Y:S01]  /*a4f0*/  FMNMX.FTZ R2, R138, R159, !PT ;  /* 0x0000009f8a027209 */ /* 0x008fe20007810000 */
[----:B------:R-:W-:-:S06]  /*a500*/  FMUL.FTZ R159, R164, UR5 ;  /* 0x00000005a49f7c20 */ /* 0x000fcc0008410000 */
        /* <DEDUP_REMOVED lines=15> */
[----:B-1----:R-:W-:Y:S01]  /*a600*/  FMNMX.FTZ R2, R144, R161, !PT ;  /* 0x000000a190027209 */ /* 0x002fe20007810000 */
[----:B------:R-:W-:-:S06]  /*a610*/  FMUL.FTZ R161, R166, UR5 ;  /* 0x00000005a6a17c20 */ /* 0x000fcc0008410000 */
        /* <DEDUP_REMOVED lines=27> */
[----:B--2---:R-:W-:Y:S02]  /*a7d0*/  FMNMX.FTZ R163, R161, R0, !PT ;  /* 0x00000000a1a37209 */ /* 0x004fe40007810000 */
[----:B-1----:R-:W-:-:S05]  /*a7e0*/  FMNMX.FTZ R0, R160, R9, !PT ;  /* 0x00000009a0007209 */ /* 0x002fca0007810000 */
[----:B------:R-:W1:Y:S01]  /*a7f0*/  SHFL.BFLY PT, R9, R0, 0x2, 0x1f ;  /* 0x0c401f0000097f89 */ /* 0x000e6200000e0000 */
[----:B---3--:R-:W-:-:S05]  /*a800*/  FMNMX.FTZ R163, R162, R163, !PT ;  /* 0x000000a3a2a37209 */ /* 0x008fca0007810000 */
[----:B0-----:R-:W0:Y:S01]  /*a810*/  SHFL.BFLY PT, R8, R163, 0x2, 0x1f ;  /* 0x0c401f00a3087f89 */ /* 0x001e2200000e0000 */
[----:B-1----:R-:W-:-:S05]  /*a820*/  FMNMX.FTZ R2, R0, R9, !PT ;  /* 0x0000000900027209 */ /* 0x002fca0007810000 */
[----:B------:R-:W1:Y:S01]  /*a830*/  SHFL.BFLY PT, R9, R2, 0x1, 0x1f ;  /* 0x0c201f0002097f89 */ /* 0x000e6200000e0000 */
[----:B0-----:R-:W-:-:S05]  /*a840*/  FMNMX.FTZ R164, R163, R8, !PT ;  /* 0x00000008a3a47209 */ /* 0x001fca0007810000 */
[----:B------:R-:W0:Y:S01]  /*a850*/  SHFL.BFLY PT, R165, R164, 0x1, 0x1f ;  /* 0x0c201f00a4a57f89 */ /* 0x000e2200000e0000 */
[----:B-1----:R-:W-:-:S05]  /*a860*/  FMNMX.FTZ R8, R2, R9, !PT ;  /* 0x0000000902087209 */ /* 0x002fca0007810000 */
[----:B------:R-:W-:Y:S01]  /*a870*/  FADD.FTZ R11, -R8, R11 ;  /* 0x0000000b080b7221 */ /* 0x000fe20000010100 */
[----:B0-----:R-:W-:-:S03]  /*a880*/  FMNMX.FTZ R9, R164, R165, !PT ;  /* 0x000000a5a4097209 */ /* 0x001fc60007810000 */
[----:B------:R-:W-:Y:S02]  /*a890*/  FMUL.FTZ R165, R11, UR10 ;  /* 0x0000000a0ba57c20 */ /* 0x000fe40008410000 */
[----:B------:R-:W-:Y:S02]  /*a8a0*/  FADD.FTZ R11, -R9, R12 ;  /* 0x0000000c090b7221 */ /* 0x000fe40000010100 */
[----:B------:R0:W-:Y:S02]  /*a8b0*/  MUFU.EX2 R0, R165 ;  /* 0x000000a500007308 */ /* 0x0001e40000000800 */
[----:B------:R-:W-:Y:S01]  /*a8c0*/  FMUL.FTZ R12, R11, UR10 ;  /* 0x0000000a0b0c7c20 */ /* 0x000fe20008410000 */
[----:B------:R-:W-:-:S04]  /*a8d0*/  FMUL.FTZ R11, R8, UR10 ;  /* 0x0000000a080b7c20 */ /* 0x000fc80008410000 */
[--C-:B------:R-:W-:Y:S01]  /*a8e0*/  FFMA.FTZ R171, R120, UR10, -R11.reuse ;  /* 0x0000000a78ab7c23 */ /* 0x100fe2000801080b */
[----:B------:R-:W-:Y:S01]  /*a8f0*/  FMUL.FTZ R120, R9, UR10 ;  /* 0x0000000a09787c20 */ /* 0x000fe20008410000 */
        /* <DEDUP_REMOVED lines=14> */
[----:B------:R-:W1:Y:S01]  /*a9e0*/  MUFU.EX2 R163, R163 ;  /* 0x000000a300a37308 */ /* 0x000e620000000800 */
[--C-:B------:R-:W-:Y:S01]  /*a9f0*/  FFMA.FTZ R182, R135, UR10, -R11.reuse ;  /* 0x0000000a87b67c23 */ /* 0x100fe2000801080b */
[--C-:B------:R-:W-:Y:S01]  /*aa00*/  FFMA.FTZ R135, R136, UR10, -R11.reuse ;  /* 0x0000000a88877c23 */ /* 0x100fe2000801080b */
[--C-:B------:R-:W-:Y:S01]  /*aa10*/  FFMA.FTZ R169, R124, UR10, -R11.reuse ;  /* 0x0000000a7ca97c23 */ /* 0x100fe2000801080b */
[--C-:B------:R-:W-:Y:S01]  /*aa20*/  FFMA.FTZ R136, R126, UR10, -R120.reuse ;  /* 0x0000000a7e887c23 */ /* 0x100fe20008010878 */
[--C-:B------:R-:W-:Y:S01]  /*aa30*/  FFMA.FTZ R187, R129, UR10, -R120.reuse ;  /* 0x0000000a81bb7c23 */ /* 0x100fe20008010878 */
[--C-:B0-----:R-:W-:Y:S01]  /*aa40*/  FFMA.FTZ R165, R132, UR10, -R11.reuse ;  /* 0x0000000a84a57c23 */ /* 0x101fe2000801080b */
        /* <DEDUP_REMOVED lines=13> */
[--C-:B------:R-:W-:Y:S01]  /*ab20*/  FFMA.FTZ R179, R143, UR10, -R120.reuse ;  /* 0x0000000a8fb37c23 */ /* 0x100fe20008010878 */
[--C-:B------:R-:W-:Y:S01]  /*ab30*/  FFMA.FTZ R124, R144, UR10, -R120.reuse ;  /* 0x0000000a907c7c23 */ /* 0x100fe20008010878 */
[----:B------:R-:W-:Y:S01]  /*ab40*/  FFMA.FTZ R172, R149, UR10, -R11 ;  /* 0x0000000a95ac7c23 */ /* 0x000fe2000801080b */
[--C-:B------:R-:W-:Y:S01]  /*ab50*/  FFMA.FTZ R173, R147, UR10, -R120.reuse ;  /* 0x0000000a93ad7c23 */ /* 0x100fe20008010878 */
[----:B------:R-:W1:Y:S01]  /*ab60*/  MUFU.EX2 R146, R146 ;  /* 0x0000009200927308 */ /* 0x000e620000000800 */
[----:B0-----:R-:W-:Y:S01]  /*ab70*/  FFMA.FTZ R3, R2, R3, R189 ;  /* 0x0000000302037223 */ /* 0x001fe200000100bd */
[--C-:B------:R-:W-:Y:S01]  /*ab80*/  FFMA.FTZ R123, R150, UR10, -R11.reuse ;  /* 0x0000000a967b7c23 */ /* 0x100fe2000801080b */
[--C-:B------:R-:W-:Y:S01]  /*ab90*/  FFMA.FTZ R122, R148, UR10, -R120.reuse ;  /* 0x0000000a947a7c23 */ /* 0x100fe20008010878 */
[--C-:B------:R-:W-:Y:S01]  /*aba0*/  FFMA.FTZ R174, R153, UR10, -R11.reuse ;  /* 0x0000000a99ae7c23 */ /* 0x100fe2000801080b */
[--C-:B------:R-:W-:Y:S01]  /*abb0*/  FFMA.FTZ R175, R151, UR10, -R120.reuse ;  /* 0x0000000a97af7c23 */ /* 0x100fe20008010878 */
[----:B------:R-:W-:Y:S01]  /*abc0*/  FFMA.FTZ R21, R154, UR10, -R11 ;  /* 0x0000000a9a157c23 */ /* 0x000fe2000801080b */
[----:B------:R-:W-:Y:S01]  /*abd0*/  FFMA.FTZ R20, R152, UR10, -R120 ;  /* 0x0000000a98147c23 */ /* 0x000fe20008010878 */
[----:B------:R-:W0:Y:S01]  /*abe0*/  MUFU.EX2 R190, R190 ;  /* 0x000000be00be7308 */ /* 0x000e220000000800 */
[----:B--2---:R-:W-:Y:S01]  /*abf0*/  FADD.FTZ R15, R188, R15 ;  /* 0x0000000fbc0f7221 */ /* 0x004fe20000010000 */
[--C-:B------:R-:W-:Y:S01]  /*ac00*/  FFMA.FTZ R168, R156, UR10, -R11.reuse ;  /* 0x0000000a9ca87c23 */ /* 0x100fe2000801080b */
[--C-:B------:R-:W-:Y:S01]  /*ac10*/  FFMA.FTZ R13, R157, UR10, -R11.reuse ;  /* 0x0000000a9d0d7c23 */ /* 0x100fe2000801080b */
[--C-:B------:R-:W-:Y:S01]  /*ac20*/  FFMA.FTZ R170, R159, UR10, -R11.reuse ;  /* 0x0000000a9faa7c23 */ /* 0x100fe2000801080b */
[----:B------:R-:W-:-:S03]  /*ac30*/  FFMA.FTZ R11, R160, UR10, -R11 ;  /* 0x0000000aa00b7c23 */ /* 0x000fc6000801080b */
        /* <DEDUP_REMOVED lines=44> */
[----:B-1----:R-:W-:Y:S01]  /*af00*/  FADD.FTZ R14, R176, R15 ;  /* 0x0000000fb00e7221 */ /* 0x002fe20000010000 */
[----:B------:R-:W-:-:S06]  /*af10*/  FFMA.FTZ R15, R158, UR10, -R120 ;  /* 0x0000000a9e0f7c23 */ /* 0x000fcc0008010878 */
        /* <DEDUP_REMOVED lines=16> */
[----:B--2---:R-:W-:Y:S01]  /*b020*/  FADD.FTZ R134, R172, R121 ;  /* 0x00000079ac867221 */ /* 0x004fe20000010000 */
[----:B------:R-:W-:-:S06]  /*b030*/  FFMA.FTZ R121, R162, UR10, -R120 ;  /* 0x0000000aa2797c23 */ /* 0x000fcc0008010878 */
        /* <DEDUP_REMOVED lines=26> */
[----:B0-----:R-:W-:-:S03]  /*b1e0*/  FADD.FTZ R6, R11, R6 ;  /* 0x000000060b067221 */ /* 0x001fc60000010000 */
[----:B--2---:R-:W-:Y:S01]  /*b1f0*/  FADD.FTZ R3, R121, R120 ;  /* 0x0000007879037221 */ /* 0x004fe20000010000 */
[----:B------:R-:W-:Y:S06]  /*b200*/  @!P0 BRA `(.L_x_1274) ;  /* 0x0000000000048947 */ /* 0x000fec0003800000 */
[----:B------:R-:W-:Y:S01]  /*b210*/  BPT.TRAP 0x1 ;  /* 0x000000040000795c */ /* 0x000fe20000300000 */
.L_x_1274:
[----:B------:R-:W0:Y:S01]  /*b220*/  S2UR UR4, SR_CgaCtaId ;  /* 0x00000000000479c3 */ /* 0x000e220000008800 */
[----:B------:R-:W-:Y:S01]  /*b230*/  UIADD3 UR7, UR7, 0x30860, URZ ;  /* 0x0003086007077890 */ /* 0x000fe2000fffe03f */
[C---:B------:R-:W-:Y:S01]  /*b240*/  ISETP.GT.AND P1, PT, R10.reuse, UR47, PT ;  /* 0x0000002f0a007c0c */ /* 0x040fe2000bf24270 */
[----:B------:R-:W-:Y:S01]  /*b250*/  UMOV UR46, UR39 ;  /* 0x00000027002e7c82 */ /* 0x000fe20008000000 */
[----:B------:R-:W-:Y:S01]  /*b260*/  F2FP.F16.F32.PACK_AB R184, R169, R184 ;  /* 0x000000b8a9b8723e */ /* 0x000fe200000000ff */
[----:B------:R-:W-:Y:S01]  /*b270*/  VIADD R10, R10, 0xffffffff ;  /* 0xffffffff0a0a7836 */ /* 0x000fe20000000000 */
[----:B------:R-:W-:Y:S02]  /*b280*/  F2FP.F16.F32.PACK_AB R190, R171, R190 ;  /* 0x000000beabbe723e */ /* 0x000fe400000000ff */
        /* <DEDUP_REMOVED lines=28> */
.L_x_1264:
[----:B------:R-:W-:-:S13]  /*b450*/  R2UR UR4, R193 ;  /* 0x00000000c10472ca */ /* 0x000fda00000e0000 */
[----:B------:R-:W-:-:S13]  /*b460*/  ISETP.GE.AND P1, PT, R10, UR4, PT ;  /* 0x000000040a007c0c */ /* 0x000fda000bf26270 */
[----:B------:R-:W-:Y:S05]  /*b470*/  @!P1 BRA `(.L_x_1276) ;  /* 0x0000003400ec9947 */ /* 0x000fea0003800000 */
[----:B------:R-:W-:Y:S01]  /*b480*/  IMAD.MOV.U32 R11, RZ, RZ, R9 ;  /* 0x000000ffff0b7224 */ /* 0x000fe200078e0009 */
[----:B------:R-:W-:Y:S01]  /*b490*/  UMOV UR46, UR39 ;  /* 0x00000027002e7c82 */ /* 0x000fe20008000000 */
[----:B------:R-:W-:Y:S01]  /*b4a0*/  IMAD.MOV.U32 R12, RZ, RZ, R8 ;  /* 0x000000ffff0c7224 */ /* 0x000fe200078e0008 */
[----:B------:R-:W-:Y:S01]  /*b4b0*/  UMOV UR4, UR38 ;  /* 0x0000002600047c82 */ /* 0x000fe20008000000 */
[----:B------:R-:W-:Y:S01]  /*b4c0*/  ULDC UR47, c[0x0][0x9e4] ;  /* 0x00027900002f7ab9 */ /* 0x000fe20000000800 */
[----:B------:R-:W-:Y:S01]  /*b4d0*/  ULDC UR50, c[0x0][0x9dc] ;  /* 0x0002770000327ab9 */ /* 0x000fe20000000800 */
[----:B------:R-:W-:Y:S01]  /*b4e0*/  ULDC UR5, c[0x0][0x9d8] ;  /* 0x0002760000057ab9 */ /* 0x000fe20000000800 */
[----:B------:R-:W-:Y:S01]  /*b4f0*/  ULDC UR51, c[0x0][0x988] ;  /* 0x0002620000337ab9 */ /* 0x000fe20000000800 */
[----:B------:R-:W-:-:S05]  /*b500*/  ULDC UR54, c[0x0][0x9e0] ;  /* 0x0002780000367ab9 */ /* 0x000fca0000000800 */
.L_x_1295:
[----:B------:R-:W-:-:S04]  /*b510*/  UISETP.NE.AND UP0, UPT, UR4, 0x1, UPT ;  /* 0x000000010400788c */ /* 0x000fc8000bf05270 */
[----:B------:R-:W-:-:S04]  /*b520*/  USEL UR39, URZ, 0x1, UP0 ;  /* 0x000000013f277887 */ /* 0x000fc80008000000 */
[----:B------:R-:W-:Y:S01]  /*b530*/  ULOP3.LUT UR39, UR46, UR39, URZ, 0x3c, !UPT ;  /* 0x000000272e277292 */ /* 0x000fe2000f8e3c3f */
[----:B------:R-:W-:Y:S11]  /*b540*/  @!P0 BRA `(.L_x_1277) ;  /* 0x0000000000048947 */ /* 0x000ff60003800000 */
[----:B------:R-:W-:Y:S01]  /*b550*/  BPT.TRAP 0x1 ;  /* 0x000000040000795c */ /* 0x000fe20000300000 */
.L_x_1277:
        /* <DEDUP_REMOVED lines=9> */
.L_x_1278:
[----:B-1----:R-:W-:Y:S05]  /*b5f0*/  @P1 BRA `(.L_x_1279) ;  /* 0x0000000000081947 */ /* 0x002fea0003800000 */
[----:B------:R-:W1:Y:S02]  /*b600*/  SYNCS.PHASECHK.TRANS64.TRYWAIT P1, [UR6+0x30830], R8 ;  /* 0x03083008ff0075a7 */ /* 0x000e640008020146 */
[----:B-1----:R-:W-:Y:S05]  /*b610*/  @!P1 BRA `(.L_x_1280) ;  /* 0x000000ec00849947 */ /* 0x002fea0003800000 */
.L_x_1279:
        /* <DEDUP_REMOVED lines=170> */
.L_x_1281:
[----:B------:R-:W-:Y:S01]  /*c0c0*/  ULEA UR7, UR4, UR60, 0x3 ;  /* 0x0000003c04077291 */ /* 0x000fe2000f8e183f */
[----:B------:R-:W-:-:S05]  /*c0d0*/  IMAD.U32 R0, RZ, RZ, UR46 ;  /* 0x0000002eff007e24 */ /* 0x000fca000f8e00ff */
[----:B------:R-:W-:-:S04]  /*c0e0*/  SHF.L.U32 R0, R0, 0x1f, RZ ;  /* 0x0000001f00007819 */ /* 0x000fc800000006ff */
[----:B------:R2:W3:Y:S01]  /*c0f0*/  SYNCS.PHASECHK.TRANS64.TRYWAIT P1, [UR7+0x30850], R0 ;  /* 0x03085000ff0075a7 */ /* 0x0004e20008020147 */
[----:B------:R-:W-:Y:S05]  /*c100*/  @!P0 BRA `(.L_x_1282) ;  /* 0x0000000000048947 */ /* 0x000fea0003800000 */
[----:B------:R-:W-:Y:S01]  /*c110*/  BPT.TRAP 0x1 ;  /* 0x000000040000795c */ /* 0x000fe20000300000 */
.L_x_1282:
[----:B---3--:R-:W-:Y:S05]  /*c120*/  @P1 BRA `(.L_x_1283) ;  /* 0x0000000000081947 */ /* 0x008fea0003800000 */
[----:B------:R-:W3:Y:S02]  /*c130*/  SYNCS.PHASECHK.TRANS64.TRYWAIT P1, [UR7+0x30850], R0 ;  /* 0x03085000ff0075a7 */ /* 0x000ee40008020147 */
[----:B---3--:R-:W-:Y:S05]  /*c140*/  @!P1 BRA `(.L_x_1284) ;  /* 0x000000e000d09947 */ /* 0x008fea0003800000 */
.L_x_1283:
        /* <DEDUP_REMOVED lines=37> */
.L_x_1285:
        /* <DEDUP_REMOVED lines=68> */
[----:B------:R-:W-:Y:S01]  /*c7e0*/  ULOP3.LUT UR4, URZ, UR50, URZ, 0x33, !UPT ;  /* 0x000000323f047292 */ /* 0x000fe2000f8e333f */
[----:B------:R-:W-:-:S03]  /*c7f0*/  IADD3 R8, -R18, R8, R17 ;  /* 0x0000000812087210 */ /* 0x000fc60007ffe111 */
[----:B------:R-:W2:Y:S02]  /*c800*/  MUFU.TANH R14, R14 ;  /* 0x0000000e000e7308 */ /* 0x000ea40000002400 */
[C---:B------:R-:W-:Y:S01]  /*c810*/  VIADD R167, R8.reuse, UR54 ;  /* 0x0000003608a77c36 */ /* 0x040fe20008000000 */
[----:B------:R-:W-:Y:S01]  /*c820*/  SYNCS.ARRIVE.TRANS64.RED.A1T0 RZ, [UR6], RZ ;  /* 0x000000ffffff79a7 */ /* 0x000fe20008100406 */
[----:B------:R-:W-:Y:S02]  /*c830*/  VIADD R166, R8, UR4 ;  /* 0x0000000408a67c36 */ /* 0x000fe40008000000 */
        /* <DEDUP_REMOVED lines=61> */
.L_x_1288:
[----:B------:R-:W-:-:S05]  /*cc10*/  IMAD.U32 R170, RZ, RZ, UR47 ;  /* 0x0000002fffaa7e24 */ /* 0x000fca000f8e00ff */
[----:B------:R-:W-:-:S13]  /*cc20*/  ISETP.NE.AND P1, PT, R170, 0x1, PT ;  /* 0x00000001aa00780c */ /* 0x000fda0003f25270 */
[----:B------:R-:W1:Y:S02]  /*cc30*/  @P1 LDC.64 R8, c[0x0][0x9e8] ;  /* 0x00027a00ff081b82 */ /* 0x000e640000000a00 */
[----:B-1----:R-:W-:-:S05]  /*cc40*/  @P1 IMAD.HI.U32 R8, R168, R8, RZ ;  /* 0x00000008a8081227 */ /* 0x002fca00078e00ff */
[----:B------:R-:W-:-:S07]  /*cc50*/  @P1 SHF.R.U32.HI R168, RZ, R9, R8 ;  /* 0x00000009ffa81219 */ /* 0x000fce0000011608 */
.L_x_1289:
[----:B------:R-:W-:Y:S05]  /*cc60*/  BSYNC B0 ;  /* 0x0000000000007941 */ /* 0x000fea0003800000 */
.L_x_1287:
[----:B------:R-:W-:-:S05]  /*cc70*/  IMAD R168, R168, R170, R159 ;  /* 0x000000aaa8a87224 */ /* 0x000fca00078e029f */
[----:B------:R-:W-:Y:S02]  /*cc80*/  VIADDMNMX R165, R168, R170, R165, PT ;  /* 0x000000aaa8a57246 */ /* 0x000fe400038001a5 */
[----:B------:R-:W-:-:S07]  /*cc90*/  VIMNMX R163, R163, R168, !PT ;  /* 0x000000a8a3a37248 */ /* 0x000fce0007fe0100 */
.L_x_1286:
[C---:B------:R-:W-:Y:S01]  /*cca0*/  ISETP.GE.AND P6, PT, R164.reuse, 0xa, PT ;  /* 0x0000000aa400780c */ /* 0x040fe20003fc6270 */
[----:B------:R-:W1:Y:S01]  /*ccb0*/  SHFL.IDX PT, R161, R161, 0x1, 0x1c1f ;  /* 0x003c1f00a1a17f89 */ /* 0x000e6200000e0000 */
[C---:B------:R-:W-:Y:S01]  /*ccc0*/  ISETP.GE.AND P1, PT, R164.reuse, 0x2, PT ;  /* 0x00000002a400780c */ /* 0x040fe20003f26270 */
[----:B------:R-:W-:Y:S01]  /*ccd0*/  UISETP.NE.AND UP0, UPT, UR61, URZ, UPT ;  /* 0x0000003f3d00728c */ /* 0x000fe2000bf05270 */
        /* <DEDUP_REMOVED lines=10> */
[----:B------:R-:W-:Y:S01]  /*cd80*/  FSEL R21, R21, -INF , !P3 ;  /* 0xff80000015157808 */ /* 0x000fe20005800000 */
[--C-:B-1----:R-:W-:Y:S01]  /*cd90*/  IMAD.IADD R167, R167, 0x1, R161.reuse ;  /* 0x00000001a7a77824 */ /* 0x102fe200078e02a1 */
[C---:B------:R-:W-:Y:S01]  /*cda0*/  ISETP.GT.AND P4, PT, R163.reuse, 0x9, !P6 ;  /* 0x00000009a300780c */ /* 0x040fe20007784270 */
[----:B------:R-:W-:Y:S01]  /*cdb0*/  IMAD.IADD R166, R166, 0x1, R161 ;  /* 0x00000001a6a67824 */ /* 0x000fe200078e02a1 */
        /* <DEDUP_REMOVED lines=115> */
[----:B------:R-:W-:-:S13]  /*d4f0*/  ISETP.GE.AND P6, PT, R164, 0x5a, PT ;  /* 0x0000005aa400780c */ /* 0x000fda0003fc6270 */
[----:B------:R-:W-:Y:S02]  /*d500*/  @P6 LOP3.LUT R16, R16, 0x1, RZ, 0xfc, !PT ;  /* 0x0000000110106812 */ /* 0x000fe400078efcff */
        /* <DEDUP_REMOVED lines=17> */
.L_x_1292:
[----:B------:R-:W-:-:S05]  /*d620*/  IMAD.U32 R164, RZ, RZ, UR47 ;  /* 0x0000002fffa47e24 */ /* 0x000fca000f8e00ff */
[----:B------:R-:W-:-:S13]  /*d630*/  ISETP.NE.AND P6, PT, R164, 0x1, PT ;  /* 0x00000001a400780c */ /* 0x000fda0003fc5270 */
[----:B------:R-:W0:Y:S02]  /*d640*/  @P6 LDC.64 R8, c[0x0][0x9e8] ;  /* 0x00027a00ff086b82 */ /* 0x000e240000000a00 */
[----:B0-----:R-:W-:-:S05]  /*d650*/  @P6 IMAD.HI.U32 R8, R161, R8, RZ ;  /* 0x00000008a1086227 */ /* 0x001fca00078e00ff */
[----:B------:R-:W-:-:S07]  /*d660*/  @P6 SHF.R.U32.HI R161, RZ, R9, R8 ;  /* 0x00000009ffa16219 */ /* 0x000fce0000011608 */
.L_x_1293:
[----:B------:R-:W-:Y:S05]  /*d670*/  BSYNC B0 ;  /* 0x0000000000007941 */ /* 0x000fea0003800000 */
.L_x_1291:
[----:B------:R-:W-:-:S05]  /*d680*/  IMAD R159, R161, R164, R159 ;  /* 0x000000a4a19f7224 */ /* 0x000fca00078e029f */
[----:B------:R-:W-:Y:S02]  /*d690*/  VIADDMNMX R167, R159, R164, R167, PT ;  /* 0x000000a49fa77246 */ /* 0x000fe400038001a7 */
[----:B------:R-:W-:-:S07]  /*d6a0*/  VIMNMX R166, R166, R159, !PT ;  /* 0x0000009fa6a67248 */ /* 0x000fce0007fe0100 */
.L_x_1290:
        /* <DEDUP_REMOVED lines=155> */
[----:B------:R-:W-:Y:S01]  /*e060*/  FFMA.FTZ R162, R162, UR10, -R0 ;  /* 0x0000000aa2a27c23 */ /* 0x000fe20008010800 */
        /* <DEDUP_REMOVED lines=9> */
[----:B------:R-:W-:Y:S02]  /*e100*/  MUFU.EX2 R159, R159 ;  /* 0x0000009f009f7308 */ /* 0x000fe40000000800 */
[----:B------:R-:W-:Y:S02]  /*e110*/  FMNMX.FTZ R9, R145, R14, !PT ;  /* 0x0000000e91097209 */ /* 0x000fe40007810000 */
[----:B------:R-:W-:Y:S01]  /*e120*/  FSEL R14, R149, -INF , !P2 ;  /* 0xff800000950e7808 */ /* 0x000fe20005000000 */
[----:B------:R-:W-:Y:S01]  /*e130*/  FFMA.FTZ R149, R140, UR10, -R0 ;  /* 0x0000000a8c957c23 */ /* 0x000fe20008010800 */
[----:B------:R-:W-:Y:S01]  /*e140*/  FMNMX.FTZ R9, R146, R9, !PT ;  /* 0x0000000992097209 */ /* 0x000fe20007810000 */
[----:B------:R-:W-:Y:S01]  /*e150*/  FADD.FTZ R0, -R147, R12 ;  /* 0x0000000c93007221 */ /* 0x000fe20000010100 */
[----:B------:R-:W-:Y:S02]  /*e160*/  MUFU.EX2 R184, R184 ;  /* 0x000000b800b87308 */ /* 0x000fe40000000800 */
[----:B------:R-:W-:Y:S01]  /*e170*/  FMNMX.FTZ R9, R150, R9, !PT ;  /* 0x0000000996097209 */ /* 0x000fe20007810000 */
[----:B------:R-:W-:-:S03]  /*e180*/  FMUL.FTZ R0, R0, UR10 ;  /* 0x0000000a00007c20 */ /* 0x000fc60008410000 */
[----:B------:R-:W-:Y:S02]  /*e190*/  FMNMX.FTZ R9, R14, R9, !PT ;  /* 0x000000090e097209 */ /* 0x000fe40007810000 */
[----:B------:R-:W-:Y:S02]  /*e1a0*/  MUFU.EX2 R123, R123 ;  /* 0x0000007b007b7308 */ /* 0x000fe40000000800 */
[----:B------:R-:W-:-:S04]  /*e1b0*/  FMNMX.FTZ R9, R152, R9, !PT ;  /* 0x0000000998097209 */ /* 0x000fc80007810000 */
[----:B------:R-:W-:Y:S02]  /*e1c0*/  FMNMX.FTZ R9, R154, R9, !PT ;  /* 0x000000099a097209 */ /* 0x000fe40007810000 */
[----:B------:R-:W0:Y:S02]  /*e1d0*/  MUFU.EX2 R0, R0 ;  /* 0x0000000000007308 */ /* 0x000e240000000800 */
[----:B------:R-:W-:-:S04]  /*e1e0*/  FMNMX.FTZ R9, R156, R9, !PT ;  /* 0x000000099c097209 */ /* 0x000fc80007810000 */
[----:B------:R-:W-:Y:S02]  /*e1f0*/  FMNMX.FTZ R9, R158, R9, !PT ;  /* 0x000000099e097209 */ /* 0x000fe40007810000 */
[----:B------:R-:W1:Y:S03]  /*e200*/  MUFU.EX2 R186, R186 ;  /* 0x000000ba00ba7308 */ /* 0x000e660000000800 */
[----:B------:R-:W2:Y:S05]  /*e210*/  SHFL.BFLY PT, R120, R9, 0x2, 0x1f ;  /* 0x0c401f0009787f89 */ /* 0x000eaa00000e0000 */
[----:B------:R-:W3:Y:S08]  /*e220*/  MUFU.EX2 R21, R21 ;  /* 0x0000001500157308 */ /* 0x000ef00000000800 */
[----:B------:R-:W-:Y:S08]  /*e230*/  MUFU.EX2 R180, R180 ;  /* 0x000000b400b47308 */ /* 0x000ff00000000800 */
[----:B------:R-:W-:Y:S01]  /*e240*/  MUFU.EX2 R127, R127 ;  /* 0x0000007f007f7308 */ /* 0x000fe20000000800 */
[----:B--2---:R-:W-:-:S05]  /*e250*/  FMNMX.FTZ R120, R9, R120, !PT ;  /* 0x0000007809787209 */ /* 0x004fca0007810000 */
[----:B------:R-:W2:Y:S02]  /*e260*/  SHFL.BFLY PT, R9, R120, 0x1, 0x1f ;  /* 0x0c201f0078097f89 */ /* 0x000ea400000e0000 */
[----:B------:R-:W-:Y:S08]  /*e270*/  MUFU.EX2 R182, R182 ;  /* 0x000000b600b67308 */ /* 0x000ff00000000800 */
[----:B------:R-:W-:Y:S08]  /*e280*/  MUFU.EX2 R161, R161 ;  /* 0x000000a100a17308 */ /* 0x000ff00000000800 */
[----:B------:R-:W-:Y:S01]  /*e290*/  MUFU.EX2 R176, R176 ;  /* 0x000000b000b07308 */ /* 0x000fe20000000800 */
[----:B--2---:R-:W-:-:S07]  /*e2a0*/  FMNMX.FTZ R9, R120, R9, !PT ;  /* 0x0000000978097209 */ /* 0x004fce0007810000 */
        /* <DEDUP_REMOVED lines=10> */
[----:B------:R-:W-:Y:S01]  /*e350*/  FFMA.FTZ R185, R121, UR10, -R151 ;  /* 0x0000000a79b97c23 */ /* 0x000fe20008010897 */
        /* <DEDUP_REMOVED lines=15> */
[----:B------:R-:W-:Y:S01]  /*e450*/  FADD.FTZ R11, R159, R122 ;  /* 0x0000007a9f0b7221 */ /* 0x000fe20000010000 */
[--C-:B------:R-:W-:Y:S01]  /*e460*/  FFMA.FTZ R132, R138, UR10, -R151.reuse ;  /* 0x0000000a8a847c23 */ /* 0x100fe20008010897 */
[----:B------:R-:W0:Y:S01]  /*e470*/  MUFU.EX2 R2, R2 ;  /* 0x0000000200027308 */ /* 0x000e220000000800 */
[----:B------:R-:W-:Y:S01]  /*e480*/  FFMA.FTZ R179, R141, UR10, -R151 ;  /* 0x0000000a8db37c23 */ /* 0x000fe20008010897 */
[----:B------:R-:W-:Y:S01]  /*e490*/  FADD.FTZ R122, R184, R11 ;  /* 0x0000000bb87a7221 */ /* 0x000fe20000010000 */
[--C-:B------:R-:W-:Y:S01]  /*e4a0*/  FFMA.FTZ R130, R142, UR10, -R151.reuse ;  /* 0x0000000a8e827c23 */ /* 0x100fe20008010897 */
[--C-:B------:R-:W-:Y:S01]  /*e4b0*/  FFMA.FTZ R173, R145, UR10, -R151.reuse ;  /* 0x0000000a91ad7c23 */ /* 0x100fe20008010897 */
[--C-:B------:R-:W-:Y:S01]  /*e4c0*/  FFMA.FTZ R126, R146, UR10, -R151.reuse ;  /* 0x0000000a927e7c23 */ /* 0x100fe20008010897 */
[----:B------:R-:W-:Y:S01]  /*e4d0*/  FADD.FTZ R11, R123, R122 ;  /* 0x0000007a7b0b7221 */ /* 0x000fe20000010000 */
[--C-:B------:R-:W-:Y:S01]  /*e4e0*/  FFMA.FTZ R175, R150, UR10, -R151.reuse ;  /* 0x0000000a96af7c23 */ /* 0x100fe20008010897 */
[----:B------:R-:W2:Y:S01]  /*e4f0*/  MUFU.EX2 R191, R191 ;  /* 0x000000bf00bf7308 */ /* 0x000ea20000000800 */
[----:B------:R-:W-:Y:S01]  /*e500*/  FFMA.FTZ R169, R152, UR10, -R151 ;  /* 0x0000000a98a97c23 */ /* 0x000fe20008010897 */
[----:B-1----:R-:W-:Y:S01]  /*e510*/  FADD.FTZ R122, R186, R11 ;  /* 0x0000000bba7a7221 */ /* 0x002fe20000010000 */
[----:B------:R-:W-:-:S03]  /*e520*/  FFMA.FTZ R171, R156, UR10, -R151 ;  /* 0x0000000a9cab7c23 */ /* 0x000fc60008010897 */
[----:B---3--:R-:W-:Y:S02]  /*e530*/  FADD.FTZ R11, R21, R122 ;  /* 0x0000007a150b7221 */ /* 0x008fe40000010000 */
[----:B------:R-:W1:Y:S01]  /*e540*/  MUFU.EX2 R124, R124 ;  /* 0x0000007c007c7308 */ /* 0x000e620000000800 */
[----:B0-----:R-:W-:Y:S01]  /*e550*/  FFMA.FTZ R3, R2, R3, R189 ;  /* 0x0000000302037223 */ /* 0x001fe200000100bd */
[----:B------:R-:W-:-:S03]  /*e560*/  FADD.FTZ R122, R180, R11 ;  /* 0x0000000bb47a7221 */ /* 0x000fc60000010000 */
[----:B------:R-:W-:Y:S01]  /*e570*/  FADD.FTZ R6, R128, R3 ;  /* 0x0000000380067221 */ /* 0x000fe20000010000 */
[----:B------:R-:W-:Y:S01]  /*e580*/  FADD.FTZ R11, R127, R122 ;  /* 0x0000007a7f0b7221 */ /* 0x000fe20000010000 */
[----:B------:R-:W-:Y:S01]  /*e590*/  FFMA.FTZ R122, R14, UR10, -R151 ;  /* 0x0000000a0e7a7c23 */ /* 0x000fe20008010897 */
[----:B------:R-:W0:Y:S01]  /*e5a0*/  MUFU.EX2 R185, R185 ;  /* 0x000000b900b97308 */ /* 0x000e220000000800 */
[----:B--2---:R-:W-:Y:S01]  /*e5b0*/  FADD.FTZ R3, R191, R6 ;  /* 0x00000006bf037221 */ /* 0x004fe20000010000 */
[----:B------:R-:W-:-:S04]  /*e5c0*/  FADD.FTZ R14, R182, R11 ;  /* 0x0000000bb60e7221 */ /* 0x000fc80000010000 */
[----:B------:R-:W-:Y:S02]  /*e5d0*/  FADD.FTZ R11, R161, R14 ;  /* 0x0000000ea10b7221 */ /* 0x000fe40000010000 */
[----:B------:R-:W2:Y:S01]  /*e5e0*/  MUFU.EX2 R120, R120 ;  /* 0x0000007800787308 */ /* 0x000ea20000000800 */
[----:B-1----:R-:W-:Y:S01]  /*e5f0*/  FADD.FTZ R6, R124, R3 ;  /* 0x000000037c067221 */ /* 0x002fe20000010000 */
[----:B------:R-:W-:-:S04]  /*e600*/  FADD.FTZ R14, R176, R11 ;  /* 0x0000000bb00e7221 */ /* 0x000fc80000010000 */
[----:B------:R-:W-:Y:S01]  /*e610*/  FADD.FTZ R11, R149, R14 ;  /* 0x0000000e950b7221 */ /* 0x000fe20000010000 */
[----:B------:R-:W-:Y:S01]  /*e620*/  FFMA.FTZ R14, R154, UR10, -R151 ;  /* 0x0000000a9a0e7c23 */ /* 0x000fe20008010897 */
[----:B------:R-:W1:Y:S01]  /*e630*/  MUFU.EX2 R187, R187 ;  /* 0x000000bb00bb7308 */ /* 0x000e620000000800 */
[----:B0-----:R-:W-:Y:S01]  /*e640*/  FADD.FTZ R3, R185, R6 ;  /* 0x00000006b9037221 */ /* 0x001fe20000010000 */
[----:B------:R-:W-:-:S06]  /*e650*/  FADD.FTZ R136, R178, R11 ;  /* 0x0000000bb2887221 */ /* 0x000fcc0000010000 */
        /* <DEDUP_REMOVED lines=57> */
.L_x_1294:
[----:B------:R-:W0:Y:S01]  /*e9f0*/  S2UR UR6, SR_CgaCtaId ;  /* 0x00000000000679c3 */ /* 0x000e220000008800 */
[----:B------:R-:W-:Y:S01]  /*ea00*/  R2UR UR4, R193 ;  /* 0x00000000c10472ca */ /* 0x000fe200000e0000 */
[----:B------:R-:W-:Y:S01]  /*ea10*/  UIADD3 UR7, UR7, 0x30860, URZ ;  /* 0x0003086007077890 */ /* 0x000fe2000fffe03f */
[----:B------:R-:W-:Y:S01]  /*ea20*/  F2FP.F16.F32.PACK_AB R181, R12, R181 ;  /* 0x000000b50cb5723e */ /* 0x000fe200000000ff */
[----:B------:R-:W-:Y:S01]  /*ea30*/  UMOV UR46, UR39 ;  /* 0x00000027002e7c82 */ /* 0x000fe20008000000 */
[----:B------:R-:W-:Y:S01]  /*ea40*/  F2FP.F16.F32.PACK_AB R188, R188, R13 ;  /* 0x0000000dbcbc723e */ /* 0x000fe200000000ff */
[----:B------:R-:W-:Y:S01]  /*ea50*/  IMAD.MOV.U32 R11, RZ, RZ, R9 ;  /* 0x000000ffff0b7224 */ /* 0x000fe200078e0009 */
[----:B------:R-:W-:Y:S01]  /*ea60*/  F2FP.F16.F32.PACK_AB R189, R128, R189 ;  /* 0x000000bd80bd723e */ /* 0x000fe200000000ff */
[----:B------:R-:W-:Y:S01]  /*ea70*/  IMAD.MOV.U32 R12, RZ, RZ, R8 ;  /* 0x000000ffff0c7224 */ /* 0x000fe200078e0008 */
[----:B------:R-:W-:Y:S02]  /*ea80*/  F2FP.F16.F32.PACK_AB R190, R159, R190 ;  /* 0x000000be9fbe723e */ /* 0x000fe400000000ff */
[----:B------:R-:W-:-:S02]  /*ea90*/  F2FP.F16.F32.PACK_AB R191, R124, R191 ;  /* 0x000000bf7cbf723e */ /* 0x000fc400000000ff */
[----:B------:R-:W-:Y:S02]  /*eaa0*/  F2FP.F16.F32.PACK_AB R184, R123, R184 ;  /* 0x000000b87bb8723e */ /* 0x000fe400000000ff */
[----:B------:R-:W-:Y:S01]  /*eab0*/  ISETP.GT.AND P1, PT, R10, UR4, PT ;  /* 0x000000040a007c0c */ /* 0x000fe2000bf24270 */
[----:B------:R-:W-:Y:S01]  /*eac0*/  UMOV UR4, UR38 ;  /* 0x0000002600047c82 */ /* 0x000fe20008000000 */
[----:B------:R-:W-:Y:S01]  /*ead0*/  F2FP.F16.F32.PACK_AB R185, R120, R185 ;  /* 0x000000b978b9723e */ /* 0x000fe200000000ff */
[----:B------:R-:W-:Y:S01]  /*eae0*/  VIADD R10, R10, 0xffffffff ;  /* 0xffffffff0a0a7836 */ /* 0x000fe20000000000 */
        /* <DEDUP_REMOVED lines=20> */
.L_x_1276:
        /* <DEDUP_REMOVED lines=99> */
.L_x_1296:
[----:B------:R-:W-:Y:S01]  /*f260*/  ULEA UR5, UR38, UR60, 0x3 ;  /* 0x0000003c26057291 */ /* 0x000fe2000f8e183f */
[----:B------:R-:W-:-:S05]  /*f270*/  IMAD.U32 R0, RZ, RZ, UR39 ;  /* 0x00000027ff007e24 */ /* 0x000fca000f8e00ff */
[----:B------:R-:W-:-:S04]  /*f280*/  SHF.L.U32 R0, R0, 0x1f, RZ ;  /* 0x0000001f00007819 */ /* 0x000fc800000006ff */
[----:B------:R0:W1:Y:S01]  /*f290*/  SYNCS.PHASECHK.TRANS64.TRYWAIT P1, [UR5+0x30850], R0 ;  /* 0x03085000ff0075a7 */ /* 0x0000620008020145 */
[----:B------:R-:W-:Y:S05]  /*f2a0*/  @!P0 BRA `(.L_x_1297) ;  /* 0x0000000000048947 */ /* 0x000fea0003800000 */
[----:B------:R-:W-:Y:S01]  /*f2b0*/  BPT.TRAP 0x1 ;  /* 0x000000040000795c */ /* 0x000fe20000300000 */
.L_x_1297:
[----:B-1----:R-:W-:Y:S05]  /*f2c0*/  @P1 BRA `(.L_x_1298) ;  /* 0x0000000000081947 */ /* 0x002fea0003800000 */
[----:B------:R-:W1:Y:S02]  /*f2d0*/  SYNCS.PHASECHK.TRANS64.TRYWAIT P1, [UR5+0x30850], R0 ;  /* 0x03085000ff0075a7 */ /* 0x000e640008020145 */
[----:B-1----:R-:W-:Y:S05]  /*f2e0*/  @!P1 BRA `(.L_x_1299) ;  /* 0x000000b000809947 */ /* 0x002fea0003800000 */
.L_x_1298:
[----:B------:R-:W-:Y:S01]  /*f2f0*/  UIADD3 UR60, UR60, 0x400, URZ ;  /* 0x000004003c3c7890 */ /* 0x000fe2000fffe03f */
[----:B------:R-:W-:Y:S01]  /*f300*/  WARPGROUP.ARRIVE ;  /* 0x00000000000079c5 */ /* 0x000fe20000000000 */
[----:B------:R-:W-:Y:S01]  /*f310*/  UMOV UR7, 0x40000040 ;  /* 0x4000004000077882 */ /* 0x000fe20000000000 */
[----:B-1----:R-:W1:Y:S01]  /*f320*/  SHFL.BFLY PT, R5, R6, 0x2, 0x1f ;  /* 0x0c401f0006057f89 */ /* 0x002e6200000e0000 */
[----:B------:R-:W-:Y:S01]  /*f330*/  USHF.R.U32.HI UR60, URZ, 0x4, UR60 ;  /* 0x000000043f3c7899 */ /* 0x000fe2000801163c */
[----:B------:R-:W-:Y:S02]  /*f340*/  IMAD.MOV.U32 R10, RZ, RZ, RZ ;  /* 0x000000ffff0a7224 */ /* 0x000fe400078e00ff */
[----:B0-----:R-:W0:Y:S01]  /*f350*/  SHFL.BFLY PT, R0, R3, 0x2, 0x1f ;  /* 0x0c401f0003007f89 */ /* 0x001e2200000e0000 */
[----:B------:R-:W-:Y:S01]  /*f360*/  ULOP3.LUT UR60, UR60, 0x3fff, URZ, 0xc0, !UPT ;  /* 0x00003fff3c3c7892 */ /* 0x000fe2000f8ec03f */
[----:B------:R-:W-:-:S03]  /*f370*/  IMAD.U32 R13, RZ, RZ, UR10 ;  /* 0x0000000aff0d7e24 */ /* 0x000fc6000f8e00ff */
[----:B------:R-:W-:-:S04]  /*f380*/  ULOP3.LUT UR4, UR60, 0x3000000, URZ, 0xfc, !UPT ;  /* 0x030000003c047892 */ /* 0x000fc8000f8efc3f */
[----:B------:R-:W-:-:S07]  /*f390*/  UIMAD UR4, UR38, 0x900, UR4 ;  /* 0x00000900260478a4 */ /* 0x000fce000f8e0204 */
[----:B------:R-:W-:Y:S02]  /*f3a0*/  UMOV UR6, UR4 ;  /* 0x0000000400067c82 */ /* 0x000fe40008000000 */
[----:B------:R-:W-:Y:S01]  /*f3b0*/  HGMMA.64x192x16.F32 R24, R188, gdesc[UR4].tnspB, R24, gsb0 ;  /* 0x42e00004bc187df0 */ /* 0x000fe20008000818 */
[----:B------:R-:W-:Y:S01]  /*f3c0*/  UIADD3 UR6, UR4, 0x80, URZ ;  /* 0x0000008004067890 */ /* 0x000fe2000fffe03f */
[----:B-1----:R-:W-:Y:S01]  /*f3d0*/  FADD.FTZ R5, R5, R6 ;  /* 0x0000000605057221 */ /* 0x002fe20000010000 */
[----:B------:R-:W-:Y:S01]  /*f3e0*/  UMOV UR7, 0x40000040 ;  /* 0x4000004000077882 */ /* 0x000fe20000000000 */
[----:B0-----:R-:W-:Y:S01]  /*f3f0*/  FADD.FTZ R2, R0, R3 ;  /* 0x0000000300027221 */ /* 0x001fe20000010000 */
[----:B------:R-:W-:Y:S02]  /*f400*/  IMAD.MOV.U32 R3, RZ, RZ, RZ ;  /* 0x000000ffff037224 */ /* 0x000fe400078e00ff */
[----:B------:R-:W0:Y:S04]  /*f410*/  SHFL.BFLY PT, R0, R5, 0x1, 0x1f ;  /* 0x0c201f0005007f89 */ /* 0x000e2800000e0000 */
[----:B------:R-:W1:Y:S01]  /*f420*/  SHFL.BFLY PT, R7, R2, 0x1, 0x1f ;  /* 0x0c201f0002077f89 */ /* 0x000e6200000e0000 */
[----:B0-----:R-:W-:Y:S01]  /*f430*/  FADD.FTZ R11, R5, R0 ;  /* 0x00000000050b7221 */ /* 0x001fe20000010000 */
[----:B------:R-:W-:-:S02]  /*f440*/  IMAD.U32 R5, RZ, RZ, UR10 ;  /* 0x0000000aff057e24 */ /* 0x000fc4000f8e00ff */
[----:B------:R-:W-:Y:S02]  /*f450*/  IMAD.MOV.U32 R0, RZ, RZ, -0x800000 ;  /* 0xff800000ff007424 */ /* 0x000fe400078e00ff */
[----:B-1----:R-:W-:Y:S01]  /*f460*/  FADD.FTZ R7, R2, R7 ;  /* 0x0000000702077221 */ /* 0x002fe20000010000 */
[----:B------:R-:W-:Y:S01]  /*f470*/  FSETP.NE.FTZ.AND P1, PT, R11, RZ, PT ;  /* 0x000000ff0b00720b */ /* 0x000fe20003f35000 */
[----:B------:R-:W-:-:S03]  /*f480*/  IMAD.MOV.U32 R2, RZ, RZ, -0x800000 ;  /* 0xff800000ff027424 */ /* 0x000fc600078e00ff */
[----:B------:R-:W-:-:S09]  /*f490*/  FSETP.NE.FTZ.AND P2, PT, R7, RZ, PT ;  /* 0x000000ff0700720b */ /* 0x000fd20003f55000 */
[----:B------:R-:W0:Y:S01]  /*f4a0*/  @P1 MUFU.LG2 R4, R11 ;  /* 0x0000000b00041308 */ /* 0x000e220000000c00 */
[----:B------:R-:W-:-:S03]  /*f4b0*/  @P1 FMUL.FTZ R5, R5, 0.69314718246459960938 ;  /* 0x3f31721805051820 */ /* 0x000fc60000410000 */
[----:B------:R-:W-:-:S04]  /*f4c0*/  @P2 FMUL.FTZ R13, R13, 0.69314718246459960938 ;  /* 0x3f3172180d0d2820 */ /* 0x000fc80000410000 */
        /* <DEDUP_REMOVED lines=34> */
.L_x_1300:
[----:B------:R-:W-:Y:S01]  /*f6f0*/  R2UR UR6, R221 ;  /* 0x00000000dd0672ca */ /* 0x000fe200000e0000 */
[----:B------:R-:W-:Y:S01]  /*f700*/  UIADD3 UR4, UR5, 0x30860, URZ ;  /* 0x0003086005047890 */ /* 0x000fe2000fffe03f */
[-C--:B------:R-:W-:Y:S01]  /*f710*/  FMUL.FTZ R24, R24, R10.reuse ;  /* 0x0000000a18187220 */ /* 0x080fe20000410000 */
[----:B------:R-:W-:Y:S01]  /*f720*/  UIADD3 UR38, UR38, 0x1, URZ ;  /* 0x0000000126267890 */ /* 0x000fe2000fffe03f */
[-C--:B------:R-:W-:Y:S01]  /*f730*/  FMUL.FTZ R25, R25, R10.reuse ;  /* 0x0000000a19197220 */ /* 0x080fe20000410000 */
[-C--:B------:R-:W-:Y:S01]  /*f740*/  FMUL.FTZ R28, R28, R10.reuse ;  /* 0x0000000a1c1c7220 */ /* 0x080fe20000410000 */
[-C--:B------:R-:W-:Y:S01]  /*f750*/  FMUL.FTZ R29, R29, R10.reuse ;  /* 0x0000000a1d1d7220 */ /* 0x080fe20000410000 */
[----:B------:R-:W-:Y:S01]  /*f760*/  UISETP.NE.AND UP0, UPT, UR38, 0x2, UPT ;  /* 0x000000022600788c */ /* 0x000fe2000bf05270 */
[-C--:B------:R-:W-:Y:S01]  /*f770*/  FMUL.FTZ R32, R32, R10.reuse ;  /* 0x0000000a20207220 */ /* 0x080fe20000410000 */
        /* <DEDUP_REMOVED lines=9> */
[----:B------:R-:W-:Y:S01]  /*f810*/  FMUL.FTZ R49, R49, R10 ;  /* 0x0000000a31317220 */ /* 0x000fe20000410000 */
[----:B------:R-:W-:-:S02]  /*f820*/  IMAD.U32 R221, RZ, RZ, UR6 ;  /* 0x00000006ffdd7e24 */ /* 0x000fc4000f8e00ff */
[-C--:B------:R-:W-:Y:S01]  /*f830*/  FMUL.FTZ R52, R52, R10.reuse ;  /* 0x0000000a34347220 */ /* 0x080fe20000410000 */
[-C--:B------:R-:W-:Y:S01]  /*f840*/  FMUL.FTZ R53, R53, R10.reuse ;  /* 0x0000000a35357220 */ /* 0x080fe20000410000 */
[-C--:B------:R-:W-:Y:S01]  /*f850*/  FMUL.FTZ R56, R56, R10.reuse ;  /* 0x0000000a38387220 */ /* 0x080fe20000410000 */
[-C--:B------:R-:W-:Y:S01]  /*f860*/  FMUL.FTZ R57, R57, R10.reuse ;  /* 0x0000000a39397220 */ /* 0x080fe20000410000 */
[----:B------:R-:W0:Y:S01]  /*f870*/  S2UR UR6, SR_CgaCtaId ;  /* 0x00000000000679c3 */ /* 0x000e220000008800 */
        /* <DEDUP_REMOVED lines=32> */
[----:B------:R-:W-:Y:S01]  /*fa80*/  SYNCS.ARRIVE.TRANS64.RED.A1T0 RZ, [UR4], RZ ;  /* 0x000000ffffff79a7 */ /* 0x000fe20008100404 */
        /* <DEDUP_REMOVED lines=50> */
[----:B------:R-:W-:-:S12]  /*fdb0*/  ULOP3.LUT UR39, UR39, UR4, URZ, 0x3c, !UPT ;  /* 0x0000000427277292 */ /* 0x000fd8000f8e3c3f */
.L_x_1222:
        /* <DEDUP_REMOVED lines=16> */
[----:B------:R-:W-:Y:S01]  /*fec0*/  ULDC.64 UR12, c[0x0][0xc00] ;  /* 0x00030000000c7ab9 */ /* 0x000fe20000000a00 */
[----:B------:R-:W-:Y:S02]  /*fed0*/  R2UR UR18, R195 ;  /* 0x00000000c31272ca */ /* 0x000fe400000e0000 */
[----:B------:R-:W-:Y:S02]  /*fee0*/  R2UR UR16, R23 ;  /* 0x00000000171072ca */ /* 0x000fe400000e0000 */
[----:B------:R-:W-:-:S02]  /*fef0*/  R2UR UR17, R208 ;  /* 0x00000000d01172ca */ /* 0x000fc400000e0000 */
[----:B------:R-:W-:-:S04]  /*ff00*/  R2UR UR23, R209 ;  /* 0x00000000d11772ca */ /* 0x000fc800000e0000 */
[----:B------:R-:W-:Y:S01]  /*ff10*/  UIMAD.WIDE UR12, UR9, 0x4, UR12 ;  /* 0x00000004090c78a5 */ /* 0x000fe2000f8e020c */
[----:B------:R-:W-:Y:S01]  /*ff20*/  UMOV UR10, UR8 ;  /* 0x00000008000a7c82 */ /* 0x000fe20008000000 */
[----:B0-----:R-:W-:Y:S01]  /*ff30*/  UMOV UR11, UR4 ;  /* 0x00000004000b7c82 */ /* 0x001fe20008000000 */
[----:B------:R-:W-:Y:S01]  /*ff40*/  BAR.SYNC.DEFER_BLOCKING 0x1, 0x100 ;  /* 0x0044000000007b1d */ /* 0x000fe20000010000 */
[----:B--2---:R-:W-:-:S03]  /*ff50*/  IMAD.WIDE R8, R3, R8, UR10 ;  /* 0x0000000a03087e25 */ /* 0x004fc6000f8e0208 */
[C---:B------:R-:W-:Y:S02]  /*ff60*/  LOP3.LUT R3, R8.reuse, 0x380, RZ, 0xc0, !PT ;  /* 0x0000038008037812 */ /* 0x040fe400078ec0ff */
[C---:B------:R-:W-:Y:S02]  /*ff70*/  IADD3 R10, P2, R8.reuse, 0x20, RZ ;  /* 0x00000020080a7810 */ /* 0x040fe40007f5e0ff */
[C---:B------:R-:W-:Y:S02]  /*ff80*/  IADD3 R12, P1, R8.reuse, 0x40, RZ ;  /* 0x00000040080c7810 */ /* 0x040fe40007f3e0ff */
[C---:B------:R-:W-:Y:S01]  /*ff90*/  IADD3 R17, P6, R8.reuse, 0x60, RZ ;  /* 0x0000006008117810 */ /* 0x040fe20007fde0ff */
[--C-:B------:R-:W-:Y:S01]  /*ffa0*/  IMAD.X R131, RZ, RZ, R9.reuse, P2 ;  /* 0x000000ffff837224 */ /* 0x100fe200010e0609 */
[C---:B------:R-:W-:Y:S01]  /*ffb0*/  IADD3 R133, P5, R8.reuse, 0x4000, RZ ;  /* 0x0000400008857810 */ /* 0x040fe20007fbe0ff */
[--C-:B------:R-:W-:Y:S01]  /*ffc0*/  IMAD.X R107, RZ, RZ, R9.reuse, P1 ;  /* 0x000000ffff6b7224 */ /* 0x100fe200008e0609 */
[----:B------:R-:W-:Y:S01]  /*ffd0*/  SHF.R.U64 R3, R3, 0x3, RZ ;  /* 0x0000000303037819 */ /* 0x000fe200000012ff */
[--C-:B------:R-:W-:Y:S01]  /*ffe0*/  IMAD.X R105, RZ, RZ, R9.reuse, P6 ;  /* 0x000000ffff697224 */ /* 0x100fe200030e0609 */
[C---:B------:R-:W-:Y:S01]  /*fff0*/  IADD3 R22, P0, R8.reuse, 0x4020, RZ ;  /* 0x0000402008167810 */ /* 0x040fe20007f1e0ff */
[----:B------:R-:W-:Y:S01]  /*10000*/  IMAD.X R103, RZ, RZ, R9, P5 ;  /* 0x000000ffff677224 */ /* 0x000fe200028e0609 */
[----:B------:R-:W-:-:S02]  /*10010*/  IADD3 R135, P4, R8, 0x4040, RZ ;  /* 0x0000404008877810 */ /* 0x000fc40007f9e0ff */
[C---:B------:R-:W-:Y:S01]  /*10020*/  IADD3 R72, P3, R8.reuse, 0x4060, RZ ;  /* 0x0000406008487810 */ /* 0x040fe20007f7e0ff */
[--C-:B------:R-:W-:Y:S01]  /*10030*/  IMAD.X R101, RZ, RZ, R9.reuse, P0 ;  /* 0x000000ffff657224 */ /* 0x100fe200000e0609 */
[C---:B------:R-:W-:Y:S01]  /*10040*/  IADD3 R137, P2, R8.reuse, 0x8000, RZ ;  /* 0x0000800008897810 */ /* 0x040fe20007f5e0ff */
[--C-:B------:R-:W-:Y:S01]  /*10050*/  IMAD.X R99, RZ, RZ, R9.reuse, P4 ;  /* 0x000000ffff637224 */ /* 0x100fe200020e0609 */
[C---:B------:R-:W-:Y:S01]  /*10060*/  IADD3 R132, P1, R8.reuse, 0x8020, RZ ;  /* 0x0000802008847810 */ /* 0x040fe20007f3e0ff */
[--C-:B------:R-:W-:Y:S01]  /*10070*/  IMAD.X R97, RZ, RZ, R9.reuse, P3 ;  /* 0x000000ffff617224 */ /* 0x100fe200018e0609 */
[C---:B------:R-:W-:Y:S01]  /*10080*/  IADD3 R139, P6, R8.reuse, 0x8040, RZ ;  /* 0x00008040088b7810 */ /* 0x040fe20007fde0ff */
[--C-:B------:R-:W-:Y:S01]  /*10090*/  IMAD.X R75, RZ, RZ, R9.reuse, P2 ;  /* 0x000000ffff4b7224 */ /* 0x100fe200010e0609 */
[----:B------:R-:W-:Y:S01]  /*100a0*/  IADD3 R141, P5, R8, 0x8060, RZ ;  /* 0x00008060088d7810 */ /* 0x000fe20007fbe0ff */
[--C-:B------:R-:W-:Y:S01]  /*100b0*/  IMAD.X R73, RZ, RZ, R9.reuse, P1 ;  /* 0x000000ffff497224 */ /* 0x100fe200008e0609 */
[----:B------:R-:W-:Y:S01]  /*100c0*/  LOP3.LUT R8, R3, R8, RZ, 0x3c, !PT ;  /* 0x0000000803087212 */ /* 0x000fe200078e3cff */
[--C-:B------:R-:W-:Y:S01]  /*100d0*/  IMAD.X R13, RZ, RZ, R9.reuse, P6 ;  /* 0x000000ffff0d7224 */ /* 0x100fe200030e0609 */
[----:B------:R-:W-:Y:S01]  /*100e0*/  LOP3.LUT R3, R10, 0x380, RZ, 0xc0, !PT ;  /* 0x000003800a037812 */ /* 0x000fe200078ec0ff */
[----:B------:R-:W-:Y:S01]  /*100f0*/  IMAD.X R15, RZ, RZ, R9, P5 ;  /* 0x000000ffff0f7224 */ /* 0x000fe200028e0609 */
[----:B------:R-:W-:-:S02]  /*10100*/  LOP3.LUT R11, R12, 0x380, RZ, 0xc0, !PT ;  /* 0x000003800c0b7812 */ /* 0x000fc400078ec0ff */
[----:B------:R-:W-:Y:S02]  /*10110*/  SHF.R.U64 R3, R3, 0x3, RZ ;  /* 0x0000000303037819 */ /* 0x000fe400000012ff */
[----:B------:R-:W-:Y:S02]  /*10120*/  SHF.R.U64 R11, R11, 0x3, RZ ;  /* 0x000000030b0b7819 */ /* 0x000fe400000012ff */
[----:B------:R-:W-:Y:S02]  /*10130*/  LOP3.LUT R130, R3, R10, RZ, 0x3c, !PT ;  /* 0x0000000a03827212 */ /* 0x000fe400078e3cff */
[----:B------:R-:W-:Y:S02]  /*10140*/  LOP3.LUT R106, R11, R12, RZ, 0x3c, !PT ;  /* 0x0000000c0b6a7212 */ /* 0x000fe400078e3cff */
[----:B------:R-:W-:Y:S02]  /*10150*/  LOP3.LUT R3, R22, 0x380, RZ, 0xc0, !PT ;  /* 0x0000038016037812 */ /* 0x000fe400078ec0ff */
[----:B------:R-:W-:-:S02]  /*10160*/  LOP3.LUT R14, R17, 0x380, RZ, 0xc0, !PT ;  /* 0x00000380110e7812 */ /* 0x000fc400078ec0ff */
[----:B------:R-:W-:Y:S02]  /*10170*/  LOP3.LUT R12, R137, 0x380, RZ, 0xc0, !PT ;  /* 0x00000380890c7812 */ /* 0x000fe400078ec0ff */
[----:B------:R-:W-:Y:S02]  /*10180*/  SHF.R.U64 R3, R3, 0x3, RZ ;  /* 0x0000000303037819 */ /* 0x000fe400000012ff */
[----:B------:R-:W-:Y:S02]  /*10190*/  SHF.R.U64 R14, R14, 0x3, RZ ;  /* 0x000000030e0e7819 */ /* 0x000fe400000012ff */
[----:B------:R-:W-:Y:S02]  /*101a0*/  SHF.R.U64 R12, R12, 0x3, RZ ;  /* 0x000000030c0c7819 */ /* 0x000fe400000012ff */
[----:B------:R-:W-:Y:S02]  /*101b0*/  LOP3.LUT R10, R135, 0x380, RZ, 0xc0, !PT ;  /* 0x00000380870a7812 */ /* 0x000fe400078ec0ff */
[----:B------:R-:W-:-:S02]  /*101c0*/  LOP3.LUT R11, R72, 0x380, RZ, 0xc0, !PT ;  /* 0x00000380480b7812 */ /* 0x000fc400078ec0ff */
[----:B------:R-:W-:Y:S02]  /*101d0*/  LOP3.LUT R18, R133, 0x380, RZ, 0xc0, !PT ;  /* 0x0000038085127812 */ /* 0x000fe400078ec0ff */
[----:B------:R-:W-:Y:S02]  /*101e0*/  LOP3.LUT R100, R3, R22, RZ, 0x3c, !PT ;  /* 0x0000001603647212 */ /* 0x000fe400078e3cff */
[----:B------:R-:W-:Y:S02]  /*101f0*/  LOP3.LUT R104, R14, R17, RZ, 0x3c, !PT ;  /* 0x000000110e687212 */ /* 0x000fe400078e3cff */
[----:B------:R-:W-:Y:S02]  /*10200*/  LOP3.LUT R74, R12, R137, RZ, 0x3c, !PT ;  /* 0x000000890c4a7212 */ /* 0x000fe400078e3cff */
[----:B------:R-:W-:Y:S02]  /*10210*/  LOP3.LUT R3, R132, 0x380, RZ, 0xc0, !PT ;  /* 0x0000038084037812 */ /* 0x000fe400078ec0ff */
[----:B------:R-:W-:-:S02]  /*10220*/  SHF.R.U64 R10, R10, 0x3, RZ ;  /* 0x000000030a0a7819 */ /* 0x000fc400000012ff */
[----:B------:R-:W-:Y:S02]  /*10230*/  SHF.R.U64 R11, R11, 0x3, RZ ;  /* 0x000000030b0b7819 */ /* 0x000fe400000012ff */
[----:B------:R-:W-:Y:S02]  /*10240*/  LOP3.LUT R12, R139, 0x380, RZ, 0xc0, !PT ;  /* 0x000003808b0c7812 */ /* 0x000fe400078ec0ff */
[----:B------:R-:W-:Y:S02]  /*10250*/  LOP3.LUT R14, R141, 0x380, RZ, 0xc0, !PT ;  /* 0x000003808d0e7812 */ /* 0x000fe400078ec0ff */
[----:B------:R-:W-:Y:S02]  /*10260*/  SHF.R.U64 R18, R18, 0x3, RZ ;  /* 0x0000000312127819 */ /* 0x000fe400000012ff */
[----:B------:R-:W-:Y:S02]  /*10270*/  SHF.R.U64 R3, R3, 0x3, RZ ;  /* 0x0000000303037819 */ /* 0x000fe400000012ff */
[----:B------:R-:W-:-:S02]  /*10280*/  LOP3.LUT R98, R10, R135, RZ, 0x3c, !PT ;  /* 0x000000870a627212 */ /* 0x000fc400078e3cff */
[----:B------:R-:W-:Y:S02]  /*10290*/  LOP3.LUT R96, R11, R72, RZ, 0x3c, !PT ;  /* 0x000000480b607212 */ /* 0x000fe400078e3cff */
[----:B------:R-:W-:Y:S02]  /*102a0*/  SHF.R.U64 R12, R12, 0x3, RZ ;  /* 0x000000030c0c7819 */ /* 0x000fe400000012ff */
[----:B------:R-:W-:Y:S02]  /*102b0*/  SHF.R.U64 R14, R14, 0x3, RZ ;  /* 0x000000030e0e7819 */ /* 0x000fe400000012ff */
[----:B------:R-:W-:Y:S02]  /*102c0*/  LOP3.LUT R102, R18, R133, RZ, 0x3c, !PT ;  /* 0x0000008512667212 */ /* 0x000fe400078e3cff */
[----:B------:R-:W-:Y:S02]  /*102d0*/  MOV R17, R8 ;  /* 0x0000000800117202 */ /* 0x000fe40000000f00 */
[----:B------:R-:W-:-:S02]  /*102e0*/  F2FP.F16.F32.PACK_AB R8, R25, R24 ;  /* 0x000000181908723e */ /* 0x000fc400000000ff */
[----:B------:R-:W-:Y:S02]  /*102f0*/  F2FP.F16.F32.PACK_AB R9, R27, R26 ;  /* 0x0000001a1b09723e */ /* 0x000fe400000000ff */
[----:B------:R-:W-:Y:S02]  /*10300*/  F2FP.F16.F32.PACK_AB R10, R29, R28 ;  /* 0x0000001c1d0a723e */ /* 0x000fe400000000ff */
[----:B------:R-:W-:Y:S02]  /*10310*/  F2FP.F16.F32.PACK_AB R11, R31, R30 ;  /* 0x0000001e1f0b723e */ /* 0x000fe400000000ff */
[----:B------:R-:W-:Y:S02]  /*10320*/  LOP3.LUT R72, R3, R132, RZ, 0x3c, !PT ;  /* 0x0000008403487212 */ /* 0x000fe400078e3cff */
[----:B------:R-:W-:Y:S01]  /*10330*/  MOV R135, R130 ;  /* 0x0000008200877202 */ /* 0x000fe20000000f00 */
[----:B------:R0:W-:Y:S01]  /*10340*/  STSM.16.M88.4 [R17], R8 ;  /* 0x0000000811007844 */ /* 0x0001e20000000200 */
[----:B------:R-:W-:-:S02]  /*10350*/  LOP3.LUT R12, R12, R139, RZ, 0x3c, !PT ;  /* 0x0000008b0c0c7212 */ /* 0x000fc400078e3cff */
[----:B------:R-:W-:Y:S02]  /*10360*/  LOP3.LUT R14, R14, R141, RZ, 0x3c, !PT ;  /* 0x0000008d0e0e7212 */ /* 0x000fe400078e3cff */
[----:B------:R-:W-:Y:S02]  /*10370*/  MOV R131, R98 ;  /* 0x0000006200837202 */ /* 0x000fe40000000f00 */
[----:B------:R-:W-:Y:S02]  /*10380*/  MOV R3, R96 ;  /* 0x0000006000037202 */ /* 0x000fe40000000f00 */
[----:B------:R-:W-:Y:S02]  /*10390*/  MOV R133, R102 ;  /* 0x0000006600857202 */ /* 0x000fe40000000f00 */
[----:B------:R-:W-:Y:S02]  /*103a0*/  MOV R132, R100 ;  /* 0x0000006400847202 */ /* 0x000fe40000000f00 */
[----:B------:R-:W-:-:S02]  /*103b0*/  F2FP.F16.F32.PACK_AB R96, R33, R32 ;  /* 0x000000202160723e */ /* 0x000fc400000000ff */
[----:B------:R-:W-:Y:S02]  /*103c0*/  F2FP.F16.F32.PACK_AB R97, R35, R34 ;  /* 0x000000222361723e */ /* 0x000fe400000000ff */
[----:B------:R-:W-:Y:S02]  /*103d0*/  F2FP.F16.F32.PACK_AB R98, R37, R36 ;  /* 0x000000242562723e */ /* 0x000fe400000000ff */
[----:B------:R-:W-:Y:S02]  /*103e0*/  F2FP.F16.F32.PACK_AB R99, R39, R38 ;  /* 0x000000262763723e */ /* 0x000fe400000000ff */
[----:B------:R-:W-:Y:S02]  /*103f0*/  MOV R106, R106 ;  /* 0x0000006a006a7202 */ /* 0x000fe40000000f00 */
[----:B------:R-:W-:Y:S01]  /*10400*/  F2FP.F16.F32.PACK_AB R100, R41, R40 ;  /* 0x000000282964723e */ /* 0x000fe200000000ff */
[----:B------:R1:W-:Y:S01]  /*10410*/  STSM.16.M88.4 [R135], R96 ;  /* 0x0000006087007844 */ /* 0x0003e20000000200 */
[----:B------:R-:W-:-:S02]  /*10420*/  F2FP.F16.F32.PACK_AB R101, R43, R42 ;  /* 0x0000002a2b65723e */ /* 0x000fc400000000ff */
[----:B------:R-:W-:Y:S02]  /*10430*/  F2FP.F16.F32.PACK_AB R102, R45, R44 ;  /* 0x0000002c2d66723e */ /* 0x000fe400000000ff */
[----:B------:R-:W-:Y:S02]  /*10440*/  F2FP.F16.F32.PACK_AB R103, R47, R46 ;  /* 0x0000002e2f67723e */ /* 0x000fe400000000ff */
[----:B------:R-:W-:Y:S02]  /*10450*/  MOV R134, R104 ;  /* 0x0000006800867202 */ /* 0x000fe40000000f00 */
[----:B------:R-:W-:Y:S01]  /*10460*/  MOV R18, R12 ;  /* 0x0000000c00127202 */ /* 0x000fe20000000f00 */
[----:B------:R2:W-:Y:S01]  /*10470*/  STSM.16.M88.4 [R106], R100 ;  /* 0x000000646a007844 */ /* 0x0005e20000000200 */
[----:B0-----:R-:W-:Y:S02]  /*10480*/  MOV R17, R14 ;  /* 0x0000000e00117202 */ /* 0x001fe40000000f00 */
[----:B------:R-:W-:-:S02]  /*10490*/  F2FP.F16.F32.PACK_AB R8, R49, R48 ;  /* 0x000000303108723e */ /* 0x000fc400000000ff */
[----:B------:R-:W-:Y:S02]  /*104a0*/  F2FP.F16.F32.PACK_AB R9, R51, R50 ;  /* 0x000000323309723e */ /* 0x000fe400000000ff */
[----:B------:R-:W-:Y:S02]  /*104b0*/  F2FP.F16.F32.PACK_AB R10, R53, R52 ;  /* 0x00000034350a723e */ /* 0x000fe400000000ff */
[----:B------:R-:W-:Y:S02]  /*104c0*/  F2FP.F16.F32.PACK_AB R11, R55, R54 ;  /* 0x00000036370b723e */ /* 0x000fe400000000ff */
[----:B------:R-:W-:Y:S02]  /*104d0*/  MOV R130, R74 ;  /* 0x0000004a00827202 */ /* 0x000fe40000000f00 */
[----:B------:R-:W-:Y:S01]  /*104e0*/  MOV R22, R72 ;  /* 0x0000004800167202 */ /* 0x000fe20000000f00 */
[----:B------:R0:W-:Y:S01]  /*104f0*/  STSM.16.M88.4 [R134], R8 ;  /* 0x0000000886007844 */ /* 0x0001e20000000200 */
[----:B------:R-:W-:-:S02]  /*10500*/  F2FP.F16.F32.PACK_AB R12, R57, R56 ;  /* 0x00000038390c723e */ /* 0x000fc400000000ff */
[----:B------:R-:W-:Y:S02]  /*10510*/  F2FP.F16.F32.PACK_AB R13, R59, R58 ;  /* 0x0000003a3b0d723e */ /* 0x000fe400000000ff */
[----:B------:R-:W-:Y:S02]  /*10520*/  F2FP.F16.F32.PACK_AB R14, R61, R60 ;  /* 0x0000003c3d0e723e */ /* 0x000fe400000000ff */
[----:B------:R-:W-:Y:S02]  /*10530*/  F2FP.F16.F32.PACK_AB R15, R63, R62 ;  /* 0x0000003e3f0f723e */ /* 0x000fe400000000ff */
[----:B------:R-:W-:Y:S02]  /*10540*/  F2FP.F16.F32.PACK_AB R72, R65, R64 ;  /* 0x000000404148723e */ /* 0x000fe400000000ff */
[----:B------:R-:W-:Y:S01]  /*10550*/  F2FP.F16.F32.PACK_AB R73, R67, R66 ;  /* 0x000000424349723e */ /* 0x000fe200000000ff */
[----:B------:R-:W-:Y:S01]  /*10560*/  STSM.16.M88.4 [R133], R12 ;  /* 0x0000000c85007844 */ /* 0x000fe20000000200 */
[----:B------:R-:W-:-:S02]  /*10570*/  F2FP.F16.F32.PACK_AB R74, R69, R68 ;  /* 0x00000044454a723e */ /* 0x000fc400000000ff */
[----:B------:R-:W-:Y:S02]  /*10580*/  F2FP.F16.F32.PACK_AB R75, R71, R70 ;  /* 0x00000046474b723e */ /* 0x000fe400000000ff */
[----:B-1----:R-:W-:Y:S02]  /*10590*/  F2FP.F16.F32.PACK_AB R96, R5, R4 ;  /* 0x000000040560723e */ /* 0x002fe400000000ff */
[----:B------:R-:W-:Y:S01]  /*105a0*/  F2FP.F16.F32.PACK_AB R97, R123, R122 ;  /* 0x0000007a7b61723e */ /* 0x000fe200000000ff */
[----:B------:R-:W-:Y:S01]  /*105b0*/  STSM.16.M88.4 [R132], R72 ;  /* 0x0000004884007844 */ /* 0x000fe20000000200 */
[----:B------:R-:W-:Y:S02]  /*105c0*/  F2FP.F16.F32.PACK_AB R98, R77, R76 ;  /* 0x0000004c4d62723e */ /* 0x000fe400000000ff */
[----:B------:R-:W-:Y:S02]  /*105d0*/  F2FP.F16.F32.PACK_AB R99, R79, R78 ;  /* 0x0000004e4f63723e */ /* 0x000fe400000000ff */
[----:B--2---:R-:W-:-:S02]  /*105e0*/  F2FP.F16.F32.PACK_AB R100, R81, R80 ;  /* 0x000000505164723e */ /* 0x004fc400000000ff */
[----:B------:R-:W-:Y:S01]  /*105f0*/  F2FP.F16.F32.PACK_AB R101, R83, R82 ;  /* 0x000000525365723e */ /* 0x000fe200000000ff */
[----:B------:R1:W-:Y:S01]  /*10600*/  STSM.16.M88.4 [R131], R96 ;  /* 0x0000006083007844 */ /* 0x0003e20000000200 */
[----:B------:R-:W-:Y:S02]  /*10610*/  F2FP.F16.F32.PACK_AB R102, R85, R84 ;  /* 0x000000545566723e */ /* 0x000fe400000000ff */
[----:B------:R-:W-:Y:S02]  /*10620*/  F2FP.F16.F32.PACK_AB R103, R87, R86 ;  /* 0x000000565767723e */ /* 0x000fe400000000ff */
[----:B------:R-:W-:Y:S02]  /*10630*/  F2FP.F16.F32.PACK_AB R104, R89, R88 ;  /* 0x000000585968723e */ /* 0x000fe400000000ff */
[----:B------:R-:W-:Y:S01]  /*10640*/  F2FP.F16.F32.PACK_AB R105, R91, R90 ;  /* 0x0000005a5b69723e */ /* 0x000fe200000000ff */
[----:B------:R-:W-:Y:S01]  /*10650*/  STSM.16.M88.4 [R3], R100 ;  /* 0x0000006403007844 */ /* 0x000fe20000000200 */
[----:B------:R-:W-:-:S02]  /*10660*/  F2FP.F16.F32.PACK_AB R106, R93, R92 ;  /* 0x0000005c5d6a723e */ /* 0x000fc400000000ff */
[----:B------:R-:W-:Y:S02]  /*10670*/  F2FP.F16.F32.PACK_AB R107, R95, R94 ;  /* 0x0000005e5f6b723e */ /* 0x000fe400000000ff */
[----:B0-----:R-:W-:Y:S02]  /*10680*/  F2FP.F16.F32.PACK_AB R8, R7, R6 ;  /* 0x000000060708723e */ /* 0x001fe400000000ff */
[----:B------:R-:W-:Y:S01]  /*10690*/  F2FP.F16.F32.PACK_AB R9, R125, R124 ;  /* 0x0000007c7d09723e */ /* 0x000fe200000000ff */
[----:B------:R-:W-:Y:S01]  /*106a0*/  STSM.16.M88.4 [R130], R104 ;  /* 0x0000006882007844 */ /* 0x000fe20000000200 */
[----:B------:R-:W-:Y:S01]  /*106b0*/  F2FP.F16.F32.PACK_AB R10, R21, R20 ;  /* 0x00000014150a723e */ /* 0x000fe200000000ff */
[----:B-1----:R-:W-:Y:S01]  /*106c0*/  IMAD.U32 R96, RZ, RZ, UR12 ;  /* 0x0000000cff607e24 */ /* 0x002fe2000f8e00ff */
[----:B------:R-:W-:Y:S01]  /*106d0*/  F2FP.F16.F32.PACK_AB R11, R127, R126 ;  /* 0x0000007e7f0b723e */ /* 0x000fe200000000ff */
[----:B------:R-:W-:Y:S01]  /*106e0*/  IMAD.U32 R97, RZ, RZ, UR13 ;  /* 0x0000000dff617e24 */ /* 0x000fe2000f8e00ff */
[----:B------:R-:W-:Y:S01]  /*106f0*/  F2FP.F16.F32.PACK_AB R12, R121, R120 ;  /* 0x00000078790c723e */ /* 0x000fe200000000ff */
[----:B------:R-:W0:Y:S01]  /*10700*/  LDC.64 R98, c[0x0][0xc08] ;  /* 0x00030200ff627b82 */ /* 0x000e220000000a00 */
[----:B------:R-:W-:Y:S01]  /*10710*/  F2FP.F16.F32.PACK_AB R13, R129, R128 ;  /* 0x00000080810d723e */ /* 0x000fe200000000ff */
[----:B------:R-:W-:Y:S01]  /*10720*/  STSM.16.M88.4 [R22], R8 ;  /* 0x0000000816007844 */ /* 0x000fe20000000200 */
[----:B------:R-:W-:-:S02]  /*10730*/  F2FP.F16.F32.PACK_AB R14, R109, R108 ;  /* 0x0000006c6d0e723e */ /* 0x000fc400000000ff */
[----:B------:R-:W-:Y:S02]  /*10740*/  F2FP.F16.F32.PACK_AB R15, R111, R110 ;  /* 0x0000006e6f0f723e */ /* 0x000fe400000000ff */
[----:B------:R-:W-:Y:S02]  /*10750*/  F2FP.F16.F32.PACK_AB R72, R113, R112 ;  /* 0x000000707148723e */ /* 0x000fe400000000ff */
[----:B------:R-:W-:Y:S01]  /*10760*/  F2FP.F16.F32.PACK_AB R73, R115, R114 ;  /* 0x000000727349723e */ /* 0x000fe200000000ff */
[----:B------:R-:W-:Y:S01]  /*10770*/  STSM.16.M88.4 [R18], R12 ;  /* 0x0000000c12007844 */ /* 0x000fe20000000200 */
[----:B------:R-:W-:Y:S02]  /*10780*/  F2FP.F16.F32.PACK_AB R74, R117, R116 ;  /* 0x00000074754a723e */ /* 0x000fe400000000ff */
[----:B------:R-:W-:Y:S02]  /*10790*/  F2FP.F16.F32.PACK_AB R75, R119, R118 ;  /* 0x00000076774b723e */ /* 0x000fe400000000ff */
[----:B------:R-:W-:-:S03]  /*107a0*/  ISETP.NE.U32.AND P0, PT, RZ, UR14, PT ;  /* 0x0000000eff007c0c */ /* 0x000fc6000bf05070 */
[----:B------:R1:W-:Y:S01]  /*107b0*/  STSM.16.M88.4 [R17], R72 ;  /* 0x0000004811007844 */ /* 0x0003e20000000200 */
[----:B------:R-:W-:Y:S01]  /*107c0*/  BAR.SYNC.DEFER_BLOCKING 0x1, 0x100 ;  /* 0x0044000000007b1d */ /* 0x000fe20000010000 */
[----:B------:R-:W-:Y:S02]  /*107d0*/  ISETP.NE.AND.EX P0, PT, RZ, UR15, PT, P0 ;  /* 0x0000000fff007c0c */ /* 0x000fe4000bf05300 */
[----:B0-----:R-:W-:-:S05]  /*107e0*/  ISETP.NE.U32.AND P1, PT, R98, RZ, PT ;  /* 0x000000ff6200720c */ /* 0x001fca0003f25070 */
[----:B-1----:R-:W0:Y:S06]  /*107f0*/  LDC R17, c[0x0][0xbe8] ;  /* 0x0002fa00ff117b82 */ /* 0x002e2c0000000800 */
[----:B------:R-:W2:Y:S01]  /*10800*/  @P0 LDG.E R3, desc[UR36][R96.64] ;  /* 0x0000002460030981 */ /* 0x000ea2000c1e1900 */
[----:B------:R-:W-:Y:S01]  /*10810*/  R2UR UR4, R99 ;  /* 0x00000000630472ca */ /* 0x000fe200000e0000 */
[----:B------:R-:W-:-:S12]  /*10820*/  VOTEU.ANY UP0, P1 ;  /* 0x00000000003f7886 */ /* 0x000fd80000800100 */
[----:B------:R-:W-:Y:S01]  /*10830*/  UISETP.NE.AND.EX UP0, UPT, UR4, URZ, UPT, UP0 ;  /* 0x0000003f0400728c */ /* 0x000fe2000bf05300 */
[----:B0-----:R-:W-:Y:S02]  /*10840*/  ISETP.NE.AND P1, PT, R17, 0x1, PT ;  /* 0x000000011100780c */ /* 0x001fe40003f25270 */
[----:B------:R-:W-:Y:S02]  /*10850*/  ULDC UR4, c[0x0][0xa88] ;  /* 0x0002a20000047ab9 */ /* 0x000fe40000000800 */
[----:B------:R-:W-:Y:S01]  /*10860*/  IMAD.U32 R12, RZ, RZ, UR4 ;  /* 0x00000004ff0c7e24 */ /* 0x000fe2000f8e00ff */
[----:B------:R-:W-:Y:S01]  /*10870*/  PLOP3.LUT P4, PT, PT, PT, UP0, 0x80, 0x0 ;  /* 0x000000000000781c */ /* 0x000fe20003f8f008 */
[----:B------:R-:W-:-:S04]  /*10880*/  ULDC UR4, c[0x0][0xad4] ;  /* 0x0002b50000047ab9 */ /* 0x000fc80000000800 */
[----:B------:R-:W-:Y:S02]  /*10890*/  @UP0 ULDC.64 UR12, c[0x0][0xc08] ;  /* 0x00030200000c0ab9 */ /* 0x000fe40000000a00 */
[----:B------:R-:W-:Y:S01]  /*108a0*/  @UP0 UIMAD.WIDE UR12, UR9, 0x4, UR12 ;  /* 0x00000004090c08a5 */ /* 0x000fe2000f8e020c */
[----:B------:R-:W0:Y:S01]  /*108b0*/  @P1 LDC R10, c[0x0][0xbec] ;  /* 0x0002fb00ff0a1b82 */ /* 0x000e220000000800 */
[----:B------:R-:W-:-:S04]  /*108c0*/  UISETP.NE.AND UP0, UPT, UR18, URZ, UPT ;  /* 0x0000003f1200728c */ /* 0x000fc8000bf05270 */
[----:B------:R-:W-:Y:S01]  /*108d0*/  USEL UR4, UR18, UR4, UP0 ;  /* 0x0000000412047287 */ /* 0x000fe20008000000 */
[----:B------:R-:W-:Y:S02]  /*108e0*/  IMAD.U32 R8, RZ, RZ, UR12 ;  /* 0x0000000cff087e24 */ /* 0x000fe4000f8e00ff */
[----:B------:R-:W1:Y:S01]  /*108f0*/  @P1 LDC R11, c[0x0][0xbf0] ;  /* 0x0002fc00ff0b1b82 */ /* 0x000e620000000800 */
[----:B------:R-:W-:Y:S01]  /*10900*/  UISETP.GT.AND UP1, UPT, UR4, 0x1, UPT ;  /* 0x000000010400788c */ /* 0x000fe2000bf24270 */
[----:B------:R-:W-:Y:S01]  /*10910*/  IMAD.U32 R9, RZ, RZ, UR13 ;  /* 0x0000000dff097e24 */ /* 0x000fe2000f8e00ff */
[----:B------:R-:W-:Y:S02]  /*10920*/  UMOV UR22, 0x9b8 ;  /* 0x000009b800167882 */ /* 0x000fe40000000000 */
[----:B------:R-:W-:Y:S02]  /*10930*/  USEL UR22, UR22, 0x978, UP1 ;  /* 0x0000097816167887 */ /* 0x000fe40008800000 */
[----:B------:R-:W-:Y:S01]  /*10940*/  UISETP.NE.U32.AND UP0, UPT, UR14, URZ, UPT ;  /* 0x0000003f0e00728c */ /* 0x000fe2000bf05070 */
[----:B------:R-:W-:Y:S01]  /*10950*/  VIADD R15, R192, UR16 ;  /* 0x00000010c00f7c36 */ /* 0x000fe20008000000 */
[----:B------:R-:W-:Y:S01]  /*10960*/  USHF.R.S32.HI UR12, URZ, 0x1f, UR9 ;  /* 0x0000001f3f0c7899 */ /* 0x000fe20008011409 */
[----:B------:R0:W5:Y:S01]  /*10970*/  @P4 LDG.E R12, desc[UR36][R8.64] ;  /* 0x00000024080c4981 */ /* 0x000162000c1e1900 */
[----:B------:R-:W-:Y:S01]  /*10980*/  UMOV UR4, URZ ;  /* 0x0000003f00047c82 */ /* 0x000fe20008000000 */
[----:B------:R-:W-:-:S02]  /*10990*/  UISETP.NE.AND.EX UP0, UPT, UR15, URZ, UPT, UP0 ;  /* 0x0000003f0f00728c */ /* 0x000fc4000bf05300 */
[----:B------:R-:W-:Y:S02]  /*109a0*/  USEL UR20, UR17, URZ, UP1 ;  /* 0x0000003f11147287 */ /* 0x000fe40008800000 */
[----:B------:R-:W-:Y:S02]  /*109b0*/  USEL UR9, UR9, URZ, !UP0 ;  /* 0x0000003f09097287 */ /* 0x000fe4000c000000 */
[----:B------:R-:W-:Y:S01]  /*109c0*/  USEL UR21, UR12, URZ, !UP0 ;  /* 0x0000003f0c157287 */ /* 0x000fe2000c000000 */
[----:B------:R-:W-:Y:S02]  /*109d0*/  ULDC.64 UR16, c[0x0][UR22+0x220] ;  /* 0x0000880016107abb */ /* 0x000fe40008000a00 */
[----:B------:R-:W-:Y:S01]  /*109e0*/  ULDC.64 UR12, c[0x0][UR22+0x218] ;  /* 0x00008600160c7abb */ /* 0x000fe20008000a00 */
[----:B------:R-:W-:Y:S01]  /*109f0*/  ULDC.64 UR18, c[0x0][UR22+0x228] ;  /* 0x00008a0016127abb */ /* 0x000fe20008000a00 */
[----:B------:R-:W-:Y:S01]  /*10a00*/  UIMAD.WIDE.U32 UR14, UR12, UR23, URZ ;  /* 0x000000170c0e72a5 */ /* 0x000fe2000f8e003f */
[----:B0-----:R-:W-:Y:S01]  /*10a10*/  @P1 IMAD.HI.U32 R8, R15, R10, RZ ;  /* 0x0000000a0f081227 */ /* 0x001fe200078e00ff */
[----:B------:R-:W-:-:S02]  /*10a20*/  UIMAD UR23, UR13, UR23, URZ ;  /* 0x000000170d1772a4 */ /* 0x000fc4000f8e023f */
[----:B------:R-:W-:Y:S02]  /*10a30*/  UIMAD UR17, UR17, UR9, URZ ;  /* 0x00000009111172a4 */ /* 0x000fe4000f8e023f */
[----:B------:R-:W-:Y:S02]  /*10a40*/  UIMAD.WIDE.U32 UR24, UR18, UR20, URZ ;  /* 0x00000014121872a5 */ /* 0x000fe4000f8e003f */
[----:B------:R-:W-:Y:S02]  /*10a50*/  UIMAD.WIDE.U32 UR12, UR16, UR9, URZ ;  /* 0x00000009100c72a5 */ /* 0x000fe4000f8e003f */
[----:B------:R-:W-:Y:S02]  /*10a60*/  UIMAD UR18, UR19, UR20, URZ ;  /* 0x00000014131272a4 */ /* 0x000fe4000f8e023f */
[----:B------:R-:W-:Y:S01]  /*10a70*/  UIMAD UR17, UR16, UR21, UR17 ;  /* 0x00000015101172a4 */ /* 0x000fe2000f8e0211 */
[----:B------:R-:W-:Y:S01]  /*10a80*/  IMAD.U32 R9, RZ, RZ, UR25 ;  /* 0x00000019ff097e24 */ /* 0x000fe2000f8e00ff */
[----:B------:R-:W-:-:S02]  /*10a90*/  UIADD3 UR18, UR25, UR18, URZ ;  /* 0x0000001219127290 */ /* 0x000fc4000fffe03f */
[----:B------:R-:W-:Y:S02]  /*10aa0*/  UIADD3 UR23, UR15, UR23, URZ ;  /* 0x000000170f177290 */ /* 0x000fe4000fffe03f */
[----:B------:R-:W-:Y:S02]  /*10ab0*/  UIADD3 UR17, UR13, UR17, URZ ;  /* 0x000000110d117290 */ /* 0x000fe4000fffe03f */
[----:B------:R-:W-:Y:S01]  /*10ac0*/  IMAD.U32 R14, RZ, RZ, UR18 ;  /* 0x00000012ff0e7e24 */ /* 0x000fe2000f8e00ff */
[----:B--2---:R-:W-:Y:S01]  /*10ad0*/  @P0 R2UR UR4, R3 ;  /* 0x00000000030402ca */ /* 0x004fe200000e0000 */
[----:B------:R-:W-:Y:S01]  /*10ae0*/  IMAD.MOV.U32 R3, RZ, RZ, R15 ;  /* 0x000000ffff037224 */ /* 0x000fe200078e000f */
[----:B-1----:R-:W-:Y:S01]  /*10af0*/  @P1 SHF.R.U32.HI R3, RZ, R11, R8 ;  /* 0x0000000bff031219 */ /* 0x002fe20000011608 */
[----:B------:R-:W-:-:S03]  /*10b00*/  IMAD.U32 R8, RZ, RZ, UR24 ;  /* 0x00000018ff087e24 */ /* 0x000fc6000f8e00ff */
[--C-:B------:R-:W-:Y:S01]  /*10b10*/  SHF.R.S32.HI R9, RZ, 0x1f, R3.reuse ;  /* 0x0000001fff097819 */ /* 0x100fe20000011403 */
[----:B------:R-:W-:-:S04]  /*10b20*/  IMAD.MOV R10, RZ, RZ, -R3 ;  /* 0x000000ffff0a7224 */ /* 0x000fc800078e0a03 */
[----:B------:R-:W-:Y:S02]  /*10b30*/  IMAD R11, R17, R10, R15 ;  /* 0x0000000a110b7224 */ /* 0x000fe400078e020f */
[----:B------:R-:W-:Y:S02]  /*10b40*/  UIADD3 UR14, UP0, UP2, UR12, UR14, UR4 ;  /* 0x0000000e0c0e7290 */ /* 0x000fe4000fa1e004 */
[----:B------:R-:W-:Y:S01]  /*10b50*/  USHF.R.S32.HI UR16, URZ, 0x1f, UR4 ;  /* 0x0000001f3f107899 */ /* 0x000fe20008011404 */
[----:B------:R-:W-:-:S03]  /*10b60*/  ULDC.64 UR12, c[0x0][UR22+0x210] ;  /* 0x00008400160c7abb */ /* 0x000fc60008000a00 */
[----:B------:R-:W-:Y:S01]  /*10b70*/  IADD3 R8, P2, P3, R3, UR14, R8 ;  /* 0x0000000e03087c10 */ /* 0x000fe2000fb5e008 */
[----:B------:R-:W-:Y:S01]  /*10b80*/  UIADD3.X UR14, UR17, UR23, UR16, UP0, UP2 ;  /* 0x00000017110e7290 */ /* 0x000fe200087e4410 */
[----:B------:R-:W-:Y:S01]  /*10b90*/  SHF.R.S32.HI R3, RZ, 0x1f, R11 ;  /* 0x0000001fff037819 */ /* 0x000fe2000001140b */
[----:B------:R-:W-:-:S04]  /*10ba0*/  IMAD R10, R11, UR13, RZ ;  /* 0x0000000d0b0a7c24 */ /* 0x000fc8000f8e02ff */
[----:B------:R-:W-:Y:S01]  /*10bb0*/  IADD3.X R9, R9, UR14, R14, P2, P3 ;  /* 0x0000000e09097c10 */ /* 0x000fe200097e640e */
[----:B------:R-:W-:Y:S01]  /*10bc0*/  IMAD R3, R3, UR12, R10 ;  /* 0x0000000c03037c24 */ /* 0x000fe2000f8e020a */
[----:B------:R-:W-:Y:S01]  /*10bd0*/  ULDC.64 UR14, c[0x0][0xba8] ;  /* 0x0002ea00000e7ab9 */ /* 0x000fe20000000a00 */
[----:B------:R-:W-:Y:S01]  /*10be0*/  @!UP1 ULDC UR14, c[0x0][0xb50] ;  /* 0x0002d400000e9ab9 */ /* 0x000fe20000000800 */
[----:B------:R-:W-:Y:S01]  /*10bf0*/  @!UP1 ULDC UR15, c[0x0][0xb54] ;  /* 0x0002d500000f9ab9 */ /* 0x000fe20000000800 */
        /* <DEDUP_REMOVED lines=9> */
.L_x_1303:
[----:B------:R-:W2:Y:S01]  /*10c90*/  LDL R3, [R1+0xc] ;  /* 0x00000c0001037983 */ /* 0x000ea20000100800 */
[----:B------:R-:W-:Y:S02]  /*10ca0*/  R2UR UR12, R23 ;  /* 0x00000000170c72ca */ /* 0x000fe400000e0000 */
[----:B------:R-:W-:Y:S01]  /*10cb0*/  LOP3.LUT P0, RZ, R222, 0x3, RZ, 0xc0, !PT ;  /* 0x00000003deff7812 */ /* 0x000fe2000780c0ff */
[----:B------:R-:W-:Y:S01]  /*10cc0*/  SHFL.IDX PT, R8, R13, RZ, 0x1c1f ;  /* 0x001c1fff0d087589 */ /* 0x000fe200000e0000 */
[----:B------:R-:W-:-:S03]  /*10cd0*/  PLOP3.LUT P3, PT, PT, PT, UP1, 0x80, 0x0 ;  /* 0x000000000000781c */ /* 0x000fc60003f6f018 */
[----:B------:R-:W0:Y:S04]  /*10ce0*/  SHFL.IDX PT, R9, R14, RZ, 0x1c1f ;  /* 0x001c1fff0e097589 */ /* 0x000e2800000e0000 */
[----:B------:R-:W-:Y:S04]  /*10cf0*/  SHFL.IDX PT, R10, R13, 0x1, 0x1c1f ;  /* 0x003c1f000d0a7f89 */ /* 0x000fe800000e0000 */
[----:B------:R-:W1:Y:S01]  /*10d00*/  SHFL.IDX PT, R11, R14, 0x1, 0x1c1f ;  /* 0x003c1f000e0b7f89 */ /* 0x000e6200000e0000 */
[----:B--2---:R-:W-:Y:S02]  /*10d10*/  VIADD R18, R3, UR12 ;  /* 0x0000000c03127c36 */ /* 0x004fe40008000000 */
[----:B-----5:R-:W-:-:S02]  /*10d20*/  IMAD R3, R12, R17, RZ ;  /* 0x000000110c037224 */ /* 0x020fc400078e02ff */
[----:B------:R-:W-:-:S03]  /*10d30*/  VIADD R12, R18, 0x8 ;  /* 0x00000008120c7836 */ /* 0x000fc60000000000 */
[-C--:B------:R-:W-:Y:S02]  /*10d40*/  ISETP.GE.OR P2, PT, R18, R3.reuse, P0 ;  /* 0x000000031200720c */ /* 0x080fe40000746670 */
[----:B------:R-:W-:-:S11]  /*10d50*/  ISETP.GE.OR P0, PT, R12, R3, P0 ;  /* 0x000000030c00720c */ /* 0x000fd60000706670 */
[----:B0-----:R0:W-:Y:S01]  /*10d60*/  @!P2 ST.E desc[UR36][R8.64], R0 ;  /* 0x000000000800a985 */ /* 0x0011e2000c101924 */
[----:B------:R-:W-:-:S03]  /*10d70*/  ISETP.GE.AND P2, PT, R18, R3, PT ;  /* 0x000000031200720c */ /* 0x000fc60003f46270 */
[----:B-1----:R0:W-:Y:S01]  /*10d80*/  @!P0 ST.E desc[UR36][R10.64], R2 ;  /* 0x000000020a008985 */ /* 0x0021e2000c101924 */
[----:B------:R-:W-:Y:S01]  /*10d90*/  ISETP.GE.AND P0, PT, R12, R3, PT ;  /* 0x000000030c00720c */ /* 0x000fe20003f06270 */
[----:B------:R-:W-:-:S12]  /*10da0*/  @P3 BRA `(.L_x_1304) ;  /* 0x0000000c004c3947 */ /* 0x000fd80003800000 */
[----:B------:R-:W-:Y:S01]  /*10db0*/  IMAD.SHL.U32 R63, R194, 0x8, RZ ;  /* 0x00000008c23f7824 */ /* 0x000fe200078e00ff */
[----:B------:R-:W1:Y:S01]  /*10dc0*/  @P1 LDC R57, c[0x0][0xbec] ;  /* 0x0002fb00ff391b82 */ /* 0x000e620000000800 */
[----:B------:R-:W-:Y:S01]  /*10dd0*/  IMAD.MOV.U32 R5, RZ, RZ, 0x2 ;  /* 0x00000002ff057424 */ /* 0x000fe200078e00ff */
[----:B------:R-:W-:Y:S01]  /*10de0*/  ULDC.64 UR14, c[0x0][0xaa0] ;  /* 0x0002a800000e7ab9 */ /* 0x000fe20000000a00 */
[----:B------:R-:W-:Y:S01]  /*10df0*/  IMAD R4, R219, 0x40, R63 ;  /* 0x00000040db047824 */ /* 0x000fe200078e023f */
[----:B------:R-:W-:Y:S02]  /*10e00*/  R2UR UR17, R23 ;  /* 0x00000000171172ca */ /* 0x000fe400000e0000 */
[----:B------:R-:W-:Y:S01]  /*10e10*/  R2UR UR18, R209 ;  /* 0x00000000d11272ca */ /* 0x000fe200000e0000 */
[----:B------:R-:W-:Y:S01]  /*10e20*/  IMAD.WIDE R4, R4, R5, UR10 ;  /* 0x0000000a04047e25 */ /* 0x000fe2000f8e0205 */
[----:B------:R-:W2:Y:S02]  /*10e30*/  @P1 LDC R61, c[0x0][0xbf0] ;  /* 0x0002fc00ff3d1b82 */ /* 0x000ea40000000800 */
[C---:B------:R-:W-:Y:S01]  /*10e40*/  IADD3 R29, P2, R4.reuse, 0x5000, RZ ;  /* 0x00005000041d7810 */ /* 0x040fe20007f5e0ff */
[----:B------:R-:W-:Y:S01]  /*10e50*/  UIMAD UR12, UR16, UR14, URZ ;  /* 0x0000000e100c72a4 */ /* 0x000fe2000f8e023f */
[----:B0-----:R-:W-:-:S02]  /*10e60*/  IADD3 R9, P4, R4, 0x1000, RZ ;  /* 0x0000100004097810 */ /* 0x001fc40007f9e0ff */
[----:B------:R-:W-:Y:S02]  /*10e70*/  LOP3.LUT R28, R29, 0x380, RZ, 0xc0, !PT ;  /* 0x000003801d1c7812 */ /* 0x000fe400078ec0ff */
[----:B------:R-:W-:Y:S02]  /*10e80*/  IADD3 R13, P3, R4, 0x2000, RZ ;  /* 0x00002000040d7810 */ /* 0x000fe40007f7e0ff */
[----:B------:R-:W-:Y:S02]  /*10e90*/  SHF.R.U64 R28, R28, 0x3, RZ ;  /* 0x000000031c1c7819 */ /* 0x000fe400000012ff */
[----:B------:R-:W-:Y:S02]  /*10ea0*/  IADD3 R21, P6, R4, 0x3000, RZ ;  /* 0x0000300004157810 */ /* 0x000fe40007fde0ff */
[----:B------:R-:W-:Y:S01]  /*10eb0*/  LOP3.LUT R28, R28, R29, RZ, 0x3c, !PT ;  /* 0x0000001d1c1c7212 */ /* 0x000fe200078e3cff */
[----:B------:R-:W-:Y:S01]  /*10ec0*/  IMAD.X R29, RZ, RZ, R5, P2 ;  /* 0x000000ffff1d7224 */ /* 0x000fe200010e0605 */
[----:B------:R-:W-:-:S02]  /*10ed0*/  IADD3 R7, P2, R4, 0xb000, RZ ;  /* 0x0000b00004077810 */ /* 0x000fc40007f5e0ff */
[----:B------:R-:W-:Y:S02]  /*10ee0*/  IADD3 R25, P5, R4, 0x4000, RZ ;  /* 0x0000400004197810 */ /* 0x000fe40007fbe0ff */
[----:B------:R-:W-:Y:S01]  /*10ef0*/  LOP3.LUT R0, R7, 0x380, RZ, 0xc0, !PT ;  /* 0x0000038007007812 */ /* 0x000fe200078ec0ff */
[----:B------:R-:W-:Y:S01]  /*10f00*/  UIMAD UR12, UR4, UR15, UR12 ;  /* 0x0000000f040c72a4 */ /* 0x000fe2000f8e020c */
[----:B------:R-:W-:Y:S01]  /*10f10*/  LOP3.LUT R8, R9, 0x380, RZ, 0xc0, !PT ;  /* 0x0000038009087812 */ /* 0x000fe200078ec0ff */
[----:B------:R-:W-:Y:S01]  /*10f20*/  UIMAD.WIDE.U32 UR10, UR4, UR14, URZ ;  /* 0x0000000e040a72a5 */ /* 0x000fe2000f8e003f */
[----:B------:R-:W-:Y:S01]  /*10f30*/  SHF.R.U64 R0, R0, 0x3, RZ ;  /* 0x0000000300007819 */ /* 0x000fe200000012ff */
[----:B------:R-:W-:Y:S01]  /*10f40*/  IMAD.X R53, RZ, RZ, R5, P2 ;  /* 0x000000ffff357224 */ /* 0x000fe200010e0605 */
[----:B------:R-:W-:Y:S01]  /*10f50*/  LOP3.LUT R12, R13, 0x380, RZ, 0xc0, !PT ;  /* 0x000003800d0c7812 */ /* 0x000fe200078ec0ff */
[----:B------:R-:W5:Y:S01]  /*10f60*/  LD.E.128 R28, desc[UR36][R28.64] ;  /* 0x000000241c1c7980 */ /* 0x000f62000c101d00 */
[----:B------:R-:W-:-:S02]  /*10f70*/  LOP3.LUT R20, R21, 0x380, RZ, 0xc0, !PT ;  /* 0x0000038015147812 */ /* 0x000fc400078ec0ff */
[----:B------:R-:W-:Y:S02]  /*10f80*/  LOP3.LUT R24, R25, 0x380, RZ, 0xc0, !PT ;  /* 0x0000038019187812 */ /* 0x000fe400078ec0ff */
[----:B------:R-:W-:Y:S01]  /*10f90*/  LOP3.LUT R52, R0, R7, RZ, 0x3c, !PT ;  /* 0x0000000700347212 */ /* 0x000fe200078e3cff */
[----:B------:R-:W-:Y:S01]  /*10fa0*/  IMAD R0, R194, 0x20, R219 ;  /* 0x00000020c2007824 */ /* 0x000fe200078e02db */
[----:B------:R-:W-:Y:S01]  /*10fb0*/  UIADD3 UR11, UR11, UR12, URZ ;  /* 0x0000000c0b0b7290 */ /* 0x000fe2000fffe03f */
[----:B------:R-:W-:Y:S02]  /*10fc0*/  SHF.R.U64 R8, R8, 0x3, RZ ;  /* 0x0000000308087819 */ /* 0x000fe400000012ff */
[----:B------:R-:W-:Y:S01]  /*10fd0*/  SHF.R.U64 R12, R12, 0x3, RZ ;  /* 0x000000030c0c7819 */ /* 0x000fe200000012ff */
[----:B------:R-:W-:Y:S01]  /*10fe0*/  ULDC.64 UR12, c[0x0][0xae8] ;  /* 0x0002ba00000c7ab9 */ /* 0x000fe20000000a00 */
[----:B------:R-:W-:Y:S02]  /*10ff0*/  SHF.R.U64 R20, R20, 0x3, RZ ;  /* 0x0000000314147819 */ /* 0x000fe400000012ff */
[----:B------:R-:W-:Y:S01]  /*11000*/  SHF.R.U64 R24, R24, 0x3, RZ ;  /* 0x0000000318187819 */ /* 0x000fe200000012ff */
[----:B------:R-:W-:Y:S01]  /*11010*/  VIADD R18, R0, UR17 ;  /* 0x0000001100127c36 */ /* 0x000fe20008000000 */
[----:B------:R-:W-:Y:S01]  /*11020*/  UIMAD.WIDE.U32 UR10, UR18, UR12, UR10 ;  /* 0x0000000c120a72a5 */ /* 0x000fe2000f8e000a */
        /* <DEDUP_REMOVED lines=8> */
[C---:B------:R-:W-:Y:S01]  /*110b0*/  IADD3 R33, P0, R4.reuse, 0x6000, RZ ;  /* 0x0000600004217810 */ /* 0x040fe20007f1e0ff */
[----:B------:R-:W-:Y:S01]  /*110c0*/  USHF.R.S32.HI UR4, URZ, 0x1f, UR9 ;  /* 0x0000001f3f047899 */ /* 0x000fe20008011409 */
[----:B------:R-:W-:Y:S01]  /*110d0*/  IADD3 R37, P4, R4, 0x7000, RZ ;  /* 0x0000700004257810 */ /* 0x000fe20007f9e0ff */
[----:B-1----:R-:W-:Y:S01]  /*110e0*/  @P1 IMAD.HI.U32 R0, R18, R57, RZ ;  /* 0x0000003912001227 */ /* 0x002fe200078e00ff */
[C---:B------:R-:W-:Y:S01]  /*110f0*/  IADD3 R41, P3, R4.reuse, 0x8000, RZ ;  /* 0x0000800004297810 */ /* 0x040fe20007f7e0ff */
[----:B------:R-:W-:Y:S01]  /*11100*/  UIMAD UR11, UR18, UR13, UR11 ;  /* 0x0000000d120b72a4 */ /* 0x000fe2000f8e020b */
[C---:B------:R-:W-:Y:S01]  /*11110*/  IADD3 R45, P6, R4.reuse, 0x9000, RZ ;  /* 0x00009000042d7810 */ /* 0x040fe20007fde0ff */
[----:B------:R-:W-:Y:S01]  /*11120*/  IMAD.MOV.U32 R59, RZ, RZ, R18 ;  /* 0x000000ffff3b7224 */ /* 0x000fe200078e0012 */
[----:B------:R-:W-:Y:S01]  /*11130*/  IADD3 R49, P5, R4, 0xa000, RZ ;  /* 0x0000a00004317810 */ /* 0x000fe20007fbe0ff */
[----:B------:R-:W-:Y:S01]  /*11140*/  ULDC.64 UR12, c[0x0][0xaf0] ;  /* 0x0002bc00000c7ab9 */ /* 0x000fe20000000a00 */
[----:B------:R-:W-:Y:S01]  /*11150*/  LOP3.LUT R32, R33, 0x380, RZ, 0xc0, !PT ;  /* 0x0000038021207812 */ /* 0x000fe200078ec0ff */
[----:B------:R-:W-:Y:S01]  /*11160*/  UIMAD UR4, UR4, UR12, URZ ;  /* 0x0000000c040472a4 */ /* 0x000fe2000f8e023f */
[----:B------:R-:W-:Y:S01]  /*11170*/  LOP3.LUT R36, R37, 0x380, RZ, 0xc0, !PT ;  /* 0x0000038025247812 */ /* 0x000fe200078ec0ff */
[----:B------:R-:W5:Y:S01]  /*11180*/  LD.E.128 R12, desc[UR36][R12.64] ;  /* 0x000000240c0c7980 */ /* 0x000f62000c101d00 */
[----:B------:R-:W-:-:S02]  /*11190*/  LOP3.LUT R40, R41, 0x380, RZ, 0xc0, !PT ;  /* 0x0000038029287812 */ /* 0x000fc400078ec0ff */
[----:B------:R-:W-:Y:S01]  /*111a0*/  LOP3.LUT R44, R45, 0x380, RZ, 0xc0, !PT ;  /* 0x000003802d2c7812 */ /* 0x000fe200078ec0ff */
[----:B------:R-:W5:Y:S01]  /*111b0*/  LD.E.128 R20, desc[UR36][R20.64] ;  /* 0x0000002414147980 */ /* 0x000f62000c101d00 */
[----:B------:R-:W-:Y:S02]  /*111c0*/  LOP3.LUT R48, R49, 0x380, RZ, 0xc0, !PT ;  /* 0x0000038031307812 */ /* 0x000fe400078ec0ff */
[----:B------:R-:W-:Y:S01]  /*111d0*/  LOP3.LUT R11, R4, 0x380, RZ, 0xc0, !PT ;  /* 0x00000380040b7812 */ /* 0x000fe200078ec0ff */
[----:B------:R-:W5:Y:S01]  /*111e0*/  LD.E.128 R24, desc[UR36][R24.64] ;  /* 0x0000002418187980 */ /* 0x000f62000c101d00 */
[----:B--2---:R-:W-:Y:S01]  /*111f0*/  @P1 SHF.R.U32.HI R59, RZ, R61, R0 ;  /* 0x0000003dff3b1219 */ /* 0x004fe20000011600 */
[----:B------:R-:W-:Y:S01]  /*11200*/  UIMAD UR4, UR9, UR13, UR4 ;  /* 0x0000000d090472a4 */ /* 0x000fe2000f8e0204 */
[----:B------:R-:W-:Y:S01]  /*11210*/  SHF.R.U64 R32, R32, 0x3, RZ ;  /* 0x0000000320207819 */ /* 0x000fe200000012ff */
[----:B------:R-:W-:Y:S01]  /*11220*/  UIMAD.WIDE.U32 UR10, UR9, UR12, UR10 ;  /* 0x0000000c090a72a5 */ /* 0x000fe2000f8e000a */
[----:B------:R-:W-:Y:S01]  /*11230*/  SHF.R.U64 R36, R36, 0x3, RZ ;  /* 0x0000000324247819 */ /* 0x000fe200000012ff */
[----:B------:R-:W5:Y:S01]  /*11240*/  LD.E.128 R52, desc[UR36][R52.64] ;  /* 0x0000002434347980 */ /* 0x000f62000c101d00 */
[----:B------:R-:W-:-:S02]  /*11250*/  SHF.R.U64 R40, R40, 0x3, RZ ;  /* 0x0000000328287819 */ /* 0x000fc400000012ff */
[----:B------:R-:W-:Y:S02]  /*11260*/  SHF.R.U64 R44, R44, 0x3, RZ ;  /* 0x000000032c2c7819 */ /* 0x000fe400000012ff */
[----:B------:R-:W-:Y:S01]  /*11270*/  SHF.R.U64 R48, R48, 0x3, RZ ;  /* 0x0000000330307819 */ /* 0x000fe200000012ff */
[--C-:B------:R-:W-:Y:S01]  /*11280*/  IMAD.MOV R2, RZ, RZ, -R59.reuse ;  /* 0x000000ffff027224 */ /* 0x100fe200078e0a3b */
[----:B------:R-:W-:Y:S02]  /*11290*/  SHF.R.U64 R11, R11, 0x3, RZ ;  /* 0x000000030b0b7819 */ /* 0x000fe400000012ff */
[----:B------:R-:W-:Y:S01]  /*112a0*/  SHF.R.S32.HI R0, RZ, 0x1f, R59 ;  /* 0x0000001fff007819 */ /* 0x000fe2000001143b */
[----:B------:R-:W-:Y:S01]  /*112b0*/  UIADD3 UR4, UR11, UR4, URZ ;  /* 0x000000040b047290 */ /* 0x000fe2000fffe03f */
        /* <DEDUP_REMOVED lines=12> */
[----:B------:R-:W5:Y:S01]  /*11380*/  LD.E.128 R8, desc[UR36][R8.64] ;  /* 0x0000002408087980 */ /* 0x000f62000c101d00 */
[----:B------:R-:W-:-:S02]  /*11390*/  IMAD R0, R0, UR12, RZ ;  /* 0x0000000c00007c24 */ /* 0x000fc4000f8e02ff */
[----:B------:R-:W-:Y:S01]  /*113a0*/  IMAD R17, R17, R2, R18 ;  /* 0x0000000211117224 */ /* 0x000fe200078e0212 */
[----:B------:R-:W5:Y:S01]  /*113b0*/  LD.E.128 R4, desc[UR36][R4.64] ;  /* 0x0000002404047980 */ /* 0x000f62000c101d00 */
[----:B------:R-:W-:Y:S02]  /*113c0*/  IMAD.U32 R57, RZ, RZ, UR11 ;  /* 0x0000000bff397e24 */ /* 0x000fe4000f8e00ff */
[----:B------:R-:W-:Y:S01]  /*113d0*/  IMAD.U32 R56, RZ, RZ, UR10 ;  /* 0x0000000aff387e24 */ /* 0x000fe2000f8e00ff */
[----:B------:R-:W5:Y:S01]  /*113e0*/  LD.E.128 R32, desc[UR36][R32.64] ;  /* 0x0000002420207980 */ /* 0x000f62000c101d00 */
[----:B------:R-:W-:Y:S01]  /*113f0*/  IMAD.U32 R57, RZ, RZ, UR4 ;  /* 0x00000004ff397e24 */ /* 0x000fe2000f8e00ff */
[----:B------:R-:W-:Y:S01]  /*11400*/  ULDC.64 UR10, c[0x0][0xad8] ;  /* 0x0002b600000a7ab9 */ /* 0x000fe20000000a00 */
[----:B------:R-:W-:Y:S01]  /*11410*/  IMAD R61, R59, UR13, R0 ;  /* 0x0000000d3b3d7c24 */ /* 0x000fe2000f8e0200 */
[----:B------:R-:W5:Y:S01]  /*11420*/  LD.E.128 R36, desc[UR36][R36.64] ;  /* 0x0000002424247980 */ /* 0x000f62000c101d00 */
[----:B------:R-:W-:-:S03]  /*11430*/  SHF.R.S32.HI R0, RZ, 0x1f, R17 ;  /* 0x0000001fff007819 */ /* 0x000fc60000011411 */
[----:B------:R-:W5:Y:S01]  /*11440*/  LD.E.128 R40, desc[UR36][R40.64] ;  /* 0x0000002428287980 */ /* 0x000f62000c101d00 */
[----:B------:R-:W-:-:S03]  /*11450*/  IMAD.WIDE.U32 R56, R59, UR12, R56 ;  /* 0x0000000c3b387c25 */ /* 0x000fc6000f8e0038 */
        /* <DEDUP_REMOVED lines=8> */
[----:B------:R-:W-:-:S02]  /*114e0*/  IMAD R2, R0, UR10, RZ ;  /* 0x0000000a00027c24 */ /* 0x000fc4000f8e02ff */
[----:B------:R-:W-:Y:S02]  /*114f0*/  VIADD R18, R219, UR17 ;  /* 0x00000011db127c36 */ /* 0x000fe40008000000 */
[----:B------:R-:W-:Y:S02]  /*11500*/  IMAD.IADD R57, R57, 0x1, R61 ;  /* 0x0000000139397824 */ /* 0x000fe400078e023d */
[C---:B------:R-:W-:Y:S02]  /*11510*/  IMAD R59, R17.reuse, UR11, R2 ;  /* 0x0000000b113b7c24 */ /* 0x040fe4000f8e0202 */
[C---:B------:R-:W-:Y:S01]  /*11520*/  VIADD R2, R18.reuse, 0x40 ;  /* 0x0000004012027836 */ /* 0x040fe20000000000 */
[----:B------:R-:W-:Y:S01]  /*11530*/  UIADD3 UR8, UR8, 0x30820, URZ ;  /* 0x0003082008087890 */ /* 0x000fe2000fffe03f */
        /* <DEDUP_REMOVED lines=33> */
.L_x_1306:
[----:B------:R-:W-:Y:S05]  /*11750*/  BSYNC B1 ;  /* 0x0000000000017941 */ /* 0x000fea0003800000 */
.L_x_1305:
[----:B--2---:R2:W4:Y:S01]  /*11760*/  SHFL.IDX PT, R0, R17, 0x1, 0x181f ;  /* 0x00381f0011007f89 */ /* 0x00452200000e0000 */
[----:B------:R-:W-:Y:S03]  /*11770*/  BSSY B1, `(.L_x_1307) ;  /* 0x0000010000017945 */ /* 0x000fe60003800000 */
[----:B---3-5:R2:W3:Y:S01]  /*11780*/  SHFL.IDX PT, R24, R2, 0x1, 0x181f ;  /* 0x00381f0002187f89 */ /* 0x0284e200000e0000 */
        /* <DEDUP_REMOVED lines=14> */
.L_x_1308:
[----:B------:R-:W-:Y:S05]  /*11870*/  BSYNC B1 ;  /* 0x0000000000017941 */ /* 0x000fea0003800000 */
.L_x_1307:
        /* <DEDUP_REMOVED lines=17> */
.L_x_1310:
[----:B------:R-:W-:Y:S05]  /*11990*/  BSYNC B1 ;  /* 0x0000000000017941 */ /* 0x000fea0003800000 */
.L_x_1309:
        /* <DEDUP_REMOVED lines=20> */
.L_x_1304:
        /* <DEDUP_REMOVED lines=12> */
[----:B------:R-:W-:Y:S01]  /*11ba0*/  UIADD3 UR8, UR8, 0x30820, URZ ;  /* 0x0003082008087890 */ /* 0x000fe2000fffe03f */
[----:B------:R-:W-:Y:S01]  /*11bb0*/  SHF.R.S32.HI R73, RZ, 0x1f, R217 ;  /* 0x0000001fff497819 */ /* 0x000fe200000114d9 */
[----:B------:R-:W-:Y:S01]  /*11bc0*/  ULDC.64 UR12, c[0x0][0xb38] ;  /* 0x0002ce00000c7ab9 */ /* 0x000fe20000000a00 */
[----:B------:R-:W-:Y:S01]  /*11bd0*/  SHF.R.S32.HI R74, RZ, 0x1f, R218 ;  /* 0x0000001fff4a7819 */ /* 0x000fe200000114da */
[----:B------:R-:W-:-:S02]  /*11be0*/  UIMAD.WIDE.U32 UR10, UR18, UR12, UR10 ;  /* 0x0000000c120a72a5 */ /* 0x000fc4000f8e000a */
[----:B------:R-:W-:Y:S02]  /*11bf0*/  UPRMT UR8, URZ, 0x654, UR8 ;  /* 0x000006543f087896 */ /* 0x000fe40008000008 */
[----:B------:R-:W-:-:S03]  /*11c00*/  UIMAD UR11, UR18, UR13, UR11 ;  /* 0x0000000d120b72a4 */ /* 0x000fc6000f8e020b */
[----:B------:R-:W-:Y:S02]  /*11c10*/  ULDC.64 UR12, c[0x0][0xb40] ;  /* 0x0002d000000c7ab9 */ /* 0x000fe40000000a00 */
[----:B------:R-:W-:Y:S02]  /*11c20*/  UIMAD UR4, UR4, UR12, URZ ;  /* 0x0000000c040472a4 */ /* 0x000fe4000f8e023f */
        /* <DEDUP_REMOVED lines=10> */
[----:B------:R-:W-:Y:S02]  /*11cd0*/  UIMAD UR4, UR17, UR13, UR11 ;  /* 0x0000000d110472a4 */ /* 0x000fe4000f8e020b */
[----:B------:R-:W-:Y:S01]  /*11ce0*/  IMAD.U32 R3, RZ, RZ, UR11 ;  /* 0x0000000bff037e24 */ /* 0x000fe2000f8e00ff */
[----:B------:R-:W-:Y:S01]  /*11cf0*/  ULDC.64 UR12, c[0x0][0xb30] ;  /* 0x0002cc00000c7ab9 */ /* 0x000fe20000000a00 */
[----:B------:R-:W-:Y:S02]  /*11d00*/  IMAD R17, R17, R2, R15 ;  /* 0x0000000211117224 */ /* 0x000fe400078e020f */
[----:B------:R-:W-:-:S02]  /*11d10*/  IMAD R0, R0, UR12, RZ ;  /* 0x0000000c00007c24 */ /* 0x000fc4000f8e02ff */
        /* <DEDUP_REMOVED lines=19> */
[----:B------:R-:W-:Y:S01]  /*11e50*/  ISETP.GE.AND P4, PT, R218, UR4, PT ;  /* 0x00000004da007c0c */ /* 0x000fe2000bf86270 */
[C---:B------:R-:W-:Y:S01]  /*11e60*/  VIADD R23, R19.reuse, 0x20 ;  /* 0x0000002013177836 */ /* 0x040fe20000000000 */
[----:B------:R-:W-:Y:S02]  /*11e70*/  ISETP.GE.AND P1, PT, R19, UR4, PT ;  /* 0x0000000413007c0c */ /* 0x000fe4000bf26270 */
[----:B------:R-:W-:Y:S02]  /*11e80*/  ISETP.GE.AND P2, PT, R15, UR4, PT ;  /* 0x000000040f007c0c */ /* 0x000fe4000bf46270 */
[----:B------:R-:W-:Y:S02]  /*11e90*/  ISETP.GE.AND P3, PT, R207, UR4, PT ;  /* 0x00000004cf007c0c */ /* 0x000fe4000bf66270 */
[----:B------:R-:W-:-:S02]  /*11ea0*/  SHF.R.S32.HI R18, RZ, 0x1f, R15 ;  /* 0x0000001fff127819 */ /* 0x000fc4000001140f */
[----:B------:R-:W-:Y:S02]  /*11eb0*/  SHF.R.S32.HI R13, RZ, 0x1f, R207 ;  /* 0x0000001fff0d7819 */ /* 0x000fe400000114cf */
[----:B------:R-:W-:Y:S02]  /*11ec0*/  SHF.R.S32.HI R72, RZ, 0x1f, R23 ;  /* 0x0000001fff487819 */ /* 0x000fe40000011417 */
[----:B-1----:R-:W-:Y:S01]  /*11ed0*/  @!P4 LEA R10, P5, R218, R2, 0x2 ;  /* 0x00000002da0ac211 */ /* 0x002fe200078a10ff */
[----:B--2---:R-:W-:-:S03]  /*11ee0*/  @!P1 IMAD.WIDE R8, R19, 0x4, R2 ;  /* 0x0000000413089825 */ /* 0x004fc600078e0202 */
[-C--:B------:R-:W-:Y:S02]  /*11ef0*/  @!P4 LEA.HI.X R11, R218, R3.reuse, R74, 0x2, P5 ;  /* 0x00000003da0bc211 */ /* 0x080fe400028f144a */
[----:B------:R-:W-:Y:S01]  /*11f00*/  ISETP.GE.AND P5, PT, R23, UR4, PT ;  /* 0x0000000417007c0c */ /* 0x000fe2000bfa6270 */
[----:B------:R1:W-:Y:S01]  /*11f10*/  @!P1 ST.E.64 desc[UR36][R8.64], R24 ;  /* 0x0000001808009985 */ /* 0x0003e2000c101b24 */
[-C--:B------:R-:W-:Y:S02]  /*11f20*/  @!P2 LEA R14, P1, R15, R2.reuse, 0x2 ;  /* 0x000000020f0ea211 */ /* 0x080fe400078210ff */
[----:B------:R-:W-:Y:S01]  /*11f30*/  @!P3 LEA R12, P6, R207, R2, 0x2 ;  /* 0x00000002cf0cb211 */ /* 0x000fe200078c10ff */
[----:B------:R2:W-:Y:S01]  /*11f40*/  @!P4 ST.E.64 desc[UR36][R10.64], R28 ;  /* 0x0000001c0a00c985 */ /* 0x0005e2000c101b24 */
[----:B------:R-:W-:Y:S02]  /*11f50*/  ISETP.GE.AND P4, PT, R206, UR4, PT ;  /* 0x00000004ce007c0c */ /* 0x000fe4000bf86270 */
[----:B------:R-:W-:-:S02]  /*11f60*/  @!P2 LEA.HI.X R15, R15, R3, R18, 0x2, P1 ;  /* 0x000000030f0fa211 */ /* 0x000fc400008f1412 */
[----:B------:R-:W-:Y:S02]  /*11f70*/  ISETP.GE.AND P1, PT, R205, UR4, PT ;  /* 0x00000004cd007c0c */ /* 0x000fe4000bf26270 */
[-C--:B------:R-:W-:Y:S02]  /*11f80*/  @!P3 LEA.HI.X R13, R207, R3.reuse, R13, 0x2, P6 ;  /* 0x00000003cf0db211 */ /* 0x080fe400030f140d */
[CC--:B------:R-:W-:Y:S02]  /*11f90*/  @!P5 LEA R22, P6, R23.reuse, R2.reuse, 0x2 ;  /* 0x000000021716d211 */ /* 0x0c0fe400078c10ff */
[----:B-1----:R-:W-:Y:S01]  /*11fa0*/  SHF.R.S32.HI R9, RZ, 0x1f, R206 ;  /* 0x0000001fff097819 */ /* 0x002fe200000114ce */
[----:B------:R1:W-:Y:S01]  /*11fb0*/  @!P3 ST.E.64 desc[UR36][R12.64], R32 ;  /* 0x000000200c00b985 */ /* 0x0003e2000c101b24 */
[----:B------:R-:W-:Y:S02]  /*11fc0*/  @!P5 LEA.HI.X R23, R23, R3, R72, 0x2, P6 ;  /* 0x000000031717d211 */ /* 0x000fe400030f1448 */
[----:B------:R-:W-:Y:S01]  /*11fd0*/  @!P4 LEA R8, P6, R206, R2, 0x2 ;  /* 0x00000002ce08c211 */ /* 0x000fe200078c10ff */
[----:B------:R3:W-:Y:S01]  /*11fe0*/  @!P2 ST.E.64 desc[UR36][R14.64], R36 ;  /* 0x000000240e00a985 */ /* 0x0007e2000c101b24 */
[----:B------:R-:W-:-:S02]  /*11ff0*/  ISETP.GE.AND P3, PT, R204, UR4, PT ;  /* 0x00000004cc007c0c */ /* 0x000fc4000bf66270 */
[----:B------:R-:W-:Y:S01]  /*12000*/  ISETP.GE.AND P2, PT, R203, UR4, PT ;  /* 0x00000004cb007c0c */ /* 0x000fe2000bf46270 */
[----:B------:R4:W-:Y:S01]  /*12010*/  @!P5 ST.E.64 desc[UR36][R22.64], R40 ;  /* 0x000000281600d985 */ /* 0x0009e2000c101b24 */
[-C--:B------:R-:W-:Y:S02]  /*12020*/  @!P4 LEA.HI.X R9, R206, R3.reuse, R9, 0x2, P6 ;  /* 0x00000003ce09c211 */ /* 0x080fe400030f1409 */
[----:B--2---:R-:W-:Y:S02]  /*12030*/  SHF.R.S32.HI R11, RZ, 0x1f, R205 ;  /* 0x0000001fff0b7819 */ /* 0x004fe400000114cd */
[C---:B------:R-:W-:Y:S01]  /*12040*/  @!P1 LEA R10, P5, R205.reuse, R2, 0x2 ;  /* 0x00000002cd0a9211 */ /* 0x040fe200078a10ff */
[----:B------:R2:W-:Y:S01]  /*12050*/  @!P4 ST.E.64 desc[UR36][R8.64], R44 ;  /* 0x0000002c0800c985 */ /* 0x0005e2000c101b24 */
[----:B------:R-:W-:Y:S02]  /*12060*/  ISETP.GE.AND P4, PT, R202, UR4, PT ;  /* 0x00000004ca007c0c */ /* 0x000fe4000bf86270 */
[----:B------:R-:W-:-:S02]  /*12070*/  @!P1 LEA.HI.X R11, R205, R3, R11, 0x2, P5 ;  /* 0x00000003cd0b9211 */ /* 0x000fc400028f140b */
[----:B------:R-:W-:Y:S02]  /*12080*/  ISETP.GE.AND P5, PT, R201, UR4, PT ;  /* 0x00000004c9007c0c */ /* 0x000fe4000bfa6270 */
[----:B------:R-:W-:Y:S01]  /*12090*/  SHF.R.S32.HI R25, RZ, 0x1f, R204 ;  /* 0x0000001fff197819 */ /* 0x000fe200000114cc */
[----:B------:R5:W-:Y:S01]  /*120a0*/  @!P1 ST.E.64 desc[UR36][R10.64], R48 ;  /* 0x000000300a009985 */ /* 0x000be2000c101b24 */
[CC--:B-1----:R-:W-:Y:S02]  /*120b0*/  @!P3 LEA R12, P6, R204.reuse, R2.reuse, 0x2 ;  /* 0x00000002cc0cb211 */ /* 0x0c2fe400078c10ff */
[----:B---3--:R-:W-:Y:S02]  /*120c0*/  SHF.R.S32.HI R15, RZ, 0x1f, R203 ;  /* 0x0000001fff0f7819 */ /* 0x008fe400000114cb */
[----:B------:R-:W-:Y:S02]  /*120d0*/  @!P2 LEA R14, P1, R203, R2, 0x2 ;  /* 0x00000002cb0ea211 */ /* 0x000fe400078210ff */
[----:B------:R-:W-:-:S02]  /*120e0*/  @!P3 LEA.HI.X R13, R204, R3, R25, 0x2, P6 ;  /* 0x00000003cc0db211 */ /* 0x000fc400030f1419 */
[----:B------:R-:W-:Y:S02]  /*120f0*/  @!P2 LEA.HI.X R15, R203, R3, R15, 0x2, P1 ;  /* 0x00000003cb0fa211 */ /* 0x000fe400008f140f */
[----:B----4-:R-:W-:Y:S01]  /*12100*/  SHF.R.S32.HI R23, RZ, 0x1f, R202 ;  /* 0x0000001fff177819 */ /* 0x010fe200000114ca */
[----:B------:R1:W-:Y:S01]  /*12110*/  @!P3 ST.E.64 desc[UR36][R12.64], R52 ;  /* 0x000000340c00b985 */ /* 0x0003e2000c101b24 */
[-C--:B--2---:R-:W-:Y:S02]  /*12120*/  @!P4 LEA R8, P6, R202, R2.reuse, 0x2 ;  /* 0x00000002ca08c211 */ /* 0x084fe400078c10ff */
[----:B------:R-:W-:Y:S01]  /*12130*/  SHF.R.S32.HI R18, RZ, 0x1f, R201 ;  /* 0x0000001fff127819 */ /* 0x000fe200000114c9 */
[----:B------:R2:W-:Y:S01]  /*12140*/  @!P2 ST.E.64 desc[UR36][R14.64], R56 ;  /* 0x000000380e00a985 */ /* 0x0005e2000c101b24 */
[----:B------:R-:W-:Y:S02]  /*12150*/  ISETP.GE.AND P1, PT, R200, UR4, PT ;  /* 0x00000004c8007c0c */ /* 0x000fe4000bf26270 */
[----:B------:R-:W-:-:S02]  /*12160*/  @!P5 LEA R22, P3, R201, R2, 0x2 ;  /* 0x00000002c916d211 */ /* 0x000fc400078610ff */
[----:B------:R-:W-:Y:S02]  /*12170*/  ISETP.GE.AND P2, PT, R199, UR4, PT ;  /* 0x00000004c7007c0c */ /* 0x000fe4000bf46270 */
[-C--:B------:R-:W-:Y:S02]  /*12180*/  @!P4 LEA.HI.X R9, R202, R3.reuse, R23, 0x2, P6 ;  /* 0x00000003ca09c211 */ /* 0x080fe400030f1417 */
[----:B------:R-:W-:Y:S02]  /*12190*/  @!P5 LEA.HI.X R23, R201, R3, R18, 0x2, P3 ;  /* 0x00000003c917d211 */ /* 0x000fe400018f1412 */
[----:B------:R-:W-:Y:S01]  /*121a0*/  ISETP.GE.AND P3, PT, R198, UR4, PT ;  /* 0x00000004c6007c0c */ /* 0x000fe2000bf66270 */
[----:B------:R3:W-:Y:S01]  /*121b0*/  @!P4 ST.E.64 desc[UR36][R8.64], R60 ;  /* 0x0000003c0800c985 */ /* 0x0007e2000c101b24 */
[----:B-----5:R-:W-:Y:S02]  /*121c0*/  SHF.R.S32.HI R11, RZ, 0x1f, R200 ;  /* 0x0000001fff0b7819 */ /* 0x020fe400000114c8 */
[----:B------:R-:W-:Y:S01]  /*121d0*/  @!P1 LEA R10, P6, R200, R2, 0x2 ;  /* 0x00000002c80a9211 */ /* 0x000fe200078c10ff */
[----:B------:R4:W-:Y:S01]  /*121e0*/  @!P5 ST.E.64 desc[UR36][R22.64], R64 ;  /* 0x000000401600d985 */ /* 0x0009e2000c101b24 */
[----:B-1----:R-:W-:-:S02]  /*121f0*/  SHF.R.S32.HI R13, RZ, 0x1f, R199 ;  /* 0x0000001fff0d7819 */ /* 0x002fc400000114c7 */
[-C--:B------:R-:W-:Y:S02]  /*12200*/  @!P2 LEA R12, P5, R199, R2.reuse, 0x2 ;  /* 0x00000002c70ca211 */ /* 0x080fe400078a10ff */
[----:B------:R-:W-:Y:S02]  /*12210*/  ISETP.GE.AND P4, PT, R197, UR4, PT ;  /* 0x00000004c5007c0c */ /* 0x000fe4000bf86270 */
[-C--:B------:R-:W-:Y:S02]  /*12220*/  @!P1 LEA.HI.X R11, R200, R3.reuse, R11, 0x2, P6 ;  /* 0x00000003c80b9211 */ /* 0x080fe400030f140b */
[----:B------:R-:W-:Y:S02]  /*12230*/  SHF.R.S32.HI R25, RZ, 0x1f, R198 ;  /* 0x0000001fff197819 */ /* 0x000fe400000114c6 */
[----:B--2---:R-:W-:Y:S01]  /*12240*/  @!P3 LEA R14, P6, R198, R2, 0x2 ;  /* 0x00000002c60eb211 */ /* 0x004fe200078c10ff */
[----:B------:R-:W-:Y:S01]  /*12250*/  @!P1 ST.E.64 desc[UR36][R10.64], R68 ;  /* 0x000000440a009985 */ /* 0x000fe2000c101b24 */
[----:B------:R-:W-:-:S02]  /*12260*/  @!P2 LEA.HI.X R13, R199, R3, R13, 0x2, P5 ;  /* 0x00000003c70da211 */ /* 0x000fc400028f140d */
[----:B------:R-:W-:Y:S02]  /*12270*/  ISETP.GE.AND P5, PT, R196, UR4, PT ;  /* 0x00000004c4007c0c */ /* 0x000fe4000bfa6270 */
[----:B------:R-:W-:Y:S01]  /*12280*/  @!P3 LEA.HI.X R15, R198, R3, R25, 0x2, P6 ;  /* 0x00000003c60fb211 */ /* 0x000fe200030f1419 */
[----:B------:R1:W-:Y:S01]  /*12290*/  @!P2 ST.E.64 desc[UR36][R12.64], R4 ;  /* 0x000000040c00a985 */ /* 0x0003e2000c101b24 */
[----:B---3--:R-:W-:Y:S02]  /*122a0*/  SHF.R.S32.HI R9, RZ, 0x1f, R197 ;  /* 0x0000001fff097819 */ /* 0x008fe400000114c5 */
[----:B------:R-:W-:Y:S01]  /*122b0*/  @!P4 LEA R8, P1, R197, R2, 0x2 ;  /* 0x00000002c508c211 */ /* 0x000fe200078210ff */
[----:B------:R-:W-:Y:S01]  /*122c0*/  @!P3 ST.E.64 desc[UR36][R14.64], R76 ;  /* 0x0000004c0e00b985 */ /* 0x000fe2000c101b24 */
[----:B------:R-:W-:Y:S02]  /*122d0*/  ISETP.GE.AND P3, PT, R217, UR4, PT ;  /* 0x00000004d9007c0c */ /* 0x000fe4000bf66270 */
[----:B----4-:R-:W-:-:S02]  /*122e0*/  SHF.R.S32.HI R23, RZ, 0x1f, R196 ;  /* 0x0000001fff177819 */ /* 0x010fc400000114c4 */
[----:B------:R-:W-:Y:S02]  /*122f0*/  ISETP.GE.AND P2, PT, R216, UR4, PT ;  /* 0x00000004d8007c0c */ /* 0x000fe4000bf46270 */
[CC--:B------:R-:W-:Y:S02]  /*12300*/  @!P5 LEA R22, P6, R196.reuse, R2.reuse, 0x2 ;  /* 0x00000002c416d211 */ /* 0x0c0fe400078c10ff */
[-C--:B------:R-:W-:Y:S02]  /*12310*/  @!P4 LEA.HI.X R9, R197, R3.reuse, R9, 0x2, P1 ;  /* 0x00000003c509c211 */ /* 0x080fe400008f1409 */
[----:B------:R-:W-:Y:S02]  /*12320*/  ISETP.GE.AND P1, PT, R215, UR4, PT ;  /* 0x00000004d7007c0c */ /* 0x000fe4000bf26270 */
[----:B------:R-:W-:Y:S01]  /*12330*/  @!P5 LEA.HI.X R23, R196, R3, R23, 0x2, P6 ;  /* 0x00000003c417d211 */ /* 0x000fe200030f1417 */
[----:B------:R2:W-:Y:S01]  /*12340*/  @!P4 ST.E.64 desc[UR36][R8.64], R80 ;  /* 0x000000500800c985 */ /* 0x0005e2000c101b24 */
[----:B-1----:R-:W-:-:S03]  /*12350*/  @!P3 LEA R4, P4, R217, R2, 0x2 ;  /* 0x00000002d904b211 */ /* 0x002fc600078810ff */
[----:B------:R-:W-:Y:S01]  /*12360*/  @!P5 ST.E.64 desc[UR36][R22.64], R84 ;  /* 0x000000541600d985 */ /* 0x000fe2000c101b24 */
[----:B------:R-:W-:Y:S02]  /*12370*/  ISETP.GE.AND P5, PT, R214, UR4, PT ;  /* 0x00000004d6007c0c */ /* 0x000fe4000bfa6270 */
[-C--:B------:R-:W-:Y:S02]  /*12380*/  @!P3 LEA.HI.X R5, R217, R3.reuse, R73, 0x2, P4 ;  /* 0x00000003d905b211 */ /* 0x080fe400020f1449 */
[CC--:B------:R-:W-:Y:S02]  /*12390*/  @!P2 LEA R10, P6, R216.reuse, R2.reuse, 0x2 ;  /* 0x00000002d80aa211 */ /* 0x0c0fe400078c10ff */
[----:B------:R-:W-:Y:S01]  /*123a0*/  @!P1 LEA R12, P4, R215, R2, 0x2 ;  /* 0x00000002d70c9211 */ /* 0x000fe200078810ff */
        /* <DEDUP_REMOVED lines=24> */
.L_x_1313:
[----:B------:R-:W-:Y:S05]  /*12530*/  BSYNC B1 ;  /* 0x0000000000017941 */ /* 0x000fea0003800000 */
.L_x_1312:
[----:B----4-:R3:W4:Y:S04]  /*12540*/  SHFL.IDX PT, R5, R17, 0x1, 0x1c1f ;  /* 0x003c1f0011057f89 */ /* 0x01072800000e0000 */
[----:B------:R3:W0:Y:S01]  /*12550*/  SHFL.IDX PT, R4, R0, 0x1, 0x1c1f ;  /* 0x003c1f0000047f89 */ /* 0x00062200000e0000 */
[----:B------:R-:W-:Y:S05]  /*12560*/  @P0 BRA `(.L_x_1311) ;  /* 0x00000014008c0947 */ /* 0x000fea0003800000 */
[----:B------:R-:W-:Y:S01]  /*12570*/  ULDC UR4, c[0x0][0xac8] ;  /* 0x0002b20000047ab9 */ /* 0x000fe20000000800 */
[C---:B------:R-:W-:Y:S01]  /*12580*/  VIADD R9, R19.reuse, 0x18 ;  /* 0x0000001813097836 */ /* 0x040fe20000000000 */
[C---:B------:R-:W-:Y:S01]  /*12590*/  ISETP.GE.AND P3, PT, R19.reuse, UR4, PT ;  /* 0x0000000413007c0c */ /* 0x040fe2000bf66270 */
[----:B------:R-:W-:Y:S01]  /*125a0*/  VIADD R13, R19, 0x20 ;  /* 0x00000020130d7836 */ /* 0x000fe20000000000 */
[----:B------:R-:W-:Y:S02]  /*125b0*/  ISETP.GE.AND P4, PT, R218, UR4, PT ;  /* 0x00000004da007c0c */ /* 0x000fe4000bf86270 */
[----:B------:R-:W-:Y:S02]  /*125c0*/  ISETP.GE.AND P0, PT, R9, UR4, PT ;  /* 0x0000000409007c0c */ /* 0x000fe4000bf06270 */
[----:B------:R-:W-:Y:S02]  /*125d0*/  ISETP.GE.AND P1, PT, R207, UR4, PT ;  /* 0x00000004cf007c0c */ /* 0x000fe4000bf26270 */
[----:B------:R-:W-:-:S02]  /*125e0*/  ISETP.GE.AND P2, PT, R13, UR4, PT ;  /* 0x000000040d007c0c */ /* 0x000fc4000bf46270 */
[----:B0--3--:R-:W-:Y:S02]  /*125f0*/  SHF.R.S32.HI R0, RZ, 0x1f, R9 ;  /* 0x0000001fff007819 */ /* 0x009fe40000011409 */
[----:B------:R-:W-:Y:S01]  /*12600*/  SHF.R.S32.HI R14, RZ, 0x1f, R13 ;  /* 0x0000001fff0e7819 */ /* 0x000fe2000001140d */
[----:B-12-4-:R-:W-:Y:S01]  /*12610*/  @!P3 IMAD.WIDE R2, R19, 0x4, R4 ;  /* 0x000000041302b825 */ /* 0x016fe200078e0204 */
[----:B------:R-:W-:Y:S02]  /*12620*/  SHF.R.S32.HI R15, RZ, 0x1f, R206 ;  /* 0x0000001fff0f7819 */ /* 0x000fe400000114ce */
[-C--:B------:R-:W-:Y:S02]  /*12630*/  @!P4 LEA R6, P6, R218, R4.reuse, 0x2 ;  /* 0x00000004da06c211 */ /* 0x080fe400078c10ff */
[----:B------:R-:W-:Y:S01]  /*12640*/  @!P0 LEA R10, P5, R9, R4, 0x2 ;  /* 0x00000004090a8211 */ /* 0x000fe200078a10ff */
[----:B------:R0:W-:Y:S01]  /*12650*/  @!P3 ST.E.64 desc[UR36][R2.64], R26 ;  /* 0x0000001a0200b985 */ /* 0x0001e2000c101b24 */
[----:B------:R-:W-:-:S02]  /*12660*/  ISETP.GE.AND P3, PT, R206, UR4, PT ;  /* 0x00000004ce007c0c */ /* 0x000fc4000bf66270 */
[-C--:B------:R-:W-:Y:S02]  /*12670*/  @!P4 LEA.HI.X R7, R218, R5.reuse, R74, 0x2, P6 ;  /* 0x00000005da07c211 */ /* 0x080fe400030f144a */
[-C--:B------:R-:W-:Y:S02]  /*12680*/  @!P0 LEA.HI.X R11, R9, R5.reuse, R0, 0x2, P5 ;  /* 0x00000005090b8211 */ /* 0x080fe400028f1400 */
[----:B------:R-:W-:Y:S01]  /*12690*/  SHF.R.S32.HI R0, RZ, 0x1f, R207 ;  /* 0x0000001fff007819 */ /* 0x000fe200000114cf */
[----:B------:R1:W-:Y:S01]  /*126a0*/  @!P4 ST.E.64 desc[UR36][R6.64], R30 ;  /* 0x0000001e0600c985 */ /* 0x0003e2000c101b24 */
[-C--:B------:R-:W-:Y:S02]  /*126b0*/  @!P1 LEA R8, P5, R207, R4.reuse, 0x2 ;  /* 0x00000004cf089211 */ /* 0x080fe400078a10ff */
[----:B------:R-:W-:Y:S02]  /*126c0*/  @!P2 LEA R12, P6, R13, R4, 0x2 ;  /* 0x000000040d0ca211 */ /* 0x000fe400078c10ff */
[----:B------:R-:W-:-:S02]  /*126d0*/  @!P1 LEA.HI.X R9, R207, R5, R0, 0x2, P5 ;  /* 0x00000005cf099211 */ /* 0x000fc400028f1400 */
[----:B------:R-:W-:Y:S02]  /*126e0*/  ISETP.GE.AND P4, PT, R205, UR4, PT ;  /* 0x00000004cd007c0c */ /* 0x000fe4000bf86270 */
[-C--:B------:R-:W-:Y:S01]  /*126f0*/  @!P2 LEA.HI.X R13, R13, R5.reuse, R14, 0x2, P6 ;  /* 0x000000050d0da211 */ /* 0x080fe200030f140e */
[----:B------:R2:W-:Y:S01]  /*12700*/  @!P1 ST.E.64 desc[UR36][R8.64], R34 ;  /* 0x0000002208009985 */ /* 0x0005e2000c101b24 */
[----:B------:R-:W-:Y:S02]  /*12710*/  ISETP.GE.AND P5, PT, R204, UR4, PT ;  /* 0x00000004cc007c0c */ /* 0x000fe4000bfa6270 */
[C---:B0-----:R-:W-:Y:S01]  /*12720*/  @!P3 LEA R2, P1, R206.reuse, R4, 0x2 ;  /* 0x00000004ce02b211 */ /* 0x041fe200078210ff */
[----:B------:R0:W-:Y:S01]  /*12730*/  @!P0 ST.E.64 desc[UR36][R10.64], R38 ;  /* 0x000000260a008985 */ /* 0x0001e2000c101b24 */
[----:B------:R-:W-:Y:S02]  /*12740*/  SHF.R.S32.HI R0, RZ, 0x1f, R205 ;  /* 0x0000001fff007819 */ /* 0x000fe400000114cd */
[----:B------:R-:W-:Y:S01]  /*12750*/  @!P3 LEA.HI.X R3, R206, R5, R15, 0x2, P1 ;  /* 0x00000005ce03b211 */ /* 0x000fe200008f140f */
[----:B------:R3:W-:Y:S01]  /*12760*/  @!P2 ST.E.64 desc[UR36][R12.64], R42 ;  /* 0x0000002a0c00a985 */ /* 0x0007e2000c101b24 */
[----:B------:R-:W-:-:S02]  /*12770*/  ISETP.GE.AND P2, PT, R203, UR4, PT ;  /* 0x00000004cb007c0c */ /* 0x000fc4000bf46270 */
[----:B------:R-:W-:Y:S01]  /*12780*/  ISETP.GE.AND P1, PT, R202, UR4, PT ;  /* 0x00000004ca007c0c */ /* 0x000fe2000bf26270 */
[----:B------:R4:W-:Y:S01]  /*12790*/  @!P3 ST.E.64 desc[UR36][R2.64], R46 ;  /* 0x0000002e0200b985 */ /* 0x0009e2000c101b24 */
[CC--:B-1----:R-:W-:Y:S02]  /*127a0*/  @!P4 LEA R6, P0, R205.reuse, R4.reuse, 0x2 ;  /* 0x00000004cd06c211 */ /* 0x0c2fe400078010ff */
[----:B------:R-:W-:Y:S02]  /*127b0*/  SHF.R.S32.HI R17, RZ, 0x1f, R204 ;  /* 0x0000001fff117819 */ /* 0x000fe400000114cc */
[----:B------:R-:W-:Y:S02]  /*127c0*/  @!P5 LEA R14, P6, R204, R4, 0x2 ;  /* 0x00000004cc0ed211 */ /* 0x000fe400078c10ff */
[----:B------:R-:W-:Y:S02]  /*127d0*/  @!P4 LEA.HI.X R7, R205, R5, R0, 0x2, P0 ;  /* 0x00000005cd07c211 */ /* 0x000fe400000f1400 */
[----:B------:R-:W-:-:S02]  /*127e0*/  ISETP.GE.AND P0, PT, R201, UR4, PT ;  /* 0x00000004c9007c0c */ /* 0x000fc4000bf06270 */
[----:B------:R-:W-:Y:S01]  /*127f0*/  @!P5 LEA.HI.X R15, R204, R5, R17, 0x2, P6 ;  /* 0x00000005cc0fd211 */ /* 0x000fe200030f1411 */
[----:B------:R1:W-:Y:S01]  /*12800*/  @!P4 ST.E.64 desc[UR36][R6.64], R50 ;  /* 0x000000320600c985 */ /* 0x0003e2000c101b24 */
[----:B------:R-:W-:Y:S02]  /*12810*/  SHF.R.S32.HI R0, RZ, 0x1f, R203 ;  /* 0x0000001fff007819 */ /* 0x000fe400000114cb */
[-C--:B--2---:R-:W-:Y:S01]  /*12820*/  @!P2 LEA R8, P4, R203, R4.reuse, 0x2 ;  /* 0x00000004cb08a211 */ /* 0x084fe200078810ff */
[----:B------:R2:W-:Y:S01]  /*12830*/  @!P5 ST.E.64 desc[UR36][R14.64], R54 ;  /* 0x000000360e00d985 */ /* 0x0005e2000c101b24 */
[----:B0-----:R-:W-:Y:S02]  /*12840*/  SHF.R.S32.HI R11, RZ, 0x1f, R202 ;  /* 0x0000001fff0b7819 */ /* 0x001fe400000114ca */
[----:B------:R-:W-:Y:S02]  /*12850*/  @!P1 LEA R10, P3, R202, R4, 0x2 ;  /* 0x00000004ca0a9211 */ /* 0x000fe400078610ff */
[----:B------:R-:W-:-:S02]  /*12860*/  ISETP.GE.AND P5, PT, R200, UR4, PT ;  /* 0x00000004c8007c0c */ /* 0x000fc4000bfa6270 */
[-C--:B------:R-:W-:Y:S02]  /*12870*/  @!P2 LEA.HI.X R9, R203, R5.reuse, R0, 0x2, P4 ;  /* 0x00000005cb09a211 */ /* 0x080fe400020f1400 */
[----:B------:R-:W-:Y:S02]  /*12880*/  ISETP.GE.AND P4, PT, R199, UR4, PT ;  /* 0x00000004c7007c0c */ /* 0x000fe4000bf86270 */
[----:B------:R-:W-:Y:S01]  /*12890*/  @!P1 LEA.HI.X R11, R202, R5, R11, 0x2, P3 ;  /* 0x00000005ca0b9211 */ /* 0x000fe200018f140b */
[----:B------:R0:W-:Y:S01]  /*128a0*/  @!P2 ST.E.64 desc[UR36][R8.64], R58 ;  /* 0x0000003a0800a985 */ /* 0x0001e2000c101b24 */
[----:B------:R-:W-:Y:S02]  /*128b0*/  ISETP.GE.AND P3, PT, R198, UR4, PT ;  /* 0x00000004c6007c0c */ /* 0x000fe4000bf66270 */
[----:B---3--:R-:W-:Y:S01]  /*128c0*/  SHF.R.S32.HI R13, RZ, 0x1f, R201 ;  /* 0x0000001fff0d7819 */ /* 0x008fe200000114c9 */
[----:B------:R3:W-:Y:S01]  /*128d0*/  @!P1 ST.E.64 desc[UR36][R10.64], R62 ;  /* 0x0000003e0a009985 */ /* 0x0007e2000c101b24 */
[----:B------:R-:W-:-:S02]  /*128e0*/  @!P0 LEA R12, P6, R201, R4, 0x2 ;  /* 0x00000004c90c8211 */ /* 0x000fc400078c10ff */
[----:B----4-:R-:W-:Y:S02]  /*128f0*/  SHF.R.S32.HI R3, RZ, 0x1f, R200 ;  /* 0x0000001fff037819 */ /* 0x010fe400000114c8 */
[----:B------:R-:W-:Y:S02]  /*12900*/  @!P0 LEA.HI.X R13, R201, R5, R13, 0x2, P6 ;  /* 0x00000005c90d8211 */ /* 0x000fe400030f140d */
[-C--:B------:R-:W-:Y:S02]  /*12910*/  @!P5 LEA R2, P1, R200, R4.reuse, 0x2 ;  /* 0x00000004c802d211 */ /* 0x080fe400078210ff */
[----:B------:R-:W-:Y:S01]  /*12920*/  SHF.R.S32.HI R0, RZ, 0x1f, R199 ;  /* 0x0000001fff007819 */ /* 0x000fe200000114c7 */
[----:B------:R4:W-:Y:S01]  /*12930*/  @!P0 ST.E.64 desc[UR36][R12.64], R66 ;  /* 0x000000420c008985 */ /* 0x0009e2000c101b24 */
[----:B------:R-:W-:Y:S02]  /*12940*/  ISETP.GE.AND P2, PT, R197, UR4, PT ;  /* 0x00000004c5007c0c */ /* 0x000fe4000bf46270 */
[----:B-1----:R-:W-:-:S02]  /*12950*/  @!P4 LEA R6, P0, R199, R4, 0x2 ;  /* 0x00000004c706c211 */ /* 0x002fc400078010ff */
[----:B--2---:R-:W-:Y:S02]  /*12960*/  SHF.R.S32.HI R15, RZ, 0x1f, R198 ;  /* 0x0000001fff0f7819 */ /* 0x004fe400000114c6 */
[----:B------:R-:W-:Y:S02]  /*12970*/  @!P3 LEA R14, P6, R198, R4, 0x2 ;  /* 0x00000004c60eb211 */ /* 0x000fe400078c10ff */
[-C--:B------:R-:W-:Y:S02]  /*12980*/  @!P5 LEA.HI.X R3, R200, R5.reuse, R3, 0x2, P1 ;  /* 0x00000005c803d211 */ /* 0x080fe400008f1403 */
[----:B------:R-:W-:Y:S02]  /*12990*/  ISETP.GE.AND P1, PT, R196, UR4, PT ;  /* 0x00000004c4007c0c */ /* 0x000fe4000bf26270 */
[----:B------:R-:W-:Y:S01]  /*129a0*/  @!P4 LEA.HI.X R7, R199, R5, R0, 0x2, P0 ;  /* 0x00000005c707c211 */ /* 0x000fe200000f1400 */
[----:B------:R1:W-:Y:S01]  /*129b0*/  @!P5 ST.E.64 desc[UR36][R2.64], R70 ;  /* 0x000000460200d985 */ /* 0x0003e2000c101b24 */
[----:B------:R-:W-:-:S02]  /*129c0*/  ISETP.GE.AND P0, PT, R217, UR4, PT ;  /* 0x00000004d9007c0c */ /* 0x000fc4000bf06270 */
[----:B------:R-:W-:Y:S01]  /*129d0*/  @!P3 LEA.HI.X R15, R198, R5, R15, 0x2, P6 ;  /* 0x00000005c60fb211 */ /* 0x000fe200030f140f */
[----:B------:R2:W-:Y:S01]  /*129e0*/  @!P4 ST.E.64 desc[UR36][R6.64], R122 ;  /* 0x0000007a0600c985 */ /* 0x0005e2000c101b24 */
[----:B------:R-:W-:Y:S02]  /*129f0*/  SHF.R.S32.HI R0, RZ, 0x1f, R197 ;  /* 0x0000001fff007819 */ /* 0x000fe400000114c5 */
[-C--:B0-----:R-:W-:Y:S01]  /*12a00*/  @!P2 LEA R8, P4, R197, R4.reuse, 0x2 ;  /* 0x00000004c508a211 */ /* 0x081fe200078810ff */
[----:B------:R-:W-:Y:S01]  /*12a10*/  @!P3 ST.E.64 desc[UR36][R14.64], R78 ;  /* 0x0000004e0e00b985 */ /* 0x000fe2000c101b24 */
[----:B------:R-:W-:Y:S02]  /*12a20*/  ISETP.GE.AND P3, PT, R216, UR4, PT ;  /* 0x00000004d8007c0c */ /* 0x000fe4000bf66270 */
[----:B---3--:R-:W-:Y:S02]  /*12a30*/  SHF.R.S32.HI R11, RZ, 0x1f, R196 ;  /* 0x0000001fff0b7819 */ /* 0x008fe400000114c4 */
[----:B------:R-:W-:-:S02]  /*12a40*/  @!P1 LEA R10, P5, R196, R4, 0x2 ;  /* 0x00000004c40a9211 */ /* 0x000fc400078a10ff */
[-C--:B------:R-:W-:Y:S02]  /*12a50*/  @!P2 LEA.HI.X R9, R197, R5.reuse, R0, 0x2, P4 ;  /* 0x00000005c509a211 */ /* 0x080fe400020f1400 */
[-C--:B----4-:R-:W-:Y:S02]  /*12a60*/  @!P0 LEA R12, P6, R217, R4.reuse, 0x2 ;  /* 0x00000004d90c8211 */ /* 0x090fe400078c10ff */
[----:B------:R-:W-:Y:S01]  /*12a70*/  ISETP.GE.AND P4, PT, R215, UR4, PT ;  /* 0x00000004d7007c0c */ /* 0x000fe2000bf86270 */
[----:B------:R0:W-:Y:S01]  /*12a80*/  @!P2 ST.E.64 desc[UR36][R8.64], R82 ;  /* 0x000000520800a985 */ /* 0x0001e2000c101b24 */
[-C--:B------:R-:W-:Y:S02]  /*12a90*/  @!P1 LEA.HI.X R11, R196, R5.reuse, R11, 0x2, P5 ;  /* 0x00000005c40b9211 */ /* 0x080fe400028f140b */
[----:B------:R-:W-:Y:S02]  /*12aa0*/  @!P0 LEA.HI.X R13, R217, R5, R73, 0x2, P6 ;  /* 0x00000005d90d8211 */ /* 0x000fe400030f1449 */
[----:B------:R-:W-:Y:S01]  /*12ab0*/  ISETP.GE.AND P2, PT, R214, UR4, PT ;  /* 0x00000004d6007c0c */ /* 0x000fe2000bf46270 */
[----:B------:R3:W-:Y:S01]  /*12ac0*/  @!P1 ST.E.64 desc[UR36][R10.64], R86 ;  /* 0x000000560a009985 */ /* 0x0007e2000c101b24 */
[----:B-1----:R-:W-:-:S02]  /*12ad0*/  @!P3 LEA R2, P5, R216, R4, 0x2 ;  /* 0x00000004d802b211 */ /* 0x002fc400078a10ff */
[----:B------:R-:W-:Y:S01]  /*12ae0*/  ISETP.GE.AND P1, PT, R213, UR4, PT ;  /* 0x00000004d5007c0c */ /* 0x000fe2000bf26270 */
[----:B------:R1:W-:Y:S01]  /*12af0*/  @!P0 ST.E.64 desc[UR36][R12.64], R90 ;  /* 0x0000005a0c008985 */ /* 0x0003e2000c101b24 */
[----:B------:R-:W-:Y:S02]  /*12b00*/  ISETP.GE.AND P0, PT, R212, UR4, PT ;  /* 0x00000004d4007c0c */ /* 0x000fe4000bf06270 */
[----:B------:R-:W-:Y:S02]  /*12b10*/  @!P3 LEA.HI.X R3, R216, R5, R229, 0x2, P5 ;  /* 0x00000005d803b211 */ /* 0x000fe400028f14e5 */
[----:B------:R-:W-:Y:S02]  /*12b20*/  ISETP.GE.AND P5, PT, R211, UR4, PT ;  /* 0x00000004d3007c0c */ /* 0x000fe4000bfa6270 */
[-C--:B--2---:R-:W-:Y:S01]  /*12b30*/  @!P4 LEA R6, P6, R215, R4.reuse, 0x2 ;  /* 0x00000004d706c211 */ /* 0x084fe200078c10ff */
[----:B------:R2:W-:Y:S01]  /*12b40*/  @!P3 ST.E.64 desc[UR36][R2.64], R94 ;  /* 0x0000005e0200b985 */ /* 0x0005e2000c101b24 */
[----:B0-----:R-:W-:-:S02]  /*12b50*/  @!P2 LEA R8, P3, R214, R4, 0x2 ;  /* 0x00000004d608a211 */ /* 0x001fc400078610ff */
[-C--:B------:R-:W-:Y:S02]  /*12b60*/  @!P4 LEA.HI.X R7, R215, R5.reuse, R228, 0x2, P6 ;  /* 0x00000005d707c211 */ /* 0x080fe400030f14e4 */
[-C--:B---3--:R-:W-:Y:S02]  /*12b70*/  @!P1 LEA R10, P6, R213, R4.reuse, 0x2 ;  /* 0x00000004d50a9211 */ /* 0x088fe400078c10ff */
[-C--:B------:R-:W-:Y:S01]  /*12b80*/  @!P2 LEA.HI.X R9, R214, R5.reuse, R227, 0x2, P3 ;  /* 0x00000005d609a211 */ /* 0x080fe200018f14e3 */
[----:B------:R2:W-:Y:S01]  /*12b90*/  @!P4 ST.E.64 desc[UR36][R6.64], R124 ;  /* 0x0000007c0600c985 */ /* 0x0005e2000c101b24 */
[-C--:B-1----:R-:W-:Y:S02]  /*12ba0*/  @!P0 LEA R12, P4, R212, R4.reuse, 0x2 ;  /* 0x00000004d40c8211 */ /* 0x082fe400078810ff */
[----:B------:R-:W-:Y:S01]  /*12bb0*/  @!P5 LEA R14, P3, R211, R4, 0x2 ;  /* 0x00000004d30ed211 */ /* 0x000fe200078610ff */
[----:B------:R2:W-:Y:S01]  /*12bc0*/  @!P2 ST.E.64 desc[UR36][R8.64], R126 ;  /* 0x0000007e0800a985 */ /* 0x0005e2000c101b24 */
[----:B------:R-:W-:-:S02]  /*12bd0*/  @!P1 LEA.HI.X R11, R213, R5, R226, 0x2, P6 ;  /* 0x00000005d50b9211 */ /* 0x000fc400030f14e2 */
[-C--:B------:R-:W-:Y:S02]  /*12be0*/  @!P0 LEA.HI.X R13, R212, R5.reuse, R225, 0x2, P4 ;  /* 0x00000005d40d8211 */ /* 0x080fe400020f14e1 */
[----:B------:R-:W-:Y:S01]  /*12bf0*/  @!P5 LEA.HI.X R15, R211, R5, R224, 0x2, P3 ;  /* 0x00000005d30fd211 */ /* 0x000fe200018f14e0 */
[----:B------:R2:W-:Y:S04]  /*12c00*/  @!P1 ST.E.64 desc[UR36][R10.64], R128 ;  /* 0x000000800a009985 */ /* 0x0005e8000c101b24 */
[----:B------:R2:W-:Y:S01]  /*12c10*/  @!P0 ST.E.64 desc[UR36][R12.64], R110 ;  /* 0x0000006e0c008985 */ /* 0x0005e2000c101b24 */
[----:B------:R-:W-:-:S03]  /*12c20*/  ISETP.GE.AND P0, PT, R210, UR4, PT ;  /* 0x00000004d2007c0c */ /* 0x000fc6000bf06270 */
[----:B------:R2:W-:Y:S10]  /*12c30*/  @!P5 ST.E.64 desc[UR36][R14.64], R114 ;  /* 0x000000720e00d985 */ /* 0x0005f4000c101b24 */
[----:B------:R-:W-:Y:S05]  /*12c40*/  @P0 BRA `(.L_x_1311) ;  /* 0x0000000c00d40947 */ /* 0x000fea0003800000 */
[----:B--2---:R-:W-:-:S04]  /*12c50*/  LEA R2, P0, R210, R4, 0x2 ;  /* 0x00000004d2027211 */ /* 0x004fc800078010ff */
[----:B------:R-:W-:-:S05]  /*12c60*/  LEA.HI.X R3, R210, R5, R223, 0x2, P0 ;  /* 0x00000005d2037211 */ /* 0x000fca00000f14df */
[----:B------:R0:W-:Y:S01]  /*12c70*/  ST.E.64 desc[UR36][R2.64], R118 ;  /* 0x0000007602007985 */ /* 0x0001e2000c101b24 */
[----:B------:R-:W-:Y:S05]  /*12c80*/  BRA `(.L_x_1311) ;  /* 0x0000000c00c47947 */ /* 0x000fea0003800000 */
.L_x_1302:
[----:B------:R-:W0:Y:S01]  /*12c90*/  LDC.64 R2, c[0x0][0xc00] ;  /* 0x00030000ff027b82 */ /* 0x000e220000000a00 */
[----:B------:R-:W-:Y:S01]  /*12ca0*/  R2UR UR11, R220 ;  /* 0x00000000dc0b72ca */ /* 0x000fe200000e0000 */
[----:B------:R-:W-:Y:S01]  /*12cb0*/  ULDC.64 UR8, c[0x0][0xc00] ;  /* 0x0003000000087ab9 */ /* 0x000fe20000000a00 */
[----:B------:R-:W-:Y:S01]  /*12cc0*/  IMAD.MOV.U32 R7, RZ, RZ, RZ ;  /* 0x000000ffff077224 */ /* 0x000fe200078e00ff */
[----:B------:R-:W-:-:S04]  /*12cd0*/  R2UR UR10, R195 ;  /* 0x00000000c30a72ca */ /* 0x000fc800000e0000 */
[----:B------:R-:W1:Y:S06]  /*12ce0*/  LDC.64 R4, c[0x0][0xc08] ;  /* 0x00030200ff047b82 */ /* 0x000e6c0000000a00 */
[----:B------:R-:W-:Y:S01]  /*12cf0*/  UIMAD.WIDE UR8, UR11, 0x4, UR8 ;  /* 0x000000040b0878a5 */ /* 0x000fe2000f8e0208 */
[----:B0-----:R-:W-:-:S05]  /*12d00*/  ISETP.NE.U32.AND P0, PT, R2, RZ, PT ;  /* 0x000000ff0200720c */ /* 0x001fca0003f05070 */
[----:B------:R-:W-:Y:S01]  /*12d10*/  IMAD.U32 R2, RZ, RZ, UR8 ;  /* 0x00000008ff027e24 */ /* 0x000fe2000f8e00ff */
[----:B------:R-:W-:Y:S01]  /*12d20*/  R2UR UR4, R3 ;  /* 0x00000000030472ca */ /* 0x000fe200000e0000 */
[----:B------:R-:W-:Y:S01]  /*12d30*/  IMAD.U32 R3, RZ, RZ, UR9 ;  /* 0x00000009ff037e24 */ /* 0x000fe2000f8e00ff */
[----:B-1----:R-:W-:-:S05]  /*12d40*/  ISETP.NE.U32.AND P1, PT, R4, RZ, PT ;  /* 0x000000ff0400720c */ /* 0x002fca0003f25070 */
[----:B------:R-:W-:-:S06]  /*12d50*/  VOTEU.ANY UP0, P0 ;  /* 0x00000000003f7886 */ /* 0x000fcc0000000100 */
[----:B------:R-:W-:Y:S01]  /*12d60*/  UISETP.NE.AND.EX UP0, UPT, UR4, URZ, UPT, UP0 ;  /* 0x0000003f0400728c */ /* 0x000fe2000bf05300 */
[----:B------:R-:W-:Y:S01]  /*12d70*/  R2UR UR4, R5 ;  /* 0x00000000050472ca */ /* 0x000fe200000e0000 */
[----:B------:R-:W-:-:S04]  /*12d80*/  VOTEU.ANY UP1, P1 ;  /* 0x00000000003f7886 */ /* 0x000fc80000820100 */
[----:B------:R-:W-:-:S08]  /*12d90*/  PLOP3.LUT P0, PT, PT, PT, UP0, 0x80, 0x0 ;  /* 0x000000000000781c */ /* 0x000fd00003f0f008 */
[----:B------:R-:W-:-:S06]  /*12da0*/  UISETP.NE.AND.EX UP1, UPT, UR4, URZ, UPT, UP1 ;  /* 0x0000003f0400728c */ /* 0x000fcc000bf25310 */
[----:B------:R-:W-:Y:S01]  /*12db0*/  PLOP3.LUT P1, PT, PT, PT, UP1, 0x80, 0x0 ;  /* 0x000000000000781c */ /* 0x000fe20003f2f018 */
[----:B------:R0:W5:Y:S01]  /*12dc0*/  @P0 LDG.E R7, desc[UR36][R2.64] ;  /* 0x0000002402070981 */ /* 0x000162000c1e1900 */
[----:B------:R-:W-:Y:S02]  /*12dd0*/  ULDC UR4, c[0x0][0xa88] ;  /* 0x0002a20000047ab9 */ /* 0x000fe40000000800 */
[----:B------:R-:W-:Y:S01]  /*12de0*/  IMAD.U32 R0, RZ, RZ, UR4 ;  /* 0x00000004ff007e24 */ /* 0x000fe2000f8e00ff */
[----:B------:R-:W-:Y:S02]  /*12df0*/  @UP1 ULDC.64 UR8, c[0x0][0xc08] ;  /* 0x0003020000081ab9 */ /* 0x000fe40000000a00 */
[----:B------:R-:W-:-:S06]  /*12e00*/  @UP1 UIMAD.WIDE UR8, UR11, 0x4, UR8 ;  /* 0x000000040b0818a5 */ /* 0x000fcc000f8e0208 */
[----:B------:R-:W-:Y:S02]  /*12e10*/  IMAD.U32 R4, RZ, RZ, UR8 ;  /* 0x00000008ff047e24 */ /* 0x000fe4000f8e00ff */
[----:B------:R-:W-:-:S05]  /*12e20*/  IMAD.U32 R5, RZ, RZ, UR9 ;  /* 0x00000009ff057e24 */ /* 0x000fca000f8e00ff */
[----:B------:R0:W5:Y:S01]  /*12e30*/  @P1 LDG.E R0, desc[UR36][R4.64] ;  /* 0x0000002404001981 */ /* 0x000162000c1e1900 */
[----:B------:R-:W-:-:S11]  /*12e40*/  UISETP.NE.AND UP1, UPT, UR10, URZ, UPT ;  /* 0x0000003f0a00728c */ /* 0x000fd6000bf25270 */
[----:B------:R-:W-:Y:S02]  /*12e50*/  @!UP1 ULDC UR10, c[0x0][0xad4] ;  /* 0x0002b500000a9ab9 */ /* 0x000fe40000000800 */
[----:B------:R-:W-:Y:S01]  /*12e60*/  IMAD.U32 R195, RZ, RZ, UR10 ;  /* 0x0000000affc37e24 */ /* 0x000fe2000f8e00ff */
[----:B0-----:R-:W-:Y:S06]  /*12e70*/  @P1 BRA `(.L_x_1314) ;  /* 0x0000000000101947 */ /* 0x001fec0003800000 */
[----:B------:R-:W-:Y:S05]  /*12e80*/  @!P0 BRA `(.L_x_1314) ;  /* 0x00000000000c8947 */ /* 0x000fea0003800000 */
[----:B------:R-:W2:Y:S04]  /*12e90*/  LDG.E R5, desc[UR36][R2.64] ;  /* 0x0000002402057981 */ /* 0x000ea8000c1e1900 */
[----:B-----5:R-:W2:Y:S02]  /*12ea0*/  LDG.E R0, desc[UR36][R2.64+0x4] ;  /* 0x0000042402007981 */ /* 0x020ea4000c1e1900 */
[----:B--2---:R-:W-:-:S07]  /*12eb0*/  IMAD.IADD R0, R0, 0x1, -R5 ;  /* 0x0000000100007824 */ /* 0x004fce00078e0a05 */
.L_x_1314:
[----:B------:R-:W0:Y:S01]  /*12ec0*/  S2R R2, SR_TID.X ;  /* 0x0000000000027919 */ /* 0x000e220000002100 */
[----:B------:R-:W-:Y:S01]  /*12ed0*/  R2UR UR4, R220 ;  /* 0x00000000dc0472ca */ /* 0x000fe200000e0000 */
[----:B------:R-:W-:Y:S01]  /*12ee0*/  BSSY B1, `(.L_x_1315) ;  /* 0x0000043000017945 */ /* 0x000fe20003800000 */
[----:B-----5:R-:W-:-:S11]  /*12ef0*/  R2UR UR20, R7 ;  /* 0x00000000071472ca */ /* 0x020fd600000e0000 */
[----:B------:R-:W-:Y:S02]  /*12f00*/  USHF.R.S32.HI UR8, URZ, 0x1f, UR4 ;  /* 0x0000001f3f087899 */ /* 0x000fe40008011404 */
[----:B------:R-:W-:Y:S02]  /*12f10*/  USEL UR4, UR4, URZ, !UP0 ;  /* 0x0000003f04047287 */ /* 0x000fe4000c000000 */
[----:B------:R-:W-:Y:S02]  /*12f20*/  USEL UR8, UR8, URZ, !UP0 ;  /* 0x0000003f08087287 */ /* 0x000fe4000c000000 */
[----:B------:R-:W-:Y:S01]  /*12f30*/  USHF.R.S32.HI UR20, URZ, 0x1f, UR20 ;  /* 0x0000001f3f147899 */ /* 0x000fe20008011414 */
[----:B0-----:R-:W-:-:S05]  /*12f40*/  VIADD R2, R2, 0xffffff80 ;  /* 0xffffff8002027836 */ /* 0x001fca0000000000 */
[----:B------:R-:W-:-:S13]  /*12f50*/  ISETP.GT.AND P0, PT, R2, 0x7f, PT ;  /* 0x0000007f0200780c */ /* 0x000fda0003f04270 */
[----:B------:R-:W-:Y:S05]  /*12f60*/  @P0 BRA `(.L_x_1316) ;  /* 0x0000000000e80947 */ /* 0x000fea0003800000 */
[----:B------:R-:W0:Y:S01]  /*12f70*/  S2R R6, SR_TID.X ;  /* 0x0000000000067919 */ /* 0x000e220000002100 */
[----:B------:R-:W1:Y:S01]  /*12f80*/  LDC R9, c[0x0][0xbe8] ;  /* 0x0002fa00ff097b82 */ /* 0x000e620000000800 */
[----:B------:R-:W-:-:S13]  /*12f90*/  R2UR UR9, R23 ;  /* 0x00000000170972ca */ /* 0x000fda00000e0000 */
[----:B------:R-:W-:Y:S02]  /*12fa0*/  IMAD.U32 R3, RZ, RZ, UR9 ;  /* 0x00000009ff037e24 */ /* 0x000fe4000f8e00ff */
[----:B-1----:R-:W-:-:S03]  /*12fb0*/  IMAD R2, R0, R9, RZ ;  /* 0x0000000900027224 */ /* 0x002fc600078e02ff */
[----:B0-----:R-:W-:-:S04]  /*12fc0*/  IADD3 R6, R3, -0x80, R6 ;  /* 0xffffff8003067810 */ /* 0x001fc80007ffe006 */
        /* <DEDUP_REMOVED lines=15> */
[----:B------:R-:W-:Y:S02]  /*130c0*/  UIMAD.WIDE.U32 UR16, UR10, UR19, URZ ;  /* 0x000000130a1072a5 */ /* 0x000fe4000f8e003f */
[----:B------:R-:W-:Y:S01]  /*130d0*/  UIMAD UR19, UR11, UR19, URZ ;  /* 0x000000130b1372a4 */ /* 0x000fe2000f8e023f */
[----:B0-----:R-:W-:Y:S01]  /*130e0*/  @P0 IMAD.HI.U32 R5, R6, R5, RZ ;  /* 0x0000000506050227 */ /* 0x001fe200078e00ff */
[----:B------:R-:W-:Y:S02]  /*130f0*/  UIMAD UR13, UR13, UR4, URZ ;  /* 0x000000040d0d72a4 */ /* 0x000fe4000f8e023f */
[----:B------:R-:W-:Y:S01]  /*13100*/  UIMAD.WIDE.U32 UR10, UR12, UR4, URZ ;  /* 0x000000040c0a72a5 */ /* 0x000fe2000f8e003f */
[----:B------:R-:W-:Y:S01]  /*13110*/  IMAD.U32 R2, RZ, RZ, UR16 ;  /* 0x00000010ff027e24 */ /* 0x000fe2000f8e00ff */
[----:B------:R-:W-:-:S02]  /*13120*/  UIADD3 UR19, UR17, UR19, URZ ;  /* 0x0000001311137290 */ /* 0x000fc4000fffe03f */
[----:B------:R-:W-:Y:S01]  /*13130*/  IMAD.U32 R3, RZ, RZ, UR17 ;  /* 0x00000011ff037e24 */ /* 0x000fe2000f8e00ff */
[----:B------:R-:W-:Y:S01]  /*13140*/  UIMAD UR13, UR12, UR8, UR13 ;  /* 0x000000080c0d72a4 */ /* 0x000fe2000f8e020d */
[----:B-1----:R-:W-:Y:S01]  /*13150*/  @P0 SHF.R.U32.HI R4, RZ, R8, R5 ;  /* 0x00000008ff040219 */ /* 0x002fe20000011605 */
[----:B------:R-:W-:Y:S01]  /*13160*/  ULDC.64 UR14, c[0x0][UR18+0x228] ;  /* 0x00008a00120e7abb */ /* 0x000fe20008000a00 */
[----:B------:R-:W-:Y:S01]  /*13170*/  IADD3 R3, P0, P1, R2, UR10, R7 ;  /* 0x0000000a02037c10 */ /* 0x000fe2000f91e007 */
[----:B------:R-:W-:Y:S01]  /*13180*/  UIADD3 UR13, UR11, UR13, URZ ;  /* 0x0000000d0b0d7290 */ /* 0x000fe2000fffe03f */
[----:B------:R-:W-:Y:S01]  /*13190*/  IMAD.U32 R2, RZ, RZ, UR20 ;  /* 0x00000014ff027e24 */ /* 0x000fe2000f8e00ff */
[----:B------:R-:W-:Y:S01]  /*131a0*/  UIMAD.WIDE.U32 UR16, UR14, UR9, URZ ;  /* 0x000000090e1072a5 */ /* 0x000fe2000f8e003f */
[----:B------:R-:W-:Y:S01]  /*131b0*/  IMAD.MOV R5, RZ, RZ, -R4 ;  /* 0x000000ffff057224 */ /* 0x000fe200078e0a04 */
[----:B------:R-:W-:Y:S01]  /*131c0*/  UIMAD UR9, UR15, UR9, URZ ;  /* 0x000000090f0972a4 */ /* 0x000fe2000f8e023f */
[----:B------:R-:W-:Y:S01]  /*131d0*/  IMAD.U32 R11, RZ, RZ, UR19 ;  /* 0x00000013ff0b7e24 */ /* 0x000fe2000f8e00ff */
[----:B------:R-:W-:Y:S01]  /*131e0*/  ULDC.64 UR10, c[0x0][UR18+0x210] ;  /* 0x00008400120a7abb */ /* 0x000fe20008000a00 */
[----:B------:R-:W-:Y:S01]  /*131f0*/  IMAD R5, R9, R5, R6 ;  /* 0x0000000509057224 */ /* 0x000fe200078e0206 */
[----:B------:R-:W-:-:S02]  /*13200*/  UIADD3 UR9, UR17, UR9, URZ ;  /* 0x0000000911097290 */ /* 0x000fc4000fffe03f */
[----:B------:R-:W-:Y:S01]  /*13210*/  IADD3.X R6, R11, UR13, R2, P0, P1 ;  /* 0x0000000d0b067c10 */ /* 0x000fe200087e2402 */
[----:B------:R-:W-:Y:S01]  /*13220*/  IMAD R9, R5, UR11, RZ ;  /* 0x0000000b05097c24 */ /* 0x000fe2000f8e02ff */
[----:B------:R-:W-:Y:S01]  /*13230*/  IADD3 R2, P0, P1, R4, UR16, R3 ;  /* 0x0000001004027c10 */ /* 0x000fe2000f91e003 */
[----:B------:R-:W-:Y:S01]  /*13240*/  ULDC.64 UR12, c[0x0][0xba8] ;  /* 0x0002ea00000c7ab9 */ /* 0x000fe20000000a00 */
[----:B------:R-:W-:Y:S01]  /*13250*/  SHF.R.S32.HI R3, RZ, 0x1f, R4 ;  /* 0x0000001fff037819 */ /* 0x000fe20000011404 */
[----:B------:R-:W-:Y:S01]  /*13260*/  @!UP0 ULDC UR12, c[0x0][0xb50] ;  /* 0x0002d400000c8ab9 */ /* 0x000fe20000000800 */
[----:B------:R-:W-:Y:S01]  /*13270*/  SHF.R.S32.HI R4, RZ, 0x1f, R5 ;  /* 0x0000001fff047819 */ /* 0x000fe20000011405 */
[----:B------:R-:W-:Y:S01]  /*13280*/  @!UP0 ULDC UR13, c[0x0][0xb54] ;  /* 0x0002d500000d8ab9 */ /* 0x000fe20000000800 */
[----:B------:R-:W-:-:S03]  /*13290*/  IADD3.X R3, R3, UR9, R6, P0, P1 ;  /* 0x0000000903037c10 */ /* 0x000fc600087e2406 */
[----:B------:R-:W-:Y:S02]  /*132a0*/  IMAD R9, R4, UR10, R9 ;  /* 0x0000000a04097c24 */ /* 0x000fe4000f8e0209 */
[----:B------:R-:W-:-:S04]  /*132b0*/  IMAD.WIDE.U32 R2, R5, UR10, R2 ;  /* 0x0000000a05027c25 */ /* 0x000fc8000f8e0002 */
[----:B------:R-:W-:Y:S01]  /*132c0*/  IMAD.IADD R3, R3, 0x1, R9 ;  /* 0x0000000103037824 */ /* 0x000fe200078e0209 */
[----:B------:R-:W-:-:S04]  /*132d0*/  LEA R4, P0, R2, UR12, 0x2 ;  /* 0x0000000c02047c11 */ /* 0x000fc8000f8010ff */
[----:B------:R-:W-:Y:S01]  /*132e0*/  LEA.HI.X R5, R2, UR13, R3, 0x2, P0 ;  /* 0x0000000d02057c11 */ /* 0x000fe200080f1403 */
[----:B------:R-:W-:-:S05]  /*132f0*/  IMAD.MOV.U32 R3, RZ, RZ, -0x800000 ;  /* 0xff800000ff037424 */ /* 0x000fca00078e00ff */
[----:B------:R0:W-:Y:S03]  /*13300*/  STG.E desc[UR36][R4.64], R3 ;  /* 0x0000000304007986 */ /* 0x0001e6000c101924 */
.L_x_1316:
[----:B------:R-:W-:Y:S05]  /*13310*/  BSYNC B1 ;  /* 0x0000000000017941 */ /* 0x000fea0003800000 */
.L_x_1315:
[----:B------:R-:W-:-:S13]  /*13320*/  R2UR UR9, R195 ;  /* 0x00000000c30972ca */ /* 0x000fda00000e0000 */
[----:B------:R-:W-:-:S06]  /*13330*/  UISETP.GT.AND UP0, UPT, UR9, 0x1, UPT ;  /* 0x000000010900788c */ /* 0x000fcc000bf04270 */
[----:B------:R-:W-:-:S13]  /*13340*/  PLOP3.LUT P0, PT, PT, PT, UP0, 0x80, 0x0 ;  /* 0x000000000000781c */ /* 0x000fda0003f0f008 */
[----:B------:R-:W-:Y:S05]  /*13350*/  @P0 BRA `(.L_x_1311) ;  /* 0x0000000800100947 */ /* 0x000fea0003800000 */
[----:B------:R-:W1:Y:S01]  /*13360*/  LDC R11, c[0x0][0xbe8] ;  /* 0x0002fa00ff0b7b82 */ /* 0x000e620000000800 */
[C---:B------:R-:W-:Y:S01]  /*13370*/  R2UR UR10, R7.reuse ;  /* 0x00000000070a72ca */ /* 0x040fe200000e0000 */
[----:B------:R-:W-:Y:S01]  /*13380*/  ULDC.64 UR12, c[0x0][0xaa0] ;  /* 0x0002a800000c7ab9 */ /* 0x000fe20000000a00 */
[----:B------:R-:W-:Y:S01]  /*13390*/  R2UR UR14, R7 ;  /* 0x00000000070e72ca */ /* 0x000fe200000e0000 */
[----:B------:R-:W-:Y:S01]  /*133a0*/  UIMAD UR9, UR20, UR12, URZ ;  /* 0x0000000c140972a4 */ /* 0x000fe2000f8e023f */
[----:B------:R-:W-:Y:S01]  /*133b0*/  R2UR UR16, R209 ;  /* 0x00000000d11072ca */ /* 0x000fe200000e0000 */
[----:B------:R-:W-:Y:S01]  /*133c0*/  IMAD R2, R194, 0x20, R219 ;  /* 0x00000020c2027824 */ /* 0x000fe200078e02db */
[----:B------:R-:W-:Y:S01]  /*133d0*/  R2UR UR15, R23 ;  /* 0x00000000170f72ca */ /* 0x000fe200000e0000 */
[----:B------:R-:W-:Y:S06]  /*133e0*/  BSSY B1, `(.L_x_1317) ;  /* 0x0000045000017945 */ /* 0x000fec0003800000 */
[----:B------:R-:W-:-:S02]  /*133f0*/  UIMAD.WIDE.U32 UR10, UR10, UR12, URZ ;  /* 0x0000000c0a0a72a5 */ /* 0x000fc4000f8e003f */
[----:B------:R-:W-:-:S03]  /*13400*/  UIMAD UR9, UR14, UR13, UR9 ;  /* 0x0000000d0e0972a4 */ /* 0x000fc6000f8e0209 */
[----:B------:R-:W-:Y:S01]  /*13410*/  ULDC.64 UR12, c[0x0][0xae8] ;  /* 0x0002ba00000c7ab9 */ /* 0x000fe20000000a00 */
[----:B------:R-:W-:Y:S01]  /*13420*/  UIADD3 UR11, UR11, UR9, URZ ;  /* 0x000000090b0b7290 */ /* 0x000fe2000fffe03f */
[----:B------:R-:W-:Y:S02]  /*13430*/  VIADD R6, R2, UR15 ;  /* 0x0000000f02067c36 */ /* 0x000fe40008000000 */
[----:B------:R-:W-:Y:S01]  /*13440*/  VIADD R8, R219, UR15 ;  /* 0x0000000fdb087c36 */ /* 0x000fe20008000000 */
[----:B-1----:R-:W-:Y:S01]  /*13450*/  ISETP.NE.AND P0, PT, R11, 0x1, PT ;  /* 0x000000010b00780c */ /* 0x002fe20003f05270 */
[----:B------:R-:W-:Y:S01]  /*13460*/  UIMAD.WIDE.U32 UR10, UR16, UR12, UR10 ;  /* 0x0000000c100a72a5 */ /* 0x000fe2000f8e000a */
[----:B0-----:R-:W-:-:S03]  /*13470*/  IMAD.MOV.U32 R5, RZ, RZ, R6 ;  /* 0x000000ffff057224 */ /* 0x001fc600078e0006 */
[----:B------:R-:W-:-:S03]  /*13480*/  UIMAD UR9, UR16, UR13, UR11 ;  /* 0x0000000d100972a4 */ /* 0x000fc6000f8e020b */
[----:B------:R-:W-:Y:S02]  /*13490*/  ULDC.64 UR12, c[0x0][0xaf0] ;  /* 0x0002bc00000c7ab9 */ /* 0x000fe40000000a00 */
[----:B------:R-:W-:-:S03]  /*134a0*/  UIMAD UR8, UR8, UR12, URZ ;  /* 0x0000000c080872a4 */ /* 0x000fc6000f8e023f */
[----:B------:R-:W0:Y:S01]  /*134b0*/  @P0 LDC R3, c[0x0][0xbec] ;  /* 0x0002fb00ff030b82 */ /* 0x000e220000000800 */
[----:B------:R-:W-:-:S03]  /*134c0*/  UIMAD UR11, UR4, UR13, UR8 ;  /* 0x0000000d040b72a4 */ /* 0x000fc6000f8e0208 */
[----:B------:R-:W-:Y:S02]  /*134d0*/  UMOV UR8, UR10 ;  /* 0x0000000a00087c82 */ /* 0x000fe40008000000 */
[----:B------:R-:W-:Y:S02]  /*134e0*/  UIMAD.WIDE.U32 UR8, UR4, UR12, UR8 ;  /* 0x0000000c040872a5 */ /* 0x000fe4000f8e0008 */
[----:B------:R-:W1:Y:S02]  /*134f0*/  @P0 LDC R7, c[0x0][0xbf0] ;  /* 0x0002fc00ff070b82 */ /* 0x000e640000000800 */
[----:B------:R-:W-:-:S03]  /*13500*/  UIADD3 UR4, UR9, UR11, URZ ;  /* 0x0000000b09047290 */ /* 0x000fc6000fffe03f */
[----:B------:R-:W-:Y:S01]  /*13510*/  ULDC.64 UR10, c[0x0][0xae0] ;  /* 0x0002b800000a7ab9 */ /* 0x000fe20000000a00 */
[----:B0-----:R-:W-:-:S04]  /*13520*/  @P0 IMAD.HI.U32 R2, R6, R3, RZ ;  /* 0x0000000306020227 */ /* 0x001fc800078e00ff */
[----:B------:R-:W-:Y:S02]  /*13530*/  IMAD.U32 R3, RZ, RZ, UR9 ;  /* 0x00000009ff037e24 */ /* 0x000fe4000f8e00ff */
        /* <DEDUP_REMOVED lines=13> */
[----:B------:R-:W-:Y:S02]  /*13610*/  IMAD R11, R0, R11, RZ ;  /* 0x0000000b000b7224 */ /* 0x000fe400078e02ff */
        /* <DEDUP_REMOVED lines=13> */
[----:B------:R0:W1:Y:S01]  /*136f0*/  SHFL.IDX PT, R2, R4, RZ, 0x181f ;  /* 0x00181fff04027589 */ /* 0x00006200000e0000 */
[----:B------:R-:W-:Y:S01]  /*13700*/  VIADD R9, R7, 0x80 ;  /* 0x0000008007097836 */ /* 0x000fe20000000000 */
[----:B------:R-:W-:-:S02]  /*13710*/  SHF.R.S32.HI R6, RZ, 0x1f, R7 ;  /* 0x0000001fff067819 */ /* 0x000fc40000011407 */
[----:B------:R0:W2:Y:S01]  /*13720*/  SHFL.IDX PT, R0, R5, RZ, 0x181f ;  /* 0x00181fff05007589 */ /* 0x0000a200000e0000 */
        /* <DEDUP_REMOVED lines=16> */
.L_x_1318:
[----:B------:R-:W-:Y:S05]  /*13830*/  BSYNC B1 ;  /* 0x0000000000017941 */ /* 0x000fea0003800000 */
.L_x_1317:
        /* <DEDUP_REMOVED lines=17> */
.L_x_1320:
[----:B------:R-:W-:Y:S05]  /*13950*/  BSYNC B1 ;  /* 0x0000000000017941 */ /* 0x000fea0003800000 */
.L_x_1319:
        /* <DEDUP_REMOVED lines=17> */
.L_x_1322:
[----:B------:R-:W-:Y:S05]  /*13a70*/  BSYNC B1 ;  /* 0x0000000000017941 */ /* 0x000fea0003800000 */
.L_x_1321:
        /* <DEDUP_REMOVED lines=18> */
.L_x_1311:
[----:B------:R-:W-:Y:S05]  /*13ba0*/  BSYNC B0 ;  /* 0x0000000000007941 */ /* 0x000fea0003800000 */
.L_x_1301:
[----:B------:R-:W-:Y:S02]  /*13bb0*/  ULDC UR4, c[0x0][0xc3c] ;  /* 0x00030f0000047ab9 */ /* 0x000fe40000000800 */
[----:B------:R-:W-:-:S06]  /*13bc0*/  UISETP.GE.AND UP0, UPT, UR7, UR4, UPT ;  /* 0x000000040700728c */ /* 0x000fcc000bf06270 */
[----:B------:R-:W-:-:S13]  /*13bd0*/  PLOP3.LUT P0, PT, PT, PT, UP0, 0x80, 0x0 ;  /* 0x000000000000781c */ /* 0x000fda0003f0f008 */
[----:B------:R-:W-:Y:S05]  /*13be0*/  @!P0 BRA `(.L_x_1323) ;  /* 0xfffffed000d48947 */ /* 0x000fea000383ffff */
[----:B------:R-:W-:Y:S05]  /*13bf0*/  EXIT ;  /* 0x000000000000794d */ /* 0x000fea0003800000 */
.L_x_1210:
        /* <DEDUP_REMOVED lines=13> */
[----:B------:R-:W1:Y:S01]  /*13cd0*/  LDS.128 R24, [UR4+0x308d0] ;  /* 0x0308d004ff187984 */ /* 0x000e620008000c00 */
[----:B------:R-:W-:Y:S06]  /*13ce0*/  BAR.ARV 0x4, 0x180 ;  /* 0x0106000000007b1d */ /* 0x000fec0000002000 */
[----:B------:R-:W-:Y:S05]  /*13cf0*/  BRA `(.L_x_1325) ;  /* 0x0000000c00907947 */ /* 0x000fea0003800000 */
.L_x_1324:
        /* <DEDUP_REMOVED lines=43> */
.L_x_1328:
        /* <DEDUP_REMOVED lines=35> */
.L_x_1326:
        /* <DEDUP_REMOVED lines=9> */
[----:B0-----:R-:W-:-:S07]  /*14270*/  ISETP.NE.AND P1, PT, R9, 0x1, PT ;  /* 0x000000010900780c */ /* 0x001fce0003f25270 */
[----:B-1----:R-:W-:Y:S06]  /*14280*/  @!P0 BRA `(.L_x_1329) ;  /* 0x0000000000088947 */ /* 0x002fec0003800000 */
[----:B------:R-:W-:-:S06]  /*14290*/  VIADD R24, R27, 0xffffffff ;  /* 0xffffffff1b187836 */ /* 0x000fcc0000000000 */
[----:B------:R0:W1:Y:S02]  /*142a0*/  SHFL.IDX PT, R24, R5, R24, 0x1f ;  /* 0x00001f1805187589 */ /* 0x00006400000e0000 */
.L_x_1329:
[----:B-1----:R-:W-:Y:S02]  /*142b0*/  IMAD R24, R24, UR5, R3 ;  /* 0x0000000518187c24 */ /* 0x002fe4000f8e0203 */
[----:B------:R-:W-:-:S03]  /*142c0*/  VIADD R27, R27, UR4 ;  /* 0x000000041b1b7c36 */ /* 0x000fc60008000000 */
[----:B0-----:R-:W-:Y:S01]  /*142d0*/  IADD3 R5, -R24, UR6, RZ ;  /* 0x0000000618057c10 */ /* 0x001fe2000fffe1ff */
[----:B------:R-:W-:Y:S06]  /*142e0*/  @!P1 BRA `(.L_x_1330) ;  /* 0x0000000000e89947 */ /* 0x000fec0003800000 */
[-C--:B--2---:R-:W-:Y:S02]  /*142f0*/  IABS R12, R6.reuse ;  /* 0x00000006000c7213 */ /* 0x084fe40000000000 */
[----:B------:R-:W-:Y:S02]  /*14300*/  IABS R4, R9 ;  /* 0x0000000900047213 */ /* 0x000fe40000000000 */
[----:B------:R-:W0:Y:S01]  /*14310*/  I2F.RP R8, R12 ;  /* 0x0000000c00087306 */ /* 0x000e220000209400 */
[----:B------:R-:W-:-:S07]  /*14320*/  IABS R13, R6 ;  /* 0x00000006000d7213 */ /* 0x000fce0000000000 */
[----:B------:R-:W1:Y:S08]  /*14330*/  I2F.RP R10, R4 ;  /* 0x00000004000a7306 */ /* 0x000e700000209400 */
[----:B0-----:R-:W0:Y:S08]  /*14340*/  MUFU.RCP R8, R8 ;  /* 0x0000000800087308 */ /* 0x001e300000001000 */
[----:B-1----:R-:W-:Y:S01]  /*14350*/  MUFU.RCP R10, R10 ;  /* 0x0000000a000a7308 */ /* 0x002fe20000001000 */
[----:B0-----:R-:W-:Y:S01]  /*14360*/  VIADD R2, R8, 0xffffffe ;  /* 0x0ffffffe08027836 */ /* 0x001fe20000000000 */
[----:B------:R-:W-:-:S06]  /*14370*/  IABS R8, R5 ;  /* 0x0000000500087213 */ /* 0x000fcc0000000000 */
[----:B------:R0:W1:Y:S02]  /*14380*/  F2I.FTZ.U32.TRUNC.NTZ R3, R2 ;  /* 0x0000000200037305 */ /* 0x000064000021f000 */
[----:B0-----:R-:W-:Y:S02]  /*14390*/  IMAD.MOV.U32 R2, RZ, RZ, RZ ;  /* 0x000000ffff027224 */ /* 0x001fe400078e00ff */
[----:B-1----:R-:W-:-:S04]  /*143a0*/  IMAD.MOV R11, RZ, RZ, -R3 ;  /* 0x000000ffff0b7224 */ /* 0x002fc800078e0a03 */
[----:B------:R-:W-:-:S04]  /*143b0*/  IMAD R11, R11, R12, RZ ;  /* 0x0000000c0b0b7224 */ /* 0x000fc800078e02ff */
[----:B------:R-:W-:-:S04]  /*143c0*/  IMAD.HI.U32 R3, R3, R11, R2 ;  /* 0x0000000b03037227 */ /* 0x000fc800078e0002 */
[----:B------:R-:W-:Y:S02]  /*143d0*/  IMAD.MOV R11, RZ, RZ, -R13 ;  /* 0x000000ffff0b7224 */ /* 0x000fe400078e0a0d */
[----:B------:R-:W-:-:S04]  /*143e0*/  IMAD.HI.U32 R2, R3, R8, RZ ;  /* 0x0000000803027227 */ /* 0x000fc800078e00ff */
[----:B------:R-:W-:Y:S01]  /*143f0*/  IMAD R3, R2, R11, R8 ;  /* 0x0000000b02037224 */ /* 0x000fe200078e0208 */
[----:B------:R-:W-:Y:S01]  /*14400*/  LOP3.LUT R8, R5, R6, RZ, 0x3c, !PT ;  /* 0x0000000605087212 */ /* 0x000fe200078e3cff */
[----:B------:R-:W-:-:S03]  /*14410*/  VIADD R11, R10, 0xffffffe ;  /* 0x0ffffffe0a0b7836 */ /* 0x000fc60000000000 */
[----:B------:R-:W-:Y:S02]  /*14420*/  ISETP.GT.U32.AND P1, PT, R12, R3, PT ;  /* 0x000000030c00720c */ /* 0x000fe40003f24070 */
[----:B------:R-:W-:-:S11]  /*14430*/  ISETP.GE.AND P2, PT, R8, RZ, PT ;  /* 0x000000ff0800720c */ /* 0x000fd60003f46270 */
[----:B------:R-:W-:Y:S02]  /*14440*/  @!P1 IMAD.IADD R3, R3, 0x1, -R12 ;  /* 0x0000000103039824 */ /* 0x000fe400078e0a0c */
[----:B------:R-:W-:Y:S01]  /*14450*/  @!P1 VIADD R2, R2, 0x1 ;  /* 0x0000000102029836 */ /* 0x000fe20000000000 */
[----:B------:R-:W-:Y:S02]  /*14460*/  ISETP.NE.AND P1, PT, R6, RZ, PT ;  /* 0x000000ff0600720c */ /* 0x000fe40003f25270 */
[----:B------:R-:W-:Y:S02]  /*14470*/  ISETP.GE.U32.AND P0, PT, R3, R12, PT ;  /* 0x0000000c0300720c */ /* 0x000fe40003f06070 */
[----:B------:R-:W0:Y:S11]  /*14480*/  F2I.FTZ.U32.TRUNC.NTZ R3, R11 ;  /* 0x0000000b00037305 */ /* 0x000e36000021f000 */
[----:B------:R-:W-:-:S04]  /*14490*/  @P0 VIADD R2, R2, 0x1 ;  /* 0x0000000102020836 */ /* 0x000fc80000000000 */
[----:B------:R-:W-:Y:S01]  /*144a0*/  IMAD.MOV.U32 R10, RZ, RZ, R2 ;  /* 0x000000ffff0a7224 */ /* 0x000fe200078e0002 */
[----:B------:R-:W-:Y:S01]  /*144b0*/  IABS R2, R9 ;  /* 0x0000000900027213 */ /* 0x000fe20000000000 */
[----:B0-----:R-:W-:Y:S02]  /*144c0*/  IMAD.MOV R13, RZ, RZ, -R3 ;  /* 0x000000ffff0d7224 */ /* 0x001fe400078e0a03 */
[----:B------:R-:W-:Y:S01]  /*144d0*/  @!P2 IMAD.MOV R10, RZ, RZ, -R10 ;  /* 0x000000ffff0aa224 */ /* 0x000fe200078e0a0a */
[----:B------:R-:W-:Y:S01]  /*144e0*/  @!P1 LOP3.LUT R10, RZ, R6, RZ, 0x33, !PT ;  /* 0x00000006ff0a9212 */ /* 0x000fe200078e33ff */
[----:B------:R-:W-:Y:S02]  /*144f0*/  IMAD.MOV R12, RZ, RZ, -R2 ;  /* 0x000000ffff0c7224 */ /* 0x000fe400078e0a02 */
[----:B------:R-:W-:Y:S01]  /*14500*/  IMAD R11, R13, R4, RZ ;  /* 0x000000040d0b7224 */ /* 0x000fe200078e02ff */
[----:B------:R-:W-:Y:S01]  /*14510*/  IABS R8, R10 ;  /* 0x0000000a00087213 */ /* 0x000fe20000000000 */
[----:B------:R-:W-:-:S04]  /*14520*/  IMAD.MOV.U32 R2, RZ, RZ, RZ ;  /* 0x000000ffff027224 */ /* 0x000fc800078e00ff */
[----:B------:R-:W-:-:S04]  /*14530*/  IMAD.HI.U32 R2, R3, R11, R2 ;  /* 0x0000000b03027227 */ /* 0x000fc800078e0002 */
[----:B------:R-:W-:Y:S02]  /*14540*/  IMAD.MOV.U32 R3, RZ, RZ, R8 ;  /* 0x000000ffff037224 */ /* 0x000fe400078e0008 */
[----:B------:R-:W-:Y:S02]  /*14550*/  IMAD.MOV.U32 R8, RZ, RZ, R12 ;  /* 0x000000ffff087224 */ /* 0x000fe400078e000c */
[----:B------:R-:W-:-:S04]  /*14560*/  IMAD.HI.U32 R2, R2, R3, RZ ;  /* 0x0000000302027227 */ /* 0x000fc800078e00ff */
[----:B------:R-:W-:-:S05]  /*14570*/  IMAD R3, R2, R8, R3 ;  /* 0x0000000802037224 */ /* 0x000fca00078e0203 */
[----:B------:R-:W-:-:S13]  /*14580*/  ISETP.GT.U32.AND P1, PT, R4, R3, PT ;  /* 0x000000030400720c */ /* 0x000fda0003f24070 */
[----:B------:R-:W-:Y:S02]  /*14590*/  @!P1 IMAD.IADD R3, R3, 0x1, -R4 ;  /* 0x0000000103039824 */ /* 0x000fe400078e0a04 */
[----:B------:R-:W-:Y:S01]  /*145a0*/  @!P1 VIADD R2, R2, 0x1 ;  /* 0x0000000102029836 */ /* 0x000fe20000000000 */
[----:B------:R-:W-:Y:S02]  /*145b0*/  ISETP.NE.AND P1, PT, R9, RZ, PT ;  /* 0x000000ff0900720c */ /* 0x000fe40003f25270 */
[----:B------:R-:W-:Y:S02]  /*145c0*/  ISETP.GE.U32.AND P0, PT, R3, R4, PT ;  /* 0x000000040300720c */ /* 0x000fe40003f06070 */
[----:B------:R-:W-:-:S04]  /*145d0*/  LOP3.LUT R3, R10, R9, RZ, 0x3c, !PT ;  /* 0x000000090a037212 */ /* 0x000fc800078e3cff */
[----:B------:R-:W-:Y:S01]  /*145e0*/  ISETP.GE.AND P2, PT, R3, RZ, PT ;  /* 0x000000ff0300720c */ /* 0x000fe20003f46270 */
[----:B------:R-:W-:-:S06]  /*145f0*/  IMAD.MOV R3, RZ, RZ, -R10 ;  /* 0x000000ffff037224 */ /* 0x000fcc00078e0a0a */
[----:B------:R-:W-:-:S06]  /*14600*/  @P0 VIADD R2, R2, 0x1 ;  /* 0x0000000102020836 */ /* 0x000fcc0000000000 */
[----:B------:R-:W-:Y:S01]  /*14610*/  @!P2 IMAD.MOV R2, RZ, RZ, -R2 ;  /* 0x000000ffff02a224 */ /* 0x000fe200078e0a02 */
[----:B------:R-:W-:-:S05]  /*14620*/  @!P1 LOP3.LUT R2, RZ, R9, RZ, 0x33, !PT ;  /* 0x00000009ff029212 */ /* 0x000fca00078e33ff */
[----:B------:R-:W-:-:S04]  /*14630*/  IMAD.MOV R26, RZ, RZ, -R2 ;  /* 0x000000ffff1a7224 */ /* 0x000fc800078e0a02 */
[C---:B------:R-:W-:Y:S02]  /*14640*/  IMAD R26, R9.reuse, R26, R10 ;  /* 0x0000001a091a7224 */ /* 0x040fe400078e020a */
[----:B------:R-:W-:Y:S02]  /*14650*/  IMAD R9, R9, 0x1000000, R2 ;  /* 0x0100000009097824 */ /* 0x000fe400078e0202 */
[----:B------:R-:W-:Y:S02]  /*14660*/  IMAD R2, R6, R3, R5 ;  /* 0x0000000306027224 */ /* 0x000fe400078e0205 */
[----:B------:R-:W-:Y:S01]  /*14670*/  IMAD R26, R26, 0x10000, R9 ;  /* 0x000100001a1a7824 */ /* 0x000fe200078e0209 */
[----:B------:R-:W-:Y:S06]  /*14680*/  BRA `(.L_x_1331) ;  /* 0x0000000000f47947 */ /* 0x000fec0003800000 */
.L_x_1330:
[----:B------:R-:W0:Y:S02]  /*14690*/  LDC.64 R2, c[0x0][0xc90] ;  /* 0x00032400ff027b82 */ /* 0x000e240000000a00 */
[----:B0-----:R-:W-:-:S05]  /*146a0*/  IMAD.WIDE R2, R27, 0x4, R2 ;  /* 0x000000041b027825 */ /* 0x001fca00078e0202 */
[----:B------:R0:W2:Y:S01]  /*146b0*/  LDG.E R13, desc[UR36][R2.64] ;  /* 0x00000024020d7981 */ /* 0x0000a2000c1e1900 */
[----:B------:R-:W-:Y:S01]  /*146c0*/  IABS R15, R5 ;  /* 0x00000005000f7213 */ /* 0x000fe20000000000 */
[----:B0-----:R-:W-:Y:S02]  /*146d0*/  IMAD.MOV.U32 R2, RZ, RZ, RZ ;  /* 0x000000ffff027224 */ /* 0x001fe400078e00ff */
[----:B--2---:R-:W-:-:S05]  /*146e0*/  IMAD R4, R6, R13, RZ ;  /* 0x0000000d06047224 */ /* 0x004fca00078e02ff */
[-C--:B------:R-:W-:Y:S02]  /*146f0*/  IABS R10, R4.reuse ;  /* 0x00000004000a7213 */ /* 0x080fe40000000000 */
[----:B------:R-:W-:Y:S02]  /*14700*/  IABS R12, R4 ;  /* 0x00000004000c7213 */ /* 0x000fe40000000000 */
[----:B------:R-:W0:Y:S08]  /*14710*/  I2F.RP R8, R10 ;  /* 0x0000000a00087306 */ /* 0x000e300000209400 */
[----:B0-----:R-:W0:Y:S02]  /*14720*/  MUFU.RCP R8, R8 ;  /* 0x0000000800087308 */ /* 0x001e240000001000 */
[----:B0-----:R-:W-:-:S06]  /*14730*/  VIADD R9, R8, 0xffffffe ;  /* 0x0ffffffe08097836 */ /* 0x001fcc0000000000 */
[----:B------:R-:W0:Y:S02]  /*14740*/  F2I.FTZ.U32.TRUNC.NTZ R3, R9 ;  /* 0x0000000900037305 */ /* 0x000e24000021f000 */
[----:B0-----:R-:W-:-:S04]  /*14750*/  IMAD.MOV R11, RZ, RZ, -R3 ;  /* 0x000000ffff0b7224 */ /* 0x001fc800078e0a03 */
[----:B------:R-:W-:-:S04]  /*14760*/  IMAD R11, R11, R10, RZ ;  /* 0x0000000a0b0b7224 */ /* 0x000fc800078e02ff */
[----:B------:R-:W-:-:S04]  /*14770*/  IMAD.HI.U32 R2, R3, R11, R2 ;  /* 0x0000000b03027227 */ /* 0x000fc800078e0002 */
[----:B------:R-:W-:Y:S02]  /*14780*/  IMAD.MOV R3, RZ, RZ, -R12 ;  /* 0x000000ffff037224 */ /* 0x000fe400078e0a0c */
        /* <DEDUP_REMOVED lines=8> */
[----:B------:R-:W-:-:S07]  /*14810*/  ISETP.GE.AND P2, PT, R3, RZ, PT ;  /* 0x000000ff0300720c */ /* 0x000fce0003f46270 */
[----:B------:R-:W-:-:S06]  /*14820*/  @P0 VIADD R2, R2, 0x1 ;  /* 0x0000000102020836 */ /* 0x000fcc0000000000 */
[----:B------:R-:W-:Y:S01]  /*14830*/  @!P2 IMAD.MOV R2, RZ, RZ, -R2 ;  /* 0x000000ffff02a224 */ /* 0x000fe200078e0a02 */
[----:B------:R-:W-:-:S05]  /*14840*/  @!P1 LOP3.LUT R2, RZ, R4, RZ, 0x33, !PT ;  /* 0x00000004ff029212 */ /* 0x000fca00078e33ff */
[----:B------:R-:W-:Y:S02]  /*14850*/  IMAD R11, R13, R2, RZ ;  /* 0x000000020d0b7224 */ /* 0x000fe400078e02ff */
[----:B------:R-:W-:Y:S02]  /*14860*/  IMAD.MOV R2, RZ, RZ, -R2 ;  /* 0x000000ffff027224 */ /* 0x000fe400078e0a02 */
[----:B------:R-:W-:Y:S02]  /*14870*/  IMAD.MOV R3, RZ, RZ, -R11 ;  /* 0x000000ffff037224 */ /* 0x000fe400078e0a0b */
[----:B------:R-:W-:Y:S02]  /*14880*/  IMAD R4, R4, R2, R5 ;  /* 0x0000000204047224 */ /* 0x000fe400078e0205 */
[----:B------:R-:W-:Y:S01]  /*14890*/  IMAD.MOV.U32 R2, RZ, RZ, RZ ;  /* 0x000000ffff027224 */ /* 0x000fe200078e00ff */
[----:B------:R-:W-:-:S04]  /*148a0*/  VIADDMNMX R13, R3, UR5, R13, PT ;  /* 0x00000005030d7c46 */ /* 0x000fc8000b80010d */
[-C--:B------:R-:W-:Y:S01]  /*148b0*/  IABS R10, R13.reuse ;  /* 0x0000000d000a7213 */ /* 0x080fe20000000000 */
[----:B------:R-:W-:Y:S01]  /*148c0*/  IMAD.MOV R26, RZ, RZ, -R13 ;  /* 0x000000ffff1a7224 */ /* 0x000fe200078e0a0d */
[----:B------:R-:W-:Y:S02]  /*148d0*/  IABS R12, R13 ;  /* 0x0000000d000c7213 */ /* 0x000fe40000000000 */
[----:B------:R-:W0:Y:S08]  /*148e0*/  I2F.RP R8, R10 ;  /* 0x0000000a00087306 */ /* 0x000e300000209400 */
[----:B0-----:R-:W0:Y:S02]  /*148f0*/  MUFU.RCP R8, R8 ;  /* 0x0000000800087308 */ /* 0x001e240000001000 */
[----:B0-----:R-:W-:-:S06]  /*14900*/  VIADD R3, R8, 0xffffffe ;  /* 0x0ffffffe08037836 */ /* 0x001fcc0000000000 */
[----:B------:R-:W0:Y:S02]  /*14910*/  F2I.FTZ.U32.TRUNC.NTZ R3, R3 ;  /* 0x0000000300037305 */ /* 0x000e24000021f000 */
[----:B0-----:R-:W-:-:S04]  /*14920*/  IMAD.MOV R9, RZ, RZ, -R3 ;  /* 0x000000ffff097224 */ /* 0x001fc800078e0a03 */
[----:B------:R-:W-:Y:S01]  /*14930*/  IMAD.MOV.U32 R5, RZ, RZ, R9 ;  /* 0x000000ffff057224 */ /* 0x000fe200078e0009 */
[----:B------:R-:W-:-:S03]  /*14940*/  IABS R9, R4 ;  /* 0x0000000400097213 */ /* 0x000fc60000000000 */
        /* <DEDUP_REMOVED lines=11> */
[----:B------:R-:W-:Y:S02]  /*14a00*/  ISETP.GE.AND P2, PT, R3, RZ, PT ;  /* 0x000000ff0300720c */ /* 0x000fe40003f46270 */
[----:B------:R-:W-:-:S05]  /*14a10*/  IADD3 R3, R11, 0x1000000, R4 ;  /* 0x010000000b037810 */ /* 0x000fca0007ffe004 */
[----:B------:R-:W-:-:S06]  /*14a20*/  @P0 VIADD R2, R2, 0x1 ;  /* 0x0000000102020836 */ /* 0x000fcc0000000000 */
[----:B------:R-:W-:Y:S01]  /*14a30*/  @!P2 IMAD.MOV R2, RZ, RZ, -R2 ;  /* 0x000000ffff02a224 */ /* 0x000fe200078e0a02 */
[----:B------:R-:W-:-:S05]  /*14a40*/  @!P1 LOP3.LUT R2, RZ, R13, RZ, 0x33, !PT ;  /* 0x0000000dff029212 */ /* 0x000fca00078e33ff */
[----:B------:R-:W-:-:S07]  /*14a50*/  IMAD R26, R2, R26, R3 ;  /* 0x0000001a021a7224 */ /* 0x000fce00078e0203 */
.L_x_1331:
[----:B------:R-:W-:-:S05]  /*14a60*/  LOP3.LUT R25, RZ, R2, RZ, 0x33, !PT ;  /* 0x00000002ff197212 */ /* 0x000fca00078e33ff */
[----:B------:R-:W-:Y:S01]  /*14a70*/  IMAD.IADD R25, R6, 0x1, R25 ;  /* 0x0000000106197824 */ /* 0x000fe200078e0219 */
[----:B------:R-:W-:Y:S06]  /*14a80*/  BRA `(.L_x_1332) ;  /* 0x0000000000147947 */ /* 0x000fec0003800000 */
.L_x_1327:
[----:B------:R-:W-:Y:S01]  /*14a90*/  ULDC UR4, c[0x0][0xc3c] ;  /* 0x00030f0000047ab9 */ /* 0x000fe20000000800 */
[----:B------:R-:W-:Y:S02]  /*14aa0*/  IMAD.MOV.U32 R25, RZ, RZ, RZ ;  /* 0x000000ffff197224 */ /* 0x000fe400078e00ff */
[----:B------:R-:W-:Y:S02]  /*14ab0*/  IMAD.U32 R24, RZ, RZ, UR6 ;  /* 0x00000006ff187e24 */ /* 0x000fe4000f8e00ff */
[----:B------:R-:W-:Y:S02]  /*14ac0*/  IMAD.MOV.U32 R26, RZ, RZ, RZ ;  /* 0x000000ffff1a7224 */ /* 0x000fe400078e00ff */
[----:B------:R-:W-:-:S07]  /*14ad0*/  IMAD.U32 R27, RZ, RZ, UR4 ;  /* 0x00000004ff1b7e24 */ /* 0x000fce000f8e00ff */
.L_x_1332:
[----:B------:R-:W-:-:S13]  /*14ae0*/  ISETP.NE.AND P0, PT, R7, RZ, PT ;  /* 0x000000ff0700720c */ /* 0x000fda0003f05270 */
[----:B------:R-:W0:Y:S01]  /*14af0*/  @!P0 S2R R3, SR_CgaCtaId ;  /* 0x0000000000038919 */ /* 0x000e220000008800 */
[----:B------:R-:W-:-:S04]  /*14b00*/  @!P0 MOV R2, 0x400 ;  /* 0x0000040000028802 */ /* 0x000fc80000000f00 */
[----:B0-----:R-:W-:-:S05]  /*14b10*/  @!P0 LEA R2, R3, R2, 0x18 ;  /* 0x0000000203028211 */ /* 0x001fca00078ec0ff */
[----:B------:R0:W-:Y:S01]  /*14b20*/  @!P0 STS.128 [R2+0x308d0], R24 ;  /* 0x0308d01802008388 */ /* 0x0001e20000000c00 */
[----:B------:R-:W-:Y:S06]  /*14b30*/  BAR.ARV 0x5, 0x180 ;  /* 0x0146000000007b1d */ /* 0x000fec0000002000 */
.L_x_1325:
[----:B------:R2:W-:Y:S01]  /*14b40*/  STL [R1+0x1c], RZ ;  /* 0x00001cff01007387 */ /* 0x0005e20000100800 */
[----:B------:R-:W-:Y:S01]  /*14b50*/  ULDC UR4, c[0x0][0xc3c] ;  /* 0x00030f0000047ab9 */ /* 0x000fe20000000800 */
[----:B------:R-:W-:Y:S01]  /*14b60*/  IMAD.MOV.U32 R28, RZ, RZ, 0x1 ;  /* 0x00000001ff1c7424 */ /* 0x000fe200078e00ff */
[----:B-1----:R-:W-:Y:S01]  /*14b70*/  ISETP.GE.AND P0, PT, R27, UR4, PT ;  /* 0x000000041b007c0c */ /* 0x002fe2000bf06270 */
[----:B------:R-:W-:-:S12]  /*14b80*/  IMAD.MOV.U32 R23, RZ, RZ, RZ ;  /* 0x000000ffff177224 */ /* 0x000fd800078e00ff */
[----:B--2---:R-:W-:Y:S05]  /*14b90*/  @P0 BRA `(.L_x_1333) ;  /* 0x0000005000a80947 */ /* 0x004fea0003800000 */
[----:B0-----:R-:W2:Y:S01]  /*14ba0*/  LDL R2, [R1+0x20] ;  /* 0x0000200001027983 */ /* 0x001ea20000100800 */
        /* <DEDUP_REMOVED lines=23> */
.L_x_1406:
[----:B------:R-:W-:Y:S05]  /*14d20*/  YIELD ;  /* 0x0000000000007946 */ /* 0x000fea0003800000 */
[----:B------:R-:W-:Y:S01]  /*14d30*/  ULDC.64 UR4, c[0x0][0xa28] ;  /* 0x00028a0000047ab9 */ /* 0x000fe20000000a00 */
[----:B------:R-:W-:Y:S01]  /*14d40*/  IMAD.MOV.U32 R19, RZ, RZ, RZ ;  /* 0x000000ffff137224 */ /* 0x000fe200078e00ff */
[----:B------:R-:W-:-:S04]  /*14d50*/  ISETP.NE.U32.AND P0, PT, RZ, UR4, PT ;  /* 0x00000004ff007c0c */ /* 0x000fc8000bf05070 */
[----:B------:R-:W-:Y:S01]  /*14d60*/  ISETP.NE.AND.EX P0, PT, RZ, UR5, PT, P0 ;  /* 0x00000005ff007c0c */ /* 0x000fe2000bf05300 */
[----:B------:R-:W-:-:S12]  /*14d70*/  ULDC.64 UR4, c[0x0][0xa18] ;  /* 0x0002860000047ab9 */ /* 0x000fd80000000a00 */
[----:B0-----:R-:W0:Y:S02]  /*14d80*/  @P0 LDC.64 R2, c[0x0][0xa28] ;  /* 0x00028a00ff020b82 */ /* 0x001e240000000a00 */
[----:B0-----:R-:W-:-:S05]  /*14d90*/  @P0 IMAD.WIDE R2, R27, 0x4, R2 ;  /* 0x000000041b020825 */ /* 0x001fca00078e0202 */
[----:B--2---:R0:W2:Y:S01]  /*14da0*/  @P0 LDG.E R19, desc[UR36][R2.64] ;  /* 0x0000002402130981 */ /* 0x0040a2000c1e1900 */
[----:B------:R-:W-:Y:S01]  /*14db0*/  ISETP.NE.U32.AND P0, PT, RZ, UR4, PT ;  /* 0x00000004ff007c0c */ /* 0x000fe2000bf05070 */
[----:B------:R-:W-:Y:S01]  /*14dc0*/  IMAD.MOV.U32 R35, RZ, RZ, RZ ;  /* 0x000000ffff237224 */ /* 0x000fe200078e00ff */
[----:B------:R-:W-:Y:S02]  /*14dd0*/  LOP3.LUT R16, R16, 0xffffff7f, RZ, 0xc0, !PT ;  /* 0xffffff7f10107812 */ /* 0x000fe400078ec0ff */
[----:B------:R-:W-:Y:S01]  /*14de0*/  ISETP.NE.AND.EX P1, PT, RZ, UR5, PT, P0 ;  /* 0x00000005ff007c0c */ /* 0x000fe2000bf25300 */
[----:B------:R-:W-:Y:S02]  /*14df0*/  ULDC.64 UR4, c[0x0][0xa00] ;  /* 0x0002800000047ab9 */ /* 0x000fe40000000a00 */
[----:B------:R-:W-:Y:S01]  /*14e00*/  ISETP.NE.U32.AND P0, PT, RZ, UR4, PT ;  /* 0x00000004ff007c0c */ /* 0x000fe2000bf05070 */
[----:B0-----:R-:W0:Y:S03]  /*14e10*/  LDC.64 R2, c[0x0][0xa00] ;  /* 0x00028000ff027b82 */ /* 0x001e260000000a00 */
[----:B------:R-:W-:Y:S01]  /*14e20*/  ISETP.NE.AND.EX P2, PT, RZ, UR5, PT, P0 ;  /* 0x00000005ff007c0c */ /* 0x000fe2000bf45300 */
[----:B------:R-:W-:-:S05]  /*14e30*/  ULDC.64 UR4, c[0x0][0x418] ;  /* 0x0001060000047ab9 */ /* 0x000fca0000000a00 */
[----:B------:R-:W1:Y:S07]  /*14e40*/  @P1 LDC.64 R4, c[0x0][0xa18] ;  /* 0x00028600ff041b82 */ /* 0x000e6e0000000a00 */
[----:B------:R-:W-:Y:S01]  /*14e50*/  @P2 LOP3.LUT R16, R16, 0x80, RZ, 0xfc, !PT ;  /* 0x0000008010102812 */ /* 0x000fe200078efcff */
[----:B0-----:R-:W-:-:S05]  /*14e60*/  IMAD.WIDE R2, R27, 0x4, R2 ;  /* 0x000000041b027825 */ /* 0x001fca00078e0202 */
[----:B------:R0:W5:Y:S01]  /*14e70*/  @P2 LDG.E R35, desc[UR36][R2.64] ;  /* 0x0000002402232981 */ /* 0x000162000c1e1900 */
[----:B-1----:R-:W-:-:S05]  /*14e80*/  @P1 IMAD.WIDE R4, R27, 0x4, R4 ;  /* 0x000000041b041825 */ /* 0x002fca00078e0204 */
[----:B------:R0:W5:Y:S01]  /*14e90*/  @P1 LDG.E R29, desc[UR36][R4.64] ;  /* 0x00000024041d1981 */ /* 0x000162000c1e1900 */
[----:B------:R-:W-:-:S03]  /*14ea0*/  UISETP.NE.U32.AND UP0, UPT, UR4, URZ, UPT ;  /* 0x0000003f0400728c */ /* 0x000fc6000bf05070 */
[----:B------:R-:W-:Y:S01]  /*14eb0*/  ULDC UR4, c[0x0][0x424] ;  /* 0x0001090000047ab9 */ /* 0x000fe20000000800 */
[----:B------:R-:W-:-:S03]  /*14ec0*/  UISETP.NE.AND.EX UP0, UPT, UR5, URZ, UPT, UP0 ;  /* 0x0000003f0500728c */ /* 0x000fc6000bf05300 */
[----:B------:R-:W-:Y:S01]  /*14ed0*/  ULDC UR5, c[0x0][0x2f0] ;  /* 0x0000bc0000057ab9 */ /* 0x000fe20000000800 */
[----:B------:R-:W-:-:S04]  /*14ee0*/  USEL UR4, UR4, 0x1, UP0 ;  /* 0x0000000104047887 */ /* 0x000fc80008000000 */
[----:B------:R-:W-:-:S06]  /*14ef0*/  UIMAD UR4, UR4, UR5, URZ ;  /* 0x00000005040472a4 */ /* 0x000fcc000f8e023f */
[----:B------:R-:W-:Y:S01]  /*14f00*/  IMAD.U32 R37, RZ, RZ, UR4 ;  /* 0x00000004ff257e24 */ /* 0x000fe2000f8e00ff */
[----:B--2---:R0:W-:Y:S01]  /*14f10*/  STL [R1+0x4], R19 ;  /* 0x0000041301007387 */ /* 0x0041e20000100800 */
[----:B------:R-:W-:Y:S05]  /*14f20*/  @P1 BRA `(.L_x_1334) ;  /* 0x0000000000181947 */ /* 0x000fea0003800000 */
[----:B------:R-:W-:Y:S02]  /*14f30*/  ULDC UR4, c[0x0][0x288] ;  /* 0x0000a20000047ab9 */ /* 0x000fe40000000800 */
[----:B-----5:R-:W-:Y:S01]  /*14f40*/  IMAD.U32 R29, RZ, RZ, UR4 ;  /* 0x00000004ff1d7e24 */ /* 0x020fe2000f8e00ff */
[----:B------:R-:W-:Y:S06]  /*14f50*/  @!P2 BRA `(.L_x_1334) ;  /* 0x00000000000ca947 */ /* 0x000fec0003800000 */
[----:B------:R-:W2:Y:S04]  /*14f60*/  LDG.E R0, desc[UR36][R2.64] ;  /* 0x0000002402007981 */ /* 0x000ea8000c1e1900 */
[----:B------:R-:W2:Y:S02]  /*14f70*/  LDG.E R29, desc[UR36][R2.64+0x4] ;  /* 0x00000424021d7981 */ /* 0x000ea4000c1e1900 */
[----:B--2---:R-:W-:-:S07]  /*14f80*/  IMAD.IADD R29, R29, 0x1, -R0 ;  /* 0x000000011d1d7824 */ /* 0x004fce00078e0a00 */
.L_x_1334:
[----:B------:R-:W-:Y:S02]  /*14f90*/  ULDC.64 UR4, c[0x0][0xa20] ;  /* 0x0002880000047ab9 */ /* 0x000fe40000000a00 */
[----:B------:R-:W-:-:S04]  /*14fa0*/  ISETP.NE.U32.AND P0, PT, RZ, UR4, PT ;  /* 0x00000004ff007c0c */ /* 0x000fc8000bf05070 */
[----:B------:R-:W-:-:S13]  /*14fb0*/  ISETP.NE.AND.EX P0, PT, RZ, UR5, PT, P0 ;  /* 0x00000005ff007c0c */ /* 0x000fda000bf05300 */
[----:B------:R-:W-:Y:S05]  /*14fc0*/  @!P0 BRA `(.L_x_1335) ;  /* 0x0000000000108947 */ /* 0x000fea0003800000 */
[----:B0-----:R-:W0:Y:S02]  /*14fd0*/  LDC.64 R2, c[0x0][0xa20] ;  /* 0x00028800ff027b82 */ /* 0x001e240000000a00 */
[----:B0-----:R-:W-:-:S05]  /*14fe0*/  IMAD.WIDE R2, R27, 0x4, R2 ;  /* 0x000000041b027825 */ /* 0x001fca00078e0202 */
[----:B------:R0:W5:Y:S01]  /*14ff0*/  LDG.E R37, desc[UR36][R2.64] ;  /* 0x0000002402257981 */ /* 0x000162000c1e1900 */
[----:B------:R-:W-:Y:S05]  /*15000*/  BRA `(.L_x_1336) ;  /* 0x0000000000247947 */ /* 0x000fea0003800000 */
.L_x_1335:
[----:B------:R-:W-:Y:S02]  /*15010*/  ULDC.64 UR4, c[0x0][0xa08] ;  /* 0x0002820000047ab9 */ /* 0x000fe40000000a00 */
[----:B------:R-:W-:-:S04]  /*15020*/  ISETP.NE.U32.AND P0, PT, RZ, UR4, PT ;  /* 0x00000004ff007c0c */ /* 0x000fc8000bf05070 */
[----:B------:R-:W-:-:S13]  /*15030*/  ISETP.NE.AND.EX P0, PT, RZ, UR5, PT, P0 ;  /* 0x00000005ff007c0c */ /* 0x000fda000bf05300 */
[----:B------:R-:W-:Y:S05]  /*15040*/  @!P0 BRA `(.L_x_1336) ;  /* 0x0000000000148947 */ /* 0x000fea0003800000 */
[----:B0-----:R-:W0:Y:S02]  /*15050*/  LDC.64 R2, c[0x0][0xa08] ;  /* 0x00028200ff027b82 */ /* 0x001e240000000a00 */
[----:B0-----:R-:W-:-:S05]  /*15060*/  IMAD.WIDE R2, R27, 0x4, R2 ;  /* 0x000000041b027825 */ /* 0x001fca00078e0202 */
[----:B------:R-:W2:Y:S04]  /*15070*/  LDG.E R37, desc[UR36][R2.64] ;  /* 0x0000002402257981 */ /* 0x000ea8000c1e1900 */
[----:B------:R-:W2:Y:S02]  /*15080*/  LDG.E R0, desc[UR36][R2.64+0x4] ;  /* 0x0000042402007981 */ /* 0x000ea4000c1e1900 */
[----:B--2---:R-:W-:-:S07]  /*15090*/  IMAD.IADD R37, R0, 0x1, -R37 ;  /* 0x0000000100257824 */ /* 0x004fce00078e0a25 */
.L_x_1336:
[----:B------:R-:W1:Y:S01]  /*150a0*/  LDC R0, c[0x0][0x448] ;  /* 0x00011200ff007b82 */ /* 0x000e620000000800 */
[----:B------:R-:W-:Y:S01]  /*150b0*/  IMAD.SHL.U32 R25, R25, 0x80, RZ ;  /* 0x0000008019197824 */ /* 0x000fe200078e00ff */
[----:B------:R-:W-:Y:S01]  /*150c0*/  LOP3.LUT R16, R16, 0xffffffbf, RZ, 0xc0, !PT ;  /* 0xffffffbf10107812 */ /* 0x000fe200078ec0ff */
[----:B-----5:R-:W-:-:S05]  /*150d0*/  IMAD.IADD R37, R37, 0x1, -R19 ;  /* 0x0000000125257824 */ /* 0x020fca00078e0a13 */
[----:B0-----:R-:W0:Y:S01]  /*150e0*/  LDC.64 R2, c[0x0][0x9e0] ;  /* 0x00027800ff027b82 */ /* 0x001e220000000a00 */
[----:B-1----:R-:W-:Y:S01]  /*150f0*/  ISETP.NE.AND P2, PT, R0, 0x1, PT ;  /* 0x000000010000780c */ /* 0x002fe20003f45270 */
[----:B------:R-:W-:Y:S01]  /*15100*/  VIADD R0, R25, 0x7f ;  /* 0x0000007f19007836 */ /* 0x000fe20000000000 */
[----:B0-----:R-:W-:-:S11]  /*15110*/  ISETP.GE.AND P1, PT, R3, 0x1, PT ;  /* 0x000000010300780c */ /* 0x001fd60003f26270 */
[----:B------:R-:W0:Y:S01]  /*15120*/  @P2 LDC R5, c[0x0][0x44c] ;  /* 0x00011300ff052b82 */ /* 0x000e220000000800 */
[----:B------:R-:W-:-:S07]  /*15130*/  @P2 LOP3.LUT R16, R16, 0x40, RZ, 0xfc, !PT ;  /* 0x0000004010102812 */ /* 0x000fce00078efcff */
[----:B------:R-:W1:Y:S01]  /*15140*/  @P2 LDC R7, c[0x0][0x450] ;  /* 0x00011400ff072b82 */ /* 0x000e620000000800 */
[----:B0-----:R-:W-:Y:S01]  /*15150*/  @P2 IMAD.HI.U32 R4, R0, R5, RZ ;  /* 0x0000000500042227 */ /* 0x001fe200078e00ff */
[----:B------:R-:W-:-:S04]  /*15160*/  IADD3 R5, R37, 0x1, -R29 ;  /* 0x0000000125057810 */ /* 0x000fc80007ffe81d */
[----:B-1----:R-:W-:-:S05]  /*15170*/  @P2 SHF.R.U32.HI R0, RZ, R7, R4 ;  /* 0x00000007ff002219 */ /* 0x002fca0000011604 */
[----:B------:R-:W-:-:S04]  /*15180*/  IMAD.IADD R7, R5, 0x1, R0 ;  /* 0x0000000105077824 */ /* 0x000fc800078e0200 */
[----:B------:R-:W-:Y:S01]  /*15190*/  IMAD.IADD R2, R7, 0x1, R2 ;  /* 0x0000000107027824 */ /* 0x000fe200078e0202 */
[----:B------:R-:W-:Y:S06]  /*151a0*/  @!P1 BRA `(.L_x_1337) ;  /* 0x0000000000489947 */ /* 0x000fec0003800000 */
[C---:B------:R-:W-:Y:S01]  /*151b0*/  ISETP.GT.AND P0, PT, R7.reuse, RZ, PT ;  /* 0x000000ff0700720c */ /* 0x040fe20003f04270 */
[----:B------:R-:W-:Y:S01]  /*151c0*/  BSSY B0, `(.L_x_1338) ;  /* 0x000000e000007945 */ /* 0x000fe20003800000 */
[----:B------:R-:W-:-:S11]  /*151d0*/  VIADD R0, R7, 0xffffffff ;  /* 0xffffffff07007836 */ /* 0x000fd60000000000 */
[----:B------:R-:W-:Y:S05]  /*151e0*/  @P0 BRA `(.L_x_1339) ;  /* 0x00000000001c0947 */ /* 0x000fea0003800000 */
[----:B------:R-:W-:Y:S01]  /*151f0*/  ISETP.NE.AND P0, PT, R3, 0x1, PT ;  /* 0x000000010300780c */ /* 0x000fe20003f05270 */
[----:B------:R-:W-:-:S12]  /*15200*/  IMAD.MOV R7, RZ, RZ, -R7 ;  /* 0x000000ffff077224 */ /* 0x000fd800078e0a07 */
[----:B------:R-:W0:Y:S02]  /*15210*/  @P0 LDC.64 R4, c[0x0][0x9e8] ;  /* 0x00027a00ff040b82 */ /* 0x000e240000000a00 */
[----:B0-----:R-:W-:-:S05]  /*15220*/  @P0 IMAD.HI.U32 R4, R7, R4, RZ ;  /* 0x0000000407040227 */ /* 0x001fca00078e00ff */
[----:B------:R-:W-:-:S04]  /*15230*/  @P0 SHF.R.U32.HI R7, RZ, R5, R4 ;  /* 0x00000005ff070219 */ /* 0x000fc80000011604 */
[----:B------:R-:W-:Y:S01]  /*15240*/  LOP3.LUT R0, RZ, R7, RZ, 0x33, !PT ;  /* 0x00000007ff007212 */ /* 0x000fe200078e33ff */
[----:B------:R-:W-:Y:S06]  /*15250*/  BRA `(.L_x_1340) ;  /* 0x0000000000107947 */ /* 0x000fec0003800000 */
.L_x_1339:
[----:B------:R-:W-:-:S13]  /*15260*/  ISETP.NE.AND P0, PT, R3, 0x1, PT ;  /* 0x000000010300780c */ /* 0x000fda0003f05270 */
[----:B------:R-:W0:Y:S02]  /*15270*/  @P0 LDC.64 R4, c[0x0][0x9e8] ;  /* 0x00027a00ff040b82 */ /* 0x000e240000000a00 */
[----:B0-----:R-:W-:-:S05]  /*15280*/  @P0 IMAD.HI.U32 R4, R0, R4, RZ ;  /* 0x0000000400040227 */ /* 0x001fca00078e00ff */
[----:B------:R-:W-:-:S07]  /*15290*/  @P0 SHF.R.U32.HI R0, RZ, R5, R4 ;  /* 0x00000005ff000219 */ /* 0x000fce0000011604 */
.L_x_1340:
[----:B------:R-:W-:Y:S05]  /*152a0*/  BSYNC B0 ;  /* 0x0000000000007941 */ /* 0x000fea0003800000 */
.L_x_1338:
[----:B------:R-:W-:-:S05]  /*152b0*/  IMAD R5, R0, R3, R3 ;  /* 0x0000000300057224 */ /* 0x000fca00078e0203 */
[----:B------:R-:W-:-:S07]  /*152c0*/  VIMNMX R2, R2, R5, PT ;  /* 0x0000000502027248 */ /* 0x000fce0003fe0100 */
.L_x_1337:
[----:B------:R-:W0:Y:S01]  /*152d0*/  @P2 LDC R0, c[0x0][0x44c] ;  /* 0x00011300ff002b82 */ /* 0x000e220000000800 */
[----:B------:R-:W-:Y:S01]  /*152e0*/  VIADD R2, R2, 0x5f ;  /* 0x0000005f02027836 */ /* 0x000fe20000000000 */
[----:B------:R-:W-:Y:S01]  /*152f0*/  ULDC UR4, c[0x0][0x9dc] ;  /* 0x0002770000047ab9 */ /* 0x000fe20000000800 */
[----:B------:R-:W-:Y:S02]  /*15300*/  IMAD.MOV.U32 R4, RZ, RZ, R25 ;  /* 0x000000ffff047224 */ /* 0x000fe400078e0019 */
[----:B------:R-:W-:-:S03]  /*15310*/  IMAD.HI R2, R2, 0x2aaaaaab, RZ ;  /* 0x2aaaaaab02027827 */ /* 0x000fc600078e02ff */
[----:B------:R-:W1:Y:S01]  /*15320*/  @P2 LDC R5, c[0x0][0x450] ;  /* 0x00011400ff052b82 */ /* 0x000e620000000800 */
[----:B0-----:R-:W-:-:S05]  /*15330*/  @P2 IMAD.HI.U32 R0, R25, R0, RZ ;  /* 0x0000000019002227 */ /* 0x001fca00078e00ff */
[----:B-1----:R-:W-:Y:S01]  /*15340*/  @P2 SHF.R.U32.HI R4, RZ, R5, R0 ;  /* 0x00000005ff042219 */ /* 0x002fe20000011600 */
[----:B------:R-:W-:Y:S01]  /*15350*/  VIADD R0, R37, 0x5f ;  /* 0x0000005f25007836 */ /* 0x000fe20000000000 */
[----:B------:R-:W-:Y:S02]  /*15360*/  SHF.R.U32.HI R5, RZ, 0x1f, R2 ;  /* 0x0000001fff057819 */ /* 0x000fe40000011602 */
[----:B------:R-:W-:Y:S01]  /*15370*/  IADD3 R4, R4, R37, -R29 ;  /* 0x0000002504047210 */ /* 0x000fe20007ffe81d */
[----:B------:R-:W-:Y:S01]  /*15380*/  IMAD.HI R0, R0, 0x2aaaaaab, RZ ;  /* 0x2aaaaaab00007827 */ /* 0x000fe200078e02ff */
[----:B------:R-:W-:-:S03]  /*15390*/  LEA.HI.SX32 R7, R2, R5, 0x1c ;  /* 0x0000000502077211 */ /* 0x000fc600078fe2ff */
[----:B------:R-:W-:Y:S01]  /*153a0*/  VIADD R2, R4, -UR4 ;  /* 0x8000000404027c36 */ /* 0x000fe20008000000 */
[----:B------:R-:W-:-:S04]  /*153b0*/  SHF.R.U32.HI R5, RZ, 0x1f, R0 ;  /* 0x0000001fff057819 */ /* 0x000fc80000011600 */
[----:B------:R-:W-:-:S04]  /*153c0*/  LEA.HI.SX32 R0, R0, R5, 0x1c ;  /* 0x0000000500007211 */ /* 0x000fc800078fe2ff */
[----:B------:R-:W-:Y:S01]  /*153d0*/  VIMNMX R0, R0, R7, PT ;  /* 0x0000000700007248 */ /* 0x000fe20003fe0100 */
[----:B------:R-:W-:Y:S06]  /*153e0*/  @!P1 BRA `(.L_x_1341) ;  /* 0x0000000000489947 */ /* 0x000fec0003800000 */
[----:B------:R-:W-:Y:S01]  /*153f0*/  IMAD.MOV.U32 R6, RZ, RZ, R4 ;  /* 0x000000ffff067224 */ /* 0x000fe200078e0004 */
[----:B------:R-:W-:Y:S04]  /*15400*/  BSSY B0, `(.L_x_1342) ;  /* 0x000000e000007945 */ /* 0x000fe80003800000 */
[----:B------:R-:W-:-:S13]  /*15410*/  ISETP.GT.AND P0, PT, R6, -0x1, PT ;  /* 0xffffffff0600780c */ /* 0x000fda0003f04270 */
[----:B------:R-:W-:Y:S05]  /*15420*/  @P0 BRA `(.L_x_1343) ;  /* 0x00000000001c0947 */ /* 0x000fea0003800000 */
[----:B------:R-:W-:Y:S02]  /*15430*/  ISETP.NE.AND P0, PT, R3, 0x1, PT ;  /* 0x000000010300780c */ /* 0x000fe40003f05270 */
[----:B------:R-:W-:-:S11]  /*15440*/  LOP3.LUT R7, RZ, R6, RZ, 0x33, !PT ;  /* 0x00000006ff077212 */ /* 0x000fd600078e33ff */
[----:B------:R-:W0:Y:S02]  /*15450*/  @P0 LDC.64 R4, c[0x0][0x9e8] ;  /* 0x00027a00ff040b82 */ /* 0x000e240000000a00 */
[----:B0-----:R-:W-:-:S05]  /*15460*/  @P0 IMAD.HI.U32 R4, R7, R4, RZ ;  /* 0x0000000407040227 */ /* 0x001fca00078e00ff */
[----:B------:R-:W-:-:S04]  /*15470*/  @P0 SHF.R.U32.HI R7, RZ, R5, R4 ;  /* 0x00000005ff070219 */ /* 0x000fc80000011604 */
[----:B------:R-:W-:Y:S01]  /*15480*/  LOP3.LUT R6, RZ, R7, RZ, 0x33, !PT ;  /* 0x00000007ff067212 */ /* 0x000fe200078e33ff */
[----:B------:R-:W-:Y:S06]  /*15490*/  BRA `(.L_x_1344) ;  /* 0x0000000000107947 */ /* 0x000fec0003800000 */
.L_x_1343:
[----:B------:R-:W-:-:S13]  /*154a0*/  ISETP.NE.AND P0, PT, R3, 0x1, PT ;  /* 0x000000010300780c */ /* 0x000fda0003f05270 */
[----:B------:R-:W0:Y:S02]  /*154b0*/  @P0 LDC.64 R4, c[0x0][0x9e8] ;  /* 0x00027a00ff040b82 */ /* 0x000e240000000a00 */
[----:B0-----:R-:W-:-:S05]  /*154c0*/  @P0 IMAD.HI.U32 R4, R6, R4, RZ ;  /* 0x0000000406040227 */ /* 0x001fca00078e00ff */
[----:B------:R-:W-:-:S07]  /*154d0*/  @P0 SHF.R.U32.HI R6, RZ, R5, R4 ;  /* 0x00000005ff060219 */ /* 0x000fce0000011604 */
.L_x_1344:
[----:B------:R-:W-:Y:S05]  /*154e0*/  BSYNC B0 ;  /* 0x0000000000007941 */ /* 0x000fea0003800000 */
.L_x_1342:
[----:B------:R-:W-:-:S05]  /*154f0*/  IMAD R3, R6, R3, RZ ;  /* 0x0000000306037224 */ /* 0x000fca00078e02ff */
[----:B------:R-:W-:-:S07]  /*15500*/  VIMNMX R2, R2, R3, !PT ;  /* 0x0000000302027248 */ /* 0x000fce0007fe0100 */
.L_x_1341:
[----:B------:R-:W-:Y:S01]  /*15510*/  IMAD.HI R2, R2, 0x2aaaaaab, RZ ;  /* 0x2aaaaaab02027827 */ /* 0x000fe200078e02ff */
[----:B------:R-:W-:Y:S04]  /*15520*/  BSSY B0, `(.L_x_1345) ;  /* 0x0000029000007945 */ /* 0x000fe80003800000 */
[----:B------:R-:W-:-:S04]  /*15530*/  SHF.R.U32.HI R3, RZ, 0x1f, R2 ;  /* 0x0000001fff037819 */ /* 0x000fc80000011602 */
[----:B------:R-:W-:Y:S02]  /*15540*/  LEA.HI.SX32 R3, R2, R3, 0x1c ;  /* 0x0000000302037211 */ /* 0x000fe400078fe2ff */
[----:B------:R-:W-:Y:S02]  /*15550*/  LOP3.LUT R2, R26, 0xff000000, RZ, 0xc0, !PT ;  /* 0xff0000001a027812 */ /* 0x000fe400078ec0ff */
[----:B------:R-:W-:Y:S02]  /*15560*/  VIMNMX R5, RZ, R3, !PT ;  /* 0x00000003ff057248 */ /* 0x000fe40007fe0100 */
[----:B------:R-:W-:Y:S02]  /*15570*/  SHF.R.U32.HI R3, RZ, 0x8, R2 ;  /* 0x00000008ff037819 */ /* 0x000fe40000011602 */
[----:B------:R-:W-:Y:S02]  /*15580*/  ISETP.GT.AND P0, PT, R0, R5, PT ;  /* 0x000000050000720c */ /* 0x000fe40003f04270 */
[----:B------:R-:W-:-:S04]  /*15590*/  LOP3.LUT R2, R26, 0xff0000, RZ, 0xc0, !PT ;  /* 0x00ff00001a027812 */ /* 0x000fc800078ec0ff */
[----:B------:R-:W-:Y:S01]  /*155a0*/  LEA.HI R2, R2, R3, RZ, 0x10 ;  /* 0x0000000302027211 */ /* 0x000fe200078f80ff */
[----:B------:R-:W-:-:S03]  /*155b0*/  IMAD.MOV.U32 R3, RZ, RZ, RZ ;  /* 0x000000ffff037224 */ /* 0x000fc600078e00ff */
[----:B------:R-:W-:-:S03]  /*155c0*/  LOP3.LUT R4, R2, 0xff, RZ, 0xc0, !PT ;  /* 0x000000ff02047812 */ /* 0x000fc600078ec0ff */
[----:B------:R-:W-:Y:S05]  /*155d0*/  @!P0 BRA `(.L_x_1346) ;  /* 0x0000000000748947 */ /* 0x000fea0003800000 */
[----:B------:R-:W-:Y:S01]  /*155e0*/  SHF.R.U32.HI R7, RZ, 0x10, R2 ;  /* 0x00000010ff077819 */ /* 0x000fe20000011602 */
[----:B------:R-:W-:-:S03]  /*155f0*/  IMAD.MOV.U32 R2, RZ, RZ, RZ ;  /* 0x000000ffff027224 */ /* 0x000fc600078e00ff */
[----:B------:R-:W-:-:S13]  /*15600*/  ISETP.NE.AND P0, PT, R7, RZ, PT ;  /* 0x000000ff0700720c */ /* 0x000fda0003f05270 */
[----:B------:R-:W0:Y:S02]  /*15610*/  @!P0 LDC R7, c[0x0][0x9f0] ;  /* 0x00027c00ff078b82 */ /* 0x000e240000000800 */
[-C--:B0-----:R-:W-:Y:S02]  /*15620*/  IABS R6, R7.reuse ;  /* 0x0000000700067213 */ /* 0x081fe40000000000 */
[----:B------:R-:W-:Y:S02]  /*15630*/  IABS R10, R7 ;  /* 0x00000007000a7213 */ /* 0x000fe40000000000 */
[----:B------:R-:W0:Y:S08]  /*15640*/  I2F.RP R8, R6 ;  /* 0x0000000600087306 */ /* 0x000e300000209400 */
[----:B0-----:R-:W0:Y:S02]  /*15650*/  MUFU.RCP R8, R8 ;  /* 0x0000000800087308 */ /* 0x001e240000001000 */
[----:B0-----:R-:W-:-:S06]  /*15660*/  VIADD R9, R8, 0xffffffe ;  /* 0x0ffffffe08097836 */ /* 0x001fcc0000000000 */
[----:B------:R0:W1:Y:S02]  /*15670*/  F2I.FTZ.U32.TRUNC.NTZ R3, R9 ;  /* 0x0000000900037305 */ /* 0x000064000021f000 */
[----:B0-----:R-:W-:Y:S02]  /*15680*/  IMAD.MOV R9, RZ, RZ, -R10 ;  /* 0x000000ffff097224 */ /* 0x001fe400078e0a0a */
[----:B-1----:R-:W-:-:S04]  /*15690*/  IMAD.MOV R11, RZ, RZ, -R3 ;  /* 0x000000ffff0b7224 */ /* 0x002fc800078e0a03 */
[----:B------:R-:W-:-:S04]  /*156a0*/  IMAD R11, R11, R6, RZ ;  /* 0x000000060b0b7224 */ /* 0x000fc800078e02ff */
[----:B------:R-:W-:Y:S01]  /*156b0*/  IMAD.HI.U32 R3, R3, R11, R2 ;  /* 0x0000000b03037227 */ /* 0x000fe200078e0002 */
[----:B------:R-:W-:-:S05]  /*156c0*/  IADD3 R2, R7, -0x1, R0 ;  /* 0xffffffff07027810 */ /* 0x000fca0007ffe000 */
[----:B------:R-:W-:-:S05]  /*156d0*/  IMAD.IADD R2, R2, 0x1, -R5 ;  /* 0x0000000102027824 */ /* 0x000fca00078e0a05 */
        /* <DEDUP_REMOVED lines=10> */
[----:B------:R-:W-:-:S04]  /*15780*/  @P0 VIADD R3, R3, 0x1 ;  /* 0x0000000103030836 */ /* 0x000fc80000000000 */
[----:B------:R-:W-:Y:S01]  /*15790*/  @!P2 IMAD.MOV R3, RZ, RZ, -R3 ;  /* 0x000000ffff03a224 */ /* 0x000fe200078e0a03 */
[----:B------:R-:W-:-:S07]  /*157a0*/  @!P1 LOP3.LUT R3, RZ, R7, RZ, 0x33, !PT ;  /* 0x00000007ff039212 */ /* 0x000fce00078e33ff */
.L_x_1346:
[----:B------:R-:W-:Y:S05]  /*157b0*/  BSYNC B0 ;  /* 0x0000000000007941 */ /* 0x000fea0003800000 */
.L_x_1345:
[-C--:B------:R-:W-:Y:S01]  /*157c0*/  IMAD R2, R4, R3.reuse, R5 ;  /* 0x0000000304027224 */ /* 0x080fe200078e0205 */
        /* <DEDUP_REMOVED lines=23> */
.L_x_1348:
        /* <DEDUP_REMOVED lines=8> */
[----:B------:R-:W-:Y:S02]  /*159c0*/  IMAD.U32 R4, RZ, RZ, UR6 ;  /* 0x00000006ff047e24 */ /* 0x000fe4000f8e00ff */
[----:B------:R-:W0:Y:S01]  /*159d0*/  LDC.64 R2, c[0x4][R2] ;  /* 0x0100000002027b82 */ /* 0x000e220000000a00 */
[----:B------:R-:W-:Y:S02]  /*159e0*/  IMAD.U32 R5, RZ, RZ, UR7 ;  /* 0x00000007ff057e24 */ /* 0x000fe4000f8e00ff */
        /* <DEDUP_REMOVED lines=8> */
[----:B0-----:R-:W-:Y:S05]  /*15a70*/  CALL.ABS.NOINC R2 ;  /* 0x0000000002007343 */ /* 0x001fea0003c00000 */
.L_x_1351:
[----:B------:R-:W-:Y:S05]  /*15a80*/  BSYNC B6 ;  /* 0x0000000000067941 */ /* 0x000fea0003800000 */
.L_x_1350:
        /* <DEDUP_REMOVED lines=9> */
[----:B------:R-:W-:Y:S02]  /*15b20*/  IMAD.U32 R4, RZ, RZ, UR6 ;  /* 0x00000006ff047e24 */ /* 0x000fe4000f8e00ff */
[----:B------:R-:W-:Y:S02]  /*15b30*/  IMAD.U32 R5, RZ, RZ, UR7 ;  /* 0x00000007ff057e24 */ /* 0x000fe4000f8e00ff */
[----:B------:R-:W-:Y:S02]  /*15b40*/  IMAD.U32 R6, RZ, RZ, UR8 ;  /* 0x00000008ff067e24 */ /* 0x000fe4000f8e00ff */
[----:B------:R-:W-:-:S02]  /*15b50*/  IMAD.U32 R7, RZ, RZ, UR9 ;  /* 0x00000009ff077e24 */ /* 0x000fc4000f8e00ff */
[----:B------:R-:W-:Y:S02]  /*15b60*/  IMAD.U32 R10, RZ, RZ, UR4 ;  /* 0x00000004ff0a7e24 */ /* 0x000fe4000f8e00ff */
[----:B------:R-:W-:Y:S02]  /*15b70*/  IMAD.U32 R11, RZ, RZ, UR5 ;  /* 0x00000005ff0b7e24 */ /* 0x000fe4000f8e00ff */
[----:B------:R-:W-:Y:S02]  /*15b80*/  IMAD.MOV.U32 R8, RZ, RZ, 0x70 ;  /* 0x00000070ff087424 */ /* 0x000fe400078e00ff */
[----:B------:R-:W-:Y:S02]  /*15b90*/  IMAD.MOV.U32 R12, RZ, RZ, 0x1 ;  /* 0x00000001ff0c7424 */ /* 0x000fe400078e00ff */
[----:B0-----:R-:W-:-:S07]  /*15ba0*/  IMAD.MOV.U32 R13, RZ, RZ, RZ ;  /* 0x000000ffff0d7224 */ /* 0x001fce00078e00ff */
[----:B------:R-:W-:-:S07]  /*15bb0*/  LEPC R20, `(.L_x_1354) ;  /* 0x000000001014794e */ /* 0x000fce0000000000 */
[----:B-1----:R-:W-:Y:S05]  /*15bc0*/  CALL.ABS.NOINC R2 ;  /* 0x0000000002007343 */ /* 0x002fea0003c00000 */
.L_x_1354:
[----:B------:R0:W1:Y:S01]  /*15bd0*/  LDC.64 R2, c[0x4][R18] ;  /* 0x0100000012027b82 */ /* 0x0000620000000a00 */
[----:B------:R-:W-:Y:S01]  /*15be0*/  ULDC.64 UR6, c[0x4][0x88] ;  /* 0x0100220000067ab9 */ /* 0x000fe20000000a00 */
[----:B------:R-:W-:Y:S01]  /*15bf0*/  ULDC.64 UR8, c[0x4][0x90] ;  /* 0x0100240000087ab9 */ /* 0x000fe20000000a00 */
[----:B------:R-:W-:Y:S01]  /*15c00*/  ULDC.64 UR4, c[0x4][0x18] ;  /* 0x0100060000047ab9 */ /* 0x000fe20000000a00 */
        /* <DEDUP_REMOVED lines=11> */
.L_x_1353:
[----:B------:R-:W-:Y:S05]  /*15cc0*/  BSYNC B6 ;  /* 0x0000000000067941 */ /* 0x000fea0003800000 */
.L_x_1352:
[----:B------:R-:W-:Y:S01]  /*15cd0*/  ULDC.64 UR4, c[0x0][0x9f8] ;  /* 0x00027e0000047ab9 */ /* 0x000fe20000000a00 */
[----:B------:R-:W-:Y:S01]  /*15ce0*/  IMAD.MOV.U32 R30, RZ, RZ, R27 ;  /* 0x000000ffff1e7224 */ /* 0x000fe200078e001b */
[----:B------:R-:W-:Y:S01]  /*15cf0*/  ISETP.NE.U32.AND P0, PT, RZ, UR4, PT ;  /* 0x00000004ff007c0c */ /* 0x000fe2000bf05070 */
[----:B------:R-:W0:Y:S01]  /*15d00*/  S2R R18, SR_TID.X ;  /* 0x0000000000127919 */ /* 0x000e220000002100 */
[----:B------:R-:W1:Y:S01]  /*15d10*/  LDC R8, c[0x0][0x430] ;  /* 0x00010c00ff087b82 */ /* 0x000e620000000800 */
[----:B------:R-:W-:Y:S01]  /*15d20*/  VIADD R22, R22, 0xffffffff ;  /* 0xffffffff16167836 */ /* 0x000fe20000000000 */
[----:B------:R-:W-:Y:S01]  /*15d30*/  ISETP.NE.AND.EX P0, PT, RZ, UR5, PT, P0 ;  /* 0x00000005ff007c0c */ /* 0x000fe2000bf05300 */
[----:B------:R-:W-:-:S12]  /*15d40*/  ULDC UR4, c[0x0][0x2f4] ;  /* 0x0000bd0000047ab9 */ /* 0x000fd80000000800 */
[----:B------:R-:W2:Y:S02]  /*15d50*/  @P0 LDC.64 R2, c[0x0][0x9f8] ;  /* 0x00027e00ff020b82 */ /* 0x000ea40000000a00 */
[----:B--2---:R-:W-:-:S05]  /*15d60*/  @P0 IMAD.WIDE R2, R27, 0x4, R2 ;  /* 0x000000041b020825 */ /* 0x004fca00078e0202 */
[----:B------:R2:W3:Y:S01]  /*15d70*/  @P0 LDG.E R30, desc[UR36][R2.64] ;  /* 0x00000024021e0981 */ /* 0x0004e2000c1e1900 */
[----:B0-----:R-:W-:Y:S02]  /*15d80*/  LOP3.LUT R18, R18, 0x7f, RZ, 0xc0, !PT ;  /* 0x0000007f12127812 */ /* 0x001fe400078ec0ff */
[----:B-1----:R-:W-:Y:S02]  /*15d90*/  ISETP.NE.AND P1, PT, R8, 0x1, PT ;  /* 0x000000010800780c */ /* 0x002fe40003f25270 */
[----:B------:R-:W-:Y:S02]  /*15da0*/  SHF.R.U32.HI R20, RZ, 0x3, R18 ;  /* 0x00000003ff147819 */ /* 0x000fe40000011612 */
[----:B------:R-:W0:Y:S01]  /*15db0*/  S2R R18, SR_TID.X ;  /* 0x0000000000127919 */ /* 0x000e220000002100 */
[----:B------:R-:W-:-:S08]  /*15dc0*/  LOP3.LUT R16, R16, 0xffffffdf, RZ, 0xc0, !PT ;  /* 0xffffffdf10107812 */ /* 0x000fd000078ec0ff */
[----:B------:R-:W1:Y:S01]  /*15dd0*/  @P1 LDC R0, c[0x0][0x434] ;  /* 0x00010d00ff001b82 */ /* 0x000e620000000800 */
[----:B------:R-:W-:Y:S02]  /*15de0*/  ISETP.GE.AND P2, PT, R31, UR4, PT ;  /* 0x000000041f007c0c */ /* 0x000fe4000bf46270 */
[----:B------:R-:W-:-:S05]  /*15df0*/  @P1 LOP3.LUT R16, R16, 0x20, RZ, 0xfc, !PT ;  /* 0x0000002010101812 */ /* 0x000fca00078efcff */
[----:B------:R-:W4:Y:S01]  /*15e00*/  @P1 LDC R5, c[0x0][0x438] ;  /* 0x00010e00ff051b82 */ /* 0x000f220000000800 */
[----:B0-----:R-:W-:-:S05]  /*15e10*/  IMAD.SHL.U32 R18, R18, 0x10, RZ ;  /* 0x0000001012127824 */ /* 0x001fca00078e00ff */
[----:B------:R-:W-:-:S05]  /*15e20*/  LOP3.LUT R18, R20, 0x70, R18, 0xf8, !PT ;  /* 0x0000007014127812 */ /* 0x000fca00078ef812 */
[----:B------:R-:W-:-:S04]  /*15e30*/  IMAD R4, R22, 0x60, R18 ;  /* 0x0000006016047824 */ /* 0x000fc800078e0212 */
[C---:B------:R-:W-:Y:S01]  /*15e40*/  IMAD.IADD R7, R4.reuse, 0x1, R19 ;  /* 0x0000000104077824 */ /* 0x040fe200078e0213 */
[----:B------:R-:W-:-:S03]  /*15e50*/  ISETP.GE.AND P0, PT, R4, R37, PT ;  /* 0x000000250400720c */ /* 0x000fc60003f06270 */
[----:B-1----:R-:W-:Y:S01]  /*15e60*/  @P1 IMAD.HI.U32 R0, R7, R0, RZ ;  /* 0x0000000007001227 */ /* 0x002fe200078e00ff */
[----:B------:R-:W-:-:S03]  /*15e70*/  ISETP.GT.U32.OR P0, PT, R18, 0x5f, P0 ;  /* 0x0000005f1200780c */ /* 0x000fc60000704470 */
[----:B------:R-:W-:Y:S01]  /*15e80*/  IMAD.MOV.U32 R6, RZ, RZ, R7 ;  /* 0x000000ffff067224 */ /* 0x000fe200078e0007 */
[----:B----4-:R-:W-:-:S05]  /*15e90*/  @P1 SHF.R.U32.HI R6, RZ, R5, R0 ;  /* 0x00000005ff061219 */ /* 0x010fca0000011600 */
[----:B------:R-:W-:-:S04]  /*15ea0*/  IMAD.MOV R0, RZ, RZ, -R6 ;  /* 0x000000ffff007224 */ /* 0x000fc800078e0a06 */
[----:B--2---:R-:W0:Y:S01]  /*15eb0*/  @!P0 LDC.64 R2, c[0x0][0x428] ;  /* 0x00010a00ff028b82 */ /* 0x004e220000000a00 */
[----:B------:R-:W-:Y:S01]  /*15ec0*/  IMAD R0, R8, R0, R7 ;  /* 0x0000000008007224 */ /* 0x000fe200078e0207 */
[----:B------:R-:W-:-:S06]  /*15ed0*/  @!P0 SHF.R.S32.HI R7, RZ, 0x1f, R6 ;  /* 0x0000001fff078819 */ /* 0x000fcc0000011406 */
[----:B------:R-:W1:Y:S01]  /*15ee0*/  @!P0 LDC.64 R4, c[0x0][0x418] ;  /* 0x00010600ff048b82 */ /* 0x000e620000000a00 */
[----:B------:R-:W-:-:S04]  /*15ef0*/  LOP3.LUT R16, R16, 0xfffffffb, RZ, 0xc0, !PT ;  /* 0xfffffffb10107812 */ /* 0x000fc800078ec0ff */
[----:B------:R-:W-:-:S04]  /*15f00*/  @P2 LOP3.LUT R16, R16, 0x4, RZ, 0xfc, !PT ;  /* 0x0000000410102812 */ /* 0x000fc800078efcff */
[----:B------:R-:W-:Y:S01]  /*15f10*/  LOP3.LUT R16, R16, 0xfffffffd, RZ, 0xc0, !PT ;  /* 0xfffffffd10107812 */ /* 0x000fe200078ec0ff */
[----:B------:R-:W-:Y:S01]  /*15f20*/  UMOV UR5, 0xffffffff ;  /* 0xffffffff00057882 */ /* 0x000fe20000000000 */
[----:B------:R-:W-:Y:S02]  /*15f30*/  LOP3.LUT R26, R26, 0xffff, RZ, 0xc0, !PT ;  /* 0x0000ffff1a1a7812 */ /* 0x000fe400078ec0ff */
[----:B---3--:R-:W-:Y:S01]  /*15f40*/  SHF.R.S32.HI R8, RZ, 0x1f, R30 ;  /* 0x0000001fff087819 */ /* 0x008fe2000001141e */
[----:B0-----:R-:W-:-:S04]  /*15f50*/  @!P0 IMAD.WIDE.U32 R6, R30, R2, R6 ;  /* 0x000000021e068225 */ /* 0x001fc800078e0006 */
[----:B------:R-:W-:Y:S01]  /*15f60*/  @!P0 IMAD R2, R8, R2, RZ ;  /* 0x0000000208028224 */ /* 0x000fe200078e02ff */
[----:B------:R0:W-:Y:S03]  /*15f70*/  STL [R1+0x8], R8 ;  /* 0x0000080801007387 */ /* 0x0001e60000100800 */
[----:B------:R-:W-:Y:S01]  /*15f80*/  @!P0 IMAD R3, R30, R3, R2 ;  /* 0x000000031e038224 */ /* 0x000fe200078e0202 */
[----:B-1----:R-:W-:Y:S01]  /*15f90*/  @!P0 LEA R2, P1, R6, R4, 0x2 ;  /* 0x0000000406028211 */ /* 0x002fe200078210ff */
[----:B------:R-:W-:Y:S02]  /*15fa0*/  IMAD.MOV.U32 R4, RZ, RZ, RZ ;  /* 0x000000ffff047224 */ /* 0x000fe400078e00ff */
[----:B------:R-:W-:-:S05]  /*15fb0*/  @!P0 IMAD.IADD R3, R7, 0x1, R3 ;  /* 0x0000000107038824 */ /* 0x000fca00078e0203 */
[----:B------:R-:W-:Y:S02]  /*15fc0*/  @!P0 LEA.HI.X R3, R6, R5, R3, 0x2, P1 ;  /* 0x0000000506038211 */ /* 0x000fe400008f1403 */
[----:B------:R-:W-:-:S03]  /*15fd0*/  ISETP.GE.AND P1, PT, R33, UR4, PT ;  /* 0x0000000421007c0c */ /* 0x000fc6000bf26270 */
[----:B------:R1:W5:Y:S01]  /*15fe0*/  @!P0 LDG.E R4, desc[UR36][R2.64] ;  /* 0x0000002402048981 */ /* 0x000362000c1e1900 */
[----:B------:R-:W-:-:S09]  /*15ff0*/  ISETP.GE.AND P0, PT, R32, UR4, PT ;  /* 0x0000000420007c0c */ /* 0x000fd2000bf06270 */
[----:B------:R-:W-:Y:S01]  /*16000*/  @P1 LOP3.LUT R16, R16, 0x2, RZ, 0xfc, !PT ;  /* 0x0000000210101812 */ /* 0x000fe200078efcff */
[----:B-1----:R-:W-:-:S03]  /*16010*/  IMAD.U32 R2, RZ, RZ, UR38 ;  /* 0x00000026ff027e24 */ /* 0x002fc6000f8e00ff */
[----:B------:R-:W-:-:S04]  /*16020*/  LOP3.LUT R16, R16, 0xfffffffe, RZ, 0xc0, !PT ;  /* 0xfffffffe10107812 */ /* 0x000fc800078ec0ff */
[----:B------:R-:W-:Y:S01]  /*16030*/  @P0 LOP3.LUT R16, R16, 0x1, RZ, 0xfc, !PT ;  /* 0x0000000110100812 */ /* 0x000fe200078efcff */
[----:B0-----:R-:W-:Y:S06]  /*16040*/  BRA.DIV UR5, `(.L_x_1355) ;  /* 0x0000004605407947 */ /* 0x001fec000b800000 */
.L_x_1423:
[----:B------:R-:W-:Y:S02]  /*16050*/  ISETP.NE.AND P0, PT, R2, 0x3, PT ;  /* 0x000000030200780c */ /* 0x000fe40003f05270 */
[----:B------:R-:W-:Y:S02]  /*16060*/  ISETP.GT.U32.AND P1, PT, R18, 0x5f, PT ;  /* 0x0000005f1200780c */ /* 0x000fe40003f24070 */
[----:B------:R-:W-:-:S09]  /*16070*/  LOP3.LUT R16, R16, 0xffffffef, RZ, 0xc0, !PT ;  /* 0xffffffef10107812 */ /* 0x000fd200078ec0ff */
[----:B------:R-:W-:-:S04]  /*16080*/  @P0 LOP3.LUT R16, R16, 0x10, RZ, 0xfc, !PT ;  /* 0x0000001010100812 */ /* 0x000fc800078efcff */
[----:B------:R-:W-:-:S04]  /*16090*/  LOP3.LUT R16, R16, 0xfffffff7, RZ, 0xc0, !PT ;  /* 0xfffffff710107812 */ /* 0x000fc800078ec0ff */
[----:B------:R-:W-:Y:S01]  /*160a0*/  @P1 LOP3.LUT R16, R16, 0x8, RZ, 0xfc, !PT ;  /* 0x0000000810101812 */ /* 0x000fe200078efcff */
[----:B------:R-:W-:Y:S06]  /*160b0*/  @!P0 BRA `(.L_x_1356) ;  /* 0x0000000000048947 */ /* 0x000fec0003800000 */
[----:B------:R-:W-:Y:S01]  /*160c0*/  BPT.TRAP 0x1 ;  /* 0x000000040000795c */ /* 0x000fe20000300000 */
.L_x_1356:
[----:B------:R-:W-:Y:S01]  /*160d0*/  SHF.R.S32.HI R5, RZ, 0x1f, R0 ;  /* 0x0000001fff057819 */ /* 0x000fe20000011400 */
[----:B------:R-:W-:Y:S01]  /*160e0*/  ULDC.64 UR4, c[0x0][0x328] ;  /* 0x0000ca0000047ab9 */ /* 0x000fe20000000a00 */
[----:B-----5:R-:W-:Y:S01]  /*160f0*/  SHF.R.S32.HI R6, RZ, 0x1f, R4 ;  /* 0x0000001fff067819 */ /* 0x020fe20000011404 */
[----:B------:R-:W-:Y:S01]  /*16100*/  ULDC.64 UR6, c[0x0][0x318] ;  /* 0x0000c60000067ab9 */ /* 0x000fe20000000a00 */
[----:B------:R-:W-:Y:S01]  /*16110*/  BSSY B0, `(.L_x_1357) ;  /* 0x0000013000007945 */ /* 0x000fe20003800000 */
        /* <DEDUP_REMOVED lines=18> */
.L_x_1424:
[----:B------:R-:W-:Y:S05]  /*16240*/  BSYNC B0 ;  /* 0x0000000000007941 */ /* 0x000fea0003800000 */
.L_x_1357:
[----:B------:R-:W1:Y:S01]  /*16250*/  S2R R8, SR_TID.X ;  /* 0x0000000000087919 */ /* 0x000e620000002100 */
[----:B------:R-:W-:Y:S01]  /*16260*/  ULDC.64 UR4, c[0x0][0x300] ;  /* 0x0000c00000047ab9 */ /* 0x000fe20000000a00 */
[----:B------:R-:W-:Y:S01]  /*16270*/  ULDC.64 UR6, c[0x0][0x2e8] ;  /* 0x0000ba0000067ab9 */ /* 0x000fe20000000a00 */
[----:B------:R-:W-:Y:S01]  /*16280*/  IMAD R5, R5, UR4, RZ ;  /* 0x0000000405057c24 */ /* 0x000fe2000f8e02ff */
[----:B------:R-:W-:Y:S01]  /*16290*/  LOP3.LUT P4, RZ, R16, 0x4, RZ, 0xc0, !PT ;  /* 0x0000000410ff7812 */ /* 0x000fe2000788c0ff */
[----:B0-----:R-:W-:Y:S01]  /*162a0*/  IMAD.WIDE.U32 R2, R0, UR4, RZ ;  /* 0x0000000400027c25 */ /* 0x001fe2000f8e00ff */
        /* <DEDUP_REMOVED lines=84> */
.L_x_1438:
        /* <DEDUP_REMOVED lines=12> */
.L_x_1360:
        /* <DEDUP_REMOVED lines=10> */
.L_x_1361:
[----:B------:R2:W-:Y:S02]  /*16950*/  SYNCS.ARRIVE.TRANS64.A1T0 RZ, [R7+URZ+0x30830], RZ ;  /* 0x030830ff07ff79a7 */ /* 0x0005e4000810003f */
[----:B------:R-:W-:Y:S05]  /*16960*/  WARPSYNC.ALL ;  /* 0x0000000000007948 */ /* 0x000fea0003800000 */
[----:B------:R-:W-:Y:S01]  /*16970*/  ULDC.64 UR4, c[0x0][0x298] ;  /* 0x0000a60000047ab9 */ /* 0x000fe20000000a00 */
[----:B-1----:R-:W-:Y:S01]  /*16980*/  VIADD R2, R17, 0x12400 ;  /* 0x0001240011027836 */ /* 0x002fe20000000000 */
[----:B------:R-:W-:Y:S01]  /*16990*/  SHF.R.S32.HI R0, RZ, 0x1f, R35 ;  /* 0x0000001fff007819 */ /* 0x000fe20000011423 */
[----:B0-----:R-:W-:Y:S01]  /*169a0*/  IMAD.WIDE.U32 R4, R35, UR4, RZ ;  /* 0x0000000423047c25 */ /* 0x001fe2000f8e00ff */
[----:B------:R-:W-:Y:S01]  /*169b0*/  BSSY B6, `(.L_x_1362) ;  /* 0x0000018000067945 */ /* 0x000fe20003800000 */
[----:B------:R-:W-:Y:S01]  /*169c0*/  BAR.SYNC.DEFER_BLOCKING 0x8, 0x180 ;  /* 0x0206000000007b1d */ /* 0x000fe20000010000 */
[----:B------:R-:W-:Y:S01]  /*169d0*/  LOP3.LUT P0, RZ, R2, 0x3ff, RZ, 0xc0, !PT ;  /* 0x000003ff02ff7812 */ /* 0x000fe2000780c0ff */
[----:B------:R-:W-:-:S04]  /*169e0*/  IMAD R0, R0, UR4, RZ ;  /* 0x0000000400007c24 */ /* 0x000fc8000f8e02ff */
[----:B------:R-:W-:Y:S01]  /*169f0*/  IMAD R0, R35, UR5, R0 ;  /* 0x0000000523007c24 */ /* 0x000fe2000f8e0200 */
[----:B------:R0:W-:Y:S03]  /*16a00*/  STL.64 [R1+0x10], R4 ;  /* 0x0000100401007387 */ /* 0x0001e60000100a00 */
[----:B------:R-:W-:-:S04]  /*16a10*/  IMAD.IADD R35, R5, 0x1, R0 ;  /* 0x0000000105237824 */ /* 0x000fc800078e0200 */
[----:B------:R-:W-:Y:S05]  /*16a20*/  @!P0 BRA `(.L_x_1363) ;  /* 0x0000000000408947 */ /* 0x000fea0003800000 */
[----:B------:R-:W-:Y:S01]  /*16a30*/  MOV R2, 0x0 ;  /* 0x0000000000027802 */ /* 0x000fe20000000f00 */
[----:B------:R-:W-:Y:S01]  /*16a40*/  ULDC.64 UR6, c[0x4][0x88] ;  /* 0x0100220000067ab9 */ /* 0x000fe20000000a00 */
[----:B------:R-:W-:Y:S01]  /*16a50*/  ULDC.64 UR8, c[0x4][0x90] ;  /* 0x0100240000087ab9 */ /* 0x000fe20000000a00 */
[----:B------:R-:W-:Y:S01]  /*16a60*/  ULDC.64 UR4, c[0x4][0x20] ;  /* 0x0100080000047ab9 */ /* 0x000fe20000000a00 */
[----:B0-----:R-:W-:Y:S02]  /*16a70*/  IMAD.U32 R4, RZ, RZ, UR6 ;  /* 0x00000006ff047e24 */ /* 0x001fe4000f8e00ff */
[----:B------:R-:W0:Y:S01]  /*16a80*/  LDC.64 R2, c[0x4][R2] ;  /* 0x0100000002027b82 */ /* 0x000e220000000a00 */
[----:B------:R-:W-:Y:S02]  /*16a90*/  IMAD.U32 R5, RZ, RZ, UR7 ;  /* 0x00000007ff057e24 */ /* 0x000fe4000f8e00ff */
[----:B------:R-:W-:Y:S02]  /*16aa0*/  IMAD.U32 R6, RZ, RZ, UR8 ;  /* 0x00000008ff067e24 */ /* 0x000fe4000f8e00ff */
[----:B--2---:R-:W-:-:S02]  /*16ab0*/  IMAD.U32 R7, RZ, RZ, UR9 ;  /* 0x00000009ff077e24 */ /* 0x004fc4000f8e00ff */
[----:B------:R-:W-:Y:S02]  /*16ac0*/  IMAD.U32 R10, RZ, RZ, UR4 ;  /* 0x00000004ff0a7e24 */ /* 0x000fe4000f8e00ff */
[----:B------:R-:W-:Y:S02]  /*16ad0*/  IMAD.U32 R11, RZ, RZ, UR5 ;  /* 0x00000005ff0b7e24 */ /* 0x000fe4000f8e00ff */
[----:B------:R-:W-:Y:S02]  /*16ae0*/  IMAD.MOV.U32 R8, RZ, RZ, 0x70 ;  /* 0x00000070ff087424 */ /* 0x000fe400078e00ff */
[----:B------:R-:W-:Y:S02]  /*16af0*/  IMAD.MOV.U32 R12, RZ, RZ, 0x1 ;  /* 0x00000001ff0c7424 */ /* 0x000fe400078e00ff */
[----:B------:R-:W-:-:S07]  /*16b00*/  IMAD.MOV.U32 R13, RZ, RZ, RZ ;  /* 0x000000ffff0d7224 */ /* 0x000fce00078e00ff */
[----:B------:R-:W-:-:S07]  /*16b10*/  LEPC R20, `(.L_x_1363) ;  /* 0x000000001014794e */ /* 0x000fce0000000000 */
[----:B0-----:R-:W-:Y:S05]  /*16b20*/  CALL.ABS.NOINC R2 ;  /* 0x0000000002007343 */ /* 0x001fea0003c00000 */
.L_x_1363:
[----:B------:R-:W-:Y:S05]  /*16b30*/  BSYNC B6 ;  /* 0x0000000000067941 */ /* 0x000fea0003800000 */
.L_x_1362:
[----:B------:R-:W3:Y:S01]  /*16b40*/  LDL.LU.64 R20, [R1+0x10] ;  /* 0x0000100001147983 */ /* 0x000ee20000300a00 */
[----:B------:R-:W1:Y:S01]  /*16b50*/  LDC R0, c[0x0][0x448] ;  /* 0x00011200ff007b82 */ /* 0x000e620000000800 */
[----:B------:R-:W-:Y:S01]  /*16b60*/  LOP3.LUT P6, RZ, R16, 0x80, RZ, 0xc0, !PT ;  /* 0x0000008010ff7812 */ /* 0x000fe200078cc0ff */
[----:B------:R-:W-:Y:S01]  /*16b70*/  ULDC.64 UR4, c[0x0][0x2d8] ;  /* 0x0000b60000047ab9 */ /* 0x000fe20000000a00 */
[----:B------:R-:W4:Y:S01]  /*16b80*/  S2R R2, SR_TID.X ;  /* 0x0000000000027919 */ /* 0x000f220000002100 */
[----:B0-----:R-:W-:-:S04]  /*16b90*/  SHF.R.S32.HI R5, RZ, 0x1f, R27 ;  /* 0x0000001fff057819 */ /* 0x001fc8000001141b */
[----:B------:R-:W-:Y:S02]  /*16ba0*/  SEL R6, R5, RZ, !P6 ;  /* 0x000000ff05067207 */ /* 0x000fe40007000000 */
[----:B------:R-:W-:Y:S02]  /*16bb0*/  SEL R5, R27, RZ, !P6 ;  /* 0x000000ff1b057207 */ /* 0x000fe40007000000 */
[----:B-1----:R-:W-:Y:S02]  /*16bc0*/  ISETP.NE.AND P5, PT, R0, 0x1, PT ;  /* 0x000000010000780c */ /* 0x002fe40003fa5270 */
[----:B------:R-:W0:Y:S01]  /*16bd0*/  S2R R0, SR_TID.X ;  /* 0x0000000000007919 */ /* 0x000e220000002100 */
[----:B----4-:R-:W-:-:S10]  /*16be0*/  LOP3.LUT R2, R2, 0x7f, RZ, 0xc0, !PT ;  /* 0x0000007f02027812 */ /* 0x010fd400078ec0ff */
[----:B------:R-:W1:Y:S01]  /*16bf0*/  @P5 LDC R3, c[0x0][0x44c] ;  /* 0x00011300ff035b82 */ /* 0x000e620000000800 */
[----:B------:R-:W-:Y:S01]  /*16c00*/  SHF.R.U32.HI R2, RZ, 0x3, R2 ;  /* 0x00000003ff027819 */ /* 0x000fe20000011602 */
[----:B0-----:R-:W-:-:S05]  /*16c10*/  IMAD.SHL.U32 R0, R0, 0x10, RZ ;  /* 0x0000001000007824 */ /* 0x001fca00078e00ff */
[----:B------:R-:W-:Y:S02]  /*16c20*/  LOP3.LUT R0, R2, 0x70, R0, 0xf8, !PT ;  /* 0x0000007002007812 */ /* 0x000fe400078ef800 */
[----:B------:R-:W0:Y:S03]  /*16c30*/  @P5 LDC R2, c[0x0][0x450] ;  /* 0x00011400ff025b82 */ /* 0x000e260000000800 */
[----:B------:R-:W-:-:S04]  /*16c40*/  IMAD.IADD R0, R0, 0x1, R25 ;  /* 0x0000000100007824 */ /* 0x000fc800078e0219 */
[----:B-1----:R-:W-:-:S04]  /*16c50*/  @P5 IMAD.HI.U32 R3, R0, R3, RZ ;  /* 0x0000000300035227 */ /* 0x002fc800078e00ff */
[----:B------:R-:W-:Y:S01]  /*16c60*/  IMAD.MOV.U32 R4, RZ, RZ, R0 ;  /* 0x000000ffff047224 */ /* 0x000fe200078e0000 */
[----:B0-----:R-:W-:Y:S01]  /*16c70*/  @P5 SHF.R.U32.HI R4, RZ, R2, R3 ;  /* 0x00000002ff045219 */ /* 0x001fe20000011603 */
[----:B------:R-:W-:Y:S02]  /*16c80*/  IMAD.MOV.U32 R3, RZ, RZ, R35 ;  /* 0x000000ffff037224 */ /* 0x000fe400078e0023 */
[----:B---3--:R-:W-:Y:S02]  /*16c90*/  IMAD.MOV.U32 R2, RZ, RZ, R20 ;  /* 0x000000ffff027224 */ /* 0x008fe400078e0014 */
[----:B------:R-:W0:Y:S02]  /*16ca0*/  S2R R20, SR_TID.X ;  /* 0x0000000000147919 */ /* 0x000e240000002100 */
[----:B------:R-:W-:-:S04]  /*16cb0*/  IMAD.WIDE.U32 R2, R26, UR4, R2 ;  /* 0x000000041a027c25 */ /* 0x000fc8000f8e0002 */
[----:B------:R-:W-:Y:S01]  /*16cc0*/  IMAD R3, R26, UR5, R3 ;  /* 0x000000051a037c24 */ /* 0x000fe2000f8e0203 */
[----:B------:R-:W-:Y:S02]  /*16cd0*/  ULDC.64 UR4, c[0x0][0x2e0] ;  /* 0x0000b80000047ab9 */ /* 0x000fe40000000a00 */
[----:B------:R-:W-:Y:S02]  /*16ce0*/  IMAD R6, R6, UR4, RZ ;  /* 0x0000000406067c24 */ /* 0x000fe4000f8e02ff */
[----:B------:R-:W-:-:S04]  /*16cf0*/  IMAD.WIDE.U32 R2, R5, UR4, R2 ;  /* 0x0000000405027c25 */ /* 0x000fc8000f8e0002 */
[----:B------:R-:W-:Y:S01]  /*16d00*/  IMAD R5, R5, UR5, R6 ;  /* 0x0000000505057c24 */ /* 0x000fe2000f8e0206 */
[----:B------:R-:W-:Y:S01]  /*16d10*/  ULDC.64 UR4, c[0x0][0x2d0] ;  /* 0x0000b40000047ab9 */ /* 0x000fe20000000a00 */
[----:B------:R-:W-:Y:S02]  /*16d20*/  IMAD.MOV R6, RZ, RZ, -R4 ;  /* 0x000000ffff067224 */ /* 0x000fe400078e0a04 */
[----:B------:R-:W-:Y:S02]  /*16d30*/  IMAD.IADD R3, R3, 0x1, R5 ;  /* 0x0000000103037824 */ /* 0x000fe400078e0205 */
[----:B------:R-:W1:Y:S01]  /*16d40*/  LDC R5, c[0x0][0x448] ;  /* 0x00011200ff057b82 */ /* 0x000e620000000800 */
[----:B------:R-:W-:Y:S01]  /*16d50*/  IMAD.WIDE.U32 R2, R4, UR4, R2 ;  /* 0x0000000404027c25 */ /* 0x000fe2000f8e0002 */
[----:B0-----:R-:W-:-:S04]  /*16d60*/  LOP3.LUT R20, R20, 0x7f, RZ, 0xc0, !PT ;  /* 0x0000007f14147812 */ /* 0x001fc800078ec0ff */
[----:B------:R-:W-:Y:S01]  /*16d70*/  SHF.R.U32.HI R8, RZ, 0x3, R20 ;  /* 0x00000003ff087819 */ /* 0x000fe20000011614 */
[----:B-1----:R-:W-:Y:S01]  /*16d80*/  IMAD R0, R5, R6, R0 ;  /* 0x0000000605007224 */ /* 0x002fe200078e0200 */
[----:B------:R-:W-:-:S05]  /*16d90*/  SHF.R.S32.HI R6, RZ, 0x1f, R4 ;  /* 0x0000001fff067819 */ /* 0x000fca0000011404 */
[----:B--2---:R-:W-:-:S04]  /*16da0*/  IMAD R7, R6, UR4, RZ ;  /* 0x0000000406077c24 */ /* 0x004fc8000f8e02ff */
        /* <DEDUP_REMOVED lines=17> */
[----:B------:R-:W0:Y:S01]  /*16ec0*/  SHFL.IDX PT, R14, R0, RZ, 0x181f ;  /* 0x00181fff000e7589 */ /* 0x000e2200000e0000 */
[----:B------:R-:W-:Y:S02]  /*16ed0*/  IMAD R29, R29, R5, RZ ;  /* 0x000000051d1d7224 */ /* 0x000fe400078e02ff */
        /* <DEDUP_REMOVED lines=11> */
[----:B------:R-:W-:Y:S01]  /*16f90*/  ISETP.GE.AND P1, PT, R6, R29, PT ;  /* 0x0000001d0600720c */ /* 0x000fe20003f26270 */
[----:B------:R-:W-:-:S02]  /*16fa0*/  VIADD R6, R25, 0x20 ;  /* 0x0000002019067836 */ /* 0x000fc40000000000 */
[----:B-1----:R-:W1:Y:S10]  /*16fb0*/  SHFL.IDX PT, R2, R4, 0x1, 0x181f ;  /* 0x00381f0004027f89 */ /* 0x002e7400000e0000 */
[----:B0-----:R-:W-:-:S05]  /*16fc0*/  @!P1 LEA R14, P4, R31, R14, 0x1 ;  /* 0x0000000e1f0e9211 */ /* 0x001fca00078808ff */
[----:B-1----:R-:W-:Y:S02]  /*16fd0*/  @!P1 IMAD.X R5, RZ, RZ, R2, P4 ;  /* 0x000000ffff059224 */ /* 0x002fe400020e0602 */
[----:B------:R-:W-:Y:S02]  /*16fe0*/  @!P1 IMAD.MOV.U32 R2, RZ, RZ, R14 ;  /* 0x000000ffff029224 */ /* 0x000fe400078e000e */
[----:B------:R-:W-:Y:S01]  /*16ff0*/  @!P1 IMAD.MOV.U32 R3, RZ, RZ, R5 ;  /* 0x000000ffff039224 */ /* 0x000fe200078e0005 */
        /* <DEDUP_REMOVED lines=59> */
.L_x_1455:
        /* <DEDUP_REMOVED lines=12> */
.L_x_1366:
[----:B------:R-:W-:Y:S05]  /*17470*/  BSYNC B0 ;  /* 0x0000000000007941 */ /* 0x000fea0003800000 */
.L_x_1365:
[----:B------:R-:W-:Y:S01]  /*17480*/  NOP ;  /* 0x0000000000007918 */ /* 0x000fe20000000000 */
[----:B------:R-:W-:-:S13]  /*17490*/  PLOP3.LUT P0, PT, PT, PT, PT, 0x80, 0x0 ;  /* 0x000000000000781c */ /* 0x000fda0003f0f070 */
.L_x_1367:
        /* <DEDUP_REMOVED lines=10> */
[----:B------:R0:W-:Y:S01]  /*17540*/  STL [R1+0x1c], R3 ;  /* 0x00001c0301007387 */ /* 0x0001e20000100800 */
[----:B------:R-:W-:-:S04]  /*17550*/  LEA.HI R0, R3, R3, RZ, 0x1 ;  /* 0x0000000303007211 */ /* 0x000fc800078f08ff */
[----:B------:R-:W-:-:S05]  /*17560*/  LOP3.LUT R0, R0, 0xfffffffe, RZ, 0xc0, !PT ;  /* 0xfffffffe00007812 */ /* 0x000fca00078ec0ff */
[----:B------:R-:W-:-:S05]  /*17570*/  IMAD.IADD R0, R3, 0x1, -R0 ;  /* 0x0000000103007824 */ /* 0x000fca00078e0a00 */
[----:B------:R-:W-:Y:S01]  /*17580*/  SHF.L.U32 R0, R0, 0x1f, RZ ;  /* 0x0000001f00007819 */ /* 0x000fe200000006ff */
[----:B------:R-:W-:Y:S01]  /*17590*/  NOP ;  /* 0x0000000000007918 */ /* 0x000fe20000000000 */
[----:B------:R0:W-:Y:S01]  /*175a0*/  SYNCS.ARRIVE.TRANS64.A1T0 RZ, [R17+URZ+0x30800], RZ ;  /* 0x030800ff11ff79a7 */ /* 0x0001e2000810003f */
[----:B------:R-:W-:Y:S01]  /*175b0*/  BSSY B0, `(.L_x_1368) ;  /* 0x0000003000007945 */ /* 0x000fe20003800000 */
[----:B------:R-:W1:Y:S03]  /*175c0*/  SYNCS.PHASECHK.TRANS64.TRYWAIT P0, [R17+URZ+0x30820], R0 ;  /* 0x03082000110075a7 */ /* 0x000e66000800017f */
[----:B01----:R-:W-:Y:S05]  /*175d0*/  @!P0 BRA `(.L_x_1369) ;  /* 0x0000004000e88947 */ /* 0x003fea0003800000 */
.L_x_1456:
[----:B------:R-:W-:Y:S05]  /*175e0*/  BSYNC B0 ;  /* 0x0000000000007941 */ /* 0x000fea0003800000 */
.L_x_1368:
[----:B------:R-:W3:Y:S01]  /*175f0*/  LDL R2, [R1] ;  /* 0x0000000001027983 */ /* 0x000ee20000100800 */
[----:B------:R-:W-:Y:S01]  /*17600*/  BSSY B0, `(.L_x_1370) ;  /* 0x0000104000007945 */ /* 0x000fe20003800000 */
[----:B---3--:R-:W-:-:S13]  /*17610*/  ISETP.GE.AND P0, PT, R8, R2, PT ;  /* 0x000000020800720c */ /* 0x008fda0003f06270 */
[----:B------:R-:W-:Y:S05]  /*17620*/  @!P0 BRA `(.L_x_1371) ;  /* 0x0000001000048947 */ /* 0x000fea0003800000 */
[----:B------:R-:W-:Y:S01]  /*17630*/  ULDC UR4, c[0x0][0x2f4] ;  /* 0x0000bd0000047ab9 */ /* 0x000fe20000000800 */
[----:B------:R-:W-:Y:S01]  /*17640*/  IMAD.MOV.U32 R10, RZ, RZ, R23 ;  /* 0x000000ffff0a7224 */ /* 0x000fe200078e0017 */
[----:B------:R-:W-:Y:S01]  /*17650*/  ISETP.GE.AND P3, PT, R31, UR4, PT ;  /* 0x000000041f007c0c */ /* 0x000fe2000bf66270 */
[----:B------:R-:W-:Y:S01]  /*17660*/  IMAD.MOV.U32 R20, RZ, RZ, R28 ;  /* 0x000000ffff147224 */ /* 0x000fe200078e001c */
[----:B------:R-:W-:Y:S01]  /*17670*/  ISETP.GE.AND P2, PT, R33, UR4, PT ;  /* 0x0000000421007c0c */ /* 0x000fe2000bf46270 */
[----:B------:R-:W-:Y:S01]  /*17680*/  IMAD.MOV.U32 R29, RZ, RZ, R22 ;  /* 0x000000ffff1d7224 */ /* 0x000fe200078e0016 */
[----:B------:R-:W-:-:S13]  /*17690*/  ISETP.GE.AND P1, PT, R32, UR4, PT ;  /* 0x0000000420007c0c */ /* 0x000fda000bf26270 */
.L_x_1384:
[----:B------:R-:W3:Y:S04]  /*176a0*/  LDL R5, [R1+0x4] ;  /* 0x0000040001057983 */ /* 0x000ee80000100800 */
[----:B------:R-:W4:Y:S01]  /*176b0*/  LDL R12, [R1+0x8] ;  /* 0x00000800010c7983 */ /* 0x000f220000100800 */
[----:B0-----:R-:W0:Y:S01]  /*176c0*/  S2R R0, SR_TID.X ;  /* 0x0000000000007919 */ /* 0x001e220000002100 */
[----:B------:R-:W1:Y:S01]  /*176d0*/  S2R R4, SR_TID.X ;  /* 0x0000000000047919 */ /* 0x000e620000002100 */
[----:B0-----:R-:W-:-:S04]  /*176e0*/  LOP3.LUT R0, R0, 0x7f, RZ, 0xc0, !PT ;  /* 0x0000007f00007812 */ /* 0x001fc800078ec0ff */
[----:B------:R-:W-:Y:S02]  /*176f0*/  SHF.R.U32.HI R3, RZ, 0x3, R0 ;  /* 0x00000003ff037819 */ /* 0x000fe40000011600 */
[----:B------:R-:W0:Y:S01]  /*17700*/  LDC R0, c[0x0][0x430] ;  /* 0x00010c00ff007b82 */ /* 0x000e220000000800 */
[----:B-1----:R-:W-:-:S05]  /*17710*/  IMAD.SHL.U32 R4, R4, 0x10, RZ ;  /* 0x0000001004047824 */ /* 0x002fca00078e00ff */
        /* <DEDUP_REMOVED lines=8> */
[----:B------:R-:W3:Y:S01]  /*177a0*/  @!P5 LDC.64 R4, c[0x0][0x418] ;  /* 0x00010600ff04db82 */ /* 0x000ee20000000a00 */
        /* <DEDUP_REMOVED lines=9> */
[----:B---3--:R-:W-:Y:S01]  /*17840*/  @!P5 LEA R4, P0, R2, R4, 0x2 ;  /* 0x000000040204d211 */ /* 0x008fe200078010ff */
[----:B------:R-:W-:-:S03]  /*17850*/  IMAD.MOV.U32 R0, RZ, RZ, RZ ;  /* 0x000000ffff007224 */ /* 0x000fc600078e00ff */
        /* <DEDUP_REMOVED lines=15> */
.L_x_1372:
[----:B------:R-:W-:Y:S01]  /*17950*/  IMAD R6, R23, 0x8, R17 ;  /* 0x0000000817067824 */ /* 0x000fe200078e0211 */
[----:B------:R-:W-:Y:S01]  /*17960*/  SHF.L.U32 R3, R28, 0x1f, RZ ;  /* 0x0000001f1c037819 */ /* 0x000fe200000006ff */
[----:B------:R-:W-:Y:S03]  /*17970*/  BSSY B1, `(.L_x_1373) ;  /* 0x0000003000017945 */ /* 0x000fe60003800000 */
[----:B------:R-:W0:Y:S02]  /*17980*/  SYNCS.PHASECHK.TRANS64.TRYWAIT P0, [R6+URZ+0x30840], R3 ;  /* 0x03084003060075a7 */ /* 0x000e24000800017f */
[----:B0-----:R-:W-:Y:S05]  /*17990*/  @!P0 BRA `(.L_x_1374) ;  /* 0x00000040000c8947 */ /* 0x001fea0003800000 */
.L_x_1457:
[----:B------:R-:W-:Y:S05]  /*179a0*/  BSYNC B1 ;  /* 0x0000000000017941 */ /* 0x000fea0003800000 */
.L_x_1373:
        /* <DEDUP_REMOVED lines=62> */
[----:B-1-3--:R0:W3:Y:S02]  /*17d90*/  SHFL.IDX PT, R2, R7, 0x5, 0x181f ;  /* 0x00b81f0007027f89 */ /* 0x00a0e400000e0000 */
.L_x_1471:
[----:B------:R-:W-:Y:S02]  /*17da0*/  LOP3.LUT P6, RZ, R16, 0x4, RZ, 0xc0, !PT ;  /* 0x0000000410ff7812 */ /* 0x000fe400078cc0ff */
[----:B---3--:R-:W-:-:S05]  /*17db0*/  IADD3 R2, P0, R2, R4, RZ ;  /* 0x0000000402027210 */ /* 0x008fca0007f1e0ff */
        /* <DEDUP_REMOVED lines=9> */
.L_x_1376:
        /* <DEDUP_REMOVED lines=10> */
.L_x_1377:
[----:B------:R3:W-:Y:S01]  /*17ef0*/  SYNCS.ARRIVE.TRANS64.A1T0 RZ, [R6+URZ+0x30830], RZ ;  /* 0x030830ff06ff79a7 */ /* 0x0007e2000810003f */
[----:B------:R-:W-:Y:S05]  /*17f00*/  @!P5 BRA `(.L_x_1378) ;  /* 0x000000000004d947 */ /* 0x000fea0003800000 */
[----:B------:R-:W-:Y:S01]  /*17f10*/  BPT.TRAP 0x1 ;  /* 0x000000040000795c */ /* 0x000fe20000300000 */
.L_x_1378:
[----:B-1----:R-:W-:Y:S01]  /*17f20*/  SHF.L.U32 R2, R20, 0x1f, RZ ;  /* 0x0000001f14027819 */ /* 0x002fe200000006ff */
[----:B---3--:R-:W-:Y:S01]  /*17f30*/  IMAD R6, R10, 0x8, R17 ;  /* 0x000000080a067824 */ /* 0x008fe200078e0211 */
[----:B------:R-:W-:Y:S01]  /*17f40*/  BSSY B1, `(.L_x_1379) ;  /* 0x0000004000017945 */ /* 0x000fe20003800000 */
[----:B0-----:R-:W-:Y:S02]  /*17f50*/  IMAD R7, R29, -0x60, R37 ;  /* 0xffffffa01d077824 */ /* 0x001fe400078e0225 */
[----:B------:R-:W0:Y:S02]  /*17f60*/  SYNCS.PHASECHK.TRANS64.TRYWAIT P0, [R6+URZ+0x30860], R2 ;  /* 0x03086002060075a7 */ /* 0x000e24000800017f */
[----:B0-----:R-:W-:Y:S05]  /*17f70*/  @!P0 BRA `(.L_x_1380) ;  /* 0x0000004000888947 */ /* 0x001fea0003800000 */
.L_x_1472:
[----:B------:R-:W-:Y:S05]  /*17f80*/  BSYNC B1 ;  /* 0x0000000000017941 */ /* 0x000fea0003800000 */
.L_x_1379:
        /* <DEDUP_REMOVED lines=10> */
[----:B--2---:R-:W-:Y:S01]  /*18030*/  SHFL.IDX PT, R14, R18, 0x5, 0x181f ;  /* 0x00b81f00120e7f89 */ /* 0x004fe200000e0000 */
        /* <DEDUP_REMOVED lines=49> */
.L_x_1486:
        /* <DEDUP_REMOVED lines=29> */
.L_x_1382:
        /* <DEDUP_REMOVED lines=10> */
.L_x_1383:
[----:B------:R-:W2:Y:S01]  /*185c0*/  LDL R0, [R1] ;  /* 0x0000000001007983 */ /* 0x000ea20000100800 */
[----:B------:R1:W-:Y:S01]  /*185d0*/  SYNCS.ARRIVE.TRANS64.A1T0 RZ, [R6+URZ+0x30850], RZ ;  /* 0x030850ff06ff79a7 */ /* 0x0003e2000810003f */
[C---:B------:R-:W-:Y:S02]  /*185e0*/  VIADD R8, R22.reuse, 0xffffffff ;  /* 0xffffffff16087836 */ /* 0x040fe40000000000 */
[----:B------:R-:W-:Y:S02]  /*185f0*/  IMAD.MOV.U32 R10, RZ, RZ, R23 ;  /* 0x000000ffff0a7224 */ /* 0x000fe400078e0017 */
[----:B------:R-:W-:Y:S02]  /*18600*/  IMAD.MOV.U32 R20, RZ, RZ, R28 ;  /* 0x000000ffff147224 */ /* 0x000fe400078e001c */
[----:B------:R-:W-:Y:S01]  /*18610*/  IMAD.MOV.U32 R29, RZ, RZ, R22 ;  /* 0x000000ffff1d7224 */ /* 0x000fe200078e0016 */
[----:B--2---:R-:W-:-:S13]  /*18620*/  ISETP.GT.AND P0, PT, R22, R0, PT ;  /* 0x000000001600720c */ /* 0x004fda0003f04270 */
[----:B-1----:R-:W-:Y:S05]  /*18630*/  @P0 BRA `(.L_x_1384) ;  /* 0xfffffff000180947 */ /* 0x002fea000383ffff */
.L_x_1371:
[----:B------:R-:W-:Y:S05]  /*18640*/  BSYNC B0 ;  /* 0x0000000000007941 */ /* 0x000fea0003800000 */
.L_x_1370:
[----:B0-----:R-:W0:Y:S01]  /*18650*/  S2R R0, SR_TID.X ;  /* 0x0000000000007919 */ /* 0x001e220000002100 */
[----:B------:R-:W-:Y:S01]  /*18660*/  BSSY B0, `(.L_x_1385) ;  /* 0x0000010000007945 */ /* 0x000fe20003800000 */
[----:B0-----:R-:W-:-:S04]  /*18670*/  LOP3.LUT R0, R0, 0x7f, RZ, 0xc0, !PT ;  /* 0x0000007f00007812 */ /* 0x001fc800078ec0ff */
[----:B------:R-:W-:-:S13]  /*18680*/  ISETP.NE.AND P0, PT, R0, RZ, PT ;  /* 0x000000ff0000720c */ /* 0x000fda0003f05270 */
[----:B------:R-:W-:Y:S05]  /*18690*/  @P0 BRA `(.L_x_1386) ;  /* 0x0000000000300947 */ /* 0x000fea0003800000 */
[----:B------:R-:W0:Y:S01]  /*186a0*/  S2R R5, SR_LANEID ;  /* 0x0000000000057919 */ /* 0x000e220000000000 */
[----:B------:R-:W-:Y:S01]  /*186b0*/  VOTEU.ANY UR4, UPT, PT ;  /* 0x0000000000047886 */ /* 0x000fe200038e0100 */
[----:B------:R-:W1:Y:S01]  /*186c0*/  LDC.64 R2, c[0x0][0xc60] ;  /* 0x00031800ff027b82 */ /* 0x000e620000000a00 */
[----:B------:R-:W0:Y:S02]  /*186d0*/  FLO.U32 R0, UR4 ;  /* 0x0000000400007d00 */ /* 0x000e2400080e0000 */
[----:B0-----:R-:W-:-:S06]  /*186e0*/  ISETP.EQ.U32.AND P0, PT, R0, R5, PT ;  /* 0x000000050000720c */ /* 0x001fcc0003f02070 */
[----:B------:R-:W1:Y:S07]  /*186f0*/  POPC R5, UR4 ;  /* 0x0000000400057d09 */ /* 0x000e6e0008000000 */
[----:B-1----:R-:W3:Y:S01]  /*18700*/  @P0 ATOMG.E.ADD.STRONG.GPU PT, R3, desc[UR36][R2.64], R5 ;  /* 0x00000005020309a8 */ /* 0x002ee200081ee1e4 */
[----:B------:R-:W0:Y:S02]  /*18710*/  S2R R4, SR_LTMASK ;  /* 0x0000000000047919 */ /* 0x000e240000003900 */
[----:B0-----:R-:W-:-:S04]  /*18720*/  LOP3.LUT R4, R4, UR4, RZ, 0xc0, !PT ;  /* 0x0000000404047c12 */ /* 0x001fc8000f8ec0ff */
[----:B------:R-:W0:Y:S01]  /*18730*/  POPC R7, R4 ;  /* 0x0000000400077309 */ /* 0x000e220000000000 */
[----:B---3--:R-:W0:Y:S02]  /*18740*/  SHFL.IDX PT, R0, R3, R0, 0x1f ;  /* 0x00001f0003007589 */ /* 0x008e2400000e0000 */
[----:B0-----:R-:W-:-:S07]  /*18750*/  IADD3 R24, R0, UR39, R7 ;  /* 0x0000002700187c10 */ /* 0x001fce000fffe007 */
.L_x_1386:
[----:B------:R-:W-:Y:S05]  /*18760*/  BSYNC B0 ;  /* 0x0000000000007941 */ /* 0x000fea0003800000 */
.L_x_1385:
[----:B------:R-:W-:-:S13]  /*18770*/  LOP3.LUT P0, RZ, R16, 0x10, RZ, 0xc0, !PT ;  /* 0x0000001010ff7812 */ /* 0x000fda000780c0ff */
[----:B------:R-:W-:Y:S05]  /*18780*/  @!P0 BRA `(.L_x_1387) ;  /* 0x0000000000048947 */ /* 0x000fea0003800000 */
[----:B------:R-:W-:Y:S01]  /*18790*/  BPT.TRAP 0x1 ;  /* 0x000000040000795c */ /* 0x000fe20000300000 */
.L_x_1387:
[----:B------:R-:W-:Y:S01]  /*187a0*/  IMAD R0, R23, 0x8, R17 ;  /* 0x0000000817007824 */ /* 0x000fe200078e0211 */
[----:B------:R-:W-:Y:S01]  /*187b0*/  SHF.L.U32 R3, R28, 0x1f, RZ ;  /* 0x0000001f1c037819 */ /* 0x000fe200000006ff */
[----:B------:R-:W-:Y:S01]  /*187c0*/  BSSY B0, `(.L_x_1388) ;  /* 0x0000004000007945 */ /* 0x000fe20003800000 */
[----:B------:R-:W-:Y:S02]  /*187d0*/  IMAD R6, R22, -0x60, R37 ;  /* 0xffffffa016067824 */ /* 0x000fe400078e0225 */
[----:B------:R-:W0:Y:S02]  /*187e0*/  SYNCS.PHASECHK.TRANS64.TRYWAIT P0, [R0+URZ+0x30860], R3 ;  /* 0x03086003000075a7 */ /* 0x000e24000800017f */
[----:B0-----:R-:W-:Y:S05]  /*187f0*/  @!P0 BRA `(.L_x_1389) ;  /* 0x00000040008c8947 */ /* 0x001fea0003800000 */
.L_x_1487:
[----:B------:R-:W-:Y:S05]  /*18800*/  BSYNC B0 ;  /* 0x0000000000007941 */ /* 0x000fea0003800000 */
.L_x_1388:
        /* <DEDUP_REMOVED lines=65> */
.L_x_1501:
        /* <DEDUP_REMOVED lines=13> */
.L_x_1391:
        /* <DEDUP_REMOVED lines=10> */
.L_x_1392:
[----:B------:R1:W-:Y:S01]  /*18d90*/  SYNCS.ARRIVE.TRANS64.A1T0 RZ, [R0+URZ+0x30850], RZ ;  /* 0x030850ff00ff79a7 */ /* 0x0003e2000810003f */
[----:B------:R-:W-:-:S05]  /*18da0*/  VIADD R23, R23, 0x1 ;  /* 0x0000000117177836 */ /* 0x000fca0000000000 */
[----:B------:R-:W-:-:S04]  /*18db0*/  ISETP.NE.AND P0, PT, R23, 0x2, PT ;  /* 0x000000021700780c */ /* 0x000fc80003f05270 */
[----:B0-----:R-:W-:Y:S02]  /*18dc0*/  SEL R3, RZ, 0x1, P0 ;  /* 0x00000001ff037807 */ /* 0x001fe40000000000 */
[----:B------:R-:W-:Y:S02]  /*18dd0*/  SEL R23, R23, RZ, P0 ;  /* 0x000000ff17177207 */ /* 0x000fe40000000000 */
[----:B-1----:R-:W-:-:S07]  /*18de0*/  LOP3.LUT R28, R28, R3, RZ, 0x3c, !PT ;  /* 0x000000031c1c7212 */ /* 0x002fce00078e3cff */
.L_x_1349:
[----:B------:R-:W-:Y:S05]  /*18df0*/  BSYNC B7 ;  /* 0x0000000000077941 */ /* 0x000fea0003800000 */
.L_x_1347:
        /* <DEDUP_REMOVED lines=11> */
.L_x_1393:
        /* <DEDUP_REMOVED lines=22> */
[----:B--2---:R-:W-:-:S02]  /*19010*/  @!P1 IMAD.MOV.U32 R25, RZ, RZ, R4 ;  /* 0x000000ffff199224 */ /* 0x004fc400078e0004 */
        /* <DEDUP_REMOVED lines=20> */
.L_x_1511:
[----:B------:R-:W-:Y:S02]  /*19160*/  ULDC UR4, c[0x0][0xc38] ;  /* 0x00030e0000047ab9 */ /* 0x000fe40000000800 */
[----:B------:R-:W-:-:S04]  /*19170*/  IMAD.U32 R5, RZ, RZ, UR4 ;  /* 0x00000004ff057e24 */ /* 0x000fc8000f8e00ff */
[----:B-1----:R-:W-:-:S04]  /*19180*/  IMAD R14, R14, R5, RZ ;  /* 0x000000050e0e7224 */ /* 0x002fc800078e02ff */
[----:B------:R-:W-:-:S05]  /*19190*/  IMAD.IADD R7, R7, 0x1, R14 ;  /* 0x0000000107077824 */ /* 0x000fca00078e020e */
[----:B------:R-:W-:-:S13]  /*191a0*/  ISETP.GT.AND P6, PT, R7, R0, PT ;  /* 0x000000000700720c */ /* 0x000fda0003fc4270 */
[----:B------:R-:W-:Y:S05]  /*191b0*/  @P6 BRA `(.L_x_1396) ;  /* 0x0000000000a46947 */ /* 0x000fea0003800000 */
.L_x_1399:
[----:B0-----:R-:W0:Y:S01]  /*191c0*/  LDC R2, c[0x0][0xc3c] ;  /* 0x00030f00ff027b82 */ /* 0x001e220000000800 */
[----:B------:R-:W-:-:S05]  /*191d0*/  VIADD R27, R27, 0x1f ;  /* 0x0000001f1b1b7836 */ /* 0x000fca0000000000 */
        /* <DEDUP_REMOVED lines=33> */
.L_x_1519:
[----:B------:R-:W-:Y:S02]  /*193f0*/  ULDC UR4, c[0x0][0xc38] ;  /* 0x00030e0000047ab9 */ /* 0x000fe40000000800 */
[----:B------:R-:W-:-:S04]  /*19400*/  IMAD.U32 R5, RZ, RZ, UR4 ;  /* 0x00000004ff057e24 */ /* 0x000fc8000f8e00ff */
[----:B-1----:R-:W-:-:S04]  /*19410*/  IMAD R14, R14, R5, RZ ;  /* 0x000000050e0e7224 */ /* 0x002fc800078e02ff */
[----:B------:R-:W-:-:S05]  /*19420*/  IMAD.IADD R7, R14, 0x1, R7 ;  /* 0x000000010e077824 */ /* 0x000fca00078e0207 */
[----:B------:R-:W-:-:S13]  /*19430*/  ISETP.GT.AND P6, PT, R7, R0, PT ;  /* 0x000000000700720c */ /* 0x000fda0003fc4270 */
[----:B------:R-:W-:Y:S05]  /*19440*/  @!P6 BRA `(.L_x_1399) ;  /* 0xfffffffc005ce947 */ /* 0x000fea000383ffff */
.L_x_1396:
[----:B------:R-:W-:Y:S01]  /*19450*/  IMAD.IADD R7, R7, 0x1, -R14 ;  /* 0x0000000107077824 */ /* 0x000fe200078e0a0e */
[----:B------:R-:W-:-:S03]  /*19460*/  UMOV UR4, 0xffffffff ;  /* 0xffffffff00047882 */ /* 0x000fc60000000000 */
[----:B------:R-:W-:-:S05]  /*19470*/  IMAD R3, R2, R5, R7 ;  /* 0x0000000502037224 */ /* 0x000fca00078e0207 */
[----:B------:R-:W-:Y:S01]  /*19480*/  ISETP.GT.AND P6, PT, R3, R0, PT ;  /* 0x000000000300720c */ /* 0x000fe20003fc4270 */
[----:B------:R-:W-:-:S12]  /*19490*/  BRA.DIV UR4, `(.L_x_1400) ;  /* 0x0000004604707947 */ /* 0x000fd8000b800000 */
[----:B------:R-:W-:-:S04]  /*194a0*/  VOTE.ANY R3, PT, !P6 ;  /* 0x0000000000037806 */ /* 0x000fc800070e0100 */
[----:B------:R-:W1:Y:S02]  /*194b0*/  POPC R12, R3 ;  /* 0x00000003000c7309 */ /* 0x000e640000000000 */
[----:B-1----:R1:W2:Y:S01]  /*194c0*/  SHFL.IDX PT, R25, R25, R12, 0x1f ;  /* 0x00001f0c19197589 */ /* 0x0022a200000e0000 */
[----:B------:R-:W-:-:S03]  /*194d0*/  IMAD.IADD R27, R12, 0x1, R27 ;  /* 0x000000010c1b7824 */ /* 0x000fc600078e021b */
[----:B------:R1:W3:Y:S04]  /*194e0*/  SHFL.IDX PT, R8, R8, R12, 0x1f ;  /* 0x00001f0c08087589 */ /* 0x0002e800000e0000 */
.L_x_1524:
[----:B------:R-:W-:-:S13]  /*194f0*/  ISETP.NE.AND P0, PT, R3, RZ, PT ;  /* 0x000000ff0300720c */ /* 0x000fda0003f05270 */
[----:B------:R-:W-:Y:S05]  /*19500*/  @!P0 BRA `(.L_x_1401) ;  /* 0x0000000000108947 */ /* 0x000fea0003800000 */
[----:B------:R-:W-:Y:S01]  /*19510*/  UMOV UR4, 0xffffffff ;  /* 0xffffffff00047882 */ /* 0x000fe20000000000 */
[----:B-1----:R-:W-:Y:S02]  /*19520*/  VIADD R12, R12, 0xffffffff ;  /* 0xffffffff0c0c7836 */ /* 0x002fe40000000000 */
[----:B------:R-:W-:Y:S05]  /*19530*/  BRA.DIV UR4, `(.L_x_1402) ;  /* 0x0000004604a47947 */ /* 0x000fea000b800000 */
[----:B------:R4:W1:Y:S02]  /*19540*/  SHFL.IDX PT, R6, R2, R12, 0x1f ;  /* 0x00001f0c02067589 */ /* 0x00086400000e0000 */
.L_x_1401:
[----:B---3--:R-:W-:Y:S01]  /*19550*/  ISETP.NE.AND P0, PT, R8, 0x1, PT ;  /* 0x000000010800780c */ /* 0x008fe20003f05270 */
[----:B-1----:R-:W-:-:S04]  /*19560*/  IMAD R24, R6, R5, R7 ;  /* 0x0000000506187224 */ /* 0x002fc800078e0207 */
[----:B------:R-:W-:-:S08]  /*19570*/  IMAD.IADD R0, R0, 0x1, -R24 ;  /* 0x0000000100007824 */ /* 0x000fd000078e0a18 */
[----:B------:R-:W-:Y:S05]  /*19580*/  @!P0 BRA `(.L_x_1403) ;  /* 0x0000000000dc8947 */ /* 0x000fea0003800000 */
[-C--:B--2---:R-:W-:Y:S02]  /*19590*/  IABS R5, R25.reuse ;  /* 0x0000001900057213 */ /* 0x084fe40000000000 */
[----:B------:R-:W-:Y:S02]  /*195a0*/  IABS R4, R8 ;  /* 0x0000000800047213 */ /* 0x000fe40000000000 */
[----:B------:R-:W1:Y:S08]  /*195b0*/  I2F.RP R6, R5 ;  /* 0x0000000500067306 */ /* 0x000e700000209400 */
[----:B------:R-:W2:Y:S08]  /*195c0*/  I2F.RP R7, R4 ;  /* 0x0000000400077306 */ /* 0x000eb00000209400 */
[----:B-1----:R-:W0:Y:S08]  /*195d0*/  MUFU.RCP R6, R6 ;  /* 0x0000000600067308 */ /* 0x002e300000001000 */
[----:B--2---:R-:W-:Y:S01]  /*195e0*/  MUFU.RCP R7, R7 ;  /* 0x0000000700077308 */ /* 0x004fe20000001000 */
[----:B0---4-:R-:W-:Y:S01]  /*195f0*/  VIADD R2, R6, 0xffffffe ;  /* 0x0ffffffe06027836 */ /* 0x011fe20000000000 */
[----:B------:R-:W-:-:S06]  /*19600*/  IABS R6, R25 ;  /* 0x0000001900067213 */ /* 0x000fcc0000000000 */
[----:B------:R0:W1:Y:S02]  /*19610*/  F2I.FTZ.U32.TRUNC.NTZ R3, R2 ;  /* 0x0000000200037305 */ /* 0x000064000021f000 */
[----:B0-----:R-:W-:Y:S02]  /*19620*/  IMAD.MOV.U32 R2, RZ, RZ, RZ ;  /* 0x000000ffff027224 */ /* 0x001fe400078e00ff */
[----:B-1----:R-:W-:-:S04]  /*19630*/  IMAD.MOV R10, RZ, RZ, -R3 ;  /* 0x000000ffff0a7224 */ /* 0x002fc800078e0a03 */
[----:B------:R-:W-:-:S04]  /*19640*/  IMAD R9, R10, R5, RZ ;  /* 0x000000050a097224 */ /* 0x000fc800078e02ff */
[----:B------:R-:W-:Y:S01]  /*19650*/  IMAD.HI.U32 R3, R3, R9, R2 ;  /* 0x0000000903037227 */ /* 0x000fe200078e0002 */
[----:B------:R-:W-:-:S03]  /*19660*/  IABS R2, R0 ;  /* 0x0000000000027213 */ /* 0x000fc60000000000 */
[----:B------:R-:W-:Y:S02]  /*19670*/  IMAD.MOV R9, RZ, RZ, -R6 ;  /* 0x000000ffff097224 */ /* 0x000fe400078e0a06 */
[----:B------:R-:W-:-:S04]  /*19680*/  IMAD.HI.U32 R6, R3, R2, RZ ;  /* 0x0000000203067227 */ /* 0x000fc800078e00ff */
[----:B------:R-:W-:Y:S02]  /*19690*/  IMAD R2, R6, R9, R2 ;  /* 0x0000000906027224 */ /* 0x000fe400078e0202 */
[----:B------:R-:W-:-:S03]  /*196a0*/  VIADD R3, R7, 0xffffffe ;  /* 0x0ffffffe07037836 */ /* 0x000fc60000000000 */
[----:B------:R-:W-:-:S03]  /*196b0*/  ISETP.GT.U32.AND P1, PT, R5, R2, PT ;  /* 0x000000020500720c */ /* 0x000fc60003f24070 */
[----:B------:R-:W0:Y:S10]  /*196c0*/  F2I.FTZ.U32.TRUNC.NTZ R3, R3 ;  /* 0x0000000300037305 */ /* 0x000e34000021f000 */
[----:B------:R-:W-:-:S02]  /*196d0*/  @!P1 IMAD.IADD R2, R2, 0x1, -R5 ;  /* 0x0000000102029824 */ /* 0x000fc400078e0a05 */
[----:B------:R-:W-:Y:S01]  /*196e0*/  @!P1 VIADD R6, R6, 0x1 ;  /* 0x0000000106069836 */ /* 0x000fe20000000000 */
[----:B------:R-:W-:Y:S02]  /*196f0*/  ISETP.NE.AND P1, PT, R25, RZ, PT ;  /* 0x000000ff1900720c */ /* 0x000fe40003f25270 */
[----:B------:R-:W-:Y:S01]  /*19700*/  ISETP.GE.U32.AND P0, PT, R2, R5, PT ;  /* 0x000000050200720c */ /* 0x000fe20003f06070 */
[----:B0-----:R-:W-:Y:S02]  /*19710*/  IMAD.MOV R5, RZ, RZ, -R3 ;  /* 0x000000ffff057224 */ /* 0x001fe400078e0a03 */
[----:B------:R-:W-:Y:S02]  /*19720*/  IMAD.MOV.U32 R2, RZ, RZ, RZ ;  /* 0x000000ffff027224 */ /* 0x000fe400078e00ff */
[----:B------:R-:W-:-:S04]  /*19730*/  IMAD R5, R5, R4, RZ ;  /* 0x0000000405057224 */ /* 0x000fc800078e02ff */
[----:B------:R-:W-:Y:S01]  /*19740*/  IMAD.HI.U32 R5, R3, R5, R2 ;  /* 0x0000000503057227 */ /* 0x000fe200078e0002 */
[----:B------:R-:W-:Y:S02]  /*19750*/  LOP3.LUT R2, R0, R25, RZ, 0x3c, !PT ;  /* 0x0000001900027212 */ /* 0x000fe400078e3cff */
[----:B------:R-:W-:Y:S01]  /*19760*/  IABS R3, R8 ;  /* 0x0000000800037213 */ /* 0x000fe20000000000 */
[----:B------:R-:W-:Y:S01]  /*19770*/  @P0 VIADD R6, R6, 0x1 ;  /* 0x0000000106060836 */ /* 0x000fe20000000000 */
[----:B------:R-:W-:-:S03]  /*19780*/  ISETP.GE.AND P2, PT, R2, RZ, PT ;  /* 0x000000ff0200720c */ /* 0x000fc60003f46270 */
[----:B------:R-:W-:-:S10]  /*19790*/  IMAD.MOV R3, RZ, RZ, -R3 ;  /* 0x000000ffff037224 */ /* 0x000fd400078e0a03 */
[----:B------:R-:W-:Y:S01]  /*197a0*/  @!P2 IMAD.MOV R6, RZ, RZ, -R6 ;  /* 0x000000ffff06a224 */ /* 0x000fe200078e0a06 */
[----:B------:R-:W-:-:S04]  /*197b0*/  @!P1 LOP3.LUT R6, RZ, R25, RZ, 0x33, !PT ;  /* 0x00000019ff069212 */ /* 0x000fc800078e33ff */
[----:B------:R-:W-:-:S05]  /*197c0*/  IABS R2, R6 ;  /* 0x0000000600027213 */ /* 0x000fca0000000000 */
[----:B------:R-:W-:-:S04]  /*197d0*/  IMAD.HI.U32 R5, R5, R2, RZ ;  /* 0x0000000205057227 */ /* 0x000fc800078e00ff */
[----:B------:R-:W-:Y:S01]  /*197e0*/  IMAD R3, R5, R3, R2 ;  /* 0x0000000305037224 */ /* 0x000fe200078e0202 */
[----:B------:R-:W-:-:S04]  /*197f0*/  LOP3.LUT R2, R6, R8, RZ, 0x3c, !PT ;  /* 0x0000000806027212 */ /* 0x000fc800078e3cff */
[----:B------:R-:W-:Y:S02]  /*19800*/  ISETP.GT.U32.AND P1, PT, R4, R3, PT ;  /* 0x000000030400720c */ /* 0x000fe40003f24070 */
[----:B------:R-:W-:Y:S01]  /*19810*/  ISETP.GE.AND P2, PT, R2, RZ, PT ;  /* 0x000000ff0200720c */ /* 0x000fe20003f46270 */
[----:B------:R-:W-:-:S04]  /*19820*/  IMAD.MOV R2, RZ, RZ, -R6 ;  /* 0x000000ffff027224 */ /* 0x000fc800078e0a06 */
[----:B------:R-:W-:-:S06]  /*19830*/  IMAD R2, R25, R2, R0 ;  /* 0x0000000219027224 */ /* 0x000fcc00078e0200 */
[----:B------:R-:W-:Y:S02]  /*19840*/  @!P1 IMAD.IADD R3, R3, 0x1, -R4 ;  /* 0x0000000103039824 */ /* 0x000fe400078e0a04 */
[----:B------:R-:W-:Y:S01]  /*19850*/  @!P1 VIADD R5, R5, 0x1 ;  /* 0x0000000105059836 */ /* 0x000fe20000000000 */
[----:B------:R-:W-:Y:S02]  /*19860*/  ISETP.NE.AND P1, PT, R8, RZ, PT ;  /* 0x000000ff0800720c */ /* 0x000fe40003f25270 */
[----:B------:R-:W-:-:S13]  /*19870*/  ISETP.GE.U32.AND P0, PT, R3, R4, PT ;  /* 0x000000040300720c */ /* 0x000fda0003f06070 */
[----:B------:R-:W-:-:S04]  /*19880*/  @P0 VIADD R5, R5, 0x1 ;  /* 0x0000000105050836 */ /* 0x000fc80000000000 */
[----:B------:R-:W-:Y:S01]  /*19890*/  @!P2 IMAD.MOV R5, RZ, RZ, -R5 ;  /* 0x000000ffff05a224 */ /* 0x000fe200078e0a05 */
[----:B------:R-:W-:-:S05]  /*198a0*/  @!P1 LOP3.LUT R5, RZ, R8, RZ, 0x33, !PT ;  /* 0x00000008ff059212 */ /* 0x000fca00078e33ff */
[--C-:B------:R-:W-:Y:S02]  /*198b0*/  IMAD.MOV R3, RZ, RZ, -R5.reuse ;  /* 0x000000ffff037224 */ /* 0x100fe400078e0a05 */
[C---:B------:R-:W-:Y:S02]  /*198c0*/  IMAD R5, R8.reuse, 0x1000000, R5 ;  /* 0x0100000008057824 */ /* 0x040fe400078e0205 */
[----:B------:R-:W-:-:S04]  /*198d0*/  IMAD R8, R8, R3, R6 ;  /* 0x0000000308087224 */ /* 0x000fc800078e0206 */
[----:B------:R-:W-:Y:S01]  /*198e0*/  IMAD R26, R8, 0x10000, R5 ;  /* 0x00010000081a7824 */ /* 0x000fe200078e0205 */
[----:B------:R-:W-:Y:S06]  /*198f0*/  BRA `(.L_x_1404) ;  /* 0x0000000000f07947 */ /* 0x000fec0003800000 */
.L_x_1403:
[----:B0---4-:R-:W0:Y:S02]  /*19900*/  LDC.64 R2, c[0x0][0xc90] ;  /* 0x00032400ff027b82 */ /* 0x011e240000000a00 */
[----:B0-----:R-:W-:-:S05]  /*19910*/  IMAD.WIDE R2, R27, 0x4, R2 ;  /* 0x000000041b027825 */ /* 0x001fca00078e0202 */
[----:B------:R0:W2:Y:S02]  /*19920*/  LDG.E R6, desc[UR36][R2.64] ;  /* 0x0000002402067981 */ /* 0x0000a4000c1e1900 */
[----:B0-----:R-:W-:Y:S02]  /*19930*/  IMAD.MOV.U32 R2, RZ, RZ, RZ ;  /* 0x000000ffff027224 */ /* 0x001fe400078e00ff */
[----:B--2---:R-:W-:-:S05]  /*19940*/  IMAD R7, R25, R6, RZ ;  /* 0x0000000619077224 */ /* 0x004fca00078e02ff */
[----:B------:R-:W-:-:S04]  /*19950*/  IABS R4, R7 ;  /* 0x0000000700047213 */ /* 0x000fc80000000000 */
[----:B------:R-:W0:Y:S08]  /*19960*/  I2F.RP R8, R4 ;  /* 0x0000000400087306 */ /* 0x000e300000209400 */
[----:B0-----:R-:W0:Y:S02]  /*19970*/  MUFU.RCP R8, R8 ;  /* 0x0000000800087308 */ /* 0x001e240000001000 */
[----:B0-----:R-:W-:-:S06]  /*19980*/  VIADD R9, R8, 0xffffffe ;  /* 0x0ffffffe08097836 */ /* 0x001fcc0000000000 */
[----:B------:R-:W0:Y:S02]  /*19990*/  F2I.FTZ.U32.TRUNC.NTZ R3, R9 ;  /* 0x0000000900037305 */ /* 0x000e24000021f000 */
[----:B0-----:R-:W-:-:S04]  /*199a0*/  IMAD.MOV R11, RZ, RZ, -R3 ;  /* 0x000000ffff0b7224 */ /* 0x001fc800078e0a03 */
[----:B------:R-:W-:-:S04]  /*199b0*/  IMAD R11, R11, R4, RZ ;  /* 0x000000040b0b7224 */ /* 0x000fc800078e02ff */
[----:B------:R-:W-:Y:S01]  /*199c0*/  IMAD.HI.U32 R2, R3, R11, R2 ;  /* 0x0000000b03027227 */ /* 0x000fe200078e0002 */
[----:B------:R-:W-:Y:S02]  /*199d0*/  IABS R11, R0 ;  /* 0x00000000000b7213 */ /* 0x000fe40000000000 */
[----:B------:R-:W-:-:S03]  /*199e0*/  IABS R3, R7 ;  /* 0x0000000700037213 */ /* 0x000fc60000000000 */
[----:B------:R-:W-:-:S04]  /*199f0*/  IMAD.HI.U32 R2, R2, R11, RZ ;  /* 0x0000000b02027227 */ /* 0x000fc800078e00ff */
[----:B------:R-:W-:-:S04]  /*19a00*/  IMAD.MOV R3, RZ, RZ, -R3 ;  /* 0x000000ffff037224 */ /* 0x000fc800078e0a03 */
        /* <DEDUP_REMOVED lines=16> */
[----:B------:R-:W-:-:S04]  /*19b10*/  VIADDMNMX R5, R3, R5, R6, PT ;  /* 0x0000000503057246 */ /* 0x000fc80003800106 */
[----:B------:R-:W-:-:S04]  /*19b20*/  IABS R6, R5 ;  /* 0x0000000500067213 */ /* 0x000fc80000000000 */
[----:B------:R-:W0:Y:S08]  /*19b30*/  I2F.RP R8, R6 ;  /* 0x0000000600087306 */ /* 0x000e300000209400 */
[----:B0-----:R-:W0:Y:S02]  /*19b40*/  MUFU.RCP R8, R8 ;  /* 0x0000000800087308 */ /* 0x001e240000001000 */
[----:B0-----:R-:W-:Y:S01]  /*19b50*/  VIADD R3, R8, 0xffffffe ;  /* 0x0ffffffe08037836 */ /* 0x001fe20000000000 */
[----:B------:R-:W-:-:S05]  /*19b60*/  IABS R8, R5 ;  /* 0x0000000500087213 */ /* 0x000fca0000000000 */
[----:B------:R-:W0:Y:S02]  /*19b70*/  F2I.FTZ.U32.TRUNC.NTZ R3, R3 ;  /* 0x0000000300037305 */ /* 0x000e24000021f000 */
[----:B0-----:R-:W-:-:S04]  /*19b80*/  IMAD.MOV R7, RZ, RZ, -R3 ;  /* 0x000000ffff077224 */ /* 0x001fc800078e0a03 */
[----:B------:R-:W-:-:S04]  /*19b90*/  IMAD R7, R7, R6, RZ ;  /* 0x0000000607077224 */ /* 0x000fc800078e02ff */
[----:B------:R-:W-:Y:S01]  /*19ba0*/  IMAD.HI.U32 R2, R3, R7, R2 ;  /* 0x0000000703027227 */ /* 0x000fe200078e0002 */
[----:B------:R-:W-:-:S03]  /*19bb0*/  IABS R7, R0 ;  /* 0x0000000000077213 */ /* 0x000fc60000000000 */
        /* <DEDUP_REMOVED lines=13> */
[----:B------:R-:W-:Y:S01]  /*19c90*/  @!P1 LOP3.LUT R2, RZ, R5, RZ, 0x33, !PT ;  /* 0x00000005ff029212 */ /* 0x000fe200078e33ff */
[----:B------:R-:W-:-:S04]  /*19ca0*/  IMAD.MOV R5, RZ, RZ, -R5 ;  /* 0x000000ffff057224 */ /* 0x000fc800078e0a05 */
[----:B------:R-:W-:-:S07]  /*19cb0*/  IMAD R26, R2, R5, R3 ;  /* 0x00000005021a7224 */ /* 0x000fce00078e0203 */
.L_x_1404:
[----:B------:R-:W-:-:S05]  /*19cc0*/  LOP3.LUT R2, RZ, R2, RZ, 0x33, !PT ;  /* 0x00000002ff027212 */ /* 0x000fca00078e33ff */
[----:B------:R-:W-:Y:S01]  /*19cd0*/  IMAD.IADD R25, R25, 0x1, R2 ;  /* 0x0000000119197824 */ /* 0x000fe200078e0202 */
[----:B------:R-:W-:Y:S06]  /*19ce0*/  BRA `(.L_x_1405) ;  /* 0x00000000001c7947 */ /* 0x000fec0003800000 */
.L_x_1397:
[----:B------:R-:W-:Y:S01]  /*19cf0*/  UMOV UR4, URZ ;  /* 0x0000003f00047c82 */ /* 0x000fe20008000000 */
[----:B------:R-:W-:Y:S01]  /*19d00*/  UMOV UR5, URZ ;  /* 0x0000003f00057c82 */ /* 0x000fe20008000000 */
[----:B------:R-:W-:Y:S01]  /*19d10*/  ULDC UR6, c[0x0][0xc3c] ;  /* 0x00030f0000067ab9 */ /* 0x000fe20000000800 */
[----:B------:R-:W-:Y:S02]  /*19d20*/  IMAD.MOV.U32 R24, RZ, RZ, R0 ;  /* 0x000000ffff187224 */ /* 0x000fe400078e0000 */
[----:B------:R-:W-:Y:S02]  /*19d30*/  IMAD.U32 R25, RZ, RZ, UR4 ;  /* 0x00000004ff197e24 */ /* 0x000fe4000f8e00ff */
[----:B------:R-:W-:Y:S02]  /*19d40*/  IMAD.U32 R26, RZ, RZ, UR5 ;  /* 0x00000005ff1a7e24 */ /* 0x000fe4000f8e00ff */
[----:B------:R-:W-:-:S07]  /*19d50*/  IMAD.U32 R27, RZ, RZ, UR6 ;  /* 0x00000006ff1b7e24 */ /* 0x000fce000f8e00ff */
.L_x_1405:
        /* <DEDUP_REMOVED lines=10> */
.L_x_1394:
[----:B------:R-:W-:Y:S02]  /*19e00*/  ULDC UR4, c[0x0][0xc3c] ;  /* 0x00030f0000047ab9 */ /* 0x000fe40000000800 */
[----:B-1----:R-:W-:-:S13]  /*19e10*/  ISETP.GE.AND P0, PT, R27, UR4, PT ;  /* 0x000000041b007c0c */ /* 0x002fda000bf06270 */
[----:B------:R-:W-:Y:S05]  /*19e20*/  @!P0 BRA `(.L_x_1406) ;  /* 0xffffffac00bc8947 */ /* 0x000fea000383ffff */
[----:B------:R-:W-:Y:S05]  /*19e30*/  BSYNC B8 ;  /* 0x0000000000087941 */ /* 0x000fea0003800000 */
.L_x_1333:
        /* <DEDUP_REMOVED lines=12> */
.L_x_1527:
[----:B------:R-:W-:Y:S05]  /*19f00*/  BSYNC B0 ;  /* 0x0000000000007941 */ /* 0x000fea0003800000 */
.L_x_1407:
[----:B------:R-:W-:-:S03]  /*19f10*/  UMOV UR4, 0xffffffff ;  /* 0xffffffff00047882 */ /* 0x000fc60000000000 */
[----:B------:R-:W-:Y:S05]  /*19f20*/  BRA.DIV UR4, `(.L_x_1409) ;  /* 0x0000003e04647947 */ /* 0x000fea000b800000 */
[----:B0-----:R-:W0:Y:S02]  /*19f30*/  S2R R0, SR_TID.X ;  /* 0x0000000000007919 */ /* 0x001e240000002100 */
[----:B0-----:R-:W-:-:S04]  /*19f40*/  SHF.R.U32.HI R0, RZ, 0x5, R0 ;  /* 0x00000005ff007819 */ /* 0x001fc80000011600 */
[----:B------:R-:W-:-:S05]  /*19f50*/  LOP3.LUT R0, R0, 0x3, RZ, 0xc0, !PT ;  /* 0x0000000300007812 */ /* 0x000fca00078ec0ff */
[----:B------:R0:W1:Y:S02]  /*19f60*/  SHFL.IDX PT, R14, R0, RZ, 0x1f ;  /* 0x00001fff000e7589 */ /* 0x00006400000e0000 */
.L_x_1530:
[----:B-1----:R-:W-:Y:S01]  /*19f70*/  ISETP.NE.AND P0, PT, R14, RZ, PT ;  /* 0x000000ff0e00720c */ /* 0x002fe20003f05270 */
[----:B------:R-:W-:-:S12]  /*19f80*/  BSSY B0, `(.L_x_1410) ;  /* 0x0000026000007945 */ /* 0x000fd80003800000 */
[----:B------:R-:W-:Y:S05]  /*19f90*/  @P0 BRA `(.L_x_1411) ;  /* 0x0000000000900947 */ /* 0x000fea0003800000 */
[----:B------:R-:W-:-:S03]  /*19fa0*/  UMOV UR4, 0xffffffff ;  /* 0xffffffff00047882 */ /* 0x000fc60000000000 */
[----:B------:R-:W-:Y:S05]  /*19fb0*/  BRA.DIV UR4, `(.L_x_1412) ;  /* 0x0000003e04747947 */ /* 0x000fea000b800000 */
[----:B------:R-:W-:-:S13]  /*19fc0*/  ELECT P6, URZ, PT ;  /* 0x00000000003f782f */ /* 0x000fda00038c0000 */
.L_x_1533:
[----:B------:R-:W-:Y:S05]  /*19fd0*/  @!P6 BRA `(.L_x_1411) ;  /* 0x000000000080e947 */ /* 0x000fea0003800000 */
[----:B0-----:R-:W3:Y:S02]  /*19fe0*/  LDL R0, [R1+0x20] ;  /* 0x0000200001007983 */ /* 0x001ee40000100800 */
[----:B---3--:R-:W-:-:S13]  /*19ff0*/  R2UR UR4, R0 ;  /* 0x00000000000472ca */ /* 0x008fda00000e0000 */
[----:B------:R-:W-:-:S06]  /*1a000*/  ULOP3.LUT UR4, UR4, 0x2, URZ, 0xfc, !UPT ;  /* 0x0000000204047892 */ /* 0x000fcc000f8efc3f */
[----:B------:R-:W-:-:S05]  /*1a010*/  IMAD.U32 R0, RZ, RZ, UR4 ;  /* 0x00000004ff007e24 */ /* 0x000fca000f8e00ff */
[----:B------:R-:W-:-:S13]  /*1a020*/  ISETP.NE.AND P0, PT, R0, 0x3, PT ;  /* 0x000000030000780c */ /* 0x000fda0003f05270 */
[----:B------:R-:W-:Y:S05]  /*1a030*/  @!P0 BRA `(.L_x_1413) ;  /* 0x0000000000048947 */ /* 0x000fea0003800000 */
[----:B------:R-:W-:Y:S01]  /*1a040*/  BPT.TRAP 0x1 ;  /* 0x000000040000795c */ /* 0x000fe20000300000 */
.L_x_1413:
[C---:B------:R-:W-:Y:S01]  /*1a050*/  IMAD R5, R23.reuse, 0x8, R4 ;  /* 0x0000000817057824 */ /* 0x040fe200078e0204 */
[----:B------:R-:W-:Y:S01]  /*1a060*/  SHF.L.U32 R0, R28, 0x1f, RZ ;  /* 0x0000001f1c007819 */ /* 0x000fe200000006ff */
[----:B------:R-:W-:-:S03]  /*1a070*/  VIADD R23, R23, 0x1 ;  /* 0x0000000117177836 */ /* 0x000fc60000000000 */
[----:B------:R-:W0:Y:S02]  /*1a080*/  SYNCS.PHASECHK.TRANS64.TRYWAIT P1, [R5+URZ+0x30840], R0 ;  /* 0x03084000050075a7 */ /* 0x000e24000802017f */
[----:B------:R-:W-:-:S04]  /*1a090*/  ISETP.NE.AND P2, PT, R23, 0x2, PT ;  /* 0x000000021700780c */ /* 0x000fc80003f45270 */
[----:B------:R-:W-:Y:S01]  /*1a0a0*/  SEL R3, RZ, 0x1, P2 ;  /* 0x00000001ff037807 */ /* 0x000fe20001000000 */
[----:B0-----:R-:W-:Y:S08]  /*1a0b0*/  @!P1 BRA `(.L_x_1414) ;  /* 0x0000003c00549947 */ /* 0x001ff00003800000 */
.L_x_1534:
[----:B------:R-:W-:Y:S02]  /*1a0c0*/  SEL R23, R23, RZ, P2 ;  /* 0x000000ff17177207 */ /* 0x000fe40001000000 */
[----:B------:R-:W-:Y:S01]  /*1a0d0*/  LOP3.LUT R2, R28, R3, RZ, 0x3c, !PT ;  /* 0x000000031c027212 */ /* 0x000fe200078e3cff */
[----:B------:R-:W-:Y:S06]  /*1a0e0*/  @!P0 BRA `(.L_x_1415) ;  /* 0x0000000000048947 */ /* 0x000fec0003800000 */
[----:B------:R-:W-:Y:S01]  /*1a0f0*/  BPT.TRAP 0x1 ;  /* 0x000000040000795c */ /* 0x000fe20000300000 */
.L_x_1415:
[----:B------:R-:W-:Y:S01]  /*1a100*/  IMAD R23, R23, 0x8, R4 ;  /* 0x0000000817177824 */ /* 0x000fe200078e0204 */
[----:B------:R-:W-:-:S04]  /*1a110*/  SHF.L.U32 R2, R2, 0x1f, RZ ;  /* 0x0000001f02027819 */ /* 0x000fc800000006ff */
[----:B------:R-:W1:Y:S02]  /*1a120*/  SYNCS.PHASECHK.TRANS64.TRYWAIT P1, [R23+URZ+0x30840], R2 ;  /* 0x03084002170075a7 */ /* 0x000e64000802017f */
[----:B-1----:R-:W-:Y:S05]  /*1a130*/  @!P1 BRA `(.L_x_1416) ;  /* 0x0000003c00489947 */ /* 0x002fea0003800000 */
.L_x_1535:
[----:B------:R-:W-:Y:S05]  /*1a140*/  @!P0 BRA `(.L_x_1417) ;  /* 0x0000000000048947 */ /* 0x000fea0003800000 */
[----:B------:R-:W-:Y:S01]  /*1a150*/  BPT.TRAP 0x1 ;  /* 0x000000040000795c */ /* 0x000fe20000300000 */
.L_x_1417:
[----:B------:R-:W3:Y:S02]  /*1a160*/  SYNCS.PHASECHK.TRANS64.TRYWAIT P1, [R5+URZ+0x30860], R0 ;  /* 0x03086000050075a7 */ /* 0x000ee4000802017f */
[----:B---3--:R-:W-:Y:S05]  /*1a170*/  @!P1 BRA `(.L_x_1418) ;  /* 0x0000003c004c9947 */ /* 0x008fea0003800000 */
.L_x_1536:
[----:B------:R-:W-:Y:S05]  /*1a180*/  @!P0 BRA `(.L_x_1419) ;  /* 0x0000000000048947 */ /* 0x000fea0003800000 */
[----:B------:R-:W-:Y:S01]  /*1a190*/  BPT.TRAP 0x1 ;  /* 0x000000040000795c */ /* 0x000fe20000300000 */
.L_x_1419:
[----:B----4-:R4:W0:Y:S02]  /*1a1a0*/  SYNCS.PHASECHK.TRANS64.TRYWAIT P0, [R23+URZ+0x30860], R2 ;  /* 0x03086002170075a7 */ /* 0x010824000800017f */
[----:B0-----:R-:W-:Y:S05]  /*1a1b0*/  @!P0 NANOSLEEP.SYNCS 0x989680 ;  /* 0x009896800000895d */ /* 0x001fea0003900000 */
[----:B------:R-:W0:Y:S02]  /*1a1c0*/  @!P0 SYNCS.PHASECHK.TRANS64 P0, [R23+URZ+0x30860], R2 ;  /* 0x03086002170085a7 */ /* 0x000e24000800007f */
[----:B0-----:R-:W-:Y:S05]  /*1a1d0*/  @!P0 BRA `(.L_x_1419) ;  /* 0xfffffffc00f08947 */ /* 0x001fea000383ffff */
.L_x_1411:
[----:B------:R-:W-:Y:S05]  /*1a1e0*/  BSYNC B0 ;  /* 0x0000000000007941 */ /* 0x000fea0003800000 */
.L_x_1410:
[----:B------:R-:W-:Y:S05]  /*1a1f0*/  EXIT ;  /* 0x000000000000794d */ /* 0x000fea0003800000 */
.L_x_1224:
[----:B0-----:R-:W-:-:S04]  /*1a200*/  IMAD.U32 R3, RZ, RZ, UR60 ;  /* 0x0000003cff037e24 */ /* 0x001fc8000f8e00ff */
[----:B------:R0:W1:Y:S03]  /*1a210*/  SYNCS.PHASECHK.TRANS64.TRYWAIT P1, [R3+URZ+0x30800], R0 ;  /* 0x03080000030075a7 */ /* 0x000066000802017f */
[----:B-1----:R-:W-:Y:S05]  /*1a220*/  @!P1 NANOSLEEP.SYNCS 0x989680 ;  /* 0x009896800000995d */ /* 0x002fea0003900000 */
[----:B------:R-:W1:Y:S02]  /*1a230*/  @!P1 SYNCS.PHASECHK.TRANS64 P1, [R3+URZ+0x30800], R0 ;  /* 0x03080000030095a7 */ /* 0x000e64000802007f */
[----:B-1----:R-:W-:Y:S05]  /*1a240*/  @!P1 BRA `(.L_x_1224) ;  /* 0xfffffffc00ec9947 */ /* 0x002fea000383ffff */
[----:B------:R-:W-:Y:S05]  /*1a250*/  BRA `(.L_x_1420) ;  /* 0xfffffe7c00f47947 */ /* 0x000fea000383ffff */
.L_x_1228:
[----:B-1----:R1:W2:Y:S02]  /*1a260*/  SYNCS.PHASECHK.TRANS64.TRYWAIT P1, [R3+URZ+0x30830], R0 ;  /* 0x03083000030075a7 */ /* 0x0022a4000802017f */
[----:B--2---:R-:W-:Y:S05]  /*1a270*/  @!P1 NANOSLEEP.SYNCS 0x989680 ;  /* 0x009896800000995d */ /* 0x004fea0003900000 */
[----:B------:R-:W2:Y:S02]  /*1a280*/  @!P1 SYNCS.PHASECHK.TRANS64 P1, [R3+URZ+0x30830], R0 ;  /* 0x03083000030095a7 */ /* 0x000ea4000802007f */
[----:B--2---:R-:W-:Y:S05]  /*1a290*/  @!P1 BRA `(.L_x_1228) ;  /* 0xfffffffc00f09947 */ /* 0x004fea000383ffff */
[----:B------:R-:W-:Y:S05]  /*1a2a0*/  BRA `(.L_x_1227) ;  /* 0xfffffe8000107947 */ /* 0x000fea000383ffff */
.L_x_1245:
[----:B-1----:R-:W-:-:S04]  /*1a2b0*/  IMAD.U32 R9, RZ, RZ, UR6 ;  /* 0x00000006ff097e24 */ /* 0x002fc8000f8e00ff */
[----:B------:R1:W2:Y:S03]  /*1a2c0*/  SYNCS.PHASECHK.TRANS64.TRYWAIT P1, [R9+URZ+0x30830], R8 ;  /* 0x03083008090075a7 */ /* 0x0002a6000802017f */
[----:B--2---:R-:W-:Y:S05]  /*1a2d0*/  @!P1 NANOSLEEP.SYNCS 0x989680 ;  /* 0x009896800000995d */ /* 0x004fea0003900000 */
[----:B------:R-:W2:Y:S02]  /*1a2e0*/  @!P1 SYNCS.PHASECHK.TRANS64 P1, [R9+URZ+0x30830], R8 ;  /* 0x03083008090095a7 */ /* 0x000ea4000802007f */
[----:B--2---:R-:W-:Y:S05]  /*1a2f0*/  @!P1 BRA `(.L_x_1245) ;  /* 0xfffffffc00ec9947 */ /* 0x004fea000383ffff */
[----:B------:R-:W-:Y:S05]  /*1a300*/  BRA `(.L_x_1244) ;  /* 0xfffffeb000f87947 */ /* 0x000fea000383ffff */
.L_x_1249:
[----:B---3--:R-:W-:-:S04]  /*1a310*/  IMAD.U32 R2, RZ, RZ, UR7 ;  /* 0x00000007ff027e24 */ /* 0x008fc8000f8e00ff */
[----:B------:R3:W4:Y:S03]  /*1a320*/  SYNCS.PHASECHK.TRANS64.TRYWAIT P1, [R2+URZ+0x30850], R0 ;  /* 0x03085000020075a7 */ /* 0x000726000802017f */
[----:B----4-:R-:W-:Y:S05]  /*1a330*/  @!P1 NANOSLEEP.SYNCS 0x989680 ;  /* 0x009896800000995d */ /* 0x010fea0003900000 */
[----:B------:R-:W4:Y:S02]  /*1a340*/  @!P1 SYNCS.PHASECHK.TRANS64 P1, [R2+URZ+0x30850], R0 ;  /* 0x03085000020095a7 */ /* 0x000f24000802007f */
[----:B----4-:R-:W-:Y:S05]  /*1a350*/  @!P1 BRA `(.L_x_1249) ;  /* 0xfffffffc00ec9947 */ /* 0x010fea000383ffff */
[----:B------:R-:W-:Y:S05]  /*1a360*/  BRA `(.L_x_1248) ;  /* 0xfffffebc00ac7947 */ /* 0x000fea000383ffff */
.L_x_1268:
[----:B-1----:R-:W-:-:S04]  /*1a370*/  IMAD.U32 R9, RZ, RZ, UR6 ;  /* 0x00000006ff097e24 */ /* 0x002fc8000f8e00ff */
[----:B------:R1:W2:Y:S03]  /*1a380*/  SYNCS.PHASECHK.TRANS64.TRYWAIT P1, [R9+URZ+0x30830], R8 ;  /* 0x03083008090075a7 */ /* 0x0002a6000802017f */
[----:B--2---:R-:W-:Y:S05]  /*1a390*/  @!P1 NANOSLEEP.SYNCS 0x989680 ;  /* 0x009896800000995d */ /* 0x004fea0003900000 */
[----:B------:R-:W2:Y:S02]  /*1a3a0*/  @!P1 SYNCS.PHASECHK.TRANS64 P1, [R9+URZ+0x30830], R8 ;  /* 0x03083008090095a7 */ /* 0x000ea4000802007f */
[----:B--2---:R-:W-:Y:S05]  /*1a3b0*/  @!P1 BRA `(.L_x_1268) ;  /* 0xfffffffc00ec9947 */ /* 0x004fea000383ffff */
[----:B------:R-:W-:Y:S05]  /*1a3c0*/  BRA `(.L_x_1267) ;  /* 0xfffffeec00587947 */ /* 0x000fea000383ffff */
.L_x_1272:
[----:B---3--:R-:W-:-:S04]  /*1a3d0*/  IMAD.U32 R2, RZ, RZ, UR7 ;  /* 0x00000007ff027e24 */ /* 0x008fc8000f8e00ff */
[----:B------:R3:W4:Y:S03]  /*1a3e0*/  SYNCS.PHASECHK.TRANS64.TRYWAIT P1, [R2+URZ+0x30850], R0 ;  /* 0x03085000020075a7 */ /* 0x000726000802017f */
[----:B----4-:R-:W-:Y:S05]  /*1a3f0*/  @!P1 NANOSLEEP.SYNCS 0x989680 ;  /* 0x009896800000995d */ /* 0x010fea0003900000 */
[----:B------:R-:W4:Y:S02]  /*1a400*/  @!P1 SYNCS.PHASECHK.TRANS64 P1, [R2+URZ+0x30850], R0 ;  /* 0x03085000020095a7 */ /* 0x000f24000802007f */
[----:B----4-:R-:W-:Y:S05]  /*1a410*/  @!P1 BRA `(.L_x_1272) ;  /* 0xfffffffc00ec9947 */ /* 0x010fea000383ffff */
[----:B------:R-:W-:Y:S05]  /*1a420*/  BRA `(.L_x_1271) ;  /* 0xfffffef8000c7947 */ /* 0x000fea000383ffff */
.L_x_1280:
[----:B-1----:R-:W-:-:S04]  /*1a430*/  IMAD.U32 R9, RZ, RZ, UR6 ;  /* 0x00000006ff097e24 */ /* 0x002fc8000f8e00ff */
[----:B------:R1:W2:Y:S03]  /*1a440*/  SYNCS.PHASECHK.TRANS64.TRYWAIT P1, [R9+URZ+0x30830], R8 ;  /* 0x03083008090075a7 */ /* 0x0002a6000802017f */
[----:B--2---:R-:W-:Y:S05]  /*1a450*/  @!P1 NANOSLEEP.SYNCS 0x989680 ;  /* 0x009896800000995d */ /* 0x004fea0003900000 */
[----:B------:R-:W2:Y:S02]  /*1a460*/  @!P1 SYNCS.PHASECHK.TRANS64 P1, [R9+URZ+0x30830], R8 ;  /* 0x03083008090095a7 */ /* 0x000ea4000802007f */
[----:B--2---:R-:W-:Y:S05]  /*1a470*/  @!P1 BRA `(.L_x_1280) ;  /* 0xfffffffc00ec9947 */ /* 0x004fea000383ffff */
[----:B------:R-:W-:Y:S05]  /*1a480*/  BRA `(.L_x_1279) ;  /* 0xffffff1000647947 */ /* 0x000fea000383ffff */
.L_x_1284:
[----:B---3--:R-:W-:-:S04]  /*1a490*/  IMAD.U32 R2, RZ, RZ, UR7 ;  /* 0x00000007ff027e24 */ /* 0x008fc8000f8e00ff */
[----:B------:R3:W4:Y:S03]  /*1a4a0*/  SYNCS.PHASECHK.TRANS64.TRYWAIT P1, [R2+URZ+0x30850], R0 ;  /* 0x03085000020075a7 */ /* 0x000726000802017f */
[----:B----4-:R-:W-:Y:S05]  /*1a4b0*/  @!P1 NANOSLEEP.SYNCS 0x989680 ;  /* 0x009896800000995d */ /* 0x010fea0003900000 */
[----:B------:R-:W4:Y:S02]  /*1a4c0*/  @!P1 SYNCS.PHASECHK.TRANS64 P1, [R2+URZ+0x30850], R0 ;  /* 0x03085000020095a7 */ /* 0x000f24000802007f */
[----:B----4-:R-:W-:Y:S05]  /*1a4d0*/  @!P1 BRA `(.L_x_1284) ;  /* 0xfffffffc00ec9947 */ /* 0x010fea000383ffff */
[----:B------:R-:W-:Y:S05]  /*1a4e0*/  BRA `(.L_x_1283) ;  /* 0xffffff1c00187947 */ /* 0x000fea000383ffff */
.L_x_1299:
[----:B-1----:R-:W-:-:S04]  /*1a4f0*/  IMAD.U32 R5, RZ, RZ, UR5 ;  /* 0x00000005ff057e24 */ /* 0x002fc8000f8e00ff */
[----:B------:R1:W2:Y:S03]  /*1a500*/  SYNCS.PHASECHK.TRANS64.TRYWAIT P1, [R5+URZ+0x30850], R0 ;  /* 0x03085000050075a7 */ /* 0x0002a6000802017f */
[----:B--2---:R-:W-:Y:S05]  /*1a510*/  @!P1 NANOSLEEP.SYNCS 0x989680 ;  /* 0x009896800000995d */ /* 0x004fea0003900000 */
[----:B------:R-:W2:Y:S02]  /*1a520*/  @!P1 SYNCS.PHASECHK.TRANS64 P1, [R5+URZ+0x30850], R0 ;  /* 0x03085000050095a7 */ /* 0x000ea4000802007f */
[----:B--2---:R-:W-:Y:S05]  /*1a530*/  @!P1 BRA `(.L_x_1299) ;  /* 0xfffffffc00ec9947 */ /* 0x004fea000383ffff */
[----:B------:R-:W-:Y:S05]  /*1a540*/  BRA `(.L_x_1298) ;  /* 0xffffff4c00687947 */ /* 0x000fea000383ffff */
.L_x_1355:
        /* <DEDUP_REMOVED lines=11> */
.L_x_1422:
[----:B------:R-:W-:Y:S05]  /*1a600*/  BSYNC B0 ;  /* 0x0000000000007941 */ /* 0x000fea0003800000 */
.L_x_1421:
[----:B------:R-:W-:Y:S05]  /*1a610*/  BRA `(.L_x_1423) ;  /* 0xffffffb8008c7947 */ /* 0x000fea000383ffff */
.L_x_1358:
[----:B0-----:R0:W1:Y:S02]  /*1a620*/  SYNCS.PHASECHK.TRANS64.TRYWAIT P0, [R7+URZ+0x30840], R2 ;  /* 0x03084002070075a7 */ /* 0x001064000800017f */
[----:B-1----:R-:W-:Y:S05]  /*1a630*/  @!P0 NANOSLEEP.SYNCS 0x989680 ;  /* 0x009896800000895d */ /* 0x002fea0003900000 */
[----:B------:R-:W1:Y:S02]  /*1a640*/  @!P0 SYNCS.PHASECHK.TRANS64 P0, [R7+URZ+0x30840], R2 ;  /* 0x03084002070085a7 */ /* 0x000e64000800007f */
[----:B-1----:R-:W-:Y:S05]  /*1a650*/  @!P0 BRA `(.L_x_1358) ;  /* 0xfffffffc00f08947 */ /* 0x002fea000383ffff */
[----:B------:R-:W-:Y:S05]  /*1a660*/  BRA `(.L_x_1424) ;  /* 0xffffffb800f47947 */ /* 0x000fea000383ffff */
.L_x_1359:
        /* <DEDUP_REMOVED lines=8> */
.L_x_1426:
[----:B------:R-:W-:Y:S05]  /*1a6f0*/  BSYNC B0 ;  /* 0x0000000000007941 */ /* 0x000fea0003800000 */
.L_x_1425:
        /* <DEDUP_REMOVED lines=9> */
.L_x_1427:
[----:B------:R-:W-:Y:S02]  /*1a790*/  IMAD.MOV.U32 R13, RZ, RZ, R0 ;  /* 0x000000ffff0d7224 */ /* 0x000fe400078e0000 */
[----:B------:R-:W-:Y:S02]  /*1a7a0*/  IMAD.MOV.U32 R12, RZ, RZ, 0x1 ;  /* 0x00000001ff0c7424 */ /* 0x000fe400078e00ff */
[----:B------:R-:W-:-:S07]  /*1a7b0*/  IMAD.MOV.U32 R3, RZ, RZ, R14 ;  /* 0x000000ffff037224 */ /* 0x000fce00078e000e */
[----:B------:R-:W-:Y:S05]  /*1a7c0*/  WARPSYNC.COLLECTIVE R15, `(.L_x_1428) ;  /* 0x000000000f087348 */ /* 0x000fea0003c00000 */
[----:B------:R0:W1:Y:S02]  /*1a7d0*/  SHFL.IDX P6, R14, R13, R12, R11 ;  /* 0x0000000c0d0e7389 */ /* 0x00006400000c000b */
[----:B01----:R-:W-:Y:S01]  /*1a7e0*/  ENDCOLLECTIVE ;  /* 0x000000000000791b */ /* 0x003fe20003800000 */
.L_x_1428:
        /* <DEDUP_REMOVED lines=17> */
.L_x_1429:
[----:B------:R-:W-:Y:S02]  /*1a900*/  @P1 IMAD R8, R5, 0x2, R17 ;  /* 0x0000000205081824 */ /* 0x000fe400078e0211 */
[----:B------:R-:W-:Y:S02]  /*1a910*/  IMAD.MOV.U32 R13, RZ, RZ, R0 ;  /* 0x000000ffff0d7224 */ /* 0x000fe400078e0000 */
[----:B------:R-:W-:Y:S02]  /*1a920*/  IMAD.MOV.U32 R12, RZ, RZ, 0x2 ;  /* 0x00000002ff0c7424 */ /* 0x000fe400078e00ff */
[----:B------:R-:W-:-:S07]  /*1a930*/  IMAD.MOV.U32 R3, RZ, RZ, R14 ;  /* 0x000000ffff037224 */ /* 0x000fce00078e000e */
[----:B------:R-:W-:Y:S05]  /*1a940*/  WARPSYNC.COLLECTIVE R15, `(.L_x_1430) ;  /* 0x000000000f087348 */ /* 0x000fea0003c00000 */
[----:B------:R0:W1:Y:S02]  /*1a950*/  SHFL.IDX P6, R14, R13, R12, R11 ;  /* 0x0000000c0d0e7389 */ /* 0x00006400000c000b */
[----:B01----:R-:W-:Y:S01]  /*1a960*/  ENDCOLLECTIVE ;  /* 0x000000000000791b */ /* 0x003fe20003800000 */
.L_x_1430:
        /* <DEDUP_REMOVED lines=17> */
.L_x_1431:
[----:B------:R-:W-:Y:S02]  /*1aa80*/  @P1 IMAD R8, R5, 0x2, R17 ;  /* 0x0000000205081824 */ /* 0x000fe400078e0211 */
[----:B------:R-:W-:Y:S02]  /*1aa90*/  IMAD.MOV.U32 R13, RZ, RZ, R0 ;  /* 0x000000ffff0d7224 */ /* 0x000fe400078e0000 */
[----:B------:R-:W-:Y:S02]  /*1aaa0*/  IMAD.MOV.U32 R12, RZ, RZ, 0x3 ;  /* 0x00000003ff0c7424 */ /* 0x000fe400078e00ff */
[----:B------:R-:W-:-:S07]  /*1aab0*/  IMAD.MOV.U32 R3, RZ, RZ, R14 ;  /* 0x000000ffff037224 */ /* 0x000fce00078e000e */
[----:B------:R-:W-:Y:S05]  /*1aac0*/  WARPSYNC.COLLECTIVE R15, `(.L_x_1432) ;  /* 0x000000000f087348 */ /* 0x000fea0003c00000 */
[----:B------:R0:W1:Y:S02]  /*1aad0*/  SHFL.IDX P6, R14, R13, R12, R11 ;  /* 0x0000000c0d0e7389 */ /* 0x00006400000c000b */
[----:B01----:R-:W-:Y:S01]  /*1aae0*/  ENDCOLLECTIVE ;  /* 0x000000000000791b */ /* 0x003fe20003800000 */
.L_x_1432:
        /* <DEDUP_REMOVED lines=17> */
.L_x_1433:
[----:B------:R-:W-:Y:S02]  /*1ac00*/  @P1 IMAD R8, R5, 0x2, R17 ;  /* 0x0000000205081824 */ /* 0x000fe400078e0211 */
[----:B------:R-:W-:Y:S02]  /*1ac10*/  IMAD.MOV.U32 R13, RZ, RZ, R0 ;  /* 0x000000ffff0d7224 */ /* 0x000fe400078e0000 */
[----:B------:R-:W-:Y:S02]  /*1ac20*/  IMAD.MOV.U32 R12, RZ, RZ, 0x4 ;  /* 0x00000004ff0c7424 */ /* 0x000fe400078e00ff */
[----:B------:R-:W-:-:S07]  /*1ac30*/  IMAD.MOV.U32 R3, RZ, RZ, R14 ;  /* 0x000000ffff037224 */ /* 0x000fce00078e000e */
[----:B------:R-:W-:Y:S05]  /*1ac40*/  WARPSYNC.COLLECTIVE R15, `(.L_x_1434) ;  /* 0x000000000f087348 */ /* 0x000fea0003c00000 */
[----:B------:R0:W1:Y:S02]  /*1ac50*/  SHFL.IDX P6, R14, R13, R12, R11 ;  /* 0x0000000c0d0e7389 */ /* 0x00006400000c000b */
[----:B01----:R-:W-:Y:S01]  /*1ac60*/  ENDCOLLECTIVE ;  /* 0x000000000000791b */ /* 0x003fe20003800000 */
.L_x_1434:
        /* <DEDUP_REMOVED lines=17> */
.L_x_1435:
[----:B------:R-:W-:Y:S02]  /*1ad80*/  @P1 IMAD R8, R5, 0x2, R17 ;  /* 0x0000000205081824 */ /* 0x000fe400078e0211 */
[----:B------:R-:W-:Y:S02]  /*1ad90*/  IMAD.MOV.U32 R13, RZ, RZ, R0 ;  /* 0x000000ffff0d7224 */ /* 0x000fe400078e0000 */
[----:B------:R-:W-:Y:S02]  /*1ada0*/  IMAD.MOV.U32 R12, RZ, RZ, 0x5 ;  /* 0x00000005ff0c7424 */ /* 0x000fe400078e00ff */
[----:B------:R-:W-:-:S07]  /*1adb0*/  IMAD.MOV.U32 R3, RZ, RZ, R14 ;  /* 0x000000ffff037224 */ /* 0x000fce00078e000e */
[----:B------:R-:W-:Y:S05]  /*1adc0*/  WARPSYNC.COLLECTIVE R15, `(.L_x_1436) ;  /* 0x000000000f087348 */ /* 0x000fea0003c00000 */
[----:B------:R0:W1:Y:S02]  /*1add0*/  SHFL.IDX P6, R14, R13, R12, R11 ;  /* 0x0000000c0d0e7389 */ /* 0x00006400000c000b */
[----:B01----:R-:W-:Y:S01]  /*1ade0*/  ENDCOLLECTIVE ;  /* 0x000000000000791b */ /* 0x003fe20003800000 */
.L_x_1436:
        /* <DEDUP_REMOVED lines=10> */
.L_x_1437:
        /* <DEDUP_REMOVED lines=8> */
.L_x_1364:
[----:B------:R-:W-:Y:S02]  /*1af10*/  IMAD.MOV.U32 R13, RZ, RZ, R4 ;  /* 0x000000ffff0d7224 */ /* 0x000fe400078e0004 */
[----:B------:R-:W-:Y:S02]  /*1af20*/  IMAD.MOV.U32 R12, RZ, RZ, RZ ;  /* 0x000000ffff0c7224 */ /* 0x000fe400078e00ff */
[----:B------:R-:W-:Y:S02]  /*1af30*/  IMAD.MOV.U32 R11, RZ, RZ, 0x181f ;  /* 0x0000181fff0b7424 */ /* 0x000fe400078e00ff */
[----:B------:R-:W-:Y:S02]  /*1af40*/  IMAD.MOV.U32 R15, RZ, RZ, -0x1 ;  /* 0xffffffffff0f7424 */ /* 0x000fe400078e00ff */
[----:B------:R-:W-:Y:S02]  /*1af50*/  IMAD R29, R29, R5, RZ ;  /* 0x000000051d1d7224 */ /* 0x000fe400078e02ff */
[----:B------:R-:W-:-:S07]  /*1af60*/  IMAD.IADD R25, R8, 0x1, R25 ;  /* 0x0000000108197824 */ /* 0x000fce00078e0219 */
[----:B------:R-:W-:Y:S05]  /*1af70*/  WARPSYNC.COLLECTIVE R15, `(.L_x_1439) ;  /* 0x000000000f087348 */ /* 0x000fea0003c00000 */
[----:B------:R0:W1:Y:S02]  /*1af80*/  SHFL.IDX P6, R14, R13, R12, R11 ;  /* 0x0000000c0d0e7389 */ /* 0x00006400000c000b */
[----:B01----:R-:W-:Y:S01]  /*1af90*/  ENDCOLLECTIVE ;  /* 0x000000000000791b */ /* 0x003fe20003800000 */
.L_x_1439:
[C---:B------:R-:W-:Y:S01]  /*1afa0*/  VIADD R6, R25.reuse, 0x10 ;  /* 0x0000001019067836 */ /* 0x040fe20000000000 */
[----:B------:R-:W-:Y:S01]  /*1afb0*/  ISETP.GE.AND P1, PT, R25, R29, PT ;  /* 0x0000001d1900720c */ /* 0x000fe20003f26270 */
[----:B------:R-:W-:Y:S02]  /*1afc0*/  IMAD.MOV.U32 R13, RZ, RZ, R0 ;  /* 0x000000ffff0d7224 */ /* 0x000fe400078e0000 */
[----:B------:R-:W-:-:S10]  /*1afd0*/  IMAD.MOV.U32 R2, RZ, RZ, R14 ;  /* 0x000000ffff027224 */ /* 0x000fd400078e000e */
[----:B------:R-:W-:Y:S05]  /*1afe0*/  WARPSYNC.COLLECTIVE R15, `(.L_x_1440) ;  /* 0x000000000f087348 */ /* 0x000fea0003c00000 */
[----:B------:R0:W1:Y:S02]  /*1aff0*/  SHFL.IDX P6, R14, R13, R12, R11 ;  /* 0x0000000c0d0e7389 */ /* 0x00006400000c000b */
[----:B01----:R-:W-:Y:S01]  /*1b000*/  ENDCOLLECTIVE ;  /* 0x000000000000791b */ /* 0x003fe20003800000 */
.L_x_1440:
        /* <DEDUP_REMOVED lines=8> */
.L_x_1441:
[----:B------:R-:W-:Y:S01]  /*1b090*/  @!PT LDS RZ, [RZ] ;  /* 0x00000000fffff984 */ /* 0x000fe20000000800 */
[----:B------:R-:W-:Y:S01]  /*1b0a0*/  @!PT LDS RZ, [RZ] ;  /* 0x00000000fffff984 */ /* 0x000fe20000000800 */
[----:B------:R-:W-:Y:S01]  /*1b0b0*/  @!PT LDS RZ, [RZ] ;  /* 0x00000000fffff984 */ /* 0x000fe20000000800 */
[----:B------:R-:W-:Y:S04]  /*1b0c0*/  @!P1 LDGSTS.E.BYPASS.LTC128B.128 [R36+0x12400], desc[UR36][R2.64], !P3 ;  /* 0x1240000002249fae */ /* 0x000fe8000d901d64 */
[----:B------:R-:W-:Y:S04]  /*1b0d0*/  @!P1 LDGSTS.E.BYPASS.LTC128B.128 [R36+0x16400], desc[UR36][R2.64+0x80], !P2 ;  /* 0x1640008002249fae */ /* 0x000fe8000d101d64 */
[----:B------:R0:W-:Y:S01]  /*1b0e0*/  @!P1 LDGSTS.E.BYPASS.LTC128B.128 [R36+0x1a400], desc[UR36][R2.64+0x100], !P0 ;  /* 0x1a40010002249fae */ /* 0x0001e2000c101d64 */
[----:B------:R-:W-:Y:S01]  /*1b0f0*/  ISETP.GE.AND P1, PT, R6, R29, PT ;  /* 0x0000001d0600720c */ /* 0x000fe20003f26270 */
[----:B------:R-:W-:-:S02]  /*1b100*/  IMAD.MOV.U32 R13, RZ, RZ, R0 ;  /* 0x000000ffff0d7224 */ /* 0x000fc400078e0000 */
[----:B------:R-:W-:Y:S02]  /*1b110*/  VIADD R6, R25, 0x20 ;  /* 0x0000002019067836 */ /* 0x000fe40000000000 */
[----:B0-----:R-:W-:-:S08]  /*1b120*/  IMAD.MOV.U32 R2, RZ, RZ, R14 ;  /* 0x000000ffff027224 */ /* 0x001fd000078e000e */
[----:B------:R-:W-:Y:S05]  /*1b130*/  WARPSYNC.COLLECTIVE R15, `(.L_x_1442) ;  /* 0x000000000f087348 */ /* 0x000fea0003c00000 */
[----:B------:R0:W1:Y:S02]  /*1b140*/  SHFL.IDX P6, R14, R13, R12, R11 ;  /* 0x0000000c0d0e7389 */ /* 0x00006400000c000b */
[----:B01----:R-:W-:Y:S01]  /*1b150*/  ENDCOLLECTIVE ;  /* 0x000000000000791b */ /* 0x003fe20003800000 */
.L_x_1442:
        /* <DEDUP_REMOVED lines=8> */
.L_x_1443:
[----:B------:R-:W-:-:S05]  /*1b1e0*/  @!P1 IMAD.MOV.U32 R3, RZ, RZ, R5 ;  /* 0x000000ffff039224 */ /* 0x000fca00078e0005 */
        /* <DEDUP_REMOVED lines=8> */
[----:B------:R-:W-:Y:S02]  /*1b270*/  VIADD R6, R25, 0x30 ;  /* 0x0000003019067836 */ /* 0x000fe40000000000 */
[----:B0-----:R-:W-:-:S10]  /*1b280*/  IMAD.MOV.U32 R2, RZ, RZ, R14 ;  /* 0x000000ffff027224 */ /* 0x001fd400078e000e */
[----:B------:R-:W-:Y:S05]  /*1b290*/  WARPSYNC.COLLECTIVE R15, `(.L_x_1444) ;  /* 0x000000000f087348 */ /* 0x000fea0003c00000 */
[----:B------:R0:W1:Y:S02]  /*1b2a0*/  SHFL.IDX P6, R14, R13, R12, R11 ;  /* 0x0000000c0d0e7389 */ /* 0x00006400000c000b */
[----:B01----:R-:W-:Y:S01]  /*1b2b0*/  ENDCOLLECTIVE ;  /* 0x000000000000791b */ /* 0x003fe20003800000 */
.L_x_1444:
        /* <DEDUP_REMOVED lines=8> */
.L_x_1445:
        /* <DEDUP_REMOVED lines=14> */
.L_x_1446:
        /* <DEDUP_REMOVED lines=8> */
.L_x_1447:
        /* <DEDUP_REMOVED lines=14> */
.L_x_1448:
        /* <DEDUP_REMOVED lines=8> */
.L_x_1449:
        /* <DEDUP_REMOVED lines=14> */
.L_x_1450:
        /* <DEDUP_REMOVED lines=8> */
.L_x_1451:
        /* <DEDUP_REMOVED lines=13> */
.L_x_1452:
        /* <DEDUP_REMOVED lines=8> */
.L_x_1453:
        /* <DEDUP_REMOVED lines=12> */
.L_x_1454:
[----:B------:R-:W-:Y:S05]  /*1b970*/  BRA `(.L_x_1455) ;  /* 0xffffffb8008c7947 */ /* 0x000fea000383ffff */
.L_x_1369:
[----:B0-----:R0:W1:Y:S02]  /*1b980*/  SYNCS.PHASECHK.TRANS64.TRYWAIT P0, [R17+URZ+0x30820], R0 ;  /* 0x03082000110075a7 */ /* 0x001064000800017f */
[----:B-1----:R-:W-:Y:S05]  /*1b990*/  @!P0 NANOSLEEP.SYNCS 0x989680 ;  /* 0x009896800000895d */ /* 0x002fea0003900000 */
[----:B------:R-:W1:Y:S02]  /*1b9a0*/  @!P0 SYNCS.PHASECHK.TRANS64 P0, [R17+URZ+0x30820], R0 ;  /* 0x03082000110085a7 */ /* 0x000e64000800007f */
[----:B-1----:R-:W-:Y:S05]  /*1b9b0*/  @!P0 BRA `(.L_x_1369) ;  /* 0xfffffffc00f08947 */ /* 0x002fea000383ffff */
[----:B------:R-:W-:Y:S05]  /*1b9c0*/  BRA `(.L_x_1456) ;  /* 0xffffffbc00047947 */ /* 0x000fea000383ffff */
.L_x_1374:
[----:B0-----:R0:W1:Y:S02]  /*1b9d0*/  SYNCS.PHASECHK.TRANS64.TRYWAIT P0, [R6+URZ+0x30840], R3 ;  /* 0x03084003060075a7 */ /* 0x001064000800017f */
[----:B-1----:R-:W-:Y:S05]  /*1b9e0*/  @!P0 NANOSLEEP.SYNCS 0x989680 ;  /* 0x009896800000895d */ /* 0x002fea0003900000 */
[----:B------:R-:W1:Y:S02]  /*1b9f0*/  @!P0 SYNCS.PHASECHK.TRANS64 P0, [R6+URZ+0x30840], R3 ;  /* 0x03084003060085a7 */ /* 0x000e64000800007f */
[----:B-1----:R-:W-:Y:S05]  /*1ba00*/  @!P0 BRA `(.L_x_1374) ;  /* 0xfffffffc00f08947 */ /* 0x002fea000383ffff */
[----:B------:R-:W-:Y:S05]  /*1ba10*/  BRA `(.L_x_1457) ;  /* 0xffffffbc00e07947 */ /* 0x000fea000383ffff */
.L_x_1375:
[----:B------:R-:W-:Y:S01]  /*1ba20*/  BSSY B1, `(.L_x_1458) ;  /* 0x0000008000017945 */ /* 0x000fe20003800000 */
[----:B------:R-:W-:Y:S02]  /*1ba30*/  IMAD.MOV.U32 R13, RZ, RZ, R8 ;  /* 0x000000ffff0d7224 */ /* 0x000fe400078e0008 */
[----:B------:R-:W-:Y:S02]  /*1ba40*/  IMAD.MOV.U32 R12, RZ, RZ, RZ ;  /* 0x000000ffff0c7224 */ /* 0x000fe400078e00ff */
[----:B------:R-:W-:Y:S02]  /*1ba50*/  IMAD.MOV.U32 R11, RZ, RZ, 0x181f ;  /* 0x0000181fff0b7424 */ /* 0x000fe400078e00ff */
[----:B------:R-:W-:-:S07]  /*1ba60*/  IMAD.MOV.U32 R15, RZ, RZ, -0x1 ;  /* 0xffffffffff0f7424 */ /* 0x000fce00078e00ff */
[----:B--2---:R-:W-:Y:S05]  /*1ba70*/  WARPSYNC.COLLECTIVE R15, `(.L_x_1459) ;  /* 0x000000000f087348 */ /* 0x004fea0003c00000 */
[----:B--2---:R0:W1:Y:S02]  /*1ba80*/  SHFL.IDX P6, R14, R13, R12, R11 ;  /* 0x0000000c0d0e7389 */ /* 0x00406400000c000b */
[----:B01----:R-:W-:Y:S01]  /*1ba90*/  ENDCOLLECTIVE ;  /* 0x000000000000791b */ /* 0x003fe20003800000 */
.L_x_1459:
[----:B------:R-:W-:Y:S05]  /*1baa0*/  BSYNC B1 ;  /* 0x0000000000017941 */ /* 0x000fea0003800000 */
.L_x_1458:
[----:B------:R-:W-:Y:S01]  /*1bab0*/  IMAD.MOV.U32 R13, RZ, RZ, R7 ;  /* 0x000000ffff0d7224 */ /* 0x000fe200078e0007 */
[----:B------:R-:W-:Y:S01]  /*1bac0*/  LOP3.LUT R16, R16, 0xfff7ffff, RZ, 0xc0, !PT ;  /* 0xfff7ffff10107812 */ /* 0x000fe200078ec0ff */
[----:B------:R-:W-:Y:S02]  /*1bad0*/  IMAD.MOV.U32 R12, RZ, RZ, RZ ;  /* 0x000000ffff0c7224 */ /* 0x000fe400078e00ff */
[----:B------:R-:W-:Y:S01]  /*1bae0*/  IMAD.MOV.U32 R11, RZ, RZ, 0x181f ;  /* 0x0000181fff0b7424 */ /* 0x000fe200078e00ff */
[----:B------:R-:W-:Y:S01]  /*1baf0*/  @P1 LOP3.LUT R16, R16, 0x80000, RZ, 0xfc, !PT ;  /* 0x0008000010101812 */ /* 0x000fe200078efcff */
[----:B------:R-:W-:Y:S02]  /*1bb00*/  IMAD.MOV.U32 R15, RZ, RZ, -0x1 ;  /* 0xffffffffff0f7424 */ /* 0x000fe400078e00ff */
[----:B------:R-:W-:Y:S01]  /*1bb10*/  IMAD.MOV.U32 R3, RZ, RZ, R14 ;  /* 0x000000ffff037224 */ /* 0x000fe200078e000e */
[----:B------:R-:W-:Y:S01]  /*1bb20*/  LOP3.LUT P1, RZ, R16, 0x4, RZ, 0xc0, !PT ;  /* 0x0000000410ff7812 */ /* 0x000fe2000782c0ff */
[----:B------:R-:W-:-:S12]  /*1bb30*/  IMAD.SHL.U32 R4, R31, 0x2, RZ ;  /* 0x000000021f047824 */ /* 0x000fd800078e00ff */
[----:B------:R-:W-:Y:S05]  /*1bb40*/  WARPSYNC.COLLECTIVE R15, `(.L_x_1460) ;  /* 0x000000000f087348 */ /* 0x000fea0003c00000 */
[----:B------:R0:W1:Y:S02]  /*1bb50*/  SHFL.IDX P6, R14, R13, R12, R11 ;  /* 0x0000000c0d0e7389 */ /* 0x00006400000c000b */
[----:B01----:R-:W-:Y:S01]  /*1bb60*/  ENDCOLLECTIVE ;  /* 0x000000000000791b */ /* 0x003fe20003800000 */
.L_x_1460:
[----:B------:R-:W-:Y:S02]  /*1bb70*/  IMAD R5, R5, 0x2, R17 ;  /* 0x0000000205057824 */ /* 0x000fe400078e0211 */
[----:B------:R-:W-:Y:S02]  /*1bb80*/  IMAD.MOV.U32 R13, RZ, RZ, R8 ;  /* 0x000000ffff0d7224 */ /* 0x000fe400078e0008 */
[----:B------:R-:W-:Y:S02]  /*1bb90*/  IMAD.MOV.U32 R12, RZ, RZ, 0x1 ;  /* 0x00000001ff0c7424 */ /* 0x000fe400078e00ff */
[----:B------:R-:W-:-:S07]  /*1bba0*/  IMAD.MOV.U32 R2, RZ, RZ, R14 ;  /* 0x000000ffff027224 */ /* 0x000fce00078e000e */
[----:B------:R-:W-:Y:S05]  /*1bbb0*/  WARPSYNC.COLLECTIVE R15, `(.L_x_1461) ;  /* 0x000000000f087348 */ /* 0x000fea0003c00000 */
[----:B------:R0:W1:Y:S02]  /*1bbc0*/  SHFL.IDX P6, R14, R13, R12, R11 ;  /* 0x0000000c0d0e7389 */ /* 0x00006400000c000b */
[----:B01----:R-:W-:Y:S01]  /*1bbd0*/  ENDCOLLECTIVE ;  /* 0x000000000000791b */ /* 0x003fe20003800000 */
.L_x_1461:
        /* <DEDUP_REMOVED lines=13> */
.L_x_1462:
[----:B------:R-:W-:Y:S02]  /*1bcb0*/  IMAD.MOV.U32 R13, RZ, RZ, R8 ;  /* 0x000000ffff0d7224 */ /* 0x000fe400078e0008 */
[----:B------:R-:W-:Y:S02]  /*1bcc0*/  IMAD.MOV.U32 R12, RZ, RZ, 0x2 ;  /* 0x00000002ff0c7424 */ /* 0x000fe400078e00ff */
[----:B------:R-:W-:-:S07]  /*1bcd0*/  IMAD.MOV.U32 R2, RZ, RZ, R14 ;  /* 0x000000ffff027224 */ /* 0x000fce00078e000e */
[----:B------:R-:W-:Y:S05]  /*1bce0*/  WARPSYNC.COLLECTIVE R15, `(.L_x_1463) ;  /* 0x000000000f087348 */ /* 0x000fea0003c00000 */
[----:B------:R0:W1:Y:S02]  /*1bcf0*/  SHFL.IDX P6, R14, R13, R12, R11 ;  /* 0x0000000c0d0e7389 */ /* 0x00006400000c000b */
[----:B01----:R-:W-:Y:S01]  /*1bd00*/  ENDCOLLECTIVE ;  /* 0x000000000000791b */ /* 0x003fe20003800000 */
.L_x_1463:
        /* <DEDUP_REMOVED lines=13> */
.L_x_1464:
[----:B------:R-:W-:Y:S02]  /*1bde0*/  IMAD.MOV.U32 R13, RZ, RZ, R8 ;  /* 0x000000ffff0d7224 */ /* 0x000fe400078e0008 */
[----:B------:R-:W-:Y:S02]  /*1bdf0*/  IMAD.MOV.U32 R12, RZ, RZ, 0x3 ;  /* 0x00000003ff0c7424 */ /* 0x000fe400078e00ff */
[----:B------:R-:W-:-:S07]  /*1be00*/  IMAD.MOV.U32 R2, RZ, RZ, R14 ;  /* 0x000000ffff027224 */ /* 0x000fce00078e000e */
[----:B------:R-:W-:Y:S05]  /*1be10*/  WARPSYNC.COLLECTIVE R15, `(.L_x_1465) ;  /* 0x000000000f087348 */ /* 0x000fea0003c00000 */
[----:B------:R0:W1:Y:S02]  /*1be20*/  SHFL.IDX P6, R14, R13, R12, R11 ;  /* 0x0000000c0d0e7389 */ /* 0x00006400000c000b */
[----:B01----:R-:W-:Y:S01]  /*1be30*/  ENDCOLLECTIVE ;  /* 0x000000000000791b */ /* 0x003fe20003800000 */
.L_x_1465:
        /* <DEDUP_REMOVED lines=13> */
.L_x_1466:
[----:B------:R-:W-:Y:S02]  /*1bf10*/  IMAD.MOV.U32 R13, RZ, RZ, R8 ;  /* 0x000000ffff0d7224 */ /* 0x000fe400078e0008 */
[----:B------:R-:W-:Y:S02]  /*1bf20*/  IMAD.MOV.U32 R12, RZ, RZ, 0x4 ;  /* 0x00000004ff0c7424 */ /* 0x000fe400078e00ff */
[----:B------:R-:W-:-:S07]  /*1bf30*/  IMAD.MOV.U32 R2, RZ, RZ, R14 ;  /* 0x000000ffff027224 */ /* 0x000fce00078e000e */
[----:B------:R-:W-:Y:S05]  /*1bf40*/  WARPSYNC.COLLECTIVE R15, `(.L_x_1467) ;  /* 0x000000000f087348 */ /* 0x000fea0003c00000 */
[----:B------:R0:W1:Y:S02]  /*1bf50*/  SHFL.IDX P6, R14, R13, R12, R11 ;  /* 0x0000000c0d0e7389 */ /* 0x00006400000c000b */
[----:B01----:R-:W-:Y:S01]  /*1bf60*/  ENDCOLLECTIVE ;  /* 0x000000000000791b */ /* 0x003fe20003800000 */
.L_x_1467:
        /* <DEDUP_REMOVED lines=13> */
.L_x_1468:
[----:B------:R-:W-:Y:S02]  /*1c040*/  IMAD.MOV.U32 R13, RZ, RZ, R8 ;  /* 0x000000ffff0d7224 */ /* 0x000fe400078e0008 */
[----:B------:R-:W-:Y:S02]  /*1c050*/  IMAD.MOV.U32 R12, RZ, RZ, 0x5 ;  /* 0x00000005ff0c7424 */ /* 0x000fe400078e00ff */
[----:B------:R-:W-:-:S07]  /*1c060*/  IMAD.MOV.U32 R2, RZ, RZ, R14 ;  /* 0x000000ffff027224 */ /* 0x000fce00078e000e */
[----:B------:R-:W-:Y:S05]  /*1c070*/  WARPSYNC.COLLECTIVE R15, `(.L_x_1469) ;  /* 0x000000000f087348 */ /* 0x000fea0003c00000 */
[----:B------:R0:W1:Y:S02]  /*1c080*/  SHFL.IDX P6, R14, R13, R12, R11 ;  /* 0x0000000c0d0e7389 */ /* 0x00006400000c000b */
[----:B01----:R-:W-:Y:S01]  /*1c090*/  ENDCOLLECTIVE ;  /* 0x000000000000791b */ /* 0x003fe20003800000 */
.L_x_1469:
        /* <DEDUP_REMOVED lines=14> */
.L_x_1470:
[----:B------:R-:W-:Y:S01]  /*1c180*/  IMAD.MOV.U32 R2, RZ, RZ, R14 ;  /* 0x000000ffff027224 */ /* 0x000fe200078e000e */
[----:B------:R-:W-:Y:S06]  /*1c190*/  BRA `(.L_x_1471) ;  /* 0xffffffbc00007947 */ /* 0x000fec000383ffff */
.L_x_1380:
[----:B0-----:R0:W1:Y:S02]  /*1c1a0*/  SYNCS.PHASECHK.TRANS64.TRYWAIT P0, [R6+URZ+0x30860], R2 ;  /* 0x03086002060075a7 */ /* 0x001064000800017f */
[----:B-1----:R-:W-:Y:S05]  /*1c1b0*/  @!P0 NANOSLEEP.SYNCS 0x989680 ;  /* 0x009896800000895d */ /* 0x002fea0003900000 */
[----:B------:R-:W1:Y:S02]  /*1c1c0*/  @!P0 SYNCS.PHASECHK.TRANS64 P0, [R6+URZ+0x30860], R2 ;  /* 0x03086002060085a7 */ /* 0x000e64000800007f */
[----:B-1----:R-:W-:Y:S05]  /*1c1d0*/  @!P0 BRA `(.L_x_1380) ;  /* 0xfffffffc00f08947 */ /* 0x002fea000383ffff */
[----:B------:R-:W-:Y:S05]  /*1c1e0*/  BRA `(.L_x_1472) ;  /* 0xffffffbc00647947 */ /* 0x000fea000383ffff */
.L_x_1381:
[----:B------:R-:W-:Y:S01]  /*1c1f0*/  BSSY B1, `(.L_x_1473) ;  /* 0x0000008000017945 */ /* 0x000fe20003800000 */
[----:B------:R-:W-:Y:S02]  /*1c200*/  IMAD.MOV.U32 R13, RZ, RZ, R19 ;  /* 0x000000ffff0d7224 */ /* 0x000fe400078e0013 */
[----:B------:R-:W-:Y:S02]  /*1c210*/  IMAD.MOV.U32 R12, RZ, RZ, RZ ;  /* 0x000000ffff0c7224 */ /* 0x000fe400078e00ff */
[----:B------:R-:W-:Y:S02]  /*1c220*/  IMAD.MOV.U32 R11, RZ, RZ, 0x181f ;  /* 0x0000181fff0b7424 */ /* 0x000fe400078e00ff */
[----:B------:R-:W-:-:S07]  /*1c230*/  IMAD.MOV.U32 R15, RZ, RZ, -0x1 ;  /* 0xffffffffff0f7424 */ /* 0x000fce00078e00ff */
[----:B0-2---:R-:W-:Y:S05]  /*1c240*/  WARPSYNC.COLLECTIVE R15, `(.L_x_1474) ;  /* 0x000000000f087348 */ /* 0x005fea0003c00000 */
[----:B--2---:R1:W2:Y:S02]  /*1c250*/  SHFL.IDX P6, R14, R13, R12, R11 ;  /* 0x0000000c0d0e7389 */ /* 0x0042a400000c000b */
[----:B012---:R-:W-:Y:S01]  /*1c260*/  ENDCOLLECTIVE ;  /* 0x000000000000791b */ /* 0x007fe20003800000 */
.L_x_1474:
[----:B------:R-:W-:Y:S05]  /*1c270*/  BSYNC B1 ;  /* 0x0000000000017941 */ /* 0x000fea0003800000 */
.L_x_1473:
[----:B------:R-:W-:Y:S02]  /*1c280*/  IMAD.MOV.U32 R13, RZ, RZ, R18 ;  /* 0x000000ffff0d7224 */ /* 0x000fe400078e0012 */
[----:B------:R-:W-:Y:S02]  /*1c290*/  IMAD.MOV.U32 R12, RZ, RZ, RZ ;  /* 0x000000ffff0c7224 */ /* 0x000fe400078e00ff */
[----:B------:R-:W-:Y:S02]  /*1c2a0*/  IMAD.MOV.U32 R11, RZ, RZ, 0x181f ;  /* 0x0000181fff0b7424 */ /* 0x000fe400078e00ff */
[----:B------:R-:W-:Y:S02]  /*1c2b0*/  IMAD.MOV.U32 R15, RZ, RZ, -0x1 ;  /* 0xffffffffff0f7424 */ /* 0x000fe400078e00ff */
[----:B------:R-:W-:Y:S02]  /*1c2c0*/  IMAD.MOV.U32 R3, RZ, RZ, R14 ;  /* 0x000000ffff037224 */ /* 0x000fe400078e000e */
[----:B------:R-:W-:-:S07]  /*1c2d0*/  IMAD R5, R5, 0x2, R17 ;  /* 0x0000000205057824 */ /* 0x000fce00078e0211 */
[----:B------:R-:W-:Y:S05]  /*1c2e0*/  WARPSYNC.COLLECTIVE R15, `(.L_x_1475) ;  /* 0x000000000f087348 */ /* 0x000fea0003c00000 */
[----:B------:R0:W1:Y:S02]  /*1c2f0*/  SHFL.IDX P6, R14, R13, R12, R11 ;  /* 0x0000000c0d0e7389 */ /* 0x00006400000c000b */
[----:B01----:R-:W-:Y:S01]  /*1c300*/  ENDCOLLECTIVE ;  /* 0x000000000000791b */ /* 0x003fe20003800000 */
.L_x_1475:
[----:B------:R-:W-:Y:S02]  /*1c310*/  IMAD.MOV.U32 R13, RZ, RZ, R19 ;  /* 0x000000ffff0d7224 */ /* 0x000fe400078e0013 */
[----:B------:R-:W-:Y:S02]  /*1c320*/  IMAD.MOV.U32 R12, RZ, RZ, 0x1 ;  /* 0x00000001ff0c7424 */ /* 0x000fe400078e00ff */
[----:B------:R-:W-:-:S07]  /*1c330*/  IMAD.MOV.U32 R2, RZ, RZ, R14 ;  /* 0x000000ffff027224 */ /* 0x000fce00078e000e */
[----:B------:R-:W-:Y:S05]  /*1c340*/  WARPSYNC.COLLECTIVE R15, `(.L_x_1476) ;  /* 0x000000000f087348 */ /* 0x000fea0003c00000 */
[----:B------:R0:W1:Y:S02]  /*1c350*/  SHFL.IDX P6, R14, R13, R12, R11 ;  /* 0x0000000c0d0e7389 */ /* 0x00006400000c000b */
[----:B01----:R-:W-:Y:S01]  /*1c360*/  ENDCOLLECTIVE ;  /* 0x000000000000791b */ /* 0x003fe20003800000 */
.L_x_1476:
        /* <DEDUP_REMOVED lines=16> */
.L_x_1477:
[----:B------:R-:W-:Y:S02]  /*1c470*/  IMAD.MOV.U32 R13, RZ, RZ, R19 ;  /* 0x000000ffff0d7224 */ /* 0x000fe400078e0013 */
[----:B------:R-:W-:Y:S02]  /*1c480*/  IMAD.MOV.U32 R12, RZ, RZ, 0x2 ;  /* 0x00000002ff0c7424 */ /* 0x000fe400078e00ff */
[----:B------:R-:W-:-:S07]  /*1c490*/  IMAD.MOV.U32 R2, RZ, RZ, R14 ;  /* 0x000000ffff027224 */ /* 0x000fce00078e000e */
[----:B------:R-:W-:Y:S05]  /*1c4a0*/  WARPSYNC.COLLECTIVE R15, `(.L_x_1478) ;  /* 0x000000000f087348 */ /* 0x000fea0003c00000 */
[----:B------:R0:W1:Y:S02]  /*1c4b0*/  SHFL.IDX P6, R14, R13, R12, R11 ;  /* 0x0000000c0d0e7389 */ /* 0x00006400000c000b */
[----:B01----:R-:W-:Y:S01]  /*1c4c0*/  ENDCOLLECTIVE ;  /* 0x000000000000791b */ /* 0x003fe20003800000 */
.L_x_1478:
        /* <DEDUP_REMOVED lines=16> */
.L_x_1479:
[----:B------:R-:W-:Y:S02]  /*1c5d0*/  IMAD.MOV.U32 R13, RZ, RZ, R19 ;  /* 0x000000ffff0d7224 */ /* 0x000fe400078e0013 */
[----:B------:R-:W-:Y:S02]  /*1c5e0*/  IMAD.MOV.U32 R12, RZ, RZ, 0x3 ;  /* 0x00000003ff0c7424 */ /* 0x000fe400078e00ff */
[----:B------:R-:W-:-:S07]  /*1c5f0*/  IMAD.MOV.U32 R2, RZ, RZ, R14 ;  /* 0x000000ffff027224 */ /* 0x000fce00078e000e */
[----:B------:R-:W-:Y:S05]  /*1c600*/  WARPSYNC.COLLECTIVE R15, `(.L_x_1480) ;  /* 0x000000000f087348 */ /* 0x000fea0003c00000 */
[----:B------:R0:W1:Y:S02]  /*1c610*/  SHFL.IDX P6, R14, R13, R12, R11 ;  /* 0x0000000c0d0e7389 */ /* 0x00006400000c000b */
[----:B01----:R-:W-:Y:S01]  /*1c620*/  ENDCOLLECTIVE ;  /* 0x000000000000791b */ /* 0x003fe20003800000 */
.L_x_1480:
        /* <DEDUP_REMOVED lines=16> */
.L_x_1481:
[----:B------:R-:W-:Y:S02]  /*1c730*/  IMAD.MOV.U32 R13, RZ, RZ, R19 ;  /* 0x000000ffff0d7224 */ /* 0x000fe400078e0013 */
[----:B------:R-:W-:Y:S02]  /*1c740*/  IMAD.MOV.U32 R12, RZ, RZ, 0x4 ;  /* 0x00000004ff0c7424 */ /* 0x000fe400078e00ff */
[----:B------:R-:W-:-:S07]  /*1c750*/  IMAD.MOV.U32 R2, RZ, RZ, R14 ;  /* 0x000000ffff027224 */ /* 0x000fce00078e000e */
[----:B------:R-:W-:Y:S05]  /*1c760*/  WARPSYNC.COLLECTIVE R15, `(.L_x_1482) ;  /* 0x000000000f087348 */ /* 0x000fea0003c00000 */
[----:B------:R0:W1:Y:S02]  /*1c770*/  SHFL.IDX P6, R14, R13, R12, R11 ;  /* 0x0000000c0d0e7389 */ /* 0x00006400000c000b */
[----:B01----:R-:W-:Y:S01]  /*1c780*/  ENDCOLLECTIVE ;  /* 0x000000000000791b */ /* 0x003fe20003800000 */
.L_x_1482:
        /* <DEDUP_REMOVED lines=16> */
.L_x_1483:
[----:B------:R-:W-:Y:S02]  /*1c890*/  IMAD.MOV.U32 R13, RZ, RZ, R19 ;  /* 0x000000ffff0d7224 */ /* 0x000fe400078e0013 */
[----:B------:R-:W-:Y:S02]  /*1c8a0*/  IMAD.MOV.U32 R12, RZ, RZ, 0x5 ;  /* 0x00000005ff0c7424 */ /* 0x000fe400078e00ff */
[----:B------:R-:W-:-:S07]  /*1c8b0*/  IMAD.MOV.U32 R2, RZ, RZ, R14 ;  /* 0x000000ffff027224 */ /* 0x000fce00078e000e */
[----:B------:R-:W-:Y:S05]  /*1c8c0*/  WARPSYNC.COLLECTIVE R15, `(.L_x_1484) ;  /* 0x000000000f087348 */ /* 0x000fea0003c00000 */
[----:B------:R0:W1:Y:S02]  /*1c8d0*/  SHFL.IDX P6, R14, R13, R12, R11 ;  /* 0x0000000c0d0e7389 */ /* 0x00006400000c000b */
[----:B01----:R-:W-:Y:S01]  /*1c8e0*/  ENDCOLLECTIVE ;  /* 0x000000000000791b */ /* 0x003fe20003800000 */
.L_x_1484:
        /* <DEDUP_REMOVED lines=13> */
.L_x_1485:
[----:B------:R-:W-:Y:S01]  /*1c9c0*/  @!PT LDS RZ, [RZ] ;  /* 0x00000000fffff984 */ /* 0x000fe20000000800 */
[----:B------:R-:W-:Y:S01]  /*1c9d0*/  @!PT LDS RZ, [RZ] ;  /* 0x00000000fffff984 */ /* 0x000fe20000000800 */
[----:B------:R-:W-:Y:S01]  /*1c9e0*/  @!PT LDS RZ, [RZ] ;  /* 0x00000000fffff984 */ /* 0x000fe20000000800 */
[----:B------:R1:W-:Y:S01]  /*1c9f0*/  LDGSTS.E.BYPASS.LTC128B.128 [R5+0x5400], desc[UR36][R2.64+0x80], !P0 ;  /* 0x0540008002057fae */ /* 0x0003e2000c101d64 */
[----:B------:R-:W-:-:S13]  /*1ca00*/  ISETP.LT.OR P0, PT, R7, 0x41, P1 ;  /* 0x000000410700780c */ /* 0x000fda0000f01670 */
[----:B------:R1:W-:Y:S01]  /*1ca10*/  LDGSTS.E.BYPASS.LTC128B.128 [R5+0x8400], desc[UR36][R2.64+0x100], !P0 ;  /* 0x0840010002057fae */ /* 0x0003e2000c101d64 */
[----:B------:R-:W-:Y:S05]  /*1ca20*/  BRA `(.L_x_1486) ;  /* 0xffffffb800487947 */ /* 0x000fea000383ffff */
.L_x_1389:
[----:B0-----:R0:W1:Y:S02]  /*1ca30*/  SYNCS.PHASECHK.TRANS64.TRYWAIT P0, [R0+URZ+0x30860], R3 ;  /* 0x03086003000075a7 */ /* 0x001064000800017f */
[----:B-1----:R-:W-:Y:S05]  /*1ca40*/  @!P0 NANOSLEEP.SYNCS 0x989680 ;  /* 0x009896800000895d */ /* 0x002fea0003900000 */
[----:B------:R-:W1:Y:S02]  /*1ca50*/  @!P0 SYNCS.PHASECHK.TRANS64 P0, [R0+URZ+0x30860], R3 ;  /* 0x03086003000085a7 */ /* 0x000e64000800007f */
[----:B-1----:R-:W-:Y:S05]  /*1ca60*/  @!P0 BRA `(.L_x_1389) ;  /* 0xfffffffc00f08947 */ /* 0x002fea000383ffff */
[----:B------:R-:W-:Y:S05]  /*1ca70*/  BRA `(.L_x_1487) ;  /* 0xffffffbc00607947 */ /* 0x000fea000383ffff */
.L_x_1390:
        /* <DEDUP_REMOVED lines=8> */
.L_x_1489:
[----:B------:R-:W-:Y:S05]  /*1cb00*/  BSYNC B0 ;  /* 0x0000000000007941 */ /* 0x000fea0003800000 */
.L_x_1488:
        /* <DEDUP_REMOVED lines=9> */
.L_x_1490:
        /* <DEDUP_REMOVED lines=8> */
[----:B------:R-:W-:-:S05]  /*1cc20*/  IADD3 R2, P0, R14, R5, RZ ;  /* 0x000000050e027210 */ /* 0x000fca0007f1e0ff */
[----:B------:R-:W-:Y:S01]  /*1cc30*/  IMAD.X R3, RZ, RZ, R3, P0 ;  /* 0x000000ffff037224 */ /* 0x000fe200000e0603 */
[----:B------:R-:W-:-:S13]  /*1cc40*/  ISETP.GE.AND P0, PT, R32, UR4, PT ;  /* 0x0000000420007c0c */ /* 0x000fda000bf06270 */
[----:B------:R-:W-:Y:S05]  /*1cc50*/  WARPSYNC.COLLECTIVE R15, `(.L_x_1491) ;  /* 0x000000000f087348 */ /* 0x000fea0003c00000 */
[----:B------:R0:W1:Y:S02]  /*1cc60*/  SHFL.IDX P6, R14, R13, R12, R11 ;  /* 0x0000000c0d0e7389 */ /* 0x00006400000c000b */
[----:B01----:R-:W-:Y:S01]  /*1cc70*/  ENDCOLLECTIVE ;  /* 0x000000000000791b */ /* 0x003fe20003800000 */
.L_x_1491:
        /* <DEDUP_REMOVED lines=13> */
.L_x_1492:
[----:B------:R-:W-:Y:S02]  /*1cd50*/  IMAD.MOV.U32 R13, RZ, RZ, R19 ;  /* 0x000000ffff0d7224 */ /* 0x000fe400078e0013 */
[----:B------:R-:W-:Y:S01]  /*1cd60*/  IMAD.MOV.U32 R12, RZ, RZ, 0x2 ;  /* 0x00000002ff0c7424 */ /* 0x000fe200078e00ff */
[----:B------:R-:W-:-:S13]  /*1cd70*/  IADD3 R2, P4, R14, R5, RZ ;  /* 0x000000050e027210 */ /* 0x000fda0007f9e0ff */
[----:B------:R-:W-:Y:S05]  /*1cd80*/  WARPSYNC.COLLECTIVE R15, `(.L_x_1493) ;  /* 0x000000000f087348 */ /* 0x000fea0003c00000 */
[----:B------:R0:W1:Y:S02]  /*1cd90*/  SHFL.IDX P6, R14, R13, R12, R11 ;  /* 0x0000000c0d0e7389 */ /* 0x00006400000c000b */
[----:B01----:R-:W-:Y:S01]  /*1cda0*/  ENDCOLLECTIVE ;  /* 0x000000000000791b */ /* 0x003fe20003800000 */
.L_x_1493:
        /* <DEDUP_REMOVED lines=15> */
.L_x_1494:
[----:B------:R-:W-:Y:S02]  /*1cea0*/  IMAD.MOV.U32 R13, RZ, RZ, R19 ;  /* 0x000000ffff0d7224 */ /* 0x000fe400078e0013 */
[----:B------:R-:W-:Y:S01]  /*1ceb0*/  IMAD.MOV.U32 R12, RZ, RZ, 0x3 ;  /* 0x00000003ff0c7424 */ /* 0x000fe200078e00ff */
[----:B------:R-:W-:-:S13]  /*1cec0*/  IADD3 R2, P4, R14, R5, RZ ;  /* 0x000000050e027210 */ /* 0x000fda0007f9e0ff */
[----:B------:R-:W-:Y:S05]  /*1ced0*/  WARPSYNC.COLLECTIVE R15, `(.L_x_1495) ;  /* 0x000000000f087348 */ /* 0x000fea0003c00000 */
[----:B------:R0:W1:Y:S02]  /*1cee0*/  SHFL.IDX P6, R14, R13, R12, R11 ;  /* 0x0000000c0d0e7389 */ /* 0x00006400000c000b */
[----:B01----:R-:W-:Y:S01]  /*1cef0*/  ENDCOLLECTIVE ;  /* 0x000000000000791b */ /* 0x003fe20003800000 */
.L_x_1495:
        /* <DEDUP_REMOVED lines=15> */
.L_x_1496:
[----:B------:R-:W-:Y:S02]  /*1cff0*/  IMAD.MOV.U32 R13, RZ, RZ, R19 ;  /* 0x000000ffff0d7224 */ /* 0x000fe400078e0013 */
[----:B------:R-:W-:Y:S01]  /*1d000*/  IMAD.MOV.U32 R12, RZ, RZ, 0x4 ;  /* 0x00000004ff0c7424 */ /* 0x000fe200078e00ff */
[----:B------:R-:W-:-:S13]  /*1d010*/  IADD3 R2, P4, R14, R5, RZ ;  /* 0x000000050e027210 */ /* 0x000fda0007f9e0ff */
[----:B------:R-:W-:Y:S05]  /*1d020*/  WARPSYNC.COLLECTIVE R15, `(.L_x_1497) ;  /* 0x000000000f087348 */ /* 0x000fea0003c00000 */
[----:B------:R0:W1:Y:S02]  /*1d030*/  SHFL.IDX P6, R14, R13, R12, R11 ;  /* 0x0000000c0d0e7389 */ /* 0x00006400000c000b */
[----:B01----:R-:W-:Y:S01]  /*1d040*/  ENDCOLLECTIVE ;  /* 0x000000000000791b */ /* 0x003fe20003800000 */
.L_x_1497:
        /* <DEDUP_REMOVED lines=15> */
.L_x_1498:
[----:B------:R-:W-:Y:S02]  /*1d140*/  IMAD.MOV.U32 R13, RZ, RZ, R19 ;  /* 0x000000ffff0d7224 */ /* 0x000fe400078e0013 */
[----:B------:R-:W-:Y:S01]  /*1d150*/  IMAD.MOV.U32 R12, RZ, RZ, 0x5 ;  /* 0x00000005ff0c7424 */ /* 0x000fe200078e00ff */
[----:B------:R-:W-:-:S13]  /*1d160*/  IADD3 R2, P4, R14, R5, RZ ;  /* 0x000000050e027210 */ /* 0x000fda0007f9e0ff */
[----:B------:R-:W-:Y:S05]  /*1d170*/  WARPSYNC.COLLECTIVE R15, `(.L_x_1499) ;  /* 0x000000000f087348 */ /* 0x000fea0003c00000 */
[----:B------:R0:W1:Y:S02]  /*1d180*/  SHFL.IDX P6, R14, R13, R12, R11 ;  /* 0x0000000c0d0e7389 */ /* 0x00006400000c000b */
[----:B01----:R-:W-:Y:S01]  /*1d190*/  ENDCOLLECTIVE ;  /* 0x000000000000791b */ /* 0x003fe20003800000 */
.L_x_1499:
        /* <DEDUP_REMOVED lines=10> */
[----:B------:R-:W-:-:S07]  /*1d240*/  IMAD.MOV.U32 R19, RZ, RZ, R14 ;  /* 0x000000ffff137224 */ /* 0x000fce00078e000e */
[----:B0-----:R-:W-:Y:S05]  /*1d250*/  WARPSYNC.COLLECTIVE R15, `(.L_x_1500) ;  /* 0x000000000f087348 */ /* 0x001fea0003c00000 */
[----:B------:R1:W2:Y:S02]  /*1d260*/  SHFL.IDX P6, R14, R13, R12, R11 ;  /* 0x0000000c0d0e7389 */ /* 0x0002a400000c000b */
[----:B012---:R-:W-:Y:S01]  /*1d270*/  ENDCOLLECTIVE ;  /* 0x000000000000791b */ /* 0x007fe20003800000 */
.L_x_1500:
[----:B------:R-:W-:Y:S05]  /*1d280*/  BRA `(.L_x_1501) ;  /* 0xffffffb800647947 */ /* 0x000fea000383ffff */
.L_x_1395:
        /* <DEDUP_REMOVED lines=8> */
.L_x_1503:
[----:B------:R-:W-:Y:S05]  /*1d310*/  BSYNC B0 ;  /* 0x0000000000007941 */ /* 0x000fea0003800000 */
.L_x_1502:
[----:B------:R-:W-:Y:S02]  /*1d320*/  IMAD.MOV.U32 R13, RZ, RZ, R24 ;  /* 0x000000ffff0d7224 */ /* 0x000fe400078e0018 */
[----:B------:R-:W-:Y:S02]  /*1d330*/  IMAD.MOV.U32 R12, RZ, RZ, 0x1 ;  /* 0x00000001ff0c7424 */ /* 0x000fe400078e00ff */
[----:B------:R-:W-:Y:S02]  /*1d340*/  IMAD.MOV.U32 R11, RZ, RZ, 0x1f ;  /* 0x0000001fff0b7424 */ /* 0x000fe400078e00ff */
[----:B------:R-:W-:Y:S02]  /*1d350*/  IMAD.MOV.U32 R15, RZ, RZ, -0x1 ;  /* 0xffffffffff0f7424 */ /* 0x000fe400078e00ff */
[----:B------:R-:W-:Y:S02]  /*1d360*/  IMAD.IADD R9, R27, 0x1, R10 ;  /* 0x000000011b097824 */ /* 0x000fe400078e020a */
[----:B------:R-:W-:-:S07]  /*1d370*/  IMAD.MOV.U32 R0, RZ, RZ, R14 ;  /* 0x000000ffff007224 */ /* 0x000fce00078e000e */
[----:B------:R-:W-:Y:S05]  /*1d380*/  WARPSYNC.COLLECTIVE R15, `(.L_x_1504) ;  /* 0x000000000f087348 */ /* 0x000fea0003c00000 */
[----:B------:R0:W1:Y:S02]  /*1d390*/  SHFL.IDX P6, R14, R13, R12, R11 ;  /* 0x0000000c0d0e7389 */ /* 0x00006400000c000b */
[----:B01----:R-:W-:Y:S01]  /*1d3a0*/  ENDCOLLECTIVE ;  /* 0x000000000000791b */ /* 0x003fe20003800000 */
.L_x_1504:
[----:B------:R-:W-:Y:S02]  /*1d3b0*/  ULDC UR4, c[0x0][0xc3c] ;  /* 0x00030f0000047ab9 */ /* 0x000fe40000000800 */
[----:B------:R-:W-:-:S13]  /*1d3c0*/  ISETP.GE.OR P1, PT, R9, UR4, !P0 ;  /* 0x0000000409007c0c */ /* 0x000fda000c726670 */
[----:B------:R-:W0:Y:S08]  /*1d3d0*/  @!P1 LDC.64 R4, c[0x0][0xc80] ;  /* 0x00032000ff049b82 */ /* 0x000e300000000a00 */
[----:B------:R-:W1:Y:S01]  /*1d3e0*/  @!P1 LDC.64 R2, c[0x0][0xc78] ;  /* 0x00031e00ff029b82 */ /* 0x000e620000000a00 */
[----:B------:R-:W-:Y:S02]  /*1d3f0*/  IMAD.MOV.U32 R25, RZ, RZ, RZ ;  /* 0x000000ffff197224 */ /* 0x000fe400078e00ff */
[----:B------:R-:W-:-:S02]  /*1d400*/  IMAD.MOV.U32 R8, RZ, RZ, RZ ;  /* 0x000000ffff087224 */ /* 0x000fc400078e00ff */
[----:B------:R-:W-:Y:S02]  /*1d410*/  IMAD.MOV.U32 R11, RZ, RZ, RZ ;  /* 0x000000ffff0b7224 */ /* 0x000fe400078e00ff */
[----:B------:R-:W-:Y:S02]  /*1d420*/  IMAD.MOV.U32 R7, RZ, RZ, R14 ;  /* 0x000000ffff077224 */ /* 0x000fe400078e000e */
[----:B0-----:R-:W-:-:S06]  /*1d430*/  @!P1 IMAD.WIDE R4, R9, 0x4, R4 ;  /* 0x0000000409049825 */ /* 0x001fcc00078e0204 */
[----:B------:R-:W2:Y:S01]  /*1d440*/  @!P1 LDG.E R4, desc[UR36][R4.64] ;  /* 0x0000002404049981 */ /* 0x000ea2000c1e1900 */
[----:B-1----:R-:W-:-:S06]  /*1d450*/  @!P1 IMAD.WIDE R2, R9, 0x4, R2 ;  /* 0x0000000409029825 */ /* 0x002fcc00078e0202 */
[----:B------:R-:W3:Y:S01]  /*1d460*/  @!P1 LDG.E R2, desc[UR36][R2.64] ;  /* 0x0000002402029981 */ /* 0x000ee2000c1e1900 */
        /* <DEDUP_REMOVED lines=11> */
.L_x_1505:
[----:B------:R-:W-:Y:S01]  /*1d520*/  IMAD.MOV.U32 R12, RZ, RZ, 0x2 ;  /* 0x00000002ff0c7424 */ /* 0x000fe200078e00ff */
[----:B------:R-:W-:-:S05]  /*1d530*/  SEL R6, R14, RZ, P1 ;  /* 0x000000ff0e067207 */ /* 0x000fca0000800000 */
[----:B------:R-:W-:-:S04]  /*1d540*/  IMAD.IADD R6, R13, 0x1, R6 ;  /* 0x000000010d067824 */ /* 0x000fc800078e0206 */
[----:B------:R-:W-:-:S07]  /*1d550*/  IMAD.MOV.U32 R13, RZ, RZ, R6 ;  /* 0x000000ffff0d7224 */ /* 0x000fce00078e0006 */
[----:B------:R-:W-:Y:S05]  /*1d560*/  WARPSYNC.COLLECTIVE R15, `(.L_x_1506) ;  /* 0x000000000f087348 */ /* 0x000fea0003c00000 */
[----:B------:R0:W1:Y:S02]  /*1d570*/  SHFL.UP P6, R14, R13, R12, R11 ;  /* 0x0400000c0d0e7389 */ /* 0x00006400000c000b */
[----:B01----:R-:W-:Y:S01]  /*1d580*/  ENDCOLLECTIVE ;  /* 0x000000000000791b */ /* 0x003fe20003800000 */
.L_x_1506:
[----:B------:R-:W-:Y:S01]  /*1d590*/  IMAD.MOV.U32 R12, RZ, RZ, 0x4 ;  /* 0x00000004ff0c7424 */ /* 0x000fe200078e00ff */
[----:B------:R-:W-:-:S05]  /*1d5a0*/  SEL R3, R14, RZ, P2 ;  /* 0x000000ff0e037207 */ /* 0x000fca0001000000 */
[----:B------:R-:W-:Y:S02]  /*1d5b0*/  IMAD.IADD R2, R6, 0x1, R3 ;  /* 0x0000000106027824 */ /* 0x000fe400078e0203 */
[----:B------:R-:W-:Y:S02]  /*1d5c0*/  IMAD.MOV.U32 R6, RZ, RZ, RZ ;  /* 0x000000ffff067224 */ /* 0x000fe400078e00ff */
[----:B------:R-:W-:-:S07]  /*1d5d0*/  IMAD.MOV.U32 R13, RZ, RZ, R2 ;  /* 0x000000ffff0d7224 */ /* 0x000fce00078e0002 */
[----:B------:R-:W-:Y:S05]  /*1d5e0*/  WARPSYNC.COLLECTIVE R15, `(.L_x_1507) ;  /* 0x000000000f087348 */ /* 0x000fea0003c00000 */
[----:B------:R0:W1:Y:S02]  /*1d5f0*/  SHFL.UP P6, R14, R13, R12, R11 ;  /* 0x0400000c0d0e7389 */ /* 0x00006400000c000b */
[----:B01----:R-:W-:Y:S01]  /*1d600*/  ENDCOLLECTIVE ;  /* 0x000000000000791b */ /* 0x003fe20003800000 */
.L_x_1507:
[----:B------:R-:W-:Y:S01]  /*1d610*/  IMAD.MOV.U32 R12, RZ, RZ, 0x8 ;  /* 0x00000008ff0c7424 */ /* 0x000fe200078e00ff */
[----:B------:R-:W-:-:S05]  /*1d620*/  SEL R3, R14, RZ, P3 ;  /* 0x000000ff0e037207 */ /* 0x000fca0001800000 */
[----:B------:R-:W-:-:S04]  /*1d630*/  IMAD.IADD R3, R2, 0x1, R3 ;  /* 0x0000000102037824 */ /* 0x000fc800078e0203 */
[----:B------:R-:W-:-:S07]  /*1d640*/  IMAD.MOV.U32 R13, RZ, RZ, R3 ;  /* 0x000000ffff0d7224 */ /* 0x000fce00078e0003 */
[----:B------:R-:W-:Y:S05]  /*1d650*/  WARPSYNC.COLLECTIVE R15, `(.L_x_1508) ;  /* 0x000000000f087348 */ /* 0x000fea0003c00000 */
[----:B------:R0:W1:Y:S02]  /*1d660*/  SHFL.UP P6, R14, R13, R12, R11 ;  /* 0x0400000c0d0e7389 */ /* 0x00006400000c000b */
[----:B01----:R-:W-:Y:S01]  /*1d670*/  ENDCOLLECTIVE ;  /* 0x000000000000791b */ /* 0x003fe20003800000 */
.L_x_1508:
[----:B------:R-:W-:Y:S01]  /*1d680*/  IMAD.MOV.U32 R12, RZ, RZ, 0x10 ;  /* 0x00000010ff0c7424 */ /* 0x000fe200078e00ff */
[----:B------:R-:W-:-:S05]  /*1d690*/  SEL R4, R14, RZ, P4 ;  /* 0x000000ff0e047207 */ /* 0x000fca0002000000 */
[----:B------:R-:W-:-:S04]  /*1d6a0*/  IMAD.IADD R4, R3, 0x1, R4 ;  /* 0x0000000103047824 */ /* 0x000fc800078e0204 */
[----:B------:R-:W-:-:S07]  /*1d6b0*/  IMAD.MOV.U32 R13, RZ, RZ, R4 ;  /* 0x000000ffff0d7224 */ /* 0x000fce00078e0004 */
[----:B------:R-:W-:Y:S05]  /*1d6c0*/  WARPSYNC.COLLECTIVE R15, `(.L_x_1509) ;  /* 0x000000000f087348 */ /* 0x000fea0003c00000 */
[----:B------:R0:W1:Y:S02]  /*1d6d0*/  SHFL.UP P6, R14, R13, R12, R11 ;  /* 0x0400000c0d0e7389 */ /* 0x00006400000c000b */
[----:B01----:R-:W-:Y:S01]  /*1d6e0*/  ENDCOLLECTIVE ;  /* 0x000000000000791b */ /* 0x003fe20003800000 */
.L_x_1509:
        /* <DEDUP_REMOVED lines=8> */
.L_x_1510:
[----:B------:R-:W-:Y:S05]  /*1d770*/  BRA `(.L_x_1511) ;  /* 0xffffffb800787947 */ /* 0x000fea000383ffff */
.L_x_1398:
[----:B------:R-:W-:Y:S01]  /*1d780*/  BSSY B0, `(.L_x_1512) ;  /* 0x0000007000007945 */ /* 0x000fe20003800000 */
[----:B------:R-:W-:Y:S02]  /*1d790*/  IMAD.MOV.U32 R12, RZ, RZ, 0x1 ;  /* 0x00000001ff0c7424 */ /* 0x000fe400078e00ff */
[----:B------:R-:W-:Y:S02]  /*1d7a0*/  IMAD.MOV.U32 R11, RZ, RZ, RZ ;  /* 0x000000ffff0b7224 */ /* 0x000fe400078e00ff */
[----:B------:R-:W-:-:S07]  /*1d7b0*/  IMAD.MOV.U32 R15, RZ, RZ, -0x1 ;  /* 0xffffffffff0f7424 */ /* 0x000fce00078e00ff */
[----:B------:R-:W-:Y:S05]  /*1d7c0*/  WARPSYNC.COLLECTIVE R15, `(.L_x_1513) ;  /* 0x000000000f087348 */ /* 0x000fea0003c00000 */
[----:B------:R0:W1:Y:S02]  /*1d7d0*/  SHFL.UP P6, R14, R13, R12, R11 ;  /* 0x0400000c0d0e7389 */ /* 0x00006400000c000b */
[----:B01----:R-:W-:Y:S01]  /*1d7e0*/  ENDCOLLECTIVE ;  /* 0x000000000000791b */ /* 0x003fe20003800000 */
.L_x_1513:
[----:B------:R-:W-:Y:S05]  /*1d7f0*/  BSYNC B0 ;  /* 0x0000000000007941 */ /* 0x000fea0003800000 */
.L_x_1512:
        /* <DEDUP_REMOVED lines=8> */
.L_x_1514:
[----:B------:R-:W-:Y:S01]  /*1d880*/  IMAD.MOV.U32 R12, RZ, RZ, 0x4 ;  /* 0x00000004ff0c7424 */ /* 0x000fe200078e00ff */
[----:B------:R-:W-:-:S05]  /*1d890*/  SEL R2, R14, RZ, P2 ;  /* 0x000000ff0e027207 */ /* 0x000fca0001000000 */
[----:B------:R-:W-:-:S04]  /*1d8a0*/  IMAD.IADD R2, R13, 0x1, R2 ;  /* 0x000000010d027824 */ /* 0x000fc800078e0202 */
[----:B------:R-:W-:-:S07]  /*1d8b0*/  IMAD.MOV.U32 R13, RZ, RZ, R2 ;  /* 0x000000ffff0d7224 */ /* 0x000fce00078e0002 */
[----:B------:R-:W-:Y:S05]  /*1d8c0*/  WARPSYNC.COLLECTIVE R15, `(.L_x_1515) ;  /* 0x000000000f087348 */ /* 0x000fea0003c00000 */
[----:B------:R0:W1:Y:S02]  /*1d8d0*/  SHFL.UP P6, R14, R13, R12, R11 ;  /* 0x0400000c0d0e7389 */ /* 0x00006400000c000b */
[----:B01----:R-:W-:Y:S01]  /*1d8e0*/  ENDCOLLECTIVE ;  /* 0x000000000000791b */ /* 0x003fe20003800000 */
.L_x_1515:
[----:B------:R-:W-:Y:S01]  /*1d8f0*/  IMAD.MOV.U32 R12, RZ, RZ, 0x8 ;  /* 0x00000008ff0c7424 */ /* 0x000fe200078e00ff */
[----:B------:R-:W-:-:S05]  /*1d900*/  SEL R3, R14, RZ, P3 ;  /* 0x000000ff0e037207 */ /* 0x000fca0001800000 */
[----:B------:R-:W-:-:S04]  /*1d910*/  IMAD.IADD R3, R2, 0x1, R3 ;  /* 0x0000000102037824 */ /* 0x000fc800078e0203 */
[----:B------:R-:W-:-:S07]  /*1d920*/  IMAD.MOV.U32 R13, RZ, RZ, R3 ;  /* 0x000000ffff0d7224 */ /* 0x000fce00078e0003 */
[----:B------:R-:W-:Y:S05]  /*1d930*/  WARPSYNC.COLLECTIVE R15, `(.L_x_1516) ;  /* 0x000000000f087348 */ /* 0x000fea0003c00000 */
[----:B------:R0:W1:Y:S02]  /*1d940*/  SHFL.UP P6, R14, R13, R12, R11 ;  /* 0x0400000c0d0e7389 */ /* 0x00006400000c000b */
[----:B01----:R-:W-:Y:S01]  /*1d950*/  ENDCOLLECTIVE ;  /* 0x000000000000791b */ /* 0x003fe20003800000 */
.L_x_1516:
[----:B------:R-:W-:Y:S01]  /*1d960*/  IMAD.MOV.U32 R12, RZ, RZ, 0x10 ;  /* 0x00000010ff0c7424 */ /* 0x000fe200078e00ff */
[----:B------:R-:W-:-:S05]  /*1d970*/  SEL R4, R14, RZ, P4 ;  /* 0x000000ff0e047207 */ /* 0x000fca0002000000 */
[----:B------:R-:W-:-:S04]  /*1d980*/  IMAD.IADD R4, R3, 0x1, R4 ;  /* 0x0000000103047824 */ /* 0x000fc800078e0204 */
[----:B------:R-:W-:-:S07]  /*1d990*/  IMAD.MOV.U32 R13, RZ, RZ, R4 ;  /* 0x000000ffff0d7224 */ /* 0x000fce00078e0004 */
[----:B------:R-:W-:Y:S05]  /*1d9a0*/  WARPSYNC.COLLECTIVE R15, `(.L_x_1517) ;  /* 0x000000000f087348 */ /* 0x000fea0003c00000 */
[----:B------:R0:W1:Y:S02]  /*1d9b0*/  SHFL.UP P6, R14, R13, R12, R11 ;  /* 0x0400000c0d0e7389 */ /* 0x00006400000c000b */
[----:B01----:R-:W-:Y:S01]  /*1d9c0*/  ENDCOLLECTIVE ;  /* 0x000000000000791b */ /* 0x003fe20003800000 */
.L_x_1517:
        /* <DEDUP_REMOVED lines=8> */
.L_x_1518:
[----:B------:R-:W-:Y:S05]  /*1da50*/  BRA `(.L_x_1519) ;  /* 0xffffffb800647947 */ /* 0x000fea000383ffff */
.L_x_1400:
[----:B------:R-:W-:Y:S01]  /*1da60*/  BSSY B0, `(.L_x_1520) ;  /* 0x0000006000007945 */ /* 0x000fe20003800000 */
[----:B------:R-:W-:Y:S01]  /*1da70*/  PLOP3.LUT P6, PT, P6, PT, PT, 0x8, 0x0 ;  /* 0x000000000000781c */ /* 0x000fe200037ce170 */
[----:B------:R-:W-:-:S12]  /*1da80*/  IMAD.MOV.U32 R15, RZ, RZ, -0x1 ;  /* 0xffffffffff0f7424 */ /* 0x000fd800078e00ff */
[----:B0-----:R-:W-:Y:S05]  /*1da90*/  WARPSYNC.COLLECTIVE R15, `(.L_x_1521) ;  /* 0x000000000f087348 */ /* 0x001fea0003c00000 */
[----:B------:R-:W-:Y:S01]  /*1daa0*/  VOTE.ANY R14, PT, P6 ;  /* 0x00000000000e7806 */ /* 0x000fe200030e0100 */
[----:B0-----:R-:W-:Y:S06]  /*1dab0*/  ENDCOLLECTIVE ;  /* 0x000000000000791b */ /* 0x001fec0003800000 */
.L_x_1521:
[----:B------:R-:W-:Y:S05]  /*1dac0*/  BSYNC B0 ;  /* 0x0000000000007941 */ /* 0x000fea0003800000 */
.L_x_1520:
[----:B------:R-:W-:Y:S02]  /*1dad0*/  IMAD.MOV.U32 R3, RZ, RZ, R14 ;  /* 0x000000ffff037224 */ /* 0x000fe400078e000e */
[----:B------:R-:W-:Y:S02]  /*1dae0*/  IMAD.MOV.U32 R13, RZ, RZ, R25 ;  /* 0x000000ffff0d7224 */ /* 0x000fe400078e0019 */
[----:B------:R0:W1:Y:S01]  /*1daf0*/  POPC R12, R3 ;  /* 0x00000003000c7309 */ /* 0x0000620000000000 */
[----:B------:R-:W-:Y:S02]  /*1db00*/  IMAD.MOV.U32 R11, RZ, RZ, 0x1f ;  /* 0x0000001fff0b7424 */ /* 0x000fe400078e00ff */
[----:B------:R-:W-:-:S07]  /*1db10*/  IMAD.MOV.U32 R15, RZ, RZ, -0x1 ;  /* 0xffffffffff0f7424 */ /* 0x000fce00078e00ff */
[----:B01----:R-:W-:Y:S05]  /*1db20*/  WARPSYNC.COLLECTIVE R15, `(.L_x_1522) ;  /* 0x000000000f087348 */ /* 0x003fea0003c00000 */
[----:B-1----:R1:W2:Y:S02]  /*1db30*/  SHFL.IDX P6, R14, R13, R12, R11 ;  /* 0x0000000c0d0e7389 */ /* 0x0022a400000c000b */
[----:B012---:R-:W-:Y:S01]  /*1db40*/  ENDCOLLECTIVE ;  /* 0x000000000000791b */ /* 0x007fe20003800000 */
.L_x_1522:
[----:B------:R-:W-:Y:S02]  /*1db50*/  IMAD.IADD R27, R12, 0x1, R27 ;  /* 0x000000010c1b7824 */ /* 0x000fe400078e021b */
[----:B------:R-:W-:Y:S02]  /*1db60*/  IMAD.MOV.U32 R13, RZ, RZ, R8 ;  /* 0x000000ffff0d7224 */ /* 0x000fe400078e0008 */
[----:B------:R-:W-:-:S07]  /*1db70*/  IMAD.MOV.U32 R25, RZ, RZ, R14 ;  /* 0x000000ffff197224 */ /* 0x000fce00078e000e */
[----:B------:R-:W-:Y:S05]  /*1db80*/  WARPSYNC.COLLECTIVE R15, `(.L_x_1523) ;  /* 0x000000000f087348 */ /* 0x000fea0003c00000 */
[----:B------:R0:W1:Y:S02]  /*1db90*/  SHFL.IDX P6, R14, R13, R12, R11 ;  /* 0x0000000c0d0e7389 */ /* 0x00006400000c000b */
[----:B01----:R-:W-:Y:S01]  /*1dba0*/  ENDCOLLECTIVE ;  /* 0x000000000000791b */ /* 0x003fe20003800000 */
.L_x_1523:
[----:B------:R-:W-:Y:S01]  /*1dbb0*/  IMAD.MOV.U32 R8, RZ, RZ, R14 ;  /* 0x000000ffff087224 */ /* 0x000fe200078e000e */
[----:B------:R-:W-:Y:S06]  /*1dbc0*/  BRA `(.L_x_1524) ;  /* 0xffffffb800487947 */ /* 0x000fec000383ffff */
.L_x_1402:
[----:B------:R-:W-:Y:S01]  /*1dbd0*/  BSSY B0, `(.L_x_1525) ;  /* 0x0000007000007945 */ /* 0x000fe20003800000 */
[----:B------:R-:W-:Y:S02]  /*1dbe0*/  IMAD.MOV.U32 R13, RZ, RZ, R2 ;  /* 0x000000ffff0d7224 */ /* 0x000fe400078e0002 */
[----:B------:R-:W-:Y:S02]  /*1dbf0*/  IMAD.MOV.U32 R11, RZ, RZ, 0x1f ;  /* 0x0000001fff0b7424 */ /* 0x000fe400078e00ff */
[----:B------:R-:W-:-:S07]  /*1dc00*/  IMAD.MOV.U32 R15, RZ, RZ, -0x1 ;  /* 0xffffffffff0f7424 */ /* 0x000fce00078e00ff */
[----:B0-23--:R-:W-:Y:S05]  /*1dc10*/  WARPSYNC.COLLECTIVE R15, `(.L_x_1526) ;  /* 0x000000000f087348 */ /* 0x00dfea0003c00000 */
[----:B------:R1:W4:Y:S02]  /*1dc20*/  SHFL.IDX P6, R14, R13, R12, R11 ;  /* 0x0000000c0d0e7389 */ /* 0x00032400000c000b */
[----:B01234-:R-:W-:Y:S01]  /*1dc30*/  ENDCOLLECTIVE ;  /* 0x000000000000791b */ /* 0x01ffe20003800000 */
.L_x_1526:
[----:B------:R-:W-:Y:S05]  /*1dc40*/  BSYNC B0 ;  /* 0x0000000000007941 */ /* 0x000fea0003800000 */
.L_x_1525:
[----:B------:R-:W-:Y:S01]  /*1dc50*/  IMAD.MOV.U32 R6, RZ, RZ, R14 ;  /* 0x000000ffff067224 */ /* 0x000fe200078e000e */
[----:B------:R-:W-:Y:S06]  /*1dc60*/  BRA `(.L_x_1401) ;  /* 0xffffffb800387947 */ /* 0x000fec000383ffff */
.L_x_1408:
[----:B0-----:R0:W1:Y:S02]  /*1dc70*/  SYNCS.PHASECHK.TRANS64.TRYWAIT P0, [R4+URZ+0x30820], R0 ;  /* 0x03082000040075a7 */ /* 0x001064000800017f */
[----:B-1----:R-:W-:Y:S05]  /*1dc80*/  @!P0 NANOSLEEP.SYNCS 0x989680 ;  /* 0x009896800000895d */ /* 0x002fea0003900000 */
[----:B------:R-:W1:Y:S02]  /*1dc90*/  @!P0 SYNCS.PHASECHK.TRANS64 P0, [R4+URZ+0x30820], R0 ;  /* 0x03082000040085a7 */ /* 0x000e64000800007f */
[----:B-1----:R-:W-:Y:S05]  /*1dca0*/  @!P0 BRA `(.L_x_1408) ;  /* 0xfffffffc00f08947 */ /* 0x002fea000383ffff */
[----:B------:R-:W-:Y:S05]  /*1dcb0*/  BRA `(.L_x_1527) ;  /* 0xffffffc000907947 */ /* 0x000fea000383ffff */
.L_x_1409:
        /* <DEDUP_REMOVED lines=8> */
[----:B0-2---:R-:W-:Y:S05]  /*1dd40*/  WARPSYNC.COLLECTIVE R15, `(.L_x_1529) ;  /* 0x000000000f087348 */ /* 0x005fea0003c00000 */
[----:B------:R1:W3:Y:S02]  /*1dd50*/  SHFL.IDX P6, R14, R13, R12, R11 ;  /* 0x0000000c0d0e7389 */ /* 0x0002e400000c000b */
[----:B0123--:R-:W-:Y:S01]  /*1dd60*/  ENDCOLLECTIVE ;  /* 0x000000000000791b */ /* 0x00ffe20003800000 */
.L_x_1529:
[----:B------:R-:W-:Y:S05]  /*1dd70*/  BSYNC B0 ;  /* 0x0000000000007941 */ /* 0x000fea0003800000 */
.L_x_1528:
[----:B------:R-:W-:Y:S05]  /*1dd80*/  BRA `(.L_x_1530) ;  /* 0xffffffc000787947 */ /* 0x000fea000383ffff */
.L_x_1412:
[----:B------:R-:W-:Y:S01]  /*1dd90*/  BSSY B1, `(.L_x_1531) ;  /* 0x0000006000017945 */ /* 0x000fe20003800000 */
[----:B------:R-:W-:-:S07]  /*1dda0*/  IMAD.MOV.U32 R15, RZ, RZ, -0x1 ;  /* 0xffffffffff0f7424 */ /* 0x000fce00078e00ff */
[----:B0-2---:R-:W-:Y:S05]  /*1ddb0*/  WARPSYNC.COLLECTIVE R15, `(.L_x_1532) ;  /* 0x000000000f0c7348 */ /* 0x005fea0003c00000 */
[----:B------:R-:W-:Y:S02]  /*1ddc0*/  ELECT P6, UR62, PT ;  /* 0x00000000003e782f */ /* 0x000fe400038c0000 */
[----:B------:R-:W-:Y:S01]  /*1ddd0*/  MOV R14, UR62 ;  /* 0x0000003e000e7c02 */ /* 0x000fe20008000f00 */
[----:B0-2---:R-:W-:Y:S10]  /*1dde0*/  ENDCOLLECTIVE ;  /* 0x000000000000791b */ /* 0x005ff40003800000 */
.L_x_1532:
[----:B------:R-:W-:Y:S05]  /*1ddf0*/  BSYNC B1 ;  /* 0x0000000000017941 */ /* 0x000fea0003800000 */
.L_x_1531:
[----:B------:R-:W-:Y:S05]  /*1de00*/  BRA `(.L_x_1533) ;  /* 0xffffffc000707947 */ /* 0x000fea000383ffff */
.L_x_1414:
[----:B0-----:R0:W1:Y:S02]  /*1de10*/  SYNCS.PHASECHK.TRANS64.TRYWAIT P1, [R5+URZ+0x30840], R0 ;  /* 0x03084000050075a7 */ /* 0x001064000802017f */
[----:B-1----:R-:W-:Y:S05]  /*1de20*/  @!P1 NANOSLEEP.SYNCS 0x989680 ;  /* 0x009896800000995d */ /* 0x002fea0003900000 */
[----:B------:R-:W1:Y:S02]  /*1de30*/  @!P1 SYNCS.PHASECHK.TRANS64 P1, [R5+URZ+0x30840], R0 ;  /* 0x03084000050095a7 */ /* 0x000e64000802007f */
[----:B-1----:R-:W-:Y:S05]  /*1de40*/  @!P1 BRA `(.L_x_1414) ;  /* 0xfffffffc00f09947 */ /* 0x002fea000383ffff */
[----:B------:R-:W-:Y:S05]  /*1de50*/  BRA `(.L_x_1534) ;  /* 0xffffffc000987947 */ /* 0x000fea000383ffff */
.L_x_1416:
[----:B-1----:R1:W3:Y:S02]  /*1de60*/  SYNCS.PHASECHK.TRANS64.TRYWAIT P1, [R23+URZ+0x30840], R2 ;  /* 0x03084002170075a7 */ /* 0x0022e4000802017f */
[----:B---3--:R-:W-:Y:S05]  /*1de70*/  @!P1 NANOSLEEP.SYNCS 0x989680 ;  /* 0x009896800000995d */ /* 0x008fea0003900000 */
[----:B------:R-:W3:Y:S02]  /*1de80*/  @!P1 SYNCS.PHASECHK.TRANS64 P1, [R23+URZ+0x30840], R2 ;  /* 0x03084002170095a7 */ /* 0x000ee4000802007f */
[----:B---3--:R-:W-:Y:S05]  /*1de90*/  @!P1 BRA `(.L_x_1416) ;  /* 0xfffffffc00f09947 */ /* 0x008fea000383ffff */
[----:B------:R-:W-:Y:S05]  /*1dea0*/  BRA `(.L_x_1535) ;  /* 0xffffffc000a47947 */ /* 0x000fea000383ffff */
.L_x_1418:
[----:B---3--:R3:W4:Y:S02]  /*1deb0*/  SYNCS.PHASECHK.TRANS64.TRYWAIT P1, [R5+URZ+0x30860], R0 ;  /* 0x03086000050075a7 */ /* 0x008724000802017f */
[----:B----4-:R-:W-:Y:S05]  /*1dec0*/  @!P1 NANOSLEEP.SYNCS 0x989680 ;  /* 0x009896800000995d */ /* 0x010fea0003900000 */
[----:B------:R-:W4:Y:S02]  /*1ded0*/  @!P1 SYNCS.PHASECHK.TRANS64 P1, [R5+URZ+0x30860], R0 ;  /* 0x03086000050095a7 */ /* 0x000f24000802007f */
[----:B----4-:R-:W-:Y:S05]  /*1dee0*/  @!P1 BRA `(.L_x_1418) ;  /* 0xfffffffc00f09947 */ /* 0x010fea000383ffff */
[----:B------:R-:W-:Y:S05]  /*1def0*/  BRA `(.L_x_1536) ;  /* 0xffffffc000a07947 */ /* 0x000fea000383ffff */
.L_x_1537:
        /* <DEDUP_REMOVED lines=16> */
.L_x_3215:


//--------------------- .text._ZN7cutlass13device_kernelIN5flash11enable_sm90INS1_16FlashAttnFwdSm90INS1_25CollectiveMainloopFwdSm90ILi2EN4cute5tupleIJNS5_1CILi1EEES8_S8_EEENS6_IJNS7_ILi128EEENS7_ILi96EEENS7_ILi192EEEEEELi192ENS_6half_tEfNS_4arch4Sm90ELb0ELb1ELb1ELb1ELb1ELb1ELb0ELb1ELb1ELb1ELb1ELb0EEENS1_21CollectiveEpilogueFwdINS6_IJSA_SC_SB_EEES9_SE_SG_Li256ELb1ELb1ELb1ELb0EEENS1_36VarlenDynamicPersistentTileSchedulerILi128ELi96ELi256ELi128ELb1ELb1ELb1ELb1ELb0ELb1EEEEEEEEEvNT_6ParamsE --------------------------
	.section	.text._ZN7cutlass13device_kernelIN5flash11enable_sm90INS1_16FlashAttnFwdSm90INS1_25CollectiveMainloopFwdSm90ILi2EN4cute5tupleIJNS5_1CILi1EEES8_S8_EEENS6_IJNS7_ILi128EEENS7_ILi96EEENS7_ILi192EEEEEELi192ENS_6half_tEfNS_4arch4Sm90ELb0ELb1ELb1ELb1ELb1ELb1ELb0ELb1ELb1ELb1ELb1ELb0EEENS1_21CollectiveEpilogueFwdINS6_IJSA_SC_SB_EEES9_SE_SG_Li256ELb1ELb1ELb1ELb0EEENS1_36VarlenDynamicPersistentTileSchedulerILi128ELi96ELi256ELi128ELb1ELb1ELb1ELb1ELb0ELb1EEEEEEEEEvNT_6ParamsE,"ax",@progbits
	.align	128
.text._ZN7cutlass13device_kernelIN5flash11enable_sm90INS1_16FlashAttnFwdSm90INS1_25CollectiveMainloopFwdSm90ILi2EN4cute5tupleIJNS5_1CILi1EEES8_S8_EEENS6_IJNS7_ILi128EEENS7_ILi96EEENS7_ILi192EEEEEELi192ENS_6half_tEfNS_4arch4Sm90ELb0ELb1ELb1ELb1ELb1ELb1ELb0ELb1ELb1ELb1ELb1ELb0EEENS1_21CollectiveEpilogueFwdINS6_IJSA_SC_SB_EEES9_SE_SG_Li256ELb1ELb1ELb1ELb0EEENS1_36VarlenDynamicPersistentTileSchedulerILi128ELi96ELi256ELi128ELb1ELb1ELb1ELb1ELb0ELb1EEEEEEEEEvNT_6ParamsE:
        .type           _ZN7cutlass13device_kernelIN5flash11enable_sm90INS1_16FlashAttnFwdSm90INS1_25CollectiveMainloopFwdSm90ILi2EN4cute5tupleIJNS5_1CILi1EEES8_S8_EEENS6_IJNS7_ILi128EEENS7_ILi96EEENS7_ILi192EEEEEELi192ENS_6half_tEfNS_4arch4Sm90ELb0ELb1ELb1ELb1ELb1ELb1ELb0ELb1ELb1ELb1ELb1ELb0EEENS1_21CollectiveEpilogueFwdINS6_IJSA_SC_SB_EEES9_SE_SG_Li256ELb1ELb1ELb1ELb0EEENS1_36VarlenDynamicPersistentTileSchedulerILi128ELi96ELi256ELi128ELb1ELb1ELb1ELb1ELb0ELb1EEEEEEEEEvNT_6ParamsE,@function
        .size           _ZN7cutlass13device_kernelIN5flash11enable_sm90INS1_16FlashAttnFwdSm90INS1_25CollectiveMainloopFwdSm90ILi2EN4cute5tupleIJNS5_1CILi1EEES8_S8_EEENS6_IJNS7_ILi128EEENS7_ILi96EEENS7_ILi192EEEEEELi192ENS_6half_tEfNS_4arch4Sm90ELb0ELb1ELb1ELb1ELb1ELb1ELb0ELb1ELb1ELb1ELb1ELb0EEENS1_21CollectiveEpilogueFwdINS6_IJSA_SC_SB_EEES9_SE_SG_Li256ELb1ELb1ELb1ELb0EEENS1_36VarlenDynamicPersistentTileSchedulerILi128ELi96ELi256ELi128ELb1ELb1ELb1ELb1ELb0ELb1EEEEEEEEEvNT_6ParamsE,(.L_x_3216 - _ZN7cutlass13device_kernelIN5flash11enable_sm90INS1_16FlashAttnFwdSm90INS1_25CollectiveMainloopFwdSm90ILi2EN4cute5tupleIJNS5_1CILi1EEES8_S8_EEENS6_IJNS7_ILi128EEENS7_ILi96EEENS7_ILi192EEEEEELi192ENS_6half_tEfNS_4arch4Sm90ELb0ELb1ELb1ELb1ELb1ELb1ELb0ELb1ELb1ELb1ELb1ELb0EEENS1_21CollectiveEpilogueFwdINS6_IJSA_SC_SB_EEES9_SE_SG_Li256ELb1ELb1ELb1ELb0EEENS1_36VarlenDynamicPersistentTileSchedulerILi128ELi96ELi256ELi128ELb1ELb1ELb1ELb1ELb0ELb1EEEEEEEEEvNT_6ParamsE)
        .other          _ZN7cutlass13device_kernelIN5flash11enable_sm90INS1_16FlashAttnFwdSm90INS1_25CollectiveMainloopFwdSm90ILi2EN4cute5tupleIJNS5_1CILi1EEES8_S8_EEENS6_IJNS7_ILi128EEENS7_ILi96EEENS7_ILi192EEEEEELi192ENS_6half_tEfNS_4arch4Sm90ELb0ELb1ELb1ELb1ELb1ELb1ELb0ELb1ELb1ELb1ELb1ELb0EEENS1_21CollectiveEpilogueFwdINS6_IJSA_SC_SB_EEES9_SE_SG_Li256ELb1ELb1ELb1ELb0EEENS1_36VarlenDynamicPersistentTileSchedulerILi128ELi96ELi256ELi128ELb1ELb1ELb1ELb1ELb0ELb1EEEEEEEEEvNT_6ParamsE,@"STO_CUDA_ENTRY STV_DEFAULT"
_ZN7cutlass13device_kernelIN5flash11enable_sm90INS1_16FlashAttnFwdSm90INS1_25CollectiveMainloopFwdSm90ILi2EN4cute5tupleIJNS5_1CILi1EEES8_S8_EEENS6_IJNS7_ILi128EEENS7_ILi96EEENS7_ILi192EEEEEELi192ENS_6half_tEfNS_4arch4Sm90ELb0ELb1ELb1ELb1ELb1ELb1ELb0ELb1ELb1ELb1ELb1ELb0EEENS1_21CollectiveEpilogueFwdINS6_IJSA_SC_SB_EEES9_SE_SG_Li256ELb1ELb1ELb1ELb0EEENS1_36VarlenDynamicPersistentTileSchedulerILi128ELi96ELi256ELi128ELb1ELb1ELb1ELb1ELb0ELb1EEEEEEEEEvNT_6ParamsE:
        /* <DEDUP_REMOVED lines=18> */
.L_x_1539:
[----:B------:R-:W-:Y:S05]  /*0120*/  BSYNC B0 ;  /* 0x0000000000007941 */ /* 0x000fea0003800000 */
.L_x_1538:
        /* <DEDUP_REMOVED lines=41> */
.L_x_1540:
        /* <DEDUP_REMOVED lines=22> */
.L_x_1541:
        /* <DEDUP_REMOVED lines=18> */
.L_x_1542:
        /* <DEDUP_REMOVED lines=22> */
.L_x_1543:
        /* <DEDUP_REMOVED lines=22> */
.L_x_1544:
[----:B0-----:R-:W-:Y:S01]  /*0900*/  UMOV UR4, 0x1 ;  /* 0x0000000100047882 */ /* 0x001fe20000000000 */
[----:B------:R-:W-:Y:S01]  /*0910*/  PLOP3.LUT P0, PT, PT, PT, UP0, 0x80, 0x0 ;  /* 0x000000000000781c */ /* 0x000fe20003f0f008 */
[----:B------:R-:W-:Y:S01]  /*0920*/  USEL UR4, UR4, 0x2, !UP0 ;  /* 0x0000000204047887 */ /* 0x000fe2000c000000 */
[----:B------:R-:W-:Y:S01]  /*0930*/  NOP ;  /* 0x0000000000007918 */ /* 0x000fe20000000000 */
[----:B------:R-:W-:Y:S01]  /*0940*/  ULDC.64 UR60, c[0x0][0x208] ;  /* 0x00008200003c7ab9 */ /* 0x000fe20000000a00 */
[----:B------:R-:W-:Y:S03]  /*0950*/  BSSY B9, `(.L_x_1545) ;  /* 0x0002d7c000097945 */ /* 0x000fe60003800000 */
[----:B------:R-:W-:-:S05]  /*0960*/  IMAD.U32 R3, RZ, RZ, UR4 ;  /* 0x00000004ff037e24 */ /* 0x000fca000f8e00ff */
[----:B------:R0:W-:Y:S01]  /*0970*/  STL [R1+0x68], R3 ;  /* 0x0000680301007387 */ /* 0x0001e20000100800 */
[----:B-12-4-:R-:W-:Y:S06]  /*0980*/  BAR.SYNC.DEFER_BLOCKING 0x0 ;  /* 0x0000000000007b1d */ /* 0x016fec0000010000 */
[----:B------:R-:W-:Y:S05]  /*0990*/  @!P0 BRA `(.L_x_1546) ;  /* 0x00000254002c8947 */ /* 0x000fea0003800000 */
.L_x_1547:
[----:B------:R-:W-:-:S08]  /*09a0*/  NOP ;  /* 0x0000000000007918 */ /* 0x000fd00000000000 */
[----:B------:R-:W1:Y:S02]  /*09b0*/  USETMAXREG.TRY_ALLOC.CTAPOOL UP0, 0xe8 ;  /* 0x000000e8000079c8 */ /* 0x000e640008000600 */
[----:B-1----:R-:W-:-:S13]  /*09c0*/  PLOP3.LUT P0, PT, PT, PT, UP0, 0x80, 0x0 ;  /* 0x000000000000781c */ /* 0x002fda0003f0f008 */
[----:B------:R-:W-:Y:S05]  /*09d0*/  @!P0 BRA `(.L_x_1547) ;  /* 0xfffffffc00f08947 */ /* 0x000fea000383ffff */
[----:B------:R-:W1:Y:S08]  /*09e0*/  S2UR UR4, SR_CgaCtaId ;  /* 0x00000000000479c3 */ /* 0x000e700000008800 */
[----:B------:R-:W-:Y:S06]  /*09f0*/  BAR.ARV 0x8, 0x180 ;  /* 0x0206000000007b1d */ /* 0x000fec0000002000 */
[----:B0-----:R-:W-:-:S02]  /*0a00*/  MOV R3, 0x400 ;  /* 0x0000040000037802 */ /* 0x001fc40000000f00 */
[----:B------:R-:W-:Y:S01]  /*0a10*/  BAR.SYNC.DEFER_BLOCKING 0x5, 0x180 ;  /* 0x0146000000007b1d */ /* 0x000fe20000010000 */
[----:B-1----:R-:W-:-:S05]  /*0a20*/  IMAD.U32 R204, RZ, RZ, UR4 ;  /* 0x00000004ffcc7e24 */ /* 0x002fca000f8e00ff */
[----:B------:R-:W-:Y:S01]  /*0a30*/  ULDC UR4, c[0x0][0xc3c] ;  /* 0x00030f0000047ab9 */ /* 0x000fe20000000800 */
[----:B------:R-:W-:-:S05]  /*0a40*/  LEA R2, R204, R3, 0x18 ;  /* 0x00000003cc027211 */ /* 0x000fca00078ec0ff */
[----:B------:R-:W0:Y:S01]  /*0a50*/  LDS.128 R28, [R2+0x308d0] ;  /* 0x0308d000021c7984 */ /* 0x000e220000000c00 */
[----:B------:R-:W-:Y:S06]  /*0a60*/  BAR.ARV 0x4, 0x180 ;  /* 0x0106000000007b1d */ /* 0x000fec0000002000 */
[----:B0-----:R-:W-:-:S13]  /*0a70*/  ISETP.GE.AND P0, PT, R31, UR4, PT ;  /* 0x000000041f007c0c */ /* 0x001fda000bf06270 */
[----:B------:R-:W-:Y:S05]  /*0a80*/  @P0 BRA `(.L_x_1548) ;  /* 0x000002d400a00947 */ /* 0x000fea0003800000 */
[----:B------:R-:W2:Y:S01]  /*0a90*/  LDL R4, [R1+0x68] ;  /* 0x0000680001047983 */ /* 0x000ea20000100800 */
[----:B------:R-:W-:Y:S01]  /*0aa0*/  VIADD R0, R0, 0xffffff80 ;  /* 0xffffff8000007836 */ /* 0x000fe20000000000 */
[----:B------:R-:W-:Y:S01]  /*0ab0*/  R2UR UR4, R2 ;  /* 0x00000000020472ca */ /* 0x000fe200000e0000 */
[----:B------:R-:W-:Y:S02]  /*0ac0*/  IMAD.MOV.U32 R17, RZ, RZ, RZ ;  /* 0x000000ffff117224 */ /* 0x000fe400078e00ff */
[----:B------:R-:W-:Y:S01]  /*0ad0*/  IMAD.MOV.U32 R220, RZ, RZ, RZ ;  /* 0x000000ffffdc7224 */ /* 0x000fe200078e00ff */
[----:B------:R-:W-:Y:S01]  /*0ae0*/  SHF.R.S32.HI R3, RZ, 0x1f, R0 ;  /* 0x0000001fff037819 */ /* 0x000fe20000011400 */
[----:B------:R-:W-:Y:S02]  /*0af0*/  IMAD.MOV.U32 R198, RZ, RZ, RZ ;  /* 0x000000ffffc67224 */ /* 0x000fe400078e00ff */
[----:B------:R-:W-:Y:S01]  /*0b00*/  IMAD.MOV.U32 R193, RZ, RZ, RZ ;  /* 0x000000ffffc17224 */ /* 0x000fe200078e00ff */
[----:B------:R-:W-:-:S04]  /*0b10*/  LEA.HI R6, R3, R0, RZ, 0x4 ;  /* 0x0000000003067211 */ /* 0x000fc800078f20ff */
[----:B------:R-:W-:Y:S01]  /*0b20*/  SHF.R.S32.HI R7, RZ, 0x4, R6 ;  /* 0x00000004ff077819 */ /* 0x000fe20000011406 */
[----:B------:R-:W-:Y:S01]  /*0b30*/  UIADD3 UR4, UR4, 0x12400, URZ ;  /* 0x0001240004047890 */ /* 0x000fe2000fffe03f */
[----:B--2---:R-:W-:Y:S02]  /*0b40*/  R2UR UR5, R4 ;  /* 0x00000000040572ca */ /* 0x004fe400000e0000 */
[----:B------:R-:W-:-:S04]  /*0b50*/  LEA.HI R4, R3, R0, RZ, 0x7 ;  /* 0x0000000003047211 */ /* 0x000fc800078f38ff */
[----:B------:R-:W-:-:S05]  /*0b60*/  LOP3.LUT R5, R4, 0xffffff80, RZ, 0xc0, !PT ;  /* 0xffffff8004057812 */ /* 0x000fca00078ec0ff */
[----:B------:R-:W-:Y:S01]  /*0b70*/  IMAD.IADD R15, R0, 0x1, -R5 ;  /* 0x00000001000f7824 */ /* 0x000fe200078e0a05 */
[----:B------:R-:W-:Y:S01]  /*0b80*/  LEA.HI R5, R6, R7, RZ, 0x1 ;  /* 0x0000000706057211 */ /* 0x000fe200078f08ff */
[----:B------:R-:W-:-:S03]  /*0b90*/  ULOP3.LUT UR5, UR5, 0x1, URZ, 0xfc, !UPT ;  /* 0x0000000105057892 */ /* 0x000fc6000f8efc3f */
[----:B------:R-:W-:Y:S01]  /*0ba0*/  SHF.R.S32.HI R10, RZ, 0x1f, R15 ;  /* 0x0000001fff0a7819 */ /* 0x000fe2000001140f */
[----:B------:R-:W-:Y:S03]  /*0bb0*/  STL [R1+0x5c], R15 ;  /* 0x00005c0f01007387 */ /* 0x000fe60000100800 */
[CC--:B------:R-:W-:Y:S02]  /*0bc0*/  LEA.HI R11, R10.reuse, R15.reuse, RZ, 0x2 ;  /* 0x0000000f0a0b7211 */ /* 0x0c0fe400078f10ff */
[----:B------:R-:W-:Y:S02]  /*0bd0*/  LEA.HI R10, R10, R15, RZ, 0x5 ;  /* 0x0000000f0a0a7211 */ /* 0x000fe400078f28ff */
[--C-:B------:R-:W-:Y:S02]  /*0be0*/  SHF.R.S32.HI R9, RZ, 0x2, R11.reuse ;  /* 0x00000002ff097819 */ /* 0x100fe4000001140b */
[----:B------:R-:W-:-:S02]  /*0bf0*/  SHF.R.S32.HI R8, RZ, 0x1f, R11 ;  /* 0x0000001fff087819 */ /* 0x000fc4000001140b */
[----:B------:R-:W-:Y:S02]  /*0c00*/  SHF.R.S32.HI R10, RZ, 0x5, R10 ;  /* 0x00000005ff0a7819 */ /* 0x000fe4000001140a */
[----:B------:R-:W-:Y:S02]  /*0c10*/  LEA.HI R12, R8, R9, RZ, 0x3 ;  /* 0x00000009080c7211 */ /* 0x000fe400078f18ff */
[----:B------:R-:W-:Y:S02]  /*0c20*/  LOP3.LUT R8, R5, 0x1ffffffe, RZ, 0xc0, !PT ;  /* 0x1ffffffe05087812 */ /* 0x000fe400078ec0ff */
[----:B------:R-:W-:Y:S02]  /*0c30*/  LOP3.LUT R12, R12, 0xfffffff8, RZ, 0xc0, !PT ;  /* 0xfffffff80c0c7812 */ /* 0x000fe400078ec0ff */
[----:B------:R-:W-:Y:S01]  /*0c40*/  SHF.R.S32.HI R5, RZ, 0x7, R4 ;  /* 0x00000007ff057819 */ /* 0x000fe20000011404 */
[----:B------:R-:W-:Y:S01]  /*0c50*/  IMAD.IADD R8, R7, 0x1, -R8 ;  /* 0x0000000107087824 */ /* 0x000fe200078e0a08 */
[----:B------:R-:W-:-:S02]  /*0c60*/  IADD3 R13, R9, -R12, RZ ;  /* 0x8000000c090d7210 */ /* 0x000fc40007ffe0ff */
[CC--:B------:R-:W-:Y:S02]  /*0c70*/  LEA.HI R7, R3.reuse, R0.reuse, RZ, 0x5 ;  /* 0x0000000003077211 */ /* 0x0c0fe400078f28ff */
[----:B------:R-:W-:Y:S01]  /*0c80*/  LEA.HI R9, R3, R0, RZ, 0x2 ;  /* 0x0000000003097211 */ /* 0x000fe200078f10ff */
[----:B------:R-:W-:Y:S01]  /*0c90*/  IMAD R13, R10, 0x10, R13 ;  /* 0x000000100a0d7824 */ /* 0x000fe200078e020d */
[----:B------:R-:W-:Y:S02]  /*0ca0*/  LOP3.LUT R3, R6, 0x3fffff0, RZ, 0xc0, !PT ;  /* 0x03fffff006037812 */ /* 0x000fe400078ec0ff */
[----:B------:R-:W-:Y:S02]  /*0cb0*/  LEA.HI R6, R4, R5, RZ, 0x1 ;  /* 0x0000000504067211 */ /* 0x000fe400078f08ff */
[----:B------:R-:W-:Y:S01]  /*0cc0*/  SHF.R.S32.HI R4, RZ, 0x5, R7 ;  /* 0x00000005ff047819 */ /* 0x000fe20000011407 */
[----:B------:R-:W-:Y:S01]  /*0cd0*/  IMAD.IADD R3, R0, 0x1, -R3 ;  /* 0x0000000100037824 */ /* 0x000fe200078e0a03 */
[----:B------:R-:W-:-:S02]  /*0ce0*/  LOP3.LUT R6, R6, 0x3fffffe, RZ, 0xc0, !PT ;  /* 0x03fffffe06067812 */ /* 0x000fc400078ec0ff */
[----:B------:R-:W-:Y:S01]  /*0cf0*/  LOP3.LUT R7, R9, 0xfffffffc, RZ, 0xc0, !PT ;  /* 0xfffffffc09077812 */ /* 0x000fe200078ec0ff */
[C---:B------:R-:W-:Y:S01]  /*0d00*/  IMAD R3, R4.reuse, 0x10, R3 ;  /* 0x0000001004037824 */ /* 0x040fe200078e0203 */
[----:B------:R-:W-:Y:S01]  /*0d10*/  SHF.R.S32.HI R219, RZ, 0x2, R9 ;  /* 0x00000002ffdb7819 */ /* 0x000fe20000011409 */
[----:B------:R-:W-:Y:S01]  /*0d20*/  IMAD.IADD R6, R5, 0x1, -R6 ;  /* 0x0000000105067824 */ /* 0x000fe200078e0a06 */
[----:B------:R-:W-:Y:S01]  /*0d30*/  SHF.L.U32 R4, R4, 0x9, RZ ;  /* 0x0000000904047819 */ /* 0x000fe200000006ff */
[----:B------:R-:W-:Y:S01]  /*0d40*/  IMAD.IADD R7, R0, 0x1, -R7 ;  /* 0x0000000100077824 */ /* 0x000fe200078e0a07 */
[----:B------:R-:W-:Y:S01]  /*0d50*/  LOP3.LUT R11, R11, 0x7ffffffc, RZ, 0xc0, !PT ;  /* 0x7ffffffc0b0b7812 */ /* 0x000fe200078ec0ff */
[----:B------:R-:W-:Y:S01]  /*0d60*/  IMAD.U32 R0, RZ, RZ, UR5 ;  /* 0x00000005ff007e24 */ /* 0x000fe2000f8e00ff */
[----:B------:R-:W-:Y:S01]  /*0d70*/  LEA R14, R6, R13, 0x6 ;  /* 0x0000000d060e7211 */ /* 0x000fe200078e30ff */
[----:B------:R-:W-:Y:S02]  /*0d80*/  IMAD.U32 R6, RZ, RZ, UR4 ;  /* 0x00000004ff067e24 */ /* 0x000fe4000f8e00ff */
[----:B------:R-:W-:Y:S01]  /*0d90*/  IMAD R8, R3, 0x8, R8 ;  /* 0x0000000803087824 */ /* 0x000fe200078e0208 */
[----:B------:R-:W-:Y:S01]  /*0da0*/  LEA.HI R3, R7, R7, RZ, 0x1 ;  /* 0x0000000707037211 */ /* 0x000fe200078f08ff */
[----:B------:R-:W-:Y:S01]  /*0db0*/  STL [R1+0x60], R14 ;  /* 0x0000600e01007387 */ /* 0x000fe20000100800 */
[----:B------:R-:W-:-:S02]  /*0dc0*/  VIADD R5, R219, 0x40 ;  /* 0x00000040db057836 */ /* 0x000fc40000000000 */
[----:B------:R-:W-:Y:S01]  /*0dd0*/  IMAD.SHL.U32 R196, R7, 0x4, RZ ;  /* 0x0000000407c47824 */ /* 0x000fe200078e00ff */
[----:B------:R-:W-:Y:S01]  /*0de0*/  STL [R1+0x50], RZ ;  /* 0x000050ff01007387 */ /* 0x000fe20000100800 */
[----:B------:R-:W-:Y:S02]  /*0df0*/  IMAD.SHL.U32 R226, R5, 0x40, RZ ;  /* 0x0000004005e27824 */ /* 0x000fe400078e00ff */
[C---:B------:R-:W-:Y:S01]  /*0e00*/  VIADD R221, R196.reuse, 0x40 ;  /* 0x00000040c4dd7836 */ /* 0x040fe20000000000 */
[----:B------:R0:W-:Y:S01]  /*0e10*/  STL [R1+0x3c], R0 ;  /* 0x00003c0001007387 */ /* 0x0001e20000100800 */
[----:B------:R-:W-:Y:S01]  /*0e20*/  IMAD.IADD R11, R15, 0x1, -R11 ;  /* 0x000000010f0b7824 */ /* 0x000fe200078e0a0b */
[C---:B------:R-:W-:Y:S01]  /*0e30*/  IADD3 R222, R196.reuse, 0x20, RZ ;  /* 0x00000020c4de7810 */ /* 0x040fe20007ffe0ff */
[----:B------:R-:W-:Y:S01]  /*0e40*/  IMAD.IADD R194, R196, 0x1, R221 ;  /* 0x00000001c4c27824 */ /* 0x000fe200078e02dd */
[----:B------:R1:W-:Y:S01]  /*0e50*/  STL [R1+0x58], R6 ;  /* 0x0000580601007387 */ /* 0x0003e20000100800 */
[----:B------:R-:W-:Y:S01]  /*0e60*/  LOP3.LUT R226, R226, 0x1c0, RZ, 0xc0, !PT ;  /* 0x000001c0e2e27812 */ /* 0x000fe200078ec0ff */
[----:B------:R-:W-:Y:S01]  /*0e70*/  IMAD.SHL.U32 R18, R7, 0x8, RZ ;  /* 0x0000000807127824 */ /* 0x000fe200078e00ff */
[----:B------:R-:W-:Y:S01]  /*0e80*/  SHF.L.U32 R227, R11, 0x1, RZ ;  /* 0x000000010be37819 */ /* 0x000fe200000006ff */
[----:B------:R2:W-:Y:S01]  /*0e90*/  STL [R1+0x30], R4 ;  /* 0x0000300401007387 */ /* 0x0005e20000100800 */
[----:B------:R-:W-:Y:S01]  /*0ea0*/  IMAD.IADD R195, R196, 0x1, R222 ;  /* 0x00000001c4c37824 */ /* 0x000fe200078e02de */
[----:B0-----:R-:W-:Y:S01]  /*0eb0*/  SHF.R.S32.HI R0, RZ, 0x1f, R9 ;  /* 0x0000001fff007819 */ /* 0x001fe20000011409 */
[----:B------:R-:W-:Y:S01]  /*0ec0*/  VIADD R23, R18, 0x60 ;  /* 0x0000006012177836 */ /* 0x000fe20000000000 */
[C---:B------:R-:W-:Y:S01]  /*0ed0*/  IADD3 R25, R227.reuse, 0x38, RZ ;  /* 0x00000038e3197810 */ /* 0x040fe20007ffe0ff */
[C---:B------:R-:W-:Y:S01]  /*0ee0*/  VIADD R34, R227.reuse, 0x8 ;  /* 0x00000008e3227836 */ /* 0x040fe20000000000 */
[----:B------:R-:W-:Y:S01]  /*0ef0*/  LEA.HI R0, R0, R219, RZ, 0x3 ;  /* 0x000000db00007211 */ /* 0x000fe200078f18ff */
[C---:B------:R-:W-:Y:S01]  /*0f00*/  VIADD R32, R227.reuse, 0x18 ;  /* 0x00000018e3207836 */ /* 0x040fe20000000000 */
[----:B-1----:R-:W-:Y:S01]  /*0f10*/  SHF.R.U32.HI R6, RZ, 0x3, R226 ;  /* 0x00000003ff067819 */ /* 0x002fe200000116e2 */
[----:B------:R-:W-:Y:S01]  /*0f20*/  VIADD R26, R227, 0x30 ;  /* 0x00000030e31a7836 */ /* 0x000fe20000000000 */
[----:B--2---:R-:W-:Y:S01]  /*0f30*/  LOP3.LUT R4, R3, 0x1ffffffe, RZ, 0xc0, !PT ;  /* 0x1ffffffe03047812 */ /* 0x004fe200078ec0ff */
[C---:B------:R-:W-:Y:S01]  /*0f40*/  VIADD R21, R227.reuse, 0x48 ;  /* 0x00000048e3157836 */ /* 0x040fe20000000000 */
[----:B------:R-:W-:Y:S01]  /*0f50*/  SHF.R.S32.HI R3, RZ, 0x1f, R5 ;  /* 0x0000001fff037819 */ /* 0x000fe20000011405 */
[C---:B------:R-:W-:Y:S01]  /*0f60*/  VIADD R15, R227.reuse, 0x60 ;  /* 0x00000060e30f7836 */ /* 0x040fe20000000000 */
[----:B------:R-:W-:Y:S01]  /*0f70*/  LOP3.LUT R0, R0, 0xfffffff8, RZ, 0xc0, !PT ;  /* 0xfffffff800007812 */ /* 0x000fe200078ec0ff */
[----:B------:R-:W-:Y:S01]  /*0f80*/  VIADD R11, R227, 0x78 ;  /* 0x00000078e30b7836 */ /* 0x000fe20000000000 */
[----:B------:R-:W-:Y:S01]  /*0f90*/  LEA.HI R3, R3, R5, RZ, 0x3 ;  /* 0x0000000503037211 */ /* 0x000fe200078f18ff */
[----:B------:R-:W-:Y:S01]  /*0fa0*/  IMAD.IADD R4, R7, 0x1, -R4 ;  /* 0x0000000107047824 */ /* 0x000fe200078e0a04 */
[----:B------:R-:W-:Y:S01]  /*0fb0*/  SHF.R.S32.HI R6, RZ, 0x1f, R195 ;  /* 0x0000001fff067819 */ /* 0x000fe200000114c3 */
[----:B------:R-:W-:Y:S01]  /*0fc0*/  IMAD.IADD R0, R219, 0x1, -R0 ;  /* 0x00000001db007824 */ /* 0x000fe200078e0a00 */
[----:B------:R-:W-:Y:S01]  /*0fd0*/  IADD3 R12, R227, 0x70, RZ ;  /* 0x00000070e30c7810 */ /* 0x000fe20007ffe0ff */
[----:B------:R-:W-:Y:S01]  /*0fe0*/  IMAD.SHL.U32 R5, R3, 0x40, RZ ;  /* 0x0000004003057824 */ /* 0x000fe200078e00ff */
[----:B------:R-:W-:Y:S01]  /*0ff0*/  LEA.HI R6, R6, R195, RZ, 0x3 ;  /* 0x000000c306067211 */ /* 0x000fe200078f18ff */
[----:B------:R-:W-:Y:S01]  /*1000*/  IMAD.SHL.U32 R3, R8, 0x8, RZ ;  /* 0x0000000808037824 */ /* 0x000fe200078e00ff */
[----:B------:R-:W-:Y:S01]  /*1010*/  SHF.R.S32.HI R19, RZ, 0x1f, R18 ;  /* 0x0000001fff137819 */ /* 0x000fe20000011412 */
[----:B------:R-:W-:Y:S01]  /*1020*/  IMAD.SHL.U32 R0, R0, 0x40, RZ ;  /* 0x0000004000007824 */ /* 0x000fe200078e00ff */
[----:B------:R-:W-:Y:S01]  /*1030*/  SHF.R.S32.HI R202, RZ, 0x3, R6 ;  /* 0x00000003ffca7819 */ /* 0x000fe20000011406 */
[C---:B------:R-:W-:Y:S01]  /*1040*/  VIADD R8, R227.reuse, 0x90 ;  /* 0x00000090e3087836 */ /* 0x040fe20000000000 */
[----:B------:R0:W-:Y:S01]  /*1050*/  STL [R1+0x64], R3 ;  /* 0x0000640301007387 */ /* 0x0001e20000100800 */
[C---:B------:R-:W-:Y:S01]  /*1060*/  VIADD R33, R227.reuse, 0x10 ;  /* 0x00000010e3217836 */ /* 0x040fe20000000000 */
[----:B------:R-:W-:Y:S01]  /*1070*/  LOP3.LUT R229, R0, 0x1c0, RZ, 0xc0, !PT ;  /* 0x000001c000e57812 */ /* 0x000fe200078ec0ff */
[----:B------:R-:W-:Y:S01]  /*1080*/  VIADD R28, R227, 0x20 ;  /* 0x00000020e31c7836 */ /* 0x000fe20000000000 */
[----:B------:R-:W-:Y:S01]  /*1090*/  LOP3.LUT R0, R5, 0xfffffe00, RZ, 0xc0, !PT ;  /* 0xfffffe0005007812 */ /* 0x000fe200078ec0ff */
[C---:B------:R-:W-:Y:S01]  /*10a0*/  VIADD R20, R227.reuse, 0x50 ;  /* 0x00000050e3147836 */ /* 0x040fe20000000000 */
[----:B------:R-:W-:Y:S01]  /*10b0*/  IADD3 R225, R196, 0x50, RZ ;  /* 0x00000050c4e17810 */ /* 0x000fe20007ffe0ff */
[C---:B------:R-:W-:Y:S01]  /*10c0*/  VIADD R13, R227.reuse, 0x68 ;  /* 0x00000068e30d7836 */ /* 0x040fe20000000000 */
[----:B------:R-:W-:Y:S01]  /*10d0*/  SHF.R.S32.HI R217, RZ, 0x1f, R23 ;  /* 0x0000001fffd97819 */ /* 0x000fe20000011417 */
[----:B------:R1:W-:Y:S01]  /*10e0*/  STL [R1+0x34], R0 ;  /* 0x0000340001007387 */ /* 0x0003e20000100800 */
[----:B0-----:R-:W-:Y:S01]  /*10f0*/  SHF.R.S32.HI R3, RZ, 0x1f, R194 ;  /* 0x0000001fff037819 */ /* 0x001fe200000114c2 */
[C---:B------:R-:W-:Y:S01]  /*1100*/  VIADD R6, R227.reuse, 0xb0 ;  /* 0x000000b0e3067836 */ /* 0x040fe20000000000 */
[----:B------:R-:W-:Y:S01]  /*1110*/  SHF.R.S32.HI R6, RZ, 0x1f, R33 ;  /* 0x0000001fff067819 */ /* 0x000fe20000011421 */
[----:B------:R-:W-:Y:S01]  /*1120*/  VIADD R10, R227, 0x80 ;  /* 0x00000080e30a7836 */ /* 0x000fe20000000000 */
[----:B------:R-:W-:Y:S01]  /*1130*/  LEA.HI R3, R3, R194, RZ, 0x3 ;  /* 0x000000c203037211 */ /* 0x000fe200078f18ff */
[C---:B------:R-:W-:Y:S01]  /*1140*/  VIADD R22, R18.reuse, 0x80 ;  /* 0x0000008012167836 */ /* 0x040fe20000000000 */
[----:B------:R-:W-:Y:S01]  /*1150*/  SHF.R.S32.HI R6, RZ, 0x1f, R28 ;  /* 0x0000001fff067819 */ /* 0x000fe2000001141c */
[----:B------:R-:W-:Y:S01]  /*1160*/  VIADD R192, R18, 0xa0 ;  /* 0x000000a012c07836 */ /* 0x000fe20000000000 */
[----:B------:R-:W-:Y:S01]  /*1170*/  SHF.R.S32.HI R203, RZ, 0x3, R3 ;  /* 0x00000003ffcb7819 */ /* 0x000fe20000011403 */
[C---:B------:R-:W-:Y:S01]  /*1180*/  VIADD R27, R227.reuse, 0x28 ;  /* 0x00000028e31b7836 */ /* 0x040fe20000000000 */
[----:B------:R-:W-:Y:S01]  /*1190*/  SHF.R.S32.HI R3, RZ, 0x1f, R34 ;  /* 0x0000001fff037819 */ /* 0x000fe20000011422 */
[C---:B------:R-:W-:Y:S01]  /*11a0*/  VIADD R24, R227.reuse, 0x40 ;  /* 0x00000040e3187836 */ /* 0x040fe20000000000 */
[----:B------:R-:W-:Y:S01]  /*11b0*/  SHF.R.S32.HI R3, RZ, 0x1f, R32 ;  /* 0x0000001fff037819 */ /* 0x000fe20000011420 */
[C---:B------:R-:W-:Y:S01]  /*11c0*/  VIADD R16, R227.reuse, 0x58 ;  /* 0x00000058e3107836 */ /* 0x040fe20000000000 */
[----:B-1----:R-:W-:Y:S01]  /*11d0*/  SHF.R.U32.HI R0, RZ, 0x3, R229 ;  /* 0x00000003ff007819 */ /* 0x002fe200000116e5 */
[C---:B------:R-:W-:Y:S01]  /*11e0*/  VIADD R9, R227.reuse, 0x88 ;  /* 0x00000088e3097836 */ /* 0x040fe20000000000 */
[----:B------:R-:W-:Y:S01]  /*11f0*/  SHF.R.S32.HI R3, RZ, 0x1f, R26 ;  /* 0x0000001fff037819 */ /* 0x000fe2000001141a */
[C---:B------:R-:W-:Y:S01]  /*1200*/  VIADD R7, R227.reuse, 0x98 ;  /* 0x00000098e3077836 */ /* 0x040fe20000000000 */
[C---:B------:R-:W-:Y:S01]  /*1210*/  IADD3 R0, R227.reuse, 0xa8, RZ ;  /* 0x000000a8e3007810 */ /* 0x040fe20007ffe0ff */
[----:B------:R-:W-:Y:S01]  /*1220*/  VIADD R5, R227, 0xa0 ;  /* 0x000000a0e3057836 */ /* 0x000fe20000000000 */
[----:B------:R-:W-:Y:S01]  /*1230*/  SHF.R.S32.HI R3, RZ, 0x1f, R21 ;  /* 0x0000001fff037819 */ /* 0x000fe20000011415 */
[C---:B------:R-:W-:Y:S01]  /*1240*/  VIADD R224, R196.reuse, 0x10 ;  /* 0x00000010c4e07836 */ /* 0x040fe20000000000 */
[----:B------:R-:W-:Y:S01]  /*1250*/  SHF.R.S32.HI R3, RZ, 0x1f, R15 ;  /* 0x0000001fff037819 */ /* 0x000fe2000001140f */
[----:B------:R-:W-:Y:S01]  /*1260*/  VIADD R223, R196, 0x30 ;  /* 0x00000030c4df7836 */ /* 0x000fe20000000000 */
[----:B------:R-:W-:-:S02]  /*1270*/  SHF.R.S32.HI R3, RZ, 0x1f, R11 ;  /* 0x0000001fff037819 */ /* 0x000fc4000001140b */
[----:B------:R-:W-:Y:S02]  /*1280*/  SHF.R.S32.HI R3, RZ, 0x1f, R8 ;  /* 0x0000001fff037819 */ /* 0x000fe40000011408 */
[----:B------:R-:W-:Y:S01]  /*1290*/  SHF.R.S32.HI R3, RZ, 0x1f, R0 ;  /* 0x0000001fff037819 */ /* 0x000fe20000011400 */
[----:B------:R-:W-:Y:S01]  /*12a0*/  IMAD R0, R4, 0x8, R14 ;  /* 0x0000000804007824 */ /* 0x000fe200078e020e */
[----:B------:R-:W-:Y:S02]  /*12b0*/  SHF.R.S32.HI R6, RZ, 0x1f, R25 ;  /* 0x0000001fff067819 */ /* 0x000fe40000011419 */
[----:B------:R-:W-:Y:S02]  /*12c0*/  SHF.R.S32.HI R6, RZ, 0x1f, R20 ;  /* 0x0000001fff067819 */ /* 0x000fe40000011414 */
[----:B------:R0:W-:Y:S01]  /*12d0*/  STL [R1+0x40], R0 ;  /* 0x0000400001007387 */ /* 0x0001e20000100800 */
[----:B------:R-:W-:Y:S02]  /*12e0*/  SHF.R.S32.HI R6, RZ, 0x1f, R13 ;  /* 0x0000001fff067819 */ /* 0x000fe4000001140d */
[----:B------:R-:W-:-:S02]  /*12f0*/  SHF.R.S32.HI R6, RZ, 0x1f, R10 ;  /* 0x0000001fff067819 */ /* 0x000fc4000001140a */
[----:B------:R-:W-:Y:S02]  /*1300*/  SHF.R.S32.HI R216, RZ, 0x1f, R22 ;  /* 0x0000001fffd87819 */ /* 0x000fe40000011416 */
[----:B------:R-:W-:Y:S02]  /*1310*/  SHF.R.S32.HI R205, RZ, 0x1f, R192 ;  /* 0x0000001fffcd7819 */ /* 0x000fe400000114c0 */
[----:B------:R-:W-:Y:S02]  /*1320*/  SHF.R.S32.HI R27, RZ, 0x1f, R27 ;  /* 0x0000001fff1b7819 */ /* 0x000fe4000001141b */
[----:B------:R-:W-:Y:S02]  /*1330*/  SHF.R.S32.HI R24, RZ, 0x1f, R24 ;  /* 0x0000001fff187819 */ /* 0x000fe40000011418 */
[----:B------:R-:W-:Y:S02]  /*1340*/  SHF.R.S32.HI R16, RZ, 0x1f, R16 ;  /* 0x0000001fff107819 */ /* 0x000fe40000011410 */
[----:B------:R-:W-:-:S02]  /*1350*/  SHF.R.S32.HI R12, RZ, 0x1f, R12 ;  /* 0x0000001fff0c7819 */ /* 0x000fc4000001140c */
[----:B------:R-:W-:Y:S02]  /*1360*/  SHF.R.S32.HI R9, RZ, 0x1f, R9 ;  /* 0x0000001fff097819 */ /* 0x000fe40000011409 */
[----:B------:R-:W-:Y:S02]  /*1370*/  SHF.R.S32.HI R6, RZ, 0x1f, R7 ;  /* 0x0000001fff067819 */ /* 0x000fe40000011407 */
[----:B0-----:R-:W-:-:S07]  /*1380*/  SHF.R.S32.HI R5, RZ, 0x1f, R5 ;  /* 0x0000001fff057819 */ /* 0x001fce0000011405 */
.L_x_1856:
[----:B------:R-:W-:Y:S01]  /*1390*/  ULDC.64 UR4, c[0x0][0xa28] ;  /* 0x00028a0000047ab9 */ /* 0x000fe20000000a00 */
[----:B012---:R-:W0:Y:S01]  /*13a0*/  LDC.64 R6, c[0x0][0xa08] ;  /* 0x00028200ff067b82 */ /* 0x007e220000000a00 */
[----:B------:R-:W-:Y:S01]  /*13b0*/  ISETP.NE.U32.AND P0, PT, RZ, UR4, PT ;  /* 0x00000004ff007c0c */ /* 0x000fe2000bf05070 */
[----:B------:R-:W-:Y:S01]  /*13c0*/  IMAD.MOV.U32 R13, RZ, RZ, RZ ;  /* 0x000000ffff0d7224 */ /* 0x000fe200078e00ff */
[----:B------:R-:W-:Y:S01]  /*13d0*/  ULDC.64 UR6, c[0x0][0xa20] ;  /* 0x0002880000067ab9 */ /* 0x000fe20000000a00 */
[----:B------:R-:W-:Y:S01]  /*13e0*/  IMAD.MOV.U32 R123, RZ, RZ, RZ ;  /* 0x000000ffff7b7224 */ /* 0x000fe200078e00ff */
[----:B------:R-:W-:Y:S01]  /*13f0*/  ISETP.NE.AND.EX P0, PT, RZ, UR5, PT, P0 ;  /* 0x00000005ff007c0c */ /* 0x000fe2000bf05300 */
[----:B------:R-:W-:Y:S02]  /*1400*/  ULDC.64 UR4, c[0x0][0xa18] ;  /* 0x0002860000047ab9 */ /* 0x000fe40000000a00 */
[----:B------:R-:W-:-:S04]  /*1410*/  ISETP.NE.U32.AND P1, PT, RZ, UR4, PT ;  /* 0x00000004ff007c0c */ /* 0x000fc8000bf25070 */
[----:B------:R-:W-:Y:S01]  /*1420*/  ISETP.NE.AND.EX P1, PT, RZ, UR5, PT, P1 ;  /* 0x00000005ff007c0c */ /* 0x000fe2000bf25310 */
[----:B------:R-:W-:Y:S02]  /*1430*/  ULDC.64 UR4, c[0x0][0xa08] ;  /* 0x0002820000047ab9 */ /* 0x000fe40000000a00 */
[----:B------:R-:W-:-:S03]  /*1440*/  ISETP.NE.U32.AND P3, PT, RZ, UR4, PT ;  /* 0x00000004ff007c0c */ /* 0x000fc6000bf65070 */
[----:B----4-:R-:W1:Y:S01]  /*1450*/  @P0 LDC.64 R4, c[0x0][0xa28] ;  /* 0x00028a00ff040b82 */ /* 0x010e620000000a00 */
[----:B------:R-:W-:Y:S01]  /*1460*/  ISETP.NE.AND.EX P3, PT, RZ, UR5, PT, P3 ;  /* 0x00000005ff007c0c */ /* 0x000fe2000bf65330 */
[----:B0-----:R-:W-:-:S06]  /*1470*/  IMAD.WIDE R10, R31, 0x4, R6 ;  /* 0x000000041f0a7825 */ /* 0x001fcc00078e0206 */
[----:B---3--:R-:W0:Y:S01]  /*1480*/  @P1 LDC.64 R8, c[0x0][0xa18] ;  /* 0x00028600ff081b82 */ /* 0x008e220000000a00 */
[----:B------:R-:W-:Y:S02]  /*1490*/  ULDC UR4, c[0x0][0x288] ;  /* 0x0000a20000047ab9 */ /* 0x000fe40000000800 */
[----:B------:R-:W-:Y:S01]  /*14a0*/  IMAD.U32 R199, RZ, RZ, UR4 ;  /* 0x00000004ffc77e24 */ /* 0x000fe2000f8e00ff */
[----:B------:R2:W-:Y:S01]  /*14b0*/  STL [R1+0x4c], R31 ;  /* 0x00004c1f01007387 */ /* 0x0005e20000100800 */
[----:B------:R-:W-:-:S03]  /*14c0*/  ULDC.64 UR4, c[0x0][0x418] ;  /* 0x0001060000047ab9 */ /* 0x000fc60000000a00 */
[----:B------:R2:W5:Y:S01]  /*14d0*/  @P3 LDG.E R123, desc[UR60][R10.64] ;  /* 0x0000003c0a7b3981 */ /* 0x000562000c1e1900 */
[----:B-1----:R-:W-:-:S05]  /*14e0*/  @P0 IMAD.WIDE R4, R31, 0x4, R4 ;  /* 0x000000041f040825 */ /* 0x002fca00078e0204 */
[----:B------:R2:W5:Y:S01]  /*14f0*/  @P0 LDG.E R13, desc[UR60][R4.64] ;  /* 0x0000003c040d0981 */ /* 0x000562000c1e1900 */
[----:B0-----:R-:W-:-:S05]  /*1500*/  @P1 IMAD.WIDE R6, R31, 0x4, R8 ;  /* 0x000000041f061825 */ /* 0x001fca00078e0208 */
[----:B------:R2:W5:Y:S01]  /*1510*/  @P1 LDG.E R199, desc[UR60][R6.64] ;  /* 0x0000003c06c71981 */ /* 0x000562000c1e1900 */
[----:B------:R-:W-:Y:S01]  /*1520*/  UISETP.NE.U32.AND UP0, UPT, UR4, URZ, UPT ;  /* 0x0000003f0400728c */ /* 0x000fe2000bf05070 */
[----:B------:R-:W-:Y:S01]  /*1530*/  ISETP.NE.U32.AND P2, PT, RZ, UR6, PT ;  /* 0x00000006ff007c0c */ /* 0x000fe2000bf45070 */
[----:B------:R-:W-:Y:S01]  /*1540*/  ULDC UR6, c[0x0][0x2f0] ;  /* 0x0000bc0000067ab9 */ /* 0x000fe20000000800 */
[----:B------:R-:W-:Y:S01]  /*1550*/  ULDC UR4, c[0x0][0x424] ;  /* 0x0001090000047ab9 */ /* 0x000fe20000000800 */
[----:B------:R-:W-:Y:S01]  /*1560*/  UISETP.NE.AND.EX UP0, UPT, UR5, URZ, UPT, UP0 ;  /* 0x0000003f0500728c */ /* 0x000fe2000bf05300 */
[----:B------:R-:W-:-:S03]  /*1570*/  LOP3.LUT R3, R30, 0xff000000, RZ, 0xc0, !PT ;  /* 0xff0000001e037812 */ /* 0x000fc600078ec0ff */
[----:B------:R-:W-:Y:S01]  /*1580*/  USEL UR4, UR4, 0x1, UP0 ;  /* 0x0000000104047887 */ /* 0x000fe20008000000 */
[----:B------:R-:W-:Y:S01]  /*1590*/  ISETP.NE.AND.EX P2, PT, RZ, UR7, PT, P2 ;  /* 0x00000007ff007c0c */ /* 0x000fe2000bf45320 */
[----:B------:R-:W-:Y:S01]  /*15a0*/  ULDC UR7, c[0x0][0x348] ;  /* 0x0000d20000077ab9 */ /* 0x000fe20000000800 */
[C---:B------:R-:W-:Y:S01]  /*15b0*/  LOP3.LUT R0, R30.reuse, 0xff0000, RZ, 0xc0, !PT ;  /* 0x00ff00001e007812 */ /* 0x040fe200078ec0ff */
[----:B------:R-:W-:Y:S01]  /*15c0*/  UIMAD UR6, UR4, UR6, URZ ;  /* 0x00000006040672a4 */ /* 0x000fe2000f8e023f */
[----:B------:R-:W-:Y:S02]  /*15d0*/  SHF.R.U32.HI R3, RZ, 0x8, R3 ;  /* 0x00000008ff037819 */ /* 0x000fe40000011603 */
[----:B------:R-:W-:Y:S02]  /*15e0*/  LOP3.LUT R201, R30, 0xffff, RZ, 0xc0, !PT ;  /* 0x0000ffff1ec97812 */ /* 0x000fe400078ec0ff */
[----:B------:R-:W-:Y:S01]  /*15f0*/  LEA.HI R14, R0, R3, RZ, 0x10 ;  /* 0x00000003000e7211 */ /* 0x000fe200078f80ff */
[----:B--2---:R-:W-:Y:S06]  /*1600*/  @P1 BRA `(.L_x_1549) ;  /* 0x0000000000241947 */ /* 0x004fec0003800000 */
        /* <DEDUP_REMOVED lines=9> */
.L_x_1549:
[----:B------:R-:W-:Y:S01]  /*16a0*/  MOV R25, UR7 ;  /* 0x0000000700197c02 */ /* 0x000fe20008000f00 */
[----:B------:R-:W-:Y:S01]  /*16b0*/  IMAD.U32 R26, RZ, RZ, UR6 ;  /* 0x00000006ff1a7e24 */ /* 0x000fe2000f8e00ff */
[----:B------:R-:W-:Y:S06]  /*16c0*/  @!P2 BRA `(.L_x_1550) ;  /* 0x000000000010a947 */ /* 0x000fec0003800000 */
[----:B------:R-:W0:Y:S02]  /*16d0*/  LDC.64 R26, c[0x0][0xa20] ;  /* 0x00028800ff1a7b82 */ /* 0x000e240000000a00 */
[----:B0-----:R-:W-:-:S06]  /*16e0*/  IMAD.WIDE R26, R31, 0x4, R26 ;  /* 0x000000041f1a7825 */ /* 0x001fcc00078e021a */
[----:B------:R0:W5:Y:S01]  /*16f0*/  LDG.E R26, desc[UR60][R26.64] ;  /* 0x0000003c1a1a7981 */ /* 0x000162000c1e1900 */
[----:B------:R-:W-:Y:S05]  /*1700*/  BRA `(.L_x_1551) ;  /* 0x0000000000107947 */ /* 0x000fea0003800000 */
.L_x_1550:
[----:B------:R-:W-:Y:S05]  /*1710*/  @!P3 BRA `(.L_x_1551) ;  /* 0x00000000000cb947 */ /* 0x000fea0003800000 */
[----:B------:R-:W2:Y:S04]  /*1720*/  LDG.E R3, desc[UR60][R10.64] ;  /* 0x0000003c0a037981 */ /* 0x000ea8000c1e1900 */
[----:B------:R-:W2:Y:S02]  /*1730*/  LDG.E R26, desc[UR60][R10.64+0x4] ;  /* 0x0000043c0a1a7981 */ /* 0x000ea4000c1e1900 */
[----:B--2---:R-:W-:-:S07]  /*1740*/  IMAD.IADD R26, R26, 0x1, -R3 ;  /* 0x000000011a1a7824 */ /* 0x004fce00078e0a03 */
.L_x_1551:
[----:B------:R-:W-:Y:S01]  /*1750*/  ULDC.64 UR4, c[0x0][0xa10] ;  /* 0x0002840000047ab9 */ /* 0x000fe20000000a00 */
[----:B------:R-:W1:Y:S01]  /*1760*/  LDC R4, c[0x0][0x448] ;  /* 0x00011200ff047b82 */ /* 0x000e620000000800 */
[----:B------:R-:W-:-:S04]  /*1770*/  ISETP.NE.U32.AND P0, PT, RZ, UR4, PT ;  /* 0x00000004ff007c0c */ /* 0x000fc8000bf05070 */
[----:B------:R-:W-:Y:S01]  /*1780*/  ISETP.NE.AND.EX P0, PT, RZ, UR5, PT, P0 ;  /* 0x00000005ff007c0c */ /* 0x000fe2000bf05300 */
[----:B------:R-:W-:Y:S02]  /*1790*/  ULDC.64 UR4, c[0x0][0xa30] ;  /* 0x00028c0000047ab9 */ /* 0x000fe40000000a00 */
[----:B------:R-:W-:-:S04]  /*17a0*/  ISETP.NE.U32.AND P1, PT, RZ, UR4, PT ;  /* 0x00000004ff007c0c */ /* 0x000fc8000bf25070 */
[----:B------:R-:W-:-:S06]  /*17b0*/  ISETP.NE.AND.EX P1, PT, RZ, UR5, PT, P1 ;  /* 0x00000005ff007c0c */ /* 0x000fcc000bf25310 */
[----:B------:R-:W2:Y:S08]  /*17c0*/  @P0 LDC.64 R6, c[0x0][0xa10] ;  /* 0x00028400ff060b82 */ /* 0x000eb00000000a00 */
[----:B------:R-:W3:Y:S01]  /*17d0*/  @P1 LDC.64 R8, c[0x0][0xa30] ;  /* 0x00028c00ff081b82 */ /* 0x000ee20000000a00 */
[----:B--2---:R-:W-:-:S05]  /*17e0*/  @P0 IMAD.WIDE R6, R31, 0x4, R6 ;  /* 0x000000041f060825 */ /* 0x004fca00078e0206 */
[----:B------:R-:W2:Y:S04]  /*17f0*/  @P0 LDG.E R0, desc[UR60][R6.64] ;  /* 0x0000003c06000981 */ /* 0x000ea8000c1e1900 */
[----:B------:R-:W2:Y:S01]  /*1800*/  @P0 LDG.E R3, desc[UR60][R6.64+0x4] ;  /* 0x0000043c06030981 */ /* 0x000ea2000c1e1900 */
[----:B-----5:R-:W-:Y:S02]  /*1810*/  IMAD.MOV.U32 R135, RZ, RZ, R26 ;  /* 0x000000ffff877224 */ /* 0x020fe400078e001a */
[----:B---3--:R-:W-:-:S05]  /*1820*/  @P1 IMAD.WIDE R8, R31, 0x4, R8 ;  /* 0x000000041f081825 */ /* 0x008fca00078e0208 */
[----:B------:R3:W5:Y:S01]  /*1830*/  @P1 LDG.E R135, desc[UR60][R8.64] ;  /* 0x0000003c08871981 */ /* 0x000762000c1e1900 */
[----:B-1----:R-:W-:Y:S01]  /*1840*/  ISETP.NE.AND P1, PT, R4, 0x1, PT ;  /* 0x000000010400780c */ /* 0x002fe20003f25270 */
[----:B------:R-:W-:Y:S01]  /*1850*/  IMAD.SHL.U32 R11, R29, 0x80, RZ ;  /* 0x000000801d0b7824 */ /* 0x000fe200078e00ff */
[----:B------:R-:W1:Y:S01]  /*1860*/  LDC.64 R4, c[0x0][0x9e0] ;  /* 0x00027800ff047b82 */ /* 0x000e620000000a00 */
[----:B------:R-:W-:-:S03]  /*1870*/  IMAD.IADD R20, R26, 0x1, -R13 ;  /* 0x000000011a147824 */ /* 0x000fc600078e0a0d */
[----:B------:R4:W-:Y:S07]  /*1880*/  STL [R1+0x38], R11 ;  /* 0x0000380b01007387 */ /* 0x0009ee0000100800 */
[----:B------:R-:W0:Y:S08]  /*1890*/  @P1 LDC R10, c[0x0][0x44c] ;  /* 0x00011300ff0a1b82 */ /* 0x000e300000000800 */
[----:B------:R-:W3:Y:S01]  /*18a0*/  @P1 LDC R12, c[0x0][0x450] ;  /* 0x00011400ff0c1b82 */ /* 0x000ee20000000800 */
[----:B-1----:R-:W-:Y:S01]  /*18b0*/  ISETP.GE.AND P2, PT, R5, 0x1, PT ;  /* 0x000000010500780c */ /* 0x002fe20003f46270 */
[----:B--2---:R-:W-:Y:S01]  /*18c0*/  @P0 IMAD.IADD R25, R3, 0x1, -R0 ;  /* 0x0000000103190824 */ /* 0x004fe200078e0a00 */
[----:B------:R-:W-:-:S03]  /*18d0*/  IADD3 R3, R11, 0x7f, RZ ;  /* 0x0000007f0b037810 */ /* 0x000fc60007ffe0ff */
[----:B------:R-:W-:Y:S02]  /*18e0*/  IMAD.IADD R200, R20, 0x1, R25 ;  /* 0x0000000114c87824 */ /* 0x000fe400078e0219 */
[----:B0-----:R-:W-:-:S04]  /*18f0*/  @P1 IMAD.HI.U32 R7, R3, R10, RZ ;  /* 0x0000000a03071227 */ /* 0x001fc800078e00ff */
[----:B------:R-:W-:Y:S02]  /*1900*/  VIADD R0, R200, 0x5f ;  /* 0x0000005fc8007836 */ /* 0x000fe40000000000 */
[----:B------:R-:W-:Y:S01]  /*1910*/  IMAD.MOV.U32 R6, RZ, RZ, R3 ;  /* 0x000000ffff067224 */ /* 0x000fe200078e0003 */
[----:B---3--:R-:W-:Y:S01]  /*1920*/  @P1 SHF.R.U32.HI R6, RZ, R12, R7 ;  /* 0x0000000cff061219 */ /* 0x008fe20000011607 */
[----:B------:R-:W-:Y:S01]  /*1930*/  IMAD.HI R0, R0, 0x2aaaaaab, RZ ;  /* 0x2aaaaaab00007827 */ /* 0x000fe200078e02ff */
[----:B------:R-:W-:-:S04]  /*1940*/  IADD3 R7, R200, 0x1, -R199 ;  /* 0x00000001c8077810 */ /* 0x000fc80007ffe8c7 */
[----:B------:R-:W-:Y:S01]  /*1950*/  SHF.R.U32.HI R3, RZ, 0x1f, R0 ;  /* 0x0000001fff037819 */ /* 0x000fe20000011600 */
[----:B------:R-:W-:-:S03]  /*1960*/  IMAD.IADD R9, R7, 0x1, R6 ;  /* 0x0000000107097824 */ /* 0x000fc600078e0206 */
[----:B------:R-:W-:Y:S01]  /*1970*/  LEA.HI.SX32 R136, R0, R3, 0x1c ;  /* 0x0000000300887211 */ /* 0x000fe200078fe2ff */
[----:B------:R-:W-:Y:S01]  /*1980*/  IMAD.IADD R4, R9, 0x1, R4 ;  /* 0x0000000109047824 */ /* 0x000fe200078e0204 */
[----:B----4-:R-:W-:Y:S06]  /*1990*/  @!P2 BRA `(.L_x_1552) ;  /* 0x000000000048a947 */ /* 0x010fec0003800000 */
[C---:B------:R-:W-:Y:S01]  /*19a0*/  ISETP.GT.AND P0, PT, R9.reuse, RZ, PT ;  /* 0x000000ff0900720c */ /* 0x040fe20003f04270 */
[----:B------:R-:W-:Y:S01]  /*19b0*/  BSSY B0, `(.L_x_1553) ;  /* 0x000000e000007945 */ /* 0x000fe20003800000 */
[----:B------:R-:W-:-:S11]  /*19c0*/  VIADD R0, R9, 0xffffffff ;  /* 0xffffffff09007836 */ /* 0x000fd60000000000 */
[----:B------:R-:W-:Y:S05]  /*19d0*/  @P0 BRA `(.L_x_1554) ;  /* 0x00000000001c0947 */ /* 0x000fea0003800000 */
[----:B------:R-:W-:Y:S02]  /*19e0*/  ISETP.NE.AND P0, PT, R5, 0x1, PT ;  /* 0x000000010500780c */ /* 0x000fe40003f05270 */
[----:B------:R-:W-:-:S11]  /*19f0*/  IADD3 R3, -R9, RZ, RZ ;  /* 0x000000ff09037210 */ /* 0x000fd60007ffe1ff */
[----:B------:R-:W0:Y:S02]  /*1a00*/  @P0 LDC.64 R6, c[0x0][0x9e8] ;  /* 0x00027a00ff060b82 */ /* 0x000e240000000a00 */
[----:B0-----:R-:W-:-:S05]  /*1a10*/  @P0 IMAD.HI.U32 R0, R3, R6, RZ ;  /* 0x0000000603000227 */ /* 0x001fca00078e00ff */
[----:B------:R-:W-:-:S04]  /*1a20*/  @P0 SHF.R.U32.HI R3, RZ, R7, R0 ;  /* 0x00000007ff030219 */ /* 0x000fc80000011600 */
[----:B------:R-:W-:Y:S01]  /*1a30*/  LOP3.LUT R0, RZ, R3, RZ, 0x33, !PT ;  /* 0x00000003ff007212 */ /* 0x000fe200078e33ff */
[----:B------:R-:W-:Y:S06]  /*1a40*/  BRA `(.L_x_1555) ;  /* 0x0000000000107947 */ /* 0x000fec0003800000 */
.L_x_1554:
[----:B------:R-:W-:-:S13]  /*1a50*/  ISETP.NE.AND P0, PT, R5, 0x1, PT ;  /* 0x000000010500780c */ /* 0x000fda0003f05270 */
[----:B------:R-:W0:Y:S02]  /*1a60*/  @P0 LDC.64 R6, c[0x0][0x9e8] ;  /* 0x00027a00ff060b82 */ /* 0x000e240000000a00 */
[----:B0-----:R-:W-:-:S05]  /*1a70*/  @P0 IMAD.HI.U32 R6, R0, R6, RZ ;  /* 0x0000000600060227 */ /* 0x001fca00078e00ff */
[----:B------:R-:W-:-:S07]  /*1a80*/  @P0 SHF.R.U32.HI R0, RZ, R7, R6 ;  /* 0x00000007ff000219 */ /* 0x000fce0000011606 */
.L_x_1555:
[----:B------:R-:W-:Y:S05]  /*1a90*/  BSYNC B0 ;  /* 0x0000000000007941 */ /* 0x000fea0003800000 */
.L_x_1553:
[----:B------:R-:W-:-:S05]  /*1aa0*/  IMAD R3, R0, R5, R5 ;  /* 0x0000000500037224 */ /* 0x000fca00078e0205 */
[----:B------:R-:W-:-:S07]  /*1ab0*/  VIMNMX R4, R4, R3, PT ;  /* 0x0000000304047248 */ /* 0x000fce0003fe0100 */
.L_x_1552:
[----:B------:R-:W0:Y:S01]  /*1ac0*/  @P1 LDC R6, c[0x0][0x44c] ;  /* 0x00011300ff061b82 */ /* 0x000e220000000800 */
[----:B------:R-:W-:Y:S01]  /*1ad0*/  VIADD R4, R4, 0x5f ;  /* 0x0000005f04047836 */ /* 0x000fe20000000000 */
[----:B------:R-:W-:Y:S01]  /*1ae0*/  ULDC UR4, c[0x0][0x9dc] ;  /* 0x0002770000047ab9 */ /* 0x000fe20000000800 */
[----:B------:R-:W-:Y:S02]  /*1af0*/  IMAD.MOV.U32 R0, RZ, RZ, R11 ;  /* 0x000000ffff007224 */ /* 0x000fe400078e000b */
[----:B------:R-:W-:-:S03]  /*1b00*/  IMAD.HI R4, R4, 0x2aaaaaab, RZ ;  /* 0x2aaaaaab04047827 */ /* 0x000fc600078e02ff */
[----:B------:R-:W1:Y:S01]  /*1b10*/  @P1 LDC R7, c[0x0][0x450] ;  /* 0x00011400ff071b82 */ /* 0x000e620000000800 */
[----:B------:R-:W-:Y:S01]  /*1b20*/  IMAD.IADD R137, R200, 0x1, -R199 ;  /* 0x00000001c8897824 */ /* 0x000fe200078e0ac7 */
[----:B------:R-:W-:-:S04]  /*1b30*/  SHF.R.U32.HI R3, RZ, 0x1f, R4 ;  /* 0x0000001fff037819 */ /* 0x000fc80000011604 */
[----:B------:R-:W-:-:S04]  /*1b40*/  LEA.HI.SX32 R3, R4, R3, 0x1c ;  /* 0x0000000304037211 */ /* 0x000fc800078fe2ff */
[----:B------:R-:W-:Y:S01]  /*1b50*/  VIMNMX R8, R136, R3, PT ;  /* 0x0000000388087248 */ /* 0x000fe20003fe0100 */
[----:B0-----:R-:W-:-:S05]  /*1b60*/  @P1 IMAD.HI.U32 R6, R11, R6, RZ ;  /* 0x000000060b061227 */ /* 0x001fca00078e00ff */
[----:B-1----:R-:W-:-:S05]  /*1b70*/  @P1 SHF.R.U32.HI R0, RZ, R7, R6 ;  /* 0x00000007ff001219 */ /* 0x002fca0000011606 */
[----:B------:R-:W-:-:S04]  /*1b80*/  IMAD.IADD R0, R137, 0x1, R0 ;  /* 0x0000000189007824 */ /* 0x000fc800078e0200 */
[----:B------:R-:W-:Y:S01]  /*1b90*/  VIADD R3, R0, -UR4 ;  /* 0x8000000400037c36 */ /* 0x000fe20008000000 */
[----:B------:R-:W-:Y:S06]  /*1ba0*/  @!P2 BRA `(.L_x_1556) ;  /* 0x000000000044a947 */ /* 0x000fec0003800000 */
[----:B------:R-:W-:Y:S01]  /*1bb0*/  ISETP.GT.AND P0, PT, R0, -0x1, PT ;  /* 0xffffffff0000780c */ /* 0x000fe20003f04270 */
[----:B------:R-:W-:-:S12]  /*1bc0*/  BSSY B0, `(.L_x_1557) ;  /* 0x000000d000007945 */ /* 0x000fd80003800000 */
        /* <DEDUP_REMOVED lines=8> */
.L_x_1558:
[----:B------:R-:W-:-:S13]  /*1c50*/  ISETP.NE.AND P0, PT, R5, 0x1, PT ;  /* 0x000000010500780c */ /* 0x000fda0003f05270 */
[----:B------:R-:W0:Y:S02]  /*1c60*/  @P0 LDC.64 R6, c[0x0][0x9e8] ;  /* 0x00027a00ff060b82 */ /* 0x000e240000000a00 */
[----:B0-----:R-:W-:-:S05]  /*1c70*/  @P0 IMAD.HI.U32 R4, R0, R6, RZ ;  /* 0x0000000600040227 */ /* 0x001fca00078e00ff */
[----:B------:R-:W-:-:S07]  /*1c80*/  @P0 SHF.R.U32.HI R0, RZ, R7, R4 ;  /* 0x00000007ff000219 */ /* 0x000fce0000011604 */
.L_x_1559:
[----:B------:R-:W-:Y:S05]  /*1c90*/  BSYNC B0 ;  /* 0x0000000000007941 */ /* 0x000fea0003800000 */
.L_x_1557:
[----:B------:R-:W-:-:S05]  /*1ca0*/  IMAD R0, R0, R5, RZ ;  /* 0x0000000500007224 */ /* 0x000fca00078e02ff */
[----:B------:R-:W-:-:S07]  /*1cb0*/  VIMNMX R3, R3, R0, !PT ;  /* 0x0000000003037248 */ /* 0x000fce0007fe0100 */
.L_x_1556:
[----:B------:R-:W-:Y:S01]  /*1cc0*/  IMAD.HI R3, R3, 0x2aaaaaab, RZ ;  /* 0x2aaaaaab03037827 */ /* 0x000fe200078e02ff */
[----:B------:R-:W-:Y:S01]  /*1cd0*/  LOP3.LUT R13, R14, 0xff, RZ, 0xc0, !PT ;  /* 0x000000ff0e0d7812 */ /* 0x000fe200078ec0ff */
[----:B------:R-:W-:Y:S01]  /*1ce0*/  BSSY B0, `(.L_x_1560) ;  /* 0x0000029000007945 */ /* 0x000fe20003800000 */
[----:B------:R-:W-:Y:S02]  /*1cf0*/  SHF.R.U32.HI R4, RZ, 0x10, R14 ;  /* 0x00000010ff047819 */ /* 0x000fe4000001160e */
[----:B------:R-:W-:Y:S01]  /*1d00*/  SHF.R.U32.HI R0, RZ, 0x1f, R3 ;  /* 0x0000001fff007819 */ /* 0x000fe20000011603 */
[----:B------:R0:W-:Y:S03]  /*1d10*/  STL [R1+0x54], R13 ;  /* 0x0000540d01007387 */ /* 0x0001e60000100800 */
[----:B------:R-:W-:Y:S01]  /*1d20*/  LEA.HI.SX32 R0, R3, R0, 0x1c ;  /* 0x0000000003007211 */ /* 0x000fe200078fe2ff */
[----:B------:R0:W-:Y:S03]  /*1d30*/  STL [R1+0x48], R4 ;  /* 0x0000480401007387 */ /* 0x0001e60000100800 */
[----:B------:R-:W-:Y:S01]  /*1d40*/  VIMNMX R9, RZ, R0, !PT ;  /* 0x00000000ff097248 */ /* 0x000fe20007fe0100 */
[----:B------:R-:W-:-:S03]  /*1d50*/  IMAD.MOV.U32 R0, RZ, RZ, RZ ;  /* 0x000000ffff007224 */ /* 0x000fc600078e00ff */
[----:B------:R-:W-:-:S13]  /*1d60*/  ISETP.GT.AND P0, PT, R8, R9, PT ;  /* 0x000000090800720c */ /* 0x000fda0003f04270 */
[----:B0-----:R-:W-:Y:S05]  /*1d70*/  @!P0 BRA `(.L_x_1561) ;  /* 0x00000000007c8947 */ /* 0x001fea0003800000 */
[----:B------:R-:W-:Y:S01]  /*1d80*/  ISETP.NE.AND P0, PT, R4, RZ, PT ;  /* 0x000000ff0400720c */ /* 0x000fe20003f05270 */
[----:B------:R-:W-:-:S03]  /*1d90*/  ULDC UR4, c[0x0][0x9f0] ;  /* 0x00027c0000047ab9 */ /* 0x000fc60000000800 */
[----:B------:R-:W-:-:S04]  /*1da0*/  SEL R11, R4, UR4, P0 ;  /* 0x00000004040b7c07 */ /* 0x000fc80008000000 */
[-C--:B------:R-:W-:Y:S02]  /*1db0*/  IABS R6, R11.reuse ;  /* 0x0000000b00067213 */ /* 0x080fe40000000000 */
[----:B------:R-:W-:Y:S02]  /*1dc0*/  IADD3 R0, R11, -0x1, R8 ;  /* 0xffffffff0b007810 */ /* 0x000fe40007ffe008 */
[----:B------:R-:W0:Y:S01]  /*1dd0*/  I2F.RP R3, R6 ;  /* 0x0000000600037306 */ /* 0x000e220000209400 */
[----:B------:R-:W-:Y:S02]  /*1de0*/  IABS R12, R11 ;  /* 0x0000000b000c7213 */ /* 0x000fe40000000000 */
[----:B------:R-:W-:-:S05]  /*1df0*/  IMAD.IADD R0, R0, 0x1, -R9 ;  /* 0x0000000100007824 */ /* 0x000fca00078e0a09 */
[----:B------:R-:W-:Y:S02]  /*1e00*/  IABS R10, R0 ;  /* 0x00000000000a7213 */ /* 0x000fe40000000000 */
[----:B------:R-:W-:-:S04]  /*1e10*/  LOP3.LUT R0, R0, R11, RZ, 0x3c, !PT ;  /* 0x0000000b00007212 */ /* 0x000fc800078e3cff */
[----:B------:R-:W-:Y:S01]  /*1e20*/  ISETP.GE.AND P2, PT, R0, RZ, PT ;  /* 0x000000ff0000720c */ /* 0x000fe20003f46270 */
[----:B0-----:R-:W0:Y:S02]  /*1e30*/  MUFU.RCP R3, R3 ;  /* 0x0000000300037308 */ /* 0x001e240000001000 */
[----:B0-----:R-:W-:Y:S01]  /*1e40*/  IADD3 R4, R3, 0xffffffe, RZ ;  /* 0x0ffffffe03047810 */ /* 0x001fe20007ffe0ff */
[----:B------:R-:W-:-:S05]  /*1e50*/  IMAD.MOV R3, RZ, RZ, -R12 ;  /* 0x000000ffff037224 */ /* 0x000fca00078e0a0c */
[----:B------:R0:W1:Y:S02]  /*1e60*/  F2I.FTZ.U32.TRUNC.NTZ R5, R4 ;  /* 0x0000000400057305 */ /* 0x000064000021f000 */
[----:B0-----:R-:W-:Y:S02]  /*1e70*/  IMAD.MOV.U32 R4, RZ, RZ, RZ ;  /* 0x000000ffff047224 */ /* 0x001fe400078e00ff */
[----:B-1----:R-:W-:-:S04]  /*1e80*/  IMAD.MOV R7, RZ, RZ, -R5 ;  /* 0x000000ffff077224 */ /* 0x002fc800078e0a05 */
[----:B------:R-:W-:-:S04]  /*1e90*/  IMAD R7, R7, R6, RZ ;  /* 0x0000000607077224 */ /* 0x000fc800078e02ff */
[----:B------:R-:W-:-:S04]  /*1ea0*/  IMAD.HI.U32 R5, R5, R7, R4 ;  /* 0x0000000705057227 */ /* 0x000fc800078e0004 */
[----:B------:R-:W-:-:S04]  /*1eb0*/  IMAD.MOV.U32 R4, RZ, RZ, R10 ;  /* 0x000000ffff047224 */ /* 0x000fc800078e000a */
[----:B------:R-:W-:-:S04]  /*1ec0*/  IMAD.HI.U32 R5, R5, R4, RZ ;  /* 0x0000000405057227 */ /* 0x000fc800078e00ff */
[----:B------:R-:W-:-:S05]  /*1ed0*/  IMAD R3, R5, R3, R4 ;  /* 0x0000000305037224 */ /* 0x000fca00078e0204 */
[----:B------:R-:W-:-:S13]  /*1ee0*/  ISETP.GT.U32.AND P1, PT, R6, R3, PT ;  /* 0x000000030600720c */ /* 0x000fda0003f24070 */
[----:B------:R-:W-:Y:S01]  /*1ef0*/  @!P1 IMAD.IADD R3, R3, 0x1, -R6 ;  /* 0x0000000103039824 */ /* 0x000fe200078e0a06 */
[----:B------:R-:W-:Y:S02]  /*1f00*/  @!P1 IADD3 R5, R5, 0x1, RZ ;  /* 0x0000000105059810 */ /* 0x000fe40007ffe0ff */
[----:B------:R-:W-:Y:S02]  /*1f10*/  ISETP.NE.AND P1, PT, R11, RZ, PT ;  /* 0x000000ff0b00720c */ /* 0x000fe40003f25270 */
[----:B------:R-:W-:-:S13]  /*1f20*/  ISETP.GE.U32.AND P0, PT, R3, R6, PT ;  /* 0x000000060300720c */ /* 0x000fda0003f06070 */
[----:B------:R-:W-:-:S04]  /*1f30*/  @P0 VIADD R5, R5, 0x1 ;  /* 0x0000000105050836 */ /* 0x000fc80000000000 */
[----:B------:R-:W-:-:S04]  /*1f40*/  IMAD.MOV.U32 R0, RZ, RZ, R5 ;  /* 0x000000ffff007224 */ /* 0x000fc800078e0005 */
[----:B------:R-:W-:Y:S01]  /*1f50*/  @!P2 IMAD.MOV R0, RZ, RZ, -R0 ;  /* 0x000000ffff00a224 */ /* 0x000fe200078e0a00 */
[----:B------:R-:W-:-:S07]  /*1f60*/  @!P1 LOP3.LUT R0, RZ, R11, RZ, 0x33, !PT ;  /* 0x0000000bff009212 */ /* 0x000fce00078e33ff */
.L_x_1561:
[----:B------:R-:W-:Y:S05]  /*1f70*/  BSYNC B0 ;  /* 0x0000000000007941 */ /* 0x000fea0003800000 */
.L_x_1560:
[----:B------:R-:W-:Y:S01]  /*1f80*/  IMAD R3, R13, R0, R9 ;  /* 0x000000000d037224 */ /* 0x000fe200078e0209 */
        /* <DEDUP_REMOVED lines=8> */
[----:B------:R-:W-:-:S05]  /*2010*/  SHF.R.U32.HI R120, RZ, 0x6, R121 ;  /* 0x00000006ff787819 */ /* 0x000fca0000011679 */
[----:B------:R-:W-:-:S06]  /*2020*/  IMAD.MOV.U32 R24, RZ, RZ, R120 ;  /* 0x000000ffff187224 */ /* 0x000fcc00078e0078 */
        /* <DEDUP_REMOVED lines=18> */
[----:B------:R-:W-:Y:S01]  /*2150*/  MOV R12, 0x1 ;  /* 0x00000001000c7802 */ /* 0x000fe20000000f00 */
[----:B------:R-:W-:Y:S02]  /*2160*/  IMAD.U32 R7, RZ, RZ, UR5 ;  /* 0x00000005ff077e24 */ /* 0x000fe4000f8e00ff */
[----:B------:R-:W-:-:S02]  /*2170*/  IMAD.U32 R10, RZ, RZ, UR6 ;  /* 0x00000006ff0a7e24 */ /* 0x000fc4000f8e00ff */
[----:B------:R-:W-:Y:S02]  /*2180*/  IMAD.U32 R11, RZ, RZ, UR7 ;  /* 0x00000007ff0b7e24 */ /* 0x000fe4000f8e00ff */
[----:B------:R-:W-:Y:S02]  /*2190*/  IMAD.MOV.U32 R8, RZ, RZ, 0x70 ;  /* 0x00000070ff087424 */ /* 0x000fe400078e00ff */
[----:B------:R-:W-:-:S07]  /*21a0*/  IMAD.MOV.U32 R13, RZ, RZ, RZ ;  /* 0x000000ffff0d7224 */ /* 0x000fce00078e00ff */
[----:B------:R-:W-:-:S07]  /*21b0*/  LEPC R20, `(.L_x_1564) ;  /* 0x000000001014794e */ /* 0x000fce0000000000 */
[----:B0----5:R-:W-:Y:S05]  /*21c0*/  CALL.ABS.NOINC R14 ;  /* 0x000000000e007343 */ /* 0x021fea0003c00000 */
.L_x_1564:
[----:B------:R-:W-:Y:S05]  /*21d0*/  BSYNC B6 ;  /* 0x0000000000067941 */ /* 0x000fea0003800000 */
.L_x_1563:
        /* <DEDUP_REMOVED lines=12> */
[----:B------:R-:W-:Y:S02]  /*22a0*/  IMAD.U32 R11, RZ, RZ, UR7 ;  /* 0x00000007ff0b7e24 */ /* 0x000fe4000f8e00ff */
[----:B------:R-:W-:-:S02]  /*22b0*/  IMAD.U32 R6, RZ, RZ, UR4 ;  /* 0x00000004ff067e24 */ /* 0x000fc4000f8e00ff */
[----:B------:R-:W-:Y:S02]  /*22c0*/  IMAD.U32 R7, RZ, RZ, UR5 ;  /* 0x00000005ff077e24 */ /* 0x000fe4000f8e00ff */
[----:B------:R-:W-:Y:S02]  /*22d0*/  IMAD.MOV.U32 R8, RZ, RZ, 0x70 ;  /* 0x00000070ff087424 */ /* 0x000fe400078e00ff */
[----:B------:R-:W-:Y:S02]  /*22e0*/  IMAD.MOV.U32 R12, RZ, RZ, 0x1 ;  /* 0x00000001ff0c7424 */ /* 0x000fe400078e00ff */
[----:B------:R-:W-:-:S07]  /*22f0*/  IMAD.MOV.U32 R13, RZ, RZ, RZ ;  /* 0x000000ffff0d7224 */ /* 0x000fce00078e00ff */
[----:B------:R-:W-:-:S07]  /*2300*/  LEPC R20, `(.L_x_1566) ;  /* 0x000000001014794e */ /* 0x000fce0000000000 */
[----:B0----5:R-:W-:Y:S05]  /*2310*/  CALL.ABS.NOINC R14 ;  /* 0x000000000e007343 */ /* 0x021fea0003c00000 */
.L_x_1566:
[----:B------:R-:W-:Y:S05]  /*2320*/  BSYNC B6 ;  /* 0x0000000000067941 */ /* 0x000fea0003800000 */
.L_x_1565:
[----:B------:R-:W-:Y:S01]  /*2330*/  ULDC.64 UR4, c[0x0][0x9f8] ;  /* 0x00027e0000047ab9 */ /* 0x000fe20000000a00 */
[----:B------:R-:W2:Y:S01]  /*2340*/  LDL R28, [R1+0x34] ;  /* 0x00003400011c7983 */ /* 0x000ea20000100800 */
[----:B------:R-:W-:-:S03]  /*2350*/  ISETP.NE.U32.AND P0, PT, RZ, UR4, PT ;  /* 0x00000004ff007c0c */ /* 0x000fc6000bf05070 */
[----:B------:R-:W3:Y:S01]  /*2360*/  LDL R20, [R1+0x30] ;  /* 0x0000300001147983 */ /* 0x000ee20000100800 */
[----:B------:R-:W-:Y:S01]  /*2370*/  ISETP.NE.AND.EX P0, PT, RZ, UR5, PT, P0 ;  /* 0x00000005ff007c0c */ /* 0x000fe2000bf05300 */
[----:B------:R-:W-:Y:S01]  /*2380*/  IMAD.MOV.U32 R0, RZ, RZ, R31 ;  /* 0x000000ffff007224 */ /* 0x000fe200078e001f */
[----:B------:R-:W-:Y:S01]  /*2390*/  ULDC UR4, c[0x0][0x2f4] ;  /* 0x0000bd0000047ab9 */ /* 0x000fe20000000800 */
[----:B------:R-:W0:Y:S01]  /*23a0*/  S2R R7, SR_TID.X ;  /* 0x0000000000077919 */ /* 0x000e220000002100 */
[----:B------:R-:W1:Y:S08]  /*23b0*/  LDC.64 R96, c[0x0][0x3f8] ;  /* 0x0000fe00ff607b82 */ /* 0x000e700000000a00 */
[----:B------:R-:W4:Y:S08]  /*23c0*/  LDC R119, c[0x0][0x3f4] ;  /* 0x0000fd00ff777b82 */ /* 0x000f300000000800 */
[----:B------:R-:W0:Y:S08]  /*23d0*/  @P0 LDC.64 R4, c[0x0][0x9f8] ;  /* 0x00027e00ff040b82 */ /* 0x000e300000000a00 */
[----:B------:R-:W4:Y:S01]  /*23e0*/  LDC.64 R90, c[0x0][0x408] ;  /* 0x00010200ff5a7b82 */ /* 0x000f220000000a00 */
[----:B0-----:R-:W-:-:S05]  /*23f0*/  @P0 IMAD.WIDE R4, R31, 0x4, R4 ;  /* 0x000000041f040825 */ /* 0x001fca00078e0204 */
[----:B------:R0:W3:Y:S01]  /*2400*/  @P0 LDG.E R0, desc[UR60][R4.64] ;  /* 0x0000003c04000981 */ /* 0x0000e2000c1e1900 */
[----:B------:R-:W-:Y:S01]  /*2410*/  ISETP.GE.AND P1, PT, R195, UR4, PT ;  /* 0x00000004c3007c0c */ /* 0x000fe2000bf26270 */
[C-C-:B-1----:R-:W-:Y:S01]  /*2420*/  IMAD.WIDE.U32 R98, R219.reuse, R96, R18.reuse ;  /* 0x00000060db627225 */ /* 0x142fe200078e0012 */
[----:B------:R-:W-:Y:S01]  /*2430*/  ISETP.GE.AND P0, PT, R18, UR4, PT ;  /* 0x0000000412007c0c */ /* 0x000fe2000bf06270 */
[----:B------:R-:W1:Y:S01]  /*2440*/  S2R R138, SR_TID.X ;  /* 0x00000000008a7919 */ /* 0x000e620000002100 */
[----:B------:R-:W-:Y:S01]  /*2450*/  SEL R6, RZ, 0xffffffff, P1 ;  /* 0xffffffffff067807 */ /* 0x000fe20000800000 */
[----:B----4-:R-:W-:Y:S01]  /*2460*/  IMAD.WIDE.U32 R92, R219, R90, R18 ;  /* 0x0000005adb5c7225 */ /* 0x010fe200078e0012 */
[----:B------:R-:W-:Y:S02]  /*2470*/  SEL R3, RZ, 0x1, P0 ;  /* 0x00000001ff037807 */ /* 0x000fe40000000000 */
[----:B------:R-:W-:Y:S01]  /*2480*/  ISETP.GE.AND P0, PT, R194, UR4, PT ;  /* 0x00000004c2007c0c */ /* 0x000fe2000bf06270 */
[----:B------:R-:W-:Y:S01]  /*2490*/  IMAD.SHL.U32 R6, R6, 0x2, RZ ;  /* 0x0000000206067824 */ /* 0x000fe200078e00ff */
[----:B------:R-:W-:Y:S01]  /*24a0*/  ISETP.GE.AND P1, PT, R23, UR4, PT ;  /* 0x0000000417007c0c */ /* 0x000fe2000bf26270 */
[----:B------:R-:W-:Y:S01]  /*24b0*/  IMAD.SHL.U32 R103, R96, 0x40, RZ ;  /* 0x0000004060677824 */ /* 0x000fe200078e00ff */
[----:B0-----:R-:W-:Y:S01]  /*24c0*/  SEL R4, RZ, 0x4, P0 ;  /* 0x00000004ff047807 */ /* 0x001fe20000000000 */
[----:B------:R-:W-:Y:S01]  /*24d0*/  IMAD R125, R91, 0x60, RZ ;  /* 0x000000605b7d7824 */ /* 0x000fe200078e02ff */
[----:B------:R-:W-:Y:S01]  /*24e0*/  LOP3.LUT R3, R6, 0x2, R3, 0xe2, !PT ;  /* 0x0000000206037812 */ /* 0x000fe200078ee203 */
[----:B------:R-:W-:Y:S01]  /*24f0*/  VIADD R6, R7, 0xffffff80 ;  /* 0xffffff8007067836 */ /* 0x000fe20000000000 */
[----:B------:R-:W-:Y:S01]  /*2500*/  SHF.R.S32.HI R7, RZ, 0x1f, R219 ;  /* 0x0000001fff077819 */ /* 0x000fe200000114db */
[----:B------:R-:W-:Y:S01]  /*2510*/  IMAD.SHL.U32 R105, R90, 0x40, RZ ;  /* 0x000000405a697824 */ /* 0x000fe200078e00ff */
[----:B------:R-:W-:-:S02]  /*2520*/  SEL R5, RZ, 0x8, P1 ;  /* 0x00000008ff057807 */ /* 0x000fc40000800000 */
[----:B------:R-:W-:Y:S02]  /*2530*/  SHF.R.S32.HI R9, RZ, 0x1f, R6 ;  /* 0x0000001fff097819 */ /* 0x000fe40000011406 */
[----:B------:R-:W-:Y:S01]  /*2540*/  LOP3.LUT R3, R5, R3, R4, 0xfe, !PT ;  /* 0x0000000305037212 */ /* 0x000fe200078efe04 */
[----:B------:R-:W-:Y:S01]  /*2550*/  IMAD R4, R7, R96, RZ ;  /* 0x0000006007047224 */ /* 0x000fe200078e02ff */
[----:B------:R-:W-:Y:S02]  /*2560*/  LEA.HI R9, R9, R6, RZ, 0x2 ;  /* 0x0000000609097211 */ /* 0x000fe400078f10ff */
[----:B------:R-:W-:Y:S01]  /*2570*/  ISETP.GE.AND P0, PT, R22, UR4, PT ;  /* 0x0000000416007c0c */ /* 0x000fe2000bf06270 */
[----:B------:R-:W-:Y:S01]  /*2580*/  IMAD R5, R219, R97, R4 ;  /* 0x00000061db057224 */ /* 0x000fe200078e0204 */
[----:B------:R-:W-:Y:S02]  /*2590*/  SHF.R.S32.HI R8, RZ, 0x1f, R9 ;  /* 0x0000001fff087819 */ /* 0x000fe40000011409 */
[----:B------:R-:W-:Y:S01]  /*25a0*/  SEL R4, RZ, 0x10, P0 ;  /* 0x00000010ff047807 */ /* 0x000fe20000000000 */
[----:B------:R-:W-:Y:S01]  /*25b0*/  IMAD.IADD R99, R5, 0x1, R99 ;  /* 0x0000000105637824 */ /* 0x000fe200078e0263 */
[----:B------:R-:W-:-:S02]  /*25c0*/  LEA.HI R8, R8, R219, RZ, 0x3 ;  /* 0x000000db08087211 */ /* 0x000fc400078f18ff */
[----:B------:R-:W-:Y:S01]  /*25d0*/  LOP3.LUT R16, R16, 0xfffffffb, RZ, 0xc0, !PT ;  /* 0xfffffffb10107812 */ /* 0x000fe200078ec0ff */
[----:B-----5:R-:W-:Y:S01]  /*25e0*/  IMAD.WIDE.U32 R98, R135, R96, R98 ;  /* 0x0000006087627225 */ /* 0x020fe200078e0062 */
[----:B------:R-:W-:Y:S02]  /*25f0*/  LOP3.LUT R8, R8, 0xfffffff8, RZ, 0xc0, !PT ;  /* 0xfffffff808087812 */ /* 0x000fe400078ec0ff */
[----:B------:R-:W-:Y:S02]  /*2600*/  SHF.R.S32.HI R197, RZ, 0x1f, R196 ;  /* 0x0000001fffc57819 */ /* 0x000fe400000114c4 */
[----:B------:R-:W-:Y:S01]  /*2610*/  LOP3.LUT R10, R3, R4, RZ, 0xfc, !PT ;  /* 0x00000004030a7212 */ /* 0x000fe200078efcff */
[----:B------:R-:W-:Y:S01]  /*2620*/  IMAD.IADD R121, R219, 0x1, -R8 ;  /* 0x00000001db797824 */ /* 0x000fe200078e0a08 */
[-C--:B------:R-:W-:Y:S01]  /*2630*/  ISETP.GE.AND P1, PT, R195, R119.reuse, PT ;  /* 0x00000077c300720c */ /* 0x080fe20003f26270 */
[----:B------:R-:W-:Y:S01]  /*2640*/  IMAD.WIDE.U32 R100, R219, R96, R196 ;  /* 0x00000060db647225 */ /* 0x000fe200078e00c4 */
[----:B------:R-:W-:-:S02]  /*2650*/  ISETP.GE.AND P2, PT, R194, R119, PT ;  /* 0x00000077c200720c */ /* 0x000fc40003f46270 */
[----:B------:R-:W-:Y:S01]  /*2660*/  LOP3.LUT P0, RZ, R121, 0x4, RZ, 0xc0, !PT ;  /* 0x0000000479ff7812 */ /* 0x000fe2000780c0ff */
[-C--:B------:R-:W-:Y:S01]  /*2670*/  IMAD R4, R7, R90.reuse, RZ ;  /* 0x0000005a07047224 */ /* 0x080fe200078e02ff */
[----:B------:R-:W-:Y:S01]  /*2680*/  LOP3.LUT R9, R9, 0xfffffffc, RZ, 0xc0, !PT ;  /* 0xfffffffc09097812 */ /* 0x000fe200078ec0ff */
[----:B------:R-:W-:Y:S01]  /*2690*/  IMAD.IADD R101, R101, 0x1, R5 ;  /* 0x0000000165657824 */ /* 0x000fe200078e0205 */
[----:B------:R-:W-:Y:S01]  /*26a0*/  SEL R7, R119, RZ, P2 ;  /* 0x000000ff77077207 */ /* 0x000fe20001000000 */
[----:B------:R-:W-:Y:S01]  /*26b0*/  IMAD R5, R219, R91, R4 ;  /* 0x0000005bdb057224 */ /* 0x000fe200078e0204 */
[----:B------:R-:W-:Y:S01]  /*26c0*/  SEL R4, R119, RZ, P1 ;  /* 0x000000ff77047207 */ /* 0x000fe20000800000 */
[----:B------:R-:W-:Y:S01]  /*26d0*/  IMAD.WIDE.U32 R94, R219, R90, R196 ;  /* 0x0000005adb5e7225 */ /* 0x000fe200078e00c4 */
[----:B------:R-:W-:Y:S02]  /*26e0*/  SHF.R.U32.HI R21, RZ, 0x3, R229 ;  /* 0x00000003ff157819 */ /* 0x000fe400000116e5 */
[----:B------:R-:W-:Y:S01]  /*26f0*/  IADD3 R93, R5, R93, RZ ;  /* 0x0000005d055d7210 */ /* 0x000fe20007ffe0ff */
[----:B------:R-:W-:Y:S01]  /*2700*/  IMAD.IADD R95, R95, 0x1, R5 ;  /* 0x000000015f5f7824 */ /* 0x000fe200078e0205 */
[----:B------:R-:W-:Y:S01]  /*2710*/  SHF.R.U32.HI R27, RZ, 0x3, R226 ;  /* 0x00000003ff1b7819 */ /* 0x000fe200000116e2 */
[----:B------:R-:W-:Y:S01]  /*2720*/  IMAD.IADD R5, R195, 0x1, R4 ;  /* 0x00000001c3057824 */ /* 0x000fe200078e0204 */
[----:B------:R-:W-:Y:S01]  /*2730*/  @P0 LOP3.LUT R16, R16, 0x4, RZ, 0xfc, !PT ;  /* 0x0000000410100812 */ /* 0x000fe200078efcff */
[----:B------:R-:W-:Y:S01]  /*2740*/  IMAD.IADD R14, R6, 0x1, -R9 ;  /* 0x00000001060e7824 */ /* 0x000fe200078e0a09 */
[----:B------:R-:W-:Y:S01]  /*2750*/  ISETP.GE.AND P0, PT, R18, R119, PT ;  /* 0x000000771200720c */ /* 0x000fe20003f06270 */
[----:B------:R-:W-:Y:S01]  /*2760*/  IMAD.IADD R11, R194, 0x1, R7 ;  /* 0x00000001c20b7824 */ /* 0x000fe200078e0207 */
[----:B------:R-:W-:Y:S01]  /*2770*/  SHF.R.S32.HI R8, RZ, 0x1f, R5 ;  /* 0x0000001fff087819 */ /* 0x000fe20000011405 */
[----:B------:R-:W-:Y:S01]  /*2780*/  IMAD.WIDE.U32 R100, R135, R96, R100 ;  /* 0x0000006087647225 */ /* 0x000fe200078e0064 */
[----:B------:R-:W-:-:S02]  /*2790*/  SEL R3, R119, RZ, P0 ;  /* 0x000000ff77037207 */ /* 0x000fc40000000000 */
[CC--:B------:R-:W-:Y:S01]  /*27a0*/  LEA.HI R9, R8.reuse, R5.reuse, RZ, 0x6 ;  /* 0x0000000508097211 */ /* 0x0c0fe200078f30ff */
[-C--:B------:R-:W-:Y:S01]  /*27b0*/  IMAD.WIDE.U32 R94, R135, R90.reuse, R94 ;  /* 0x0000005a875e7225 */ /* 0x080fe200078e005e */
[----:B------:R-:W-:Y:S02]  /*27c0*/  LEA.HI R7, R8, R5, RZ, 0x3 ;  /* 0x0000000508077211 */ /* 0x000fe400078f18ff */
[----:B------:R-:W-:Y:S01]  /*27d0*/  SHF.R.S32.HI R9, RZ, 0x6, R9 ;  /* 0x00000006ff097819 */ /* 0x000fe20000011409 */
[----:B------:R-:W-:Y:S01]  /*27e0*/  IMAD.IADD R3, R18, 0x1, R3 ;  /* 0x0000000112037824 */ /* 0x000fe200078e0203 */
[----:B------:R-:W-:Y:S01]  /*27f0*/  LOP3.LUT R5, R229, 0x38, R7, 0xf8, !PT ;  /* 0x00000038e5057812 */ /* 0x000fe200078ef807 */
[----:B------:R-:W-:Y:S01]  /*2800*/  IMAD.WIDE.U32 R92, R135, R90, R92 ;  /* 0x0000005a875c7225 */ /* 0x000fe200078e005c */
[----:B------:R-:W-:Y:S02]  /*2810*/  SHF.R.S32.HI R12, RZ, 0x1f, R11 ;  /* 0x0000001fff0c7819 */ /* 0x000fe4000001140b */
[----:B------:R-:W-:Y:S01]  /*2820*/  SHF.R.S32.HI R4, RZ, 0x1f, R3 ;  /* 0x0000001fff047819 */ /* 0x000fe20000011403 */
[----:B------:R-:W-:Y:S01]  /*2830*/  IMAD.SHL.U32 R119, R119, 0x2, RZ ;  /* 0x0000000277777824 */ /* 0x000fe200078e00ff */
[----:B------:R-:W-:Y:S01]  /*2840*/  LEA.HI R13, R12, R11, RZ, 0x3 ;  /* 0x0000000b0c0d7211 */ /* 0x000fe200078f18ff */
[----:B------:R-:W-:Y:S01]  /*2850*/  IMAD R109, R14, 0x40, R219 ;  /* 0x000000400e6d7824 */ /* 0x000fe200078e02db */
[----:B------:R-:W-:-:S02]  /*2860*/  LEA.HI R6, R4, R3, RZ, 0x3 ;  /* 0x0000000304067211 */ /* 0x000fc400078f18ff */
[----:B------:R-:W-:Y:S02]  /*2870*/  LEA.HI R3, R4, R3, RZ, 0x6 ;  /* 0x0000000304037211 */ /* 0x000fe400078f30ff */
[----:B------:R-:W-:Y:S02]  /*2880*/  LEA.HI R11, R12, R11, RZ, 0x6 ;  /* 0x0000000b0c0b7211 */ /* 0x000fe400078f30ff */
[----:B------:R-:W-:Y:S02]  /*2890*/  SHF.R.S32.HI R4, RZ, 0x6, R3 ;  /* 0x00000006ff047819 */ /* 0x000fe40000011403 */
[----:B------:R-:W-:Y:S02]  /*28a0*/  LOP3.LUT R3, R229, 0x38, R6, 0xf8, !PT ;  /* 0x00000038e5037812 */ /* 0x000fe400078ef806 */
[----:B------:R-:W-:Y:S02]  /*28b0*/  SHF.R.S32.HI R11, RZ, 0x6, R11 ;  /* 0x00000006ff0b7819 */ /* 0x000fe4000001140b */
[----:B------:R-:W-:-:S02]  /*28c0*/  LOP3.LUT R3, R3, R21, RZ, 0x3c, !PT ;  /* 0x0000001503037212 */ /* 0x000fc400078e3cff */
[----:B------:R-:W-:Y:S02]  /*28d0*/  LOP3.LUT R8, R226, 0x38, R6, 0xf8, !PT ;  /* 0x00000038e2087812 */ /* 0x000fe400078ef806 */
[----:B------:R-:W-:Y:S02]  /*28e0*/  SHF.R.S32.HI R15, RZ, 0x1f, R135 ;  /* 0x0000001fff0f7819 */ /* 0x000fe40000011487 */
[----:B------:R-:W-:Y:S02]  /*28f0*/  LOP3.LUT R16, R16, 0xfffffffe, RZ, 0xc0, !PT ;  /* 0xfffffffe10107812 */ /* 0x000fe400078ec0ff */
[----:B------:R-:W-:Y:S02]  /*2900*/  LOP3.LUT R8, R8, R27, RZ, 0x3c, !PT ;  /* 0x0000001b08087212 */ /* 0x000fe400078e3cff */
[----:B------:R-:W-:Y:S02]  /*2910*/  @P2 LOP3.LUT R16, R16, 0x1, RZ, 0xfc, !PT ;  /* 0x0000000110102812 */ /* 0x000fe400078efcff */
[----:B------:R-:W-:-:S02]  /*2920*/  ISETP.GE.AND P2, PT, R192, UR4, PT ;  /* 0x00000004c0007c0c */ /* 0x000fc4000bf46270 */
[----:B------:R-:W-:Y:S02]  /*2930*/  SHF.L.U64.HI R102, R96, 0x6, R97 ;  /* 0x0000000660667819 */ /* 0x000fe40000010261 */
[----:B------:R-:W-:Y:S02]  /*2940*/  SHF.L.U64.HI R104, R90, 0x6, R91 ;  /* 0x000000065a687819 */ /* 0x000fe4000001025b */
[----:B------:R-:W-:Y:S02]  /*2950*/  SHF.R.S32.HI R112, RZ, 0x3, R6 ;  /* 0x00000003ff707819 */ /* 0x000fe40000011406 */
[----:B------:R-:W-:Y:S02]  /*2960*/  SHF.R.S32.HI R111, RZ, 0x3, R7 ;  /* 0x00000003ff6f7819 */ /* 0x000fe40000011407 */
[----:B------:R-:W-:Y:S02]  /*2970*/  LOP3.LUT R6, R6, 0xfffffff8, RZ, 0xc0, !PT ;  /* 0xfffffff806067812 */ /* 0x000fe400078ec0ff */
[----:B------:R-:W-:-:S02]  /*2980*/  IADD3 R123, R123, R26, RZ ;  /* 0x0000001a7b7b7210 */ /* 0x000fc40007ffe0ff */
[----:B-1----:R-:W-:Y:S02]  /*2990*/  LEA.HI R138, R138, 0x8, RZ, 0x19 ;  /* 0x000000088a8a7811 */ /* 0x002fe400078fc8ff */
[--C-:B------:R-:W-:Y:S02]  /*29a0*/  SHF.R.S32.HI R110, RZ, 0x3, R13.reuse ;  /* 0x00000003ff6e7819 */ /* 0x100fe4000001140d */
[----:B------:R-:W-:Y:S01]  /*29b0*/  SHF.R.S32.HI R108, RZ, 0x1f, R6 ;  /* 0x0000001fff6c7819 */ /* 0x000fe20000011406 */
[C-C-:B--2---:R-:W-:Y:S02]  /*29c0*/  IMAD R131, R4.reuse, 0x1800, R28.reuse ;  /* 0x0000180004837824 */ /* 0x144fe400078e021c */
[----:B------:R-:W-:Y:S02]  /*29d0*/  IMAD R129, R9, 0x1800, R28 ;  /* 0x0000180009817824 */ /* 0x000fe400078e021c */
[--C-:B---3--:R-:W-:Y:S01]  /*29e0*/  IMAD R134, R4, 0x1800, R20.reuse ;  /* 0x0000180004867824 */ /* 0x108fe200078e0214 */
[-C--:B------:R-:W-:Y:S01]  /*29f0*/  LOP3.LUT R4, R5, R21.reuse, RZ, 0x3c, !PT ;  /* 0x0000001505047212 */ /* 0x080fe200078e3cff */
[----:B------:R-:W-:Y:S01]  /*2a00*/  IMAD R133, R9, 0x1800, R20 ;  /* 0x0000180009857824 */ /* 0x000fe200078e0214 */
[----:B------:R-:W-:Y:S01]  /*2a10*/  LOP3.LUT R5, R226, 0x38, R13, 0xf8, !PT ;  /* 0x00000038e2057812 */ /* 0x000fe200078ef80d */
[----:B------:R-:W-:Y:S01]  /*2a20*/  IMAD.IADD R134, R134, 0x1, R3 ;  /* 0x0000000186867824 */ /* 0x000fe200078e0203 */
[----:B------:R-:W-:Y:S01]  /*2a30*/  LOP3.LUT R3, R229, 0x38, R13, 0xf8, !PT ;  /* 0x00000038e5037812 */ /* 0x000fe200078ef80d */
[----:B------:R-:W-:Y:S01]  /*2a40*/  IMAD.IADD R133, R133, 0x1, R4 ;  /* 0x0000000185857824 */ /* 0x000fe200078e0204 */
[----:B------:R-:W-:Y:S01]  /*2a50*/  LOP3.LUT R4, R226, 0x38, R7, 0xf8, !PT ;  /* 0x00000038e2047812 */ /* 0x000fe200078ef807 */
[----:B------:R-:W-:Y:S01]  /*2a60*/  IMAD R130, R11, 0x1800, R20 ;  /* 0x000018000b827824 */ /* 0x000fe200078e0214 */
[----:B------:R-:W-:Y:S01]  /*2a70*/  LOP3.LUT R3, R3, R21, RZ, 0x3c, !PT ;  /* 0x0000001503037212 */ /* 0x000fe200078e3cff */
[----:B------:R-:W-:Y:S01]  /*2a80*/  IMAD.IADD R131, R131, 0x1, R8 ;  /* 0x0000000183837824 */ /* 0x000fe200078e0208 */
[-C--:B------:R-:W-:Y:S01]  /*2a90*/  LOP3.LUT R4, R4, R27.reuse, RZ, 0x3c, !PT ;  /* 0x0000001b04047212 */ /* 0x080fe200078e3cff */
[----:B------:R-:W-:Y:S01]  /*2aa0*/  IMAD R127, R11, 0x1800, R28 ;  /* 0x000018000b7f7824 */ /* 0x000fe200078e021c */
[----:B------:R-:W-:Y:S01]  /*2ab0*/  LOP3.LUT R8, R5, R27, RZ, 0x3c, !PT ;  /* 0x0000001b05087212 */ /* 0x000fe200078e3cff */
[----:B------:R-:W-:Y:S01]  /*2ac0*/  IMAD.IADD R130, R130, 0x1, R3 ;  /* 0x0000000182827824 */ /* 0x000fe200078e0203 */
[----:B------:R-:W-:Y:S01]  /*2ad0*/  IADD3 R129, R129, R4, RZ ;  /* 0x0000000481817210 */ /* 0x000fe20007ffe0ff */
[----:B------:R-:W-:Y:S01]  /*2ae0*/  IMAD R4, R15, R96, RZ ;  /* 0x000000600f047224 */ /* 0x000fe200078e02ff */
[----:B------:R-:W-:Y:S01]  /*2af0*/  LOP3.LUT R3, R229, 0x18, R18, 0xf8, !PT ;  /* 0x00000018e5037812 */ /* 0x000fe200078ef812 */
[----:B------:R-:W-:Y:S01]  /*2b00*/  IMAD R5, R97, 0x60, RZ ;  /* 0x0000006061057824 */ /* 0x000fe200078e02ff */
[----:B------:R-:W-:Y:S01]  /*2b10*/  SEL R9, RZ, 0x20, P2 ;  /* 0x00000020ff097807 */ /* 0x000fe20001000000 */
[----:B------:R-:W-:Y:S01]  /*2b20*/  IMAD R11, R135, R97, R4 ;  /* 0x00000061870b7224 */ /* 0x000fe200078e0204 */
[----:B------:R-:W-:Y:S01]  /*2b30*/  LOP3.LUT R3, R3, R21, RZ, 0x3c, !PT ;  /* 0x0000001503037212 */ /* 0x000fe200078e3cff */
[----:B------:R-:W-:Y:S01]  /*2b40*/  IMAD R4, R15, R90, RZ ;  /* 0x0000005a0f047224 */ /* 0x000fe200078e02ff */
[----:B------:R-:W-:Y:S01]  /*2b50*/  LOP3.LUT R27, R10, R9, RZ, 0xfc, !PT ;  /* 0x000000090a1b7212 */ /* 0x000fe200078efcff */
[----:B------:R-:W-:Y:S01]  /*2b60*/  IMAD.WIDE.U32 R96, R96, 0x60, RZ ;  /* 0x0000006060607825 */ /* 0x000fe200078e00ff */
[----:B------:R-:W-:-:S02]  /*2b70*/  LOP3.LUT R7, R7, 0xfffffff8, RZ, 0xc0, !PT ;  /* 0xfffffff807077812 */ /* 0x000fc400078ec0ff */
[----:B------:R-:W-:Y:S01]  /*2b80*/  LOP3.LUT R9, R10, 0x1, RZ, 0xc0, !PT ;  /* 0x000000010a097812 */ /* 0x000fe200078ec0ff */
[----:B------:R-:W-:Y:S01]  /*2b90*/  IMAD.IADD R127, R127, 0x1, R8 ;  /* 0x000000017f7f7824 */ /* 0x000fe200078e0208 */
[----:B------:R-:W-:Y:S01]  /*2ba0*/  LOP3.LUT R8, R13, 0xfffffff8, RZ, 0xc0, !PT ;  /* 0xfffffff80d087812 */ /* 0x000fe200078ec0ff */
[----:B------:R-:W-:Y:S01]  /*2bb0*/  IMAD R15, R135, R91, R4 ;  /* 0x0000005b870f7224 */ /* 0x000fe200078e0204 */
[----:B------:R-:W-:Y:S01]  /*2bc0*/  IADD3 R124, R97, R5, RZ ;  /* 0x00000005617c7210 */ /* 0x000fe20007ffe0ff */
[----:B------:R-:W-:Y:S01]  /*2bd0*/  IMAD.WIDE.U32 R90, R90, 0x60, RZ ;  /* 0x000000605a5a7825 */ /* 0x000fe200078e00ff */
[C---:B------:R-:W-:Y:S02]  /*2be0*/  LOP3.LUT R10, R27.reuse, 0x2, RZ, 0xc0, !PT ;  /* 0x000000021b0a7812 */ /* 0x040fe400078ec0ff */
[C---:B------:R-:W-:Y:S01]  /*2bf0*/  LOP3.LUT R21, R27.reuse, 0x8, RZ, 0xc0, !PT ;  /* 0x000000081b157812 */ /* 0x040fe200078ec0ff */
[----:B------:R-:W-:Y:S01]  /*2c00*/  IMAD.IADD R126, R20, 0x1, R3 ;  /* 0x00000001147e7824 */ /* 0x000fe200078e0203 */
[----:B------:R-:W-:Y:S01]  /*2c10*/  LOP3.LUT R20, R27, 0x4, RZ, 0xc0, !PT ;  /* 0x000000041b147812 */ /* 0x000fe200078ec0ff */
[----:B------:R-:W-:Y:S01]  /*2c20*/  IMAD.IADD R125, R91, 0x1, R125 ;  /* 0x000000015b7d7824 */ /* 0x000fe200078e027d */
[----:B------:R-:W-:Y:S01]  /*2c30*/  LOP3.LUT R26, R27, 0x10, RZ, 0xc0, !PT ;  /* 0x000000101b1a7812 */ /* 0x000fe200078ec0ff */
[----:B------:R-:W-:Y:S01]  /*2c40*/  IMAD.IADD R89, R101, 0x1, R11 ;  /* 0x0000000165597824 */ /* 0x000fe200078e020b */
[----:B------:R-:W-:Y:S01]  /*2c50*/  SHF.R.S32.HI R107, RZ, 0x1f, R7 ;  /* 0x0000001fff6b7819 */ /* 0x000fe20000011407 */
[----:B------:R-:W-:Y:S01]  /*2c60*/  IMAD.IADD R3, R11, 0x1, R99 ;  /* 0x000000010b037824 */ /* 0x000fe200078e0263 */
[----:B------:R-:W-:Y:S01]  /*2c70*/  SHF.R.S32.HI R106, RZ, 0x1f, R8 ;  /* 0x0000001fff6a7819 */ /* 0x000fe20000011408 */
[----:B------:R-:W-:Y:S01]  /*2c80*/  IMAD.IADD R4, R95, 0x1, R15 ;  /* 0x000000015f047824 */ /* 0x000fe200078e020f */
[----:B------:R-:W-:Y:S01]  /*2c90*/  LOP3.LUT R27, R27, 0x20, RZ, 0xc0, !PT ;  /* 0x000000201b1b7812 */ /* 0x000fe200078ec0ff */
[----:B------:R-:W-:Y:S01]  /*2ca0*/  IMAD.IADD R5, R15, 0x1, R93 ;  /* 0x000000010f057824 */ /* 0x000fe200078e025d */
[----:B------:R-:W-:-:S07]  /*2cb0*/  SHF.R.S32.HI R122, RZ, 0x1f, R0 ;  /* 0x0000001fff7a7819 */ /* 0x000fce0000011400 */
.L_x_1672:
[----:B0-----:R-:W0:Y:S01]  /*2cc0*/  LDC R32, c[0x0][0x430] ;  /* 0x00010c00ff207b82 */ /* 0x001e220000000800 */
[----:B------:R-:W-:-:S05]  /*2cd0*/  IADD3 R24, R24, -0x1, RZ ;  /* 0xffffffff18187810 */ /* 0x000fca0007ffe0ff */
[----:B------:R-:W-:Y:S02]  /*2ce0*/  IMAD R12, R24, 0x60, R109 ;  /* 0x00000060180c7824 */ /* 0x000fe400078e026d */
[----:B-1----:R-:W1:Y:S02]  /*2cf0*/  LDC R118, c[0x0][0x3f4] ;  /* 0x0000fd00ff767b82 */ /* 0x002e640000000800 */
[----:B------:R-:W-:Y:S01]  /*2d00*/  IMAD.IADD R33, R123, 0x1, R12 ;  /* 0x000000017b217824 */ /* 0x000fe200078e020c */
[----:B------:R-:W-:-:S03]  /*2d10*/  ISETP.GE.AND P2, PT, R12, R25, PT ;  /* 0x000000190c00720c */ /* 0x000fc60003f46270 */
[----:B------:R-:W-:Y:S01]  /*2d20*/  IMAD.MOV.U32 R11, RZ, RZ, R33 ;  /* 0x000000ffff0b7224 */ /* 0x000fe200078e0021 */
[----:B------:R-:W-:Y:S02]  /*2d30*/  ISETP.GT.OR P2, PT, R109, 0x5f, P2 ;  /* 0x0000005f6d00780c */ /* 0x000fe40001744670 */
[----:B0-----:R-:W-:-:S11]  /*2d40*/  ISETP.NE.AND P3, PT, R32, 0x1, PT ;  /* 0x000000012000780c */ /* 0x001fd60003f65270 */
[----:B------:R-:W0:Y:S08]  /*2d50*/  @!P2 LDC.64 R14, c[0x0][0x428] ;  /* 0x00010a00ff0eab82 */ /* 0x000e300000000a00 */
[----:B--2---:R-:W2:Y:S08]  /*2d60*/  @!P2 LDC.64 R12, c[0x0][0x418] ;  /* 0x00010600ff0cab82 */ /* 0x004eb00000000a00 */
[----:B------:R-:W3:Y:S08]  /*2d70*/  @P3 LDC R28, c[0x0][0x434] ;  /* 0x00010d00ff1c3b82 */ /* 0x000ef00000000800 */
[----:B----4-:R-:W4:Y:S01]  /*2d80*/  @P3 LDC R29, c[0x0][0x438] ;  /* 0x00010e00ff1d3b82 */ /* 0x010f220000000800 */
[----:B---3--:R-:W-:-:S05]  /*2d90*/  @P3 IMAD.HI.U32 R28, R33, R28, RZ ;  /* 0x0000001c211c3227 */ /* 0x008fca00078e00ff */
[----:B----4-:R-:W-:Y:S01]  /*2da0*/  @P3 SHF.R.U32.HI R11, RZ, R29, R28 ;  /* 0x0000001dff0b3219 */ /* 0x010fe2000001161c */
[----:B0-----:R-:W-:-:S03]  /*2db0*/  @!P2 IMAD R28, R122, R14, RZ ;  /* 0x0000000e7a1ca224 */ /* 0x001fc600078e02ff */
[--C-:B------:R-:W-:Y:S01]  /*2dc0*/  @!P2 SHF.R.S32.HI R29, RZ, 0x1f, R11.reuse ;  /* 0x0000001fff1da819 */ /* 0x100fe2000001140b */
[----:B------:R-:W-:Y:S02]  /*2dd0*/  @!P2 IMAD R31, R0, R15, R28 ;  /* 0x0000000f001fa224 */ /* 0x000fe400078e021c */
[----:B------:R-:W-:-:S04]  /*2de0*/  @!P2 IMAD.MOV.U32 R28, RZ, RZ, R11 ;  /* 0x000000ffff1ca224 */ /* 0x000fc800078e000b */
[----:B------:R-:W-:-:S04]  /*2df0*/  @!P2 IMAD.WIDE.U32 R14, R0, R14, R28 ;  /* 0x0000000e000ea225 */ /* 0x000fc800078e001c */
[----:B------:R-:W-:Y:S01]  /*2e00*/  @!P2 IMAD.IADD R15, R15, 0x1, R31 ;  /* 0x000000010f0fa824 */ /* 0x000fe200078e021f */
[----:B--2---:R-:W-:Y:S01]  /*2e10*/  @!P2 LEA R12, P3, R14, R12, 0x2 ;  /* 0x0000000c0e0ca211 */ /* 0x004fe200078610ff */
[----:B------:R-:W-:-:S03]  /*2e20*/  IMAD.MOV.U32 R28, RZ, RZ, RZ ;  /* 0x000000ffff1c7224 */ /* 0x000fc600078e00ff */
[----:B------:R-:W-:-:S05]  /*2e30*/  @!P2 LEA.HI.X R13, R14, R13, R15, 0x2, P3 ;  /* 0x0000000d0e0da211 */ /* 0x000fca00018f140f */
[----:B------:R0:W5:Y:S01]  /*2e40*/  @!P2 LDG.E R28, desc[UR60][R12.64] ;  /* 0x0000003c0c1ca981 */ /* 0x000162000c1e1900 */
[----:B------:R-:W-:Y:S01]  /*2e50*/  ISETP.GT.AND P2, PT, R24, R120, PT ;  /* 0x000000781800720c */ /* 0x000fe20003f44270 */
[----:B------:R-:W-:Y:S01]  /*2e60*/  IMAD R30, R17, 0x4800, R126 ;  /* 0x00004800111e7824 */ /* 0x000fe200078e027e */
[----:B------:R-:W-:Y:S01]  /*2e70*/  LOP3.LUT R16, R16, 0xfffffffd, RZ, 0xc0, !PT ;  /* 0xfffffffd10107812 */ /* 0x000fe200078ec0ff */
[----:B------:R-:W-:Y:S01]  /*2e80*/  IMAD.MOV R29, RZ, RZ, -R11 ;  /* 0x000000ffff1d7224 */ /* 0x000fe200078e0a0b */
[----:B------:R-:W-:Y:S01]  /*2e90*/  LOP3.LUT P4, RZ, R121, 0x4, RZ, 0xc0, !PT ;  /* 0x0000000479ff7812 */ /* 0x000fe2000788c0ff */
[----:B------:R-:W-:Y:S05]  /*2ea0*/  YIELD ;  /* 0x0000000000007946 */ /* 0x000fea0003800000 */
[----:B------:R-:W-:Y:S01]  /*2eb0*/  IADD3 R14, R30, 0x20, RZ ;  /* 0x000000201e0e7810 */ /* 0x000fe20007ffe0ff */
[----:B------:R-:W-:Y:S01]  /*2ec0*/  BSSY B0, `(.L_x_1567) ;  /* 0x00007ab000007945 */ /* 0x000fe20003800000 */
[----:B------:R-:W-:Y:S01]  /*2ed0*/  IMAD R29, R32, R29, R33 ;  /* 0x0000001d201d7224 */ /* 0x000fe200078e0221 */
[----:B------:R-:W-:-:S02]  /*2ee0*/  @P2 LOP3.LUT R16, R16, 0x2, RZ, 0xfc, !PT ;  /* 0x0000000210102812 */ /* 0x000fc400078efcff */
[----:B-1----:R-:W-:Y:S02]  /*2ef0*/  ISETP.GE.AND P2, PT, R118, 0x1, PT ;  /* 0x000000017600780c */ /* 0x002fe40003f46270 */
[C---:B------:R-:W-:Y:S02]  /*2f00*/  @P4 VIADD R14, R30.reuse, 0xffffffe0 ;  /* 0xffffffe01e0e4836 */ /* 0x040fe40000000000 */
[--C-:B------:R-:W-:Y:S02]  /*2f10*/  IMAD R30, R30, 0x2, R113.reuse ;  /* 0x000000021e1e7824 */ /* 0x100fe400078e0271 */
[----:B------:R-:W-:-:S07]  /*2f20*/  IMAD R31, R14, 0x2, R113 ;  /* 0x000000020e1f7824 */ /* 0x000fce00078e0271 */
[----:B0-----:R-:W-:Y:S05]  /*2f30*/  @!P2 BRA `(.L_x_1568) ;  /* 0x0000007000b8a947 */ /* 0x001fea0003800000 */
[----:B------:R-:W-:Y:S01]  /*2f40*/  SHF.R.S32.HI R84, RZ, 0x1f, R29 ;  /* 0x0000001fff547819 */ /* 0x000fe2000001141d */
[----:B------:R-:W-:Y:S01]  /*2f50*/  ULDC.64 UR4, c[0x0][0x300] ;  /* 0x0000c00000047ab9 */ /* 0x000fe20000000a00 */
[----:B-----5:R-:W-:Y:S01]  /*2f60*/  SHF.R.S32.HI R85, RZ, 0x1f, R28 ;  /* 0x0000001fff557819 */ /* 0x020fe2000001141c */
[C---:B------:R-:W-:Y:S01]  /*2f70*/  IMAD.WIDE.U32 R12, R29.reuse, UR4, RZ ;  /* 0x000000041d0c7c25 */ /* 0x040fe2000f8e00ff */
[----:B------:R-:W-:Y:S02]  /*2f80*/  ULDC.U8 UR6, c[0x0][0x410] ;  /* 0x0001040000067ab9 */ /* 0x000fe40000000000 */
[----:B------:R-:W-:Y:S01]  /*2f90*/  ISETP.NE.AND P2, PT, RZ, UR6, PT ;  /* 0x00000006ff007c0c */ /* 0x000fe2000bf45270 */
[----:B------:R-:W-:Y:S02]  /*2fa0*/  IMAD R14, R84, UR4, RZ ;  /* 0x00000004540e7c24 */ /* 0x000fe4000f8e02ff */
[----:B------:R-:W-:Y:S02]  /*2fb0*/  IMAD R86, R24, -0x60, R25 ;  /* 0xffffffa018567824 */ /* 0x000fe400078e0219 */
[----:B------:R-:W-:Y:S01]  /*2fc0*/  IMAD R11, R29, UR5, R14 ;  /* 0x000000051d0b7c24 */ /* 0x000fe2000f8e020e */
[----:B------:R-:W-:Y:S01]  /*2fd0*/  ULDC.64 UR4, c[0x0][0x310] ;  /* 0x0000c40000047ab9 */ /* 0x000fe20000000a00 */
[----:B------:R-:W-:Y:S01]  /*2fe0*/  IMAD R14, R124, R24, RZ ;  /* 0x000000187c0e7224 */ /* 0x000fe200078e02ff */
[----:B------:R-:W-:Y:S01]  /*2ff0*/  VIMNMX R86, R86, 0x60, PT ;  /* 0x0000006056567848 */ /* 0x000fe20003fe0100 */
[----:B------:R-:W-:-:S02]  /*3000*/  IMAD R15, R85, UR4, RZ ;  /* 0x00000004550f7c24 */ /* 0x000fc4000f8e02ff */
[----:B------:R-:W-:Y:S01]  /*3010*/  IMAD.IADD R13, R13, 0x1, R11 ;  /* 0x000000010d0d7824 */ /* 0x000fe200078e020b */
[----:B------:R-:W-:Y:S01]  /*3020*/  SHF.R.S32.HI R11, RZ, 0x1f, R24 ;  /* 0x0000001fff0b7819 */ /* 0x000fe20000011418 */
[C---:B------:R-:W-:Y:S02]  /*3030*/  IMAD R15, R28.reuse, UR5, R15 ;  /* 0x000000051c0f7c24 */ /* 0x040fe4000f8e020f */
[----:B------:R-:W-:Y:S01]  /*3040*/  IMAD.WIDE.U32 R12, R28, UR4, R12 ;  /* 0x000000041c0c7c25 */ /* 0x000fe2000f8e000c */
[----:B------:R-:W-:-:S03]  /*3050*/  ULDC.64 UR4, c[0x0][0x308] ;  /* 0x0000c20000047ab9 */ /* 0x000fc60000000a00 */
[----:B------:R-:W-:Y:S02]  /*3060*/  IMAD.IADD R13, R13, 0x1, R15 ;  /* 0x000000010d0d7824 */ /* 0x000fe400078e020f */
[----:B------:R-:W-:Y:S02]  /*3070*/  IMAD R15, R125, R24, RZ ;  /* 0x000000187d0f7224 */ /* 0x000fe400078e02ff */
[----:B------:R-:W-:-:S04]  /*3080*/  IMAD.WIDE.U32 R116, R201, UR4, R12 ;  /* 0x00000004c9747c25 */ /* 0x000fc8000f8e000c */
[C---:B------:R-:W-:Y:S02]  /*3090*/  IMAD R33, R11.reuse, R96, R14 ;  /* 0x000000600b217224 */ /* 0x040fe400078e020e */
[----:B------:R-:W-:Y:S02]  /*30a0*/  IMAD R35, R11, R90, R15 ;  /* 0x0000005a0b237224 */ /* 0x000fe400078e020f */
[----:B------:R-:W-:Y:S01]  /*30b0*/  IMAD R11, R201, UR5, R117 ;  /* 0x00000005c90b7c24 */ /* 0x000fe2000f8e0275 */
[----:B------:R-:W-:Y:S01]  /*30c0*/  ULDC.64 UR4, c[0x0][0x2e8] ;  /* 0x0000ba0000047ab9 */ /* 0x000fe20000000a00 */
[----:B------:R-:W-:Y:S01]  /*30d0*/  IMAD.WIDE.U32 R12, R90, R24, RZ ;  /* 0x000000185a0c7225 */ /* 0x000fe200078e00ff */
[----:B------:R-:W-:-:S03]  /*30e0*/  LEA R117, P3, R116, UR4, 0x1 ;  /* 0x0000000474757c11 */ /* 0x000fc6000f8608ff */
[----:B------:R-:W-:Y:S01]  /*30f0*/  IMAD.WIDE.U32 R14, R96, R24, RZ ;  /* 0x00000018600e7225 */ /* 0x000fe200078e00ff */
[----:B------:R-:W-:Y:S02]  /*3100*/  LEA.HI.X R116, R116, UR5, R11, 0x1, P3 ;  /* 0x0000000574747c11 */ /* 0x000fe400098f0c0b */
[----:B------:R-:W-:Y:S01]  /*3110*/  IADD3 R80, R13, R35, RZ ;  /* 0x000000230d507210 */ /* 0x000fe20007ffe0ff */
[----:B------:R-:W-:Y:S01]  /*3120*/  IMAD.IADD R11, R15, 0x1, R33 ;  /* 0x000000010f0b7824 */ /* 0x000fe200078e0221 */
[----:B------:R-:W-:Y:S06]  /*3130*/  @!P2 BRA `(.L_x_1569) ;  /* 0x0000003400a0a947 */ /* 0x000fec0003800000 */
        /* <DEDUP_REMOVED lines=19> */
[----:B------:R-:W-:Y:S01]  /*3270*/  CS2R R78, SRZ ;  /* 0x00000000004e7805 */ /* 0x000fe2000001ff00 */
[----:B------:R-:W-:Y:S01]  /*3280*/  IMAD.X R36, R11, 0x1, R89, P2 ;  /* 0x000000010b247824 */ /* 0x000fe200010e0659 */
[----:B------:R-:W-:-:S04]  /*3290*/  LEA R34, P2, R35, UR4, 0x1 ;  /* 0x0000000423227c11 */ /* 0x000fc8000f8408ff */
[----:B------:R-:W-:Y:S01]  /*32a0*/  LEA.HI.X R35, R35, UR5, R36, 0x1, P2 ;  /* 0x0000000523237c11 */ /* 0x000fe200090f0c24 */
[----:B------:R-:W-:Y:S01]  /*32b0*/  ULDC.64 UR4, c[0x0][0x400] ;  /* 0x0001000000047ab9 */ /* 0x000fe20000000a00 */
[----:B------:R-:W-:-:S05]  /*32c0*/  IADD3 R37, P2, R94, R12, RZ ;  /* 0x0000000c5e257210 */ /* 0x000fca0007f5e0ff */
[----:B------:R-:W-:Y:S01]  /*32d0*/  IMAD.X R38, R80, 0x1, R4, P2 ;  /* 0x0000000150267824 */ /* 0x000fe200010e0604 */
        /* <DEDUP_REMOVED lines=30> */
.L_x_1571:
[----:B------:R-:W-:Y:S05]  /*34c0*/  BSYNC B1 ;  /* 0x0000000000017941 */ /* 0x000fea0003800000 */
.L_x_1570:
[----:B0-----:R-:W-:Y:S01]  /*34d0*/  VIADD R34, R219, 0x40 ;  /* 0x00000040db227836 */ /* 0x001fe20000000000 */
[----:B------:R-:W-:Y:S01]  /*34e0*/  BSSY B1, `(.L_x_1572) ;  /* 0x0000037000017945 */ /* 0x000fe20003800000 */
[----:B------:R-:W-:Y:S02]  /*34f0*/  CS2R R36, SRZ ;  /* 0x0000000000247805 */ /* 0x000fe4000001ff00 */
[----:B------:R-:W-:Y:S02]  /*3500*/  CS2R R40, SRZ ;  /* 0x0000000000287805 */ /* 0x000fe4000001ff00 */
[----:B------:R-:W-:Y:S02]  /*3510*/  CS2R R44, SRZ ;  /* 0x00000000002c7805 */ /* 0x000fe4000001ff00 */
[----:B------:R-:W-:Y:S02]  /*3520*/  ISETP.GE.AND P4, PT, R34, R86, PT ;  /* 0x000000562200720c */ /* 0x000fe40003f86270 */
[----:B------:R-:W-:-:S02]  /*3530*/  CS2R R48, SRZ ;  /* 0x0000000000307805 */ /* 0x000fc4000001ff00 */
[----:B------:R-:W-:Y:S02]  /*3540*/  CS2R R52, SRZ ;  /* 0x0000000000347805 */ /* 0x000fe4000001ff00 */
[----:B------:R-:W-:Y:S02]  /*3550*/  CS2R R34, SRZ ;  /* 0x0000000000227805 */ /* 0x000fe4000001ff00 */
[----:B------:R-:W-:Y:S02]  /*3560*/  CS2R R38, SRZ ;  /* 0x0000000000267805 */ /* 0x000fe4000001ff00 */
[----:B------:R-:W-:Y:S02]  /*3570*/  CS2R R42, SRZ ;  /* 0x00000000002a7805 */ /* 0x000fe4000001ff00 */
[----:B------:R-:W-:Y:S02]  /*3580*/  CS2R R46, SRZ ;  /* 0x00000000002e7805 */ /* 0x000fe4000001ff00 */
[----:B------:R-:W-:Y:S01]  /*3590*/  CS2R R50, SRZ ;  /* 0x0000000000327805 */ /* 0x000fe2000001ff00 */
[----:B-----5:R-:W-:Y:S01]  /*35a0*/  IMAD.MOV.U32 R81, RZ, RZ, R56 ;  /* 0x000000ffff517224 */ /* 0x020fe200078e0038 */
[----:B------:R-:W-:Y:S01]  /*35b0*/  CS2R R54, SRZ ;  /* 0x0000000000367805 */ /* 0x000fe2000001ff00 */
[----:B------:R-:W-:Y:S06]  /*35c0*/  @P4 BRA `(.L_x_1573) ;  /* 0x0000000000a04947 */ /* 0x000fec0003800000 */
        /* <DEDUP_REMOVED lines=40> */
.L_x_1573:
[----:B------:R-:W-:Y:S05]  /*3850*/  BSYNC B1 ;  /* 0x0000000000017941 */ /* 0x000fea0003800000 */
.L_x_1572:
[----:B------:R-:W2:Y:S01]  /*3860*/  LDL R11, [R1+0x3c] ;  /* 0x00003c00010b7983 */ /* 0x000ea20000100800 */
[----:B0-----:R-:W-:Y:S01]  /*3870*/  IMAD.MOV.U32 R12, RZ, RZ, R60 ;  /* 0x000000ffff0c7224 */ /* 0x001fe200078e003c */
[----:B------:R-:W-:Y:S01]  /*3880*/  MOV R13, R61 ;  /* 0x0000003d000d7202 */ /* 0x000fe20000000f00 */
[----:B------:R-:W-:-:S03]  /*3890*/  IMAD.MOV.U32 R14, RZ, RZ, R64 ;  /* 0x000000ffff0e7224 */ /* 0x000fc600078e0040 */
[----:B------:R-:W-:Y:S01]  /*38a0*/  PRMT R149, R12, 0x5410, R13 ;  /* 0x000054100c957816 */ /* 0x000fe2000000000d */
[----:B------:R-:W-:Y:S01]  /*38b0*/  IMAD.MOV.U32 R12, RZ, RZ, R69 ;  /* 0x000000ffff0c7224 */ /* 0x000fe200078e0045 */
[----:B------:R-:W-:Y:S01]  /*38c0*/  PRMT R152, R14, 0x7610, R152 ;  /* 0x000076100e987816 */ /* 0x000fe20000000098 */
[----:B------:R-:W-:Y:S02]  /*38d0*/  IMAD.MOV.U32 R13, RZ, RZ, R65 ;  /* 0x000000ffff0d7224 */ /* 0x000fe400078e0041 */
[----:B------:R-:W-:-:S03]  /*38e0*/  IMAD.MOV.U32 R14, RZ, RZ, R77 ;  /* 0x000000ffff0e7224 */ /* 0x000fc600078e004d */
[----:B------:R-:W-:Y:S02]  /*38f0*/  PRMT R151, R13, 0x7610, R151 ;  /* 0x000076100d977816 */ /* 0x000fe40000000097 */
[----:B------:R-:W-:-:S04]  /*3900*/  MOV R13, R76 ;  /* 0x0000004c000d7202 */ /* 0x000fc80000000f00 */
[----:B------:R-:W-:Y:S02]  /*3910*/  PRMT R144, R13, 0x5410, R14 ;  /* 0x000054100d907816 */ /* 0x000fe4000000000e */
[----:B--2---:R-:W-:Y:S01]  /*3920*/  R2UR UR4, R11 ;  /* 0x000000000b0472ca */ /* 0x004fe200000e0000 */
[----:B------:R-:W-:-:S05]  /*3930*/  IMAD.MOV.U32 R11, RZ, RZ, R57 ;  /* 0x000000ffff0b7224 */ /* 0x000fca00078e0039 */
[----:B------:R-:W-:Y:S01]  /*3940*/  PRMT R147, R81, 0x5410, R11 ;  /* 0x0000541051937816 */ /* 0x000fe2000000000b */
[----:B------:R-:W-:-:S05]  /*3950*/  IMAD.MOV.U32 R11, RZ, RZ, R68 ;  /* 0x000000ffff0b7224 */ /* 0x000fca00078e0044 */
[----:B------:R-:W-:Y:S01]  /*3960*/  PRMT R153, R12, 0x5410, R11 ;  /* 0x000054100c997816 */ /* 0x000fe2000000000b */
[----:B------:R-:W-:Y:S01]  /*3970*/  IMAD.MOV.U32 R11, RZ, RZ, R72 ;  /* 0x000000ffff0b7224 */ /* 0x000fe200078e0048 */
[----:B------:R-:W-:Y:S01]  /*3980*/  UISETP.NE.AND UP0, UPT, UR4, 0x3, UPT ;  /* 0x000000030400788c */ /* 0x000fe2000bf05270 */
[----:B------:R-:W-:-:S05]  /*3990*/  IMAD.MOV.U32 R12, RZ, RZ, R73 ;  /* 0x000000ffff0c7224 */ /* 0x000fca00078e0049 */
[----:B------:R-:W-:Y:S01]  /*39a0*/  PRMT R154, R11, 0x5410, R12 ;  /* 0x000054100b9a7816 */ /* 0x000fe2000000000c */
[----:B------:R-:W-:Y:S01]  /*39b0*/  IMAD.MOV.U32 R12, RZ, RZ, R58 ;  /* 0x000000ffff0c7224 */ /* 0x000fe200078e003a */
[----:B------:R-:W-:Y:S01]  /*39c0*/  PLOP3.LUT P2, PT, PT, PT, UP0, 0x80, 0x0 ;  /* 0x000000000000781c */ /* 0x000fe20003f4f008 */
[----:B------:R-:W-:-:S05]  /*39d0*/  IMAD.MOV.U32 R11, RZ, RZ, R59 ;  /* 0x000000ffff0b7224 */ /* 0x000fca00078e003b */
        /* <DEDUP_REMOVED lines=11> */
[----:B------:R-:W-:Y:S02]  /*3a90*/  IMAD.MOV.U32 R11, RZ, RZ, R74 ;  /* 0x000000ffff0b7224 */ /* 0x000fe400078e004a */
[----:B------:R-:W-:-:S05]  /*3aa0*/  IMAD.MOV.U32 R12, RZ, RZ, R75 ;  /* 0x000000ffff0c7224 */ /* 0x000fca00078e004b */
[----:B------:R-:W-:Y:S01]  /*3ab0*/  PRMT R156, R11, 0x5410, R12 ;  /* 0x000054100b9c7816 */ /* 0x000fe2000000000c */
[----:B------:R-:W-:Y:S02]  /*3ac0*/  IMAD.MOV.U32 R11, RZ, RZ, R78 ;  /* 0x000000ffff0b7224 */ /* 0x000fe400078e004e */
[----:B------:R-:W-:-:S05]  /*3ad0*/  IMAD.MOV.U32 R12, RZ, RZ, R79 ;  /* 0x000000ffff0c7224 */ /* 0x000fca00078e004f */
[----:B------:R-:W-:Y:S01]  /*3ae0*/  PRMT R157, R11, 0x5410, R12 ;  /* 0x000054100b9d7816 */ /* 0x000fe2000000000c */
[----:B-----5:R-:W-:Y:S01]  /*3af0*/  IMAD.MOV.U32 R11, RZ, RZ, R33 ;  /* 0x000000ffff0b7224 */ /* 0x020fe200078e0021 */
[----:B------:R-:W-:-:S04]  /*3b00*/  MOV R12, R32 ;  /* 0x00000020000c7202 */ /* 0x000fc80000000f00 */
[----:B------:R-:W-:Y:S01]  /*3b10*/  PRMT R81, R12, 0x5410, R11 ;  /* 0x000054100c517816 */ /* 0x000fe2000000000b */
[----:B------:R-:W-:Y:S02]  /*3b20*/  IMAD.MOV.U32 R12, RZ, RZ, R36 ;  /* 0x000000ffff0c7224 */ /* 0x000fe400078e0024 */
        /* <DEDUP_REMOVED lines=23> */
[----:B------:R-:W-:-:S05]  /*3ca0*/  IMAD.MOV.U32 R11, RZ, RZ, R46 ;  /* 0x000000ffff0b7224 */ /* 0x000fca00078e002e */
        /* <DEDUP_REMOVED lines=13> */
.L_x_1574:
[----:B------:R-:W-:Y:S01]  /*3d80*/  IMAD R87, R17, 0x8, R2 ;  /* 0x0000000811577824 */ /* 0x000fe200078e0202 */
[----:B------:R-:W-:Y:S01]  /*3d90*/  SHF.L.U32 R88, R220, 0x1f, RZ ;  /* 0x0000001fdc587819 */ /* 0x000fe200000006ff */
[----:B------:R-:W-:Y:S03]  /*3da0*/  BSSY B1, `(.L_x_1575) ;  /* 0x0000003000017945 */ /* 0x000fe60003800000 */
[----:B------:R-:W0:Y:S02]  /*3db0*/  SYNCS.PHASECHK.TRANS64.TRYWAIT P5, [R87+URZ+0x30890], R88 ;  /* 0x03089058570075a7 */ /* 0x000e2400080a017f */
[----:B0-----:R-:W-:Y:S05]  /*3dc0*/  @!P5 BRA `(.L_x_1576) ;  /* 0x000002a000d8d947 */ /* 0x001fea0003800000 */
.L_x_2001:
[----:B------:R-:W-:Y:S05]  /*3dd0*/  BSYNC B1 ;  /* 0x0000000000017941 */ /* 0x000fea0003800000 */
.L_x_1575:
[----:B------:R-:W-:-:S03]  /*3de0*/  UMOV UR4, 0xffffffff ;  /* 0xffffffff00047882 */ /* 0x000fc60000000000 */
[----:B------:R-:W-:Y:S05]  /*3df0*/  BRA.DIV UR4, `(.L_x_1577) ;  /* 0x000002a204e07947 */ /* 0x000fea000b800000 */
[----:B------:R1:W2:Y:S04]  /*3e00*/  SHFL.IDX PT, R80, R116, RZ, 0x1c1f ;  /* 0x001c1fff74507589 */ /* 0x0002a800000e0000 */
[----:B------:R1:W3:Y:S02]  /*3e10*/  SHFL.IDX PT, R11, R117, RZ, 0x1c1f ;  /* 0x001c1fff750b7589 */ /* 0x0002e400000e0000 */
.L_x_2005:
        /* <DEDUP_REMOVED lines=9> */
[--C-:B------:R-:W-:Y:S01]  /*3eb0*/  SHF.R.U64 R132, R76, 0x10, R77.reuse ;  /* 0x000000104c847819 */ /* 0x100fe2000000124d */
[--C-:B0-----:R-:W-:Y:S01]  /*3ec0*/  HADD2.F32 R143, -RZ, R13.reuse.H0_H0 ;  /* 0x2000000dff8f7230 */ /* 0x101fe20000004100 */
[----:B------:R-:W-:Y:S02]  /*3ed0*/  SHF.R.U32.HI R76, RZ, 0x10, R77 ;  /* 0x00000010ff4c7819 */ /* 0x000fe4000001164d */
[--C-:B------:R-:W-:Y:S01]  /*3ee0*/  SHF.R.U64 R77, R78, 0x10, R79.reuse ;  /* 0x000000104e4d7819 */ /* 0x100fe2000000124f */
[----:B------:R-:W-:Y:S01]  /*3ef0*/  HADD2.F32 R132, -RZ, R132.H0_H0 ;  /* 0x20000084ff847230 */ /* 0x000fe20000004100 */
[----:B------:R-:W-:Y:S01]  /*3f00*/  SHF.R.U32.HI R78, RZ, 0x10, R79 ;  /* 0x00000010ff4e7819 */ /* 0x000fe2000001164f */
[----:B------:R-:W-:Y:S02]  /*3f10*/  HADD2.F32 R79, -RZ, R13.H1_H1 ;  /* 0x3000000dff4f7230 */ /* 0x000fe40000004100 */
[----:B------:R-:W-:Y:S02]  /*3f20*/  HADD2.F32 R77, -RZ, R77.H0_H0 ;  /* 0x2000004dff4d7230 */ /* 0x000fe40000004100 */
        /* <DEDUP_REMOVED lines=8> */
[----:B------:R-:W-:Y:S02]  /*3fb0*/  IMAD.MOV.U32 R143, RZ, RZ, R12 ;  /* 0x000000ffff8f7224 */ /* 0x000fe400078e000c */
[-C--:B------:R-:W-:Y:S01]  /*3fc0*/  FMUL.FTZ R15, R79, R78.reuse ;  /* 0x0000004e4f0f7220 */ /* 0x080fe20000410000 */
[----:B------:R-:W-:Y:S01]  /*3fd0*/  F2FP.F16.F32.PACK_AB R13, R77, R13 ;  /* 0x0000000d4d0d723e */ /* 0x000fe200000000ff */
[----:B------:R-:W-:-:S02]  /*3fe0*/  FMUL.FTZ R78, R132, R78 ;  /* 0x0000004e844e7220 */ /* 0x000fc40000410000 */
[-C--:B------:R-:W-:Y:S01]  /*3ff0*/  FFMA.FTZ R15, R132, R76.reuse, -R15 ;  /* 0x0000004c840f7223 */ /* 0x080fe2000001080f */
[----:B------:R-:W-:Y:S02]  /*4000*/  HADD2.F32 R132, -RZ, R157.H0_H0 ;  /* 0x2000009dff847230 */ /* 0x000fe40000004100 */
[----:B------:R-:W-:Y:S01]  /*4010*/  FFMA.FTZ R79, R79, R76, R78 ;  /* 0x0000004c4f4f7223 */ /* 0x000fe2000001004e */
[--C-:B------:R-:W-:Y:S02]  /*4020*/  HADD2.F32 R12, -RZ, R143.reuse.H1_H1 ;  /* 0x3000008fff0c7230 */ /* 0x100fe40000004100 */
[----:B------:R-:W-:Y:S02]  /*4030*/  HADD2.F32 R143, -RZ, R143.H0_H0 ;  /* 0x2000008fff8f7230 */ /* 0x000fe40000004100 */
[----:B------:R-:W-:Y:S02]  /*4040*/  HADD2.F32 R76, -RZ, R144.H0_H0 ;  /* 0x20000090ff4c7230 */ /* 0x000fe40000004100 */
[-C--:B------:R-:W-:Y:S01]  /*4050*/  FMUL.FTZ R78, R12, R132.reuse ;  /* 0x000000840c4e7220 */ /* 0x080fe20000410000 */
[----:B------:R-:W-:Y:S01]  /*4060*/  F2FP.F16.F32.PACK_AB R15, R79, R15 ;  /* 0x0000000f4f0f723e */ /* 0x000fe200000000ff */
[----:B------:R-:W-:-:S02]  /*4070*/  FMUL.FTZ R132, R143, R132 ;  /* 0x000000848f847220 */ /* 0x000fc40000410000 */
[-C--:B------:R-:W-:Y:S01]  /*4080*/  FFMA.FTZ R78, R143, R76.reuse, -R78 ;  /* 0x0000004c8f4e7223 */ /* 0x080fe2000001084e */
[----:B------:R-:W-:Y:S02]  /*4090*/  HADD2.F32 R143, -RZ, R144.H1_H1 ;  /* 0x30000090ff8f7230 */ /* 0x000fe40000004100 */
[----:B------:R-:W-:Y:S01]  /*40a0*/  FFMA.FTZ R12, R12, R76, R132 ;  /* 0x0000004c0c0c7223 */ /* 0x000fe20000010084 */
[----:B------:R-:W-:Y:S02]  /*40b0*/  HADD2.F32 R76, -RZ, R157.H1_H1 ;  /* 0x3000009dff4c7230 */ /* 0x000fe40000004100 */
[--C-:B------:R-:W-:Y:S02]  /*40c0*/  HADD2.F32 R132, -RZ, R14.reuse.H1_H1 ;  /* 0x3000000eff847230 */ /* 0x100fe40000004100 */
[----:B------:R-:W-:Y:S01]  /*40d0*/  HADD2.F32 R14, -RZ, R14.H0_H0 ;  /* 0x2000000eff0e7230 */ /* 0x000fe20000004100 */
[----:B------:R-:W-:Y:S02]  /*40e0*/  F2FP.F16.F32.PACK_AB R12, R12, R78 ;  /* 0x0000004e0c0c723e */ /* 0x000fe400000000ff */
[----:B------:R-:W-:-:S04]  /*40f0*/  FMUL.FTZ R144, R132, R76 ;  /* 0x0000004c84907220 */ /* 0x000fc80000410000 */
[C---:B------:R-:W-:Y:S01]  /*4100*/  FFMA.FTZ R144, R14.reuse, R143, -R144 ;  /* 0x0000008f0e907223 */ /* 0x040fe20000010890 */
[----:B------:R-:W-:-:S04]  /*4110*/  FMUL.FTZ R14, R14, R76 ;  /* 0x0000004c0e0e7220 */ /* 0x000fc80000410000 */
[----:B------:R-:W-:-:S05]  /*4120*/  FFMA.FTZ R14, R132, R143, R14 ;  /* 0x0000008f840e7223 */ /* 0x000fca000001000e */
[----:B------:R-:W-:-:S07]  /*4130*/  F2FP.F16.F32.PACK_AB R14, R14, R144 ;  /* 0x000000900e0e723e */ /* 0x000fce00000000ff */
.L_x_1583:
[----:B------:R-:W-:Y:S05]  /*4140*/  BSYNC B3 ;  /* 0x0000000000037941 */ /* 0x000fea0003800000 */
.L_x_1582:
[----:B---3--:R-:W-:-:S04]  /*4150*/  LEA R76, P3, R18, R11, 0x1 ;  /* 0x0000000b124c7211 */ /* 0x008fc800078608ff */
[----:B--2---:R-:W-:-:S05]  /*4160*/  LEA.HI.X R77, R18, R80, R19, 0x1, P3 ;  /* 0x00000050124d7211 */ /* 0x004fca00018f0c13 */
[----:B0-----:R4:W-:Y:S04]  /*4170*/  ST.E.128 desc[UR60][R76.64], R12 ;  /* 0x0000000c4c007985 */ /* 0x0019e8000c101d3c */
.L_x_1581:
[----:B------:R-:W-:Y:S05]  /*4180*/  BSYNC B2 ;  /* 0x0000000000027941 */ /* 0x000fea0003800000 */
.L_x_1580:
        /* <DEDUP_REMOVED lines=19> */
[-C--:B------:R-:W-:Y:S01]  /*42c0*/  FFMA.FTZ R73, R77, R76.reuse, -R73 ;  /* 0x0000004c4d497223 */ /* 0x080fe20000010849 */
[----:B------:R-:W-:Y:S02]  /*42d0*/  IMAD.MOV.U32 R77, RZ, RZ, R12 ;  /* 0x000000ffff4d7224 */ /* 0x000fe400078e000c */
[----:B------:R-:W-:Y:S01]  /*42e0*/  FFMA.FTZ R13, R75, R76, R13 ;  /* 0x0000004c4b0d7223 */ /* 0x000fe2000001000d */
[----:B------:R-:W-:Y:S01]  /*42f0*/  MOV R75, R15 ;  /* 0x0000000f004b7202 */ /* 0x000fe20000000f00 */
        /* <DEDUP_REMOVED lines=27> */
.L_x_1587:
[----:B------:R-:W-:Y:S05]  /*44b0*/  BSYNC B3 ;  /* 0x0000000000037941 */ /* 0x000fea0003800000 */
.L_x_1586:
[----:B------:R-:W-:Y:S02]  /*44c0*/  IMAD.SHL.U32 R74, R202, 0x8, RZ ;  /* 0x00000008ca4a7824 */ /* 0x000fe400078e00ff */
[----:B---3--:R-:W-:Y:S02]  /*44d0*/  IMAD.MOV.U32 R72, RZ, RZ, R11 ;  /* 0x000000ffff487224 */ /* 0x008fe400078e000b */
[----:B--2---:R-:W-:Y:S02]  /*44e0*/  IMAD.MOV.U32 R73, RZ, RZ, R80 ;  /* 0x000000ffff497224 */ /* 0x004fe400078e0050 */
[----:B------:R-:W-:-:S05]  /*44f0*/  IMAD.WIDE R72, R74, 0x2, R72 ;  /* 0x000000024a487825 */ /* 0x000fca00078e0248 */
[----:B0-----:R0:W-:Y:S02]  /*4500*/  ST.E.128 desc[UR60][R72.64], R12 ;  /* 0x0000000c48007985 */ /* 0x0011e4000c101d3c */
.L_x_1585:
[----:B------:R-:W-:Y:S05]  /*4510*/  BSYNC B2 ;  /* 0x0000000000027941 */ /* 0x000fea0003800000 */
.L_x_1584:
[----:B------:R-:W-:Y:S01]  /*4520*/  ISETP.NE.AND P3, PT, R20, RZ, PT ;  /* 0x000000ff1400720c */ /* 0x000fe20003f65270 */
[----:B------:R-:W-:-:S12]  /*4530*/  BSSY B2, `(.L_x_1588) ;  /* 0x0000036000027945 */ /* 0x000fd80003800000 */
[----:B------:R-:W-:Y:S05]  /*4540*/  @!P3 BRA `(.L_x_1589) ;  /* 0x0000000000d0b947 */ /* 0x000fea0003800000 */
[----:B0---4-:R0:W4:Y:S01]  /*4550*/  LDS.128 R12, [R30+0x21000] ;  /* 0x021000001e0c7984 */ /* 0x0111220000000c00 */
[----:B------:R-:W-:Y:S01]  /*4560*/  ISETP.GE.AND P3, PT, R222, R118, PT ;  /* 0x00000076de00720c */ /* 0x000fe20003f66270 */
[----:B------:R-:W-:-:S12]  /*4570*/  BSSY B3, `(.L_x_1590) ;  /* 0x000002c000037945 */ /* 0x000fd80003800000 */
[----:B0-----:R-:W-:Y:S05]  /*4580*/  @P3 BRA `(.L_x_1591) ;  /* 0x0000000000a83947 */ /* 0x001fea0003800000 */
[--C-:B------:R-:W-:Y:S01]  /*4590*/  SHF.R.U64 R72, R68, 0x10, R69.reuse ;  /* 0x0000001044487819 */ /* 0x100fe20000001245 */
[----:B----4-:R-:W-:Y:S01]  /*45a0*/  HADD2.F32 R73, -RZ, R13.H0_H0 ;  /* 0x2000000dff497230 */ /* 0x010fe20000004100 */
[----:B------:R-:W-:Y:S01]  /*45b0*/  SHF.R.U32.HI R68, RZ, 0x10, R69 ;  /* 0x00000010ff447819 */ /* 0x000fe20000011645 */
[----:B------:R-:W-:Y:S01]  /*45c0*/  HADD2.F32 R74, -RZ, R155.H1_H1 ;  /* 0x3000009bff4a7230 */ /* 0x000fe20000004100 */
[--C-:B------:R-:W-:Y:S01]  /*45d0*/  SHF.R.U64 R69, R70, 0x10, R71.reuse ;  /* 0x0000001046457819 */ /* 0x100fe20000001247 */
[----:B------:R-:W-:Y:S01]  /*45e0*/  HADD2.F32 R72, -RZ, R72.H0_H0 ;  /* 0x20000048ff487230 */ /* 0x000fe20000004100 */
[----:B------:R-:W-:Y:S01]  /*45f0*/  SHF.R.U32.HI R70, RZ, 0x10, R71 ;  /* 0x00000010ff467819 */ /* 0x000fe20000011647 */
[----:B------:R-:W-:Y:S02]  /*4600*/  HADD2.F32 R71, -RZ, R13.H1_H1 ;  /* 0x3000000dff477230 */ /* 0x000fe40000004100 */
[----:B------:R-:W-:Y:S02]  /*4610*/  HADD2.F32 R69, -RZ, R69.H0_H0 ;  /* 0x20000045ff457230 */ /* 0x000fe40000004100 */
[----:B------:R-:W-:-:S03]  /*4620*/  HADD2.F32 R68, -RZ, R68.H0_H0 ;  /* 0x20000044ff447230 */ /* 0x000fc60000004100 */
[-C--:B------:R-:W-:Y:S01]  /*4630*/  FMUL.FTZ R13, R71, R69.reuse ;  /* 0x00000045470d7220 */ /* 0x080fe20000410000 */
[----:B------:R-:W-:-:S03]  /*4640*/  FMUL.FTZ R69, R73, R69 ;  /* 0x0000004549457220 */ /* 0x000fc60000410000 */
[-C--:B------:R-:W-:Y:S01]  /*4650*/  FFMA.FTZ R13, R73, R72.reuse, -R13 ;  /* 0x00000048490d7223 */ /* 0x080fe2000001080d */
[----:B------:R-:W-:Y:S01]  /*4660*/  FFMA.FTZ R69, R71, R72, R69 ;  /* 0x0000004847457223 */ /* 0x000fe20000010045 */
[----:B------:R-:W-:Y:S02]  /*4670*/  HADD2.F32 R71, -RZ, R70.H0_H0 ;  /* 0x20000046ff477230 */ /* 0x000fe40000004100 */
[--C-:B------:R-:W-:Y:S02]  /*4680*/  HADD2.F32 R70, -RZ, R15.reuse.H1_H1 ;  /* 0x3000000fff467230 */ /* 0x100fe40000004100 */
[----:B------:R-:W-:Y:S01]  /*4690*/  HADD2.F32 R72, -RZ, R15.H0_H0 ;  /* 0x2000000fff487230 */ /* 0x000fe20000004100 */
[----:B------:R-:W-:Y:S02]  /*46a0*/  F2FP.F16.F32.PACK_AB R13, R69, R13 ;  /* 0x0000000d450d723e */ /* 0x000fe400000000ff */
[-C--:B------:R-:W-:Y:S02]  /*46b0*/  FMUL.FTZ R15, R70, R71.reuse ;  /* 0x00000047460f7220 */ /* 0x080fe40000410000 */
[----:B------:R-:W-:-:S02]  /*46c0*/  FMUL.FTZ R71, R72, R71 ;  /* 0x0000004748477220 */ /* 0x000fc40000410000 */
[-C--:B------:R-:W-:Y:S01]  /*46d0*/  FFMA.FTZ R15, R72, R68.reuse, -R15 ;  /* 0x00000044480f7223 */ /* 0x080fe2000001080f */
[----:B------:R-:W-:Y:S02]  /*46e0*/  HADD2.F32 R72, -RZ, R155.H0_H0 ;  /* 0x2000009bff487230 */ /* 0x000fe40000004100 */
[----:B------:R-:W-:Y:S01]  /*46f0*/  FFMA.FTZ R68, R70, R68, R71 ;  /* 0x0000004446447223 */ /* 0x000fe20000010047 */
[----:B------:R-:W-:Y:S02]  /*4700*/  IMAD.MOV.U32 R70, RZ, RZ, R14 ;  /* 0x000000ffff467224 */ /* 0x000fe400078e000e */
[--C-:B------:R-:W-:Y:S02]  /*4710*/  HADD2.F32 R14, -RZ, R12.reuse.H0_H0 ;  /* 0x2000000cff0e7230 */ /* 0x100fe40000004100 */
[----:B------:R-:W-:Y:S01]  /*4720*/  HADD2.F32 R12, -RZ, R12.H1_H1 ;  /* 0x3000000cff0c7230 */ /* 0x000fe20000004100 */
[----:B------:R-:W-:Y:S01]  /*4730*/  F2FP.F16.F32.PACK_AB R15, R68, R15 ;  /* 0x0000000f440f723e */ /* 0x000fe200000000ff */
[----:B------:R-:W-:-:S03]  /*4740*/  HADD2.F32 R71, -RZ, R153.H1_H1 ;  /* 0x30000099ff477230 */ /* 0x000fc60000004100 */
[-C--:B------:R-:W-:Y:S01]  /*4750*/  FMUL.FTZ R73, R12, R72.reuse ;  /* 0x000000480c497220 */ /* 0x080fe20000410000 */
[----:B------:R-:W-:-:S03]  /*4760*/  FMUL.FTZ R72, R14, R72 ;  /* 0x000000480e487220 */ /* 0x000fc60000410000 */
[-C--:B------:R-:W-:Y:S01]  /*4770*/  FFMA.FTZ R14, R14, R71.reuse, -R73 ;  /* 0x000000470e0e7223 */ /* 0x080fe20000010849 */
[----:B------:R-:W-:Y:S01]  /*4780*/  FFMA.FTZ R12, R12, R71, R72 ;  /* 0x000000470c0c7223 */ /* 0x000fe20000010048 */
[--C-:B------:R-:W-:Y:S02]  /*4790*/  HADD2.F32 R72, -RZ, R70.reuse.H0_H0 ;  /* 0x20000046ff487230 */ /* 0x100fe40000004100 */
[----:B------:R-:W-:Y:S02]  /*47a0*/  HADD2.F32 R70, -RZ, R70.H1_H1 ;  /* 0x30000046ff467230 */ /* 0x000fe40000004100 */
[----:B------:R-:W-:Y:S01]  /*47b0*/  HADD2.F32 R71, -RZ, R153.H0_H0 ;  /* 0x20000099ff477230 */ /* 0x000fe20000004100 */
[----:B------:R-:W-:Y:S02]  /*47c0*/  F2FP.F16.F32.PACK_AB R12, R12, R14 ;  /* 0x0000000e0c0c723e */ /* 0x000fe400000000ff */
[-C--:B------:R-:W-:Y:S01]  /*47d0*/  FMUL.FTZ R73, R70, R74.reuse ;  /* 0x0000004a46497220 */ /* 0x080fe20000410000 */
[----:B------:R-:W-:-:S03]  /*47e0*/  FMUL.FTZ R74, R72, R74 ;  /* 0x0000004a484a7220 */ /* 0x000fc60000410000 */
[-C--:B------:R-:W-:Y:S01]  /*47f0*/  FFMA.FTZ R73, R72, R71.reuse, -R73 ;  /* 0x0000004748497223 */ /* 0x080fe20000010849 */
[----:B------:R-:W-:-:S05]  /*4800*/  FFMA.FTZ R74, R70, R71, R74 ;  /* 0x00000047464a7223 */ /* 0x000fca000001004a */
[----:B------:R-:W-:-:S04]  /*4810*/  F2FP.F16.F32.PACK_AB R73, R74, R73 ;  /* 0x000000494a49723e */ /* 0x000fc800000000ff */
[----:B------:R-:W-:-:S07]  /*4820*/  MOV R14, R73 ;  /* 0x00000049000e7202 */ /* 0x000fce0000000f00 */
.L_x_1591:
[----:B------:R-:W-:Y:S05]  /*4830*/  BSYNC B3 ;  /* 0x0000000000037941 */ /* 0x000fea0003800000 */
.L_x_1590:
[----:B------:R-:W-:Y:S02]  /*4840*/  IMAD.SHL.U32 R70, R203, 0x8, RZ ;  /* 0x00000008cb467824 */ /* 0x000fe400078e00ff */
[----:B---3--:R-:W-:Y:S02]  /*4850*/  IMAD.MOV.U32 R68, RZ, RZ, R11 ;  /* 0x000000ffff447224 */ /* 0x008fe400078e000b */
[----:B--2---:R-:W-:Y:S02]  /*4860*/  IMAD.MOV.U32 R69, RZ, RZ, R80 ;  /* 0x000000ffff457224 */ /* 0x004fe400078e0050 */
[----:B------:R-:W-:-:S05]  /*4870*/  IMAD.WIDE R68, R70, 0x2, R68 ;  /* 0x0000000246447825 */ /* 0x000fca00078e0244 */
[----:B----4-:R0:W-:Y:S02]  /*4880*/  ST.E.128 desc[UR60][R68.64], R12 ;  /* 0x0000000c44007985 */ /* 0x0101e4000c101d3c */
.L_x_1589:
[----:B------:R-:W-:Y:S05]  /*4890*/  BSYNC B2 ;  /* 0x0000000000027941 */ /* 0x000fea0003800000 */
.L_x_1588:
[----:B------:R-:W-:Y:S01]  /*48a0*/  ISETP.NE.AND P3, PT, R21, RZ, PT ;  /* 0x000000ff1500720c */ /* 0x000fe20003f65270 */
[----:B------:R-:W-:-:S12]  /*48b0*/  BSSY B2, `(.L_x_1592) ;  /* 0x000003a000027945 */ /* 0x000fd80003800000 */
[----:B------:R-:W-:Y:S05]  /*48c0*/  @!P3 BRA `(.L_x_1593) ;  /* 0x0000000000e0b947 */ /* 0x000fea0003800000 */
[----:B0---4-:R0:W4:Y:S01]  /*48d0*/  LDS.128 R12, [R31+0x21000] ;  /* 0x021000001f0c7984 */ /* 0x0111220000000c00 */
[C---:B---3--:R-:W-:Y:S01]  /*48e0*/  LEA R68, P3, R23.reuse, R11, 0x1 ;  /* 0x0000000b17447211 */ /* 0x048fe200078608ff */
[----:B------:R-:W-:Y:S03]  /*48f0*/  BSSY B3, `(.L_x_1594) ;  /* 0x0000034000037945 */ /* 0x000fe60003800000 */
[----:B--2---:R-:W-:Y:S02]  /*4900*/  LEA.HI.X R69, R23, R80, R217, 0x1, P3 ;  /* 0x0000005017457211 */ /* 0x004fe400018f0cd9 */
[----:B------:R-:W-:-:S13]  /*4910*/  ISETP.GE.AND P3, PT, R223, R118, PT ;  /* 0x00000076df00720c */ /* 0x000fda0003f66270 */
[----:B0-----:R-:W-:Y:S05]  /*4920*/  @P3 BRA `(.L_x_1595) ;  /* 0x0000000000c03947 */ /* 0x001fea0003800000 */
[----:B------:R-:W-:Y:S01]  /*4930*/  SHF.R.U64 R71, R66, 0x10, R67 ;  /* 0x0000001042477819 */ /* 0x000fe20000001243 */
[----:B----4-:R-:W-:Y:S01]  /*4940*/  IMAD.MOV.U32 R66, RZ, RZ, R13 ;  /* 0x000000ffff427224 */ /* 0x010fe200078e000d */
[----:B------:R-:W-:Y:S01]  /*4950*/  SHF.R.U64 R64, R64, 0x10, R65 ;  /* 0x0000001040407819 */ /* 0x000fe20000001241 */
[----:B------:R-:W-:Y:S02]  /*4960*/  HADD2.F32 R72, -RZ, R151.H1_H1 ;  /* 0x30000097ff487230 */ /* 0x000fe40000004100 */
[----:B------:R-:W-:Y:S02]  /*4970*/  HADD2.F32 R71, -RZ, R71.H0_H0 ;  /* 0x20000047ff477230 */ /* 0x000fe40000004100 */
        /* <DEDUP_REMOVED lines=8> */
[----:B------:R-:W-:Y:S01]  /*4a00*/  SHF.R.U32.HI R64, RZ, 0x10, R65 ;  /* 0x00000010ff407819 */ /* 0x000fe20000011641 */
[----:B------:R-:W-:Y:S01]  /*4a10*/  IMAD.MOV.U32 R65, RZ, RZ, R12 ;  /* 0x000000ffff417224 */ /* 0x000fe200078e000c */
[----:B------:R-:W-:Y:S01]  /*4a20*/  MOV R12, R15 ;  /* 0x0000000f000c7202 */ /* 0x000fe20000000f00 */
[----:B------:R-:W-:Y:S01]  /*4a30*/  HADD2.F32 R15, -RZ, R66.H0_H0 ;  /* 0x20000042ff0f7230 */ /* 0x000fe20000004100 */
[----:B------:R-:W-:Y:S01]  /*4a40*/  F2FP.F16.F32.PACK_AB R70, R71, R70 ;  /* 0x000000464746723e */ /* 0x000fe200000000ff */
[----:B------:R-:W-:Y:S02]  /*4a50*/  HADD2.F32 R64, -RZ, R64.H0_H0 ;  /* 0x20000040ff407230 */ /* 0x000fe40000004100 */
[----:B------:R-:W-:-:S02]  /*4a60*/  HADD2.F32 R13, -RZ, R12.H1_H1 ;  /* 0x3000000cff0d7230 */ /* 0x000fc40000004100 */
[----:B------:R-:W-:-:S03]  /*4a70*/  HADD2.F32 R12, -RZ, R12.H0_H0 ;  /* 0x2000000cff0c7230 */ /* 0x000fc60000004100 */
[CC--:B------:R-:W-:Y:S02]  /*4a80*/  FMUL.FTZ R66, R13.reuse, R15.reuse ;  /* 0x0000000f0d427220 */ /* 0x0c0fe40000410000 */
[C---:B------:R-:W-:Y:S02]  /*4a90*/  FMUL.FTZ R15, R12.reuse, R15 ;  /* 0x0000000f0c0f7220 */ /* 0x040fe40000410000 */
[-C--:B------:R-:W-:Y:S01]  /*4aa0*/  FFMA.FTZ R12, R12, R64.reuse, -R66 ;  /* 0x000000400c0c7223 */ /* 0x080fe20000010842 */
[----:B------:R-:W-:Y:S02]  /*4ab0*/  HADD2.F32 R66, -RZ, R152.H1_H1 ;  /* 0x30000098ff427230 */ /* 0x000fe40000004100 */
[----:B------:R-:W-:Y:S01]  /*4ac0*/  FFMA.FTZ R13, R13, R64, R15 ;  /* 0x000000400d0d7223 */ /* 0x000fe2000001000f */
[----:B------:R-:W-:Y:S02]  /*4ad0*/  IMAD.MOV.U32 R64, RZ, RZ, R14 ;  /* 0x000000ffff407224 */ /* 0x000fe400078e000e */
[----:B------:R-:W-:-:S02]  /*4ae0*/  HADD2.F32 R14, -RZ, R65.H1_H1 ;  /* 0x30000041ff0e7230 */ /* 0x000fc40000004100 */
[----:B------:R-:W-:Y:S02]  /*4af0*/  HADD2.F32 R15, -RZ, R65.H0_H0 ;  /* 0x20000041ff0f7230 */ /* 0x000fe40000004100 */
[----:B------:R-:W-:Y:S02]  /*4b00*/  HADD2.F32 R65, -RZ, R152.H0_H0 ;  /* 0x20000098ff417230 */ /* 0x000fe40000004100 */
        /* <DEDUP_REMOVED lines=11> */
[----:B------:R-:W-:Y:S01]  /*4bc0*/  FFMA.FTZ R72, R64, R65, R72 ;  /* 0x0000004140487223 */ /* 0x000fe20000010048 */
[----:B------:R-:W-:Y:S01]  /*4bd0*/  F2FP.F16.F32.PACK_AB R64, R13, R12 ;  /* 0x0000000c0d40723e */ /* 0x000fe200000000ff */
[----:B------:R-:W-:Y:S02]  /*4be0*/  IMAD.MOV.U32 R12, RZ, RZ, R14 ;  /* 0x000000ffff0c7224 */ /* 0x000fe400078e000e */
[----:B------:R-:W-:Y:S01]  /*4bf0*/  IMAD.MOV.U32 R13, RZ, RZ, R70 ;  /* 0x000000ffff0d7224 */ /* 0x000fe200078e0046 */
[----:B------:R-:W-:Y:S01]  /*4c00*/  F2FP.F16.F32.PACK_AB R67, R72, R67 ;  /* 0x000000434843723e */ /* 0x000fe200000000ff */
[----:B------:R-:W-:-:S04]  /*4c10*/  IMAD.MOV.U32 R15, RZ, RZ, R64 ;  /* 0x000000ffff0f7224 */ /* 0x000fc800078e0040 */
[----:B------:R-:W-:-:S07]  /*4c20*/  IMAD.MOV.U32 R14, RZ, RZ, R67 ;  /* 0x000000ffff0e7224 */ /* 0x000fce00078e0043 */
.L_x_1595:
[----:B------:R-:W-:Y:S05]  /*4c30*/  BSYNC B3 ;  /* 0x0000000000037941 */ /* 0x000fea0003800000 */
.L_x_1594:
[----:B----4-:R0:W-:Y:S02]  /*4c40*/  ST.E.128 desc[UR60][R68.64], R12 ;  /* 0x0000000c44007985 */ /* 0x0101e4000c101d3c */
.L_x_1593:
[----:B------:R-:W-:Y:S05]  /*4c50*/  BSYNC B2 ;  /* 0x0000000000027941 */ /* 0x000fea0003800000 */
.L_x_1592:
        /* <DEDUP_REMOVED lines=12> */
[----:B------:R-:W-:Y:S02]  /*4d20*/  HADD2.F32 R67, -RZ, R67.H0_H0 ;  /* 0x20000043ff437230 */ /* 0x000fe40000004100 */
[--C-:B------:R-:W-:Y:S02]  /*4d30*/  HADD2.F32 R13, -RZ, R62.reuse.H1_H1 ;  /* 0x3000003eff0d7230 */ /* 0x100fe40000004100 */
[----:B------:R-:W-:Y:S02]  /*4d40*/  HADD2.F32 R62, -RZ, R62.H0_H0 ;  /* 0x2000003eff3e7230 */ /* 0x000fe40000004100 */
[----:B------:R-:W-:-:S02]  /*4d50*/  HADD2.F32 R60, -RZ, R60.H0_H0 ;  /* 0x2000003cff3c7230 */ /* 0x000fc40000004100 */
[-C--:B------:R-:W-:Y:S01]  /*4d60*/  FMUL.FTZ R66, R13, R67.reuse ;  /* 0x000000430d427220 */ /* 0x080fe20000410000 */
[----:B------:R-:W-:-:S03]  /*4d70*/  FMUL.FTZ R67, R62, R67 ;  /* 0x000000433e437220 */ /* 0x000fc60000410000 */
[-C--:B------:R-:W-:Y:S01]  /*4d80*/  FFMA.FTZ R66, R62, R60.reuse, -R66 ;  /* 0x0000003c3e427223 */ /* 0x080fe20000010842 */
[----:B------:R-:W-:Y:S01]  /*4d90*/  FFMA.FTZ R67, R13, R60, R67 ;  /* 0x0000003c0d437223 */ /* 0x000fe20000010043 */
[----:B------:R-:W-:Y:S01]  /*4da0*/  SHF.R.U32.HI R60, RZ, 0x10, R61 ;  /* 0x00000010ff3c7819 */ /* 0x000fe2000001163d */
[--C-:B------:R-:W-:Y:S01]  /*4db0*/  HADD2.F32 R13, -RZ, R15.reuse.H1_H1 ;  /* 0x3000000fff0d7230 */ /* 0x100fe20000004100 */
[----:B------:R-:W-:Y:S01]  /*4dc0*/  SHF.R.U32.HI R61, RZ, 0x10, R63 ;  /* 0x00000010ff3d7819 */ /* 0x000fe2000001163f */
[----:B------:R-:W-:Y:S01]  /*4dd0*/  HADD2.F32 R15, -RZ, R15.H0_H0 ;  /* 0x2000000fff0f7230 */ /* 0x000fe20000004100 */
[----:B------:R-:W-:Y:S01]  /*4de0*/  F2FP.F16.F32.PACK_AB R66, R67, R66 ;  /* 0x000000424342723e */ /* 0x000fe200000000ff */
[----:B------:R-:W-:Y:S02]  /*4df0*/  HADD2.F32 R60, -RZ, R60.H0_H0 ;  /* 0x2000003cff3c7230 */ /* 0x000fe40000004100 */
[----:B------:R-:W-:-:S05]  /*4e00*/  HADD2.F32 R61, -RZ, R61.H0_H0 ;  /* 0x2000003dff3d7230 */ /* 0x000fca0000004100 */
[-C--:B------:R-:W-:Y:S01]  /*4e10*/  FMUL.FTZ R62, R13, R61.reuse ;  /* 0x0000003d0d3e7220 */ /* 0x080fe20000410000 */
[----:B------:R-:W-:-:S03]  /*4e20*/  FMUL.FTZ R61, R15, R61 ;  /* 0x0000003d0f3d7220 */ /* 0x000fc60000410000 */
[-C--:B------:R-:W-:Y:S01]  /*4e30*/  FFMA.FTZ R62, R15, R60.reuse, -R62 ;  /* 0x0000003c0f3e7223 */ /* 0x080fe2000001083e */
[----:B------:R-:W-:Y:S01]  /*4e40*/  FFMA.FTZ R61, R13, R60, R61 ;  /* 0x0000003c0d3d7223 */ /* 0x000fe2000001003d */
[--C-:B------:R-:W-:Y:S02]  /*4e50*/  HADD2.F32 R13, -RZ, R12.reuse.H0_H0 ;  /* 0x2000000cff0d7230 */ /* 0x100fe40000004100 */
[----:B------:R-:W-:Y:S02]  /*4e60*/  HADD2.F32 R12, -RZ, R12.H1_H1 ;  /* 0x3000000cff0c7230 */ /* 0x000fe40000004100 */
[--C-:B------:R-:W-:Y:S01]  /*4e70*/  HADD2.F32 R15, -RZ, R150.reuse.H0_H0 ;  /* 0x20000096ff0f7230 */ /* 0x100fe20000004100 */
[----:B------:R-:W-:Y:S01]  /*4e80*/  F2FP.F16.F32.PACK_AB R61, R61, R62 ;  /* 0x0000003e3d3d723e */ /* 0x000fe200000000ff */
[----:B------:R-:W-:Y:S02]  /*4e90*/  HADD2.F32 R60, -RZ, R149.H0_H0 ;  /* 0x20000095ff3c7230 */ /* 0x000fe40000004100 */
[----:B------:R-:W-:-:S02]  /*4ea0*/  HADD2.F32 R150, -RZ, R150.H1_H1 ;  /* 0x30000096ff967230 */ /* 0x000fc40000004100 */
[CC--:B------:R-:W-:Y:S01]  /*4eb0*/  FMUL.FTZ R63, R12.reuse, R15.reuse ;  /* 0x0000000f0c3f7220 */ /* 0x0c0fe20000410000 */
[C---:B------:R-:W-:Y:S01]  /*4ec0*/  FMUL.FTZ R15, R13.reuse, R15 ;  /* 0x0000000f0d0f7220 */ /* 0x040fe20000410000 */
[----:B------:R-:W-:Y:S02]  /*4ed0*/  HADD2.F32 R149, -RZ, R149.H1_H1 ;  /* 0x30000095ff957230 */ /* 0x000fe40000004100 */
        /* <DEDUP_REMOVED lines=11> */
[----:B------:R-:W-:Y:S01]  /*4f90*/  F2FP.F16.F32.PACK_AB R150, R150, R13 ;  /* 0x0000000d9696723e */ /* 0x000fe200000000ff */
[----:B------:R-:W-:-:S04]  /*4fa0*/  IMAD.MOV.U32 R13, RZ, RZ, R66 ;  /* 0x000000ffff0d7224 */ /* 0x000fc800078e0042 */
[----:B------:R-:W-:-:S07]  /*4fb0*/  IMAD.MOV.U32 R14, RZ, RZ, R150 ;  /* 0x000000ffff0e7224 */ /* 0x000fce00078e0096 */
.L_x_1599:
[----:B------:R-:W-:Y:S05]  /*4fc0*/  BSYNC B3 ;  /* 0x0000000000037941 */ /* 0x000fea0003800000 */
.L_x_1598:
[----:B----4-:R0:W-:Y:S02]  /*4fd0*/  ST.E.128 desc[UR60][R64.64], R12 ;  /* 0x0000000c40007985 */ /* 0x0101e4000c101d3c */
.L_x_1597:
[----:B------:R-:W-:Y:S05]  /*4fe0*/  BSYNC B2 ;  /* 0x0000000000027941 */ /* 0x000fea0003800000 */
.L_x_1596:
        /* <DEDUP_REMOVED lines=36> */
[----:B------:R-:W-:Y:S01]  /*5230*/  HADD2.F32 R14, -RZ, R14.H0_H0 ;  /* 0x2000000eff0e7230 */ /* 0x000fe20000004100 */
[----:B------:R-:W-:Y:S01]  /*5240*/  F2FP.F16.F32.PACK_AB R57, R58, R57 ;  /* 0x000000393a39723e */ /* 0x000fe200000000ff */
[----:B------:R-:W-:-:S02]  /*5250*/  HADD2.F32 R11, -RZ, R147.H0_H0 ;  /* 0x20000093ff0b7230 */ /* 0x000fc40000004100 */
[-C--:B------:R-:W-:Y:S01]  /*5260*/  FMUL.FTZ R13, R59, R148.reuse ;  /* 0x000000943b0d7220 */ /* 0x080fe20000410000 */
[----:B------:R-:W-:Y:S02]  /*5270*/  HADD2.F32 R147, -RZ, R147.H1_H1 ;  /* 0x30000093ff937230 */ /* 0x000fe40000004100 */
[----:B------:R-:W-:Y:S01]  /*5280*/  FMUL.FTZ R148, R14, R148 ;  /* 0x000000940e947220 */ /* 0x000fe20000410000 */
[-C--:B------:R-:W-:Y:S01]  /*5290*/  FFMA.FTZ R62, R12, R11.reuse, -R62 ;  /* 0x0000000b0c3e7223 */ /* 0x080fe2000001083e */
[----:B------:R-:W-:Y:S01]  /*52a0*/  FFMA.FTZ R63, R15, R11, R63 ;  /* 0x0000000b0f3f7223 */ /* 0x000fe2000001003f */
[-C--:B------:R-:W-:Y:S01]  /*52b0*/  FFMA.FTZ R13, R14, R147.reuse, -R13 ;  /* 0x000000930e0d7223 */ /* 0x080fe2000001080d */
[----:B------:R-:W-:Y:S01]  /*52c0*/  FFMA.FTZ R148, R59, R147, R148 ;  /* 0x000000933b947223 */ /* 0x000fe20000010094 */
[----:B------:R-:W-:Y:S02]  /*52d0*/  IMAD.MOV.U32 R15, RZ, RZ, R57 ;  /* 0x000000ffff0f7224 */ /* 0x000fe400078e0039 */
[----:B------:R-:W-:-:S02]  /*52e0*/  F2FP.F16.F32.PACK_AB R62, R63, R62 ;  /* 0x0000003e3f3e723e */ /* 0x000fc400000000ff */
[----:B------:R-:W-:Y:S02]  /*52f0*/  F2FP.F16.F32.PACK_AB R148, R148, R13 ;  /* 0x0000000d9494723e */ /* 0x000fe400000000ff */
[----:B------:R-:W-:Y:S01]  /*5300*/  MOV R13, R56 ;  /* 0x00000038000d7202 */ /* 0x000fe20000000f00 */
[----:B------:R-:W-:Y:S02]  /*5310*/  IMAD.MOV.U32 R12, RZ, RZ, R62 ;  /* 0x000000ffff0c7224 */ /* 0x000fe400078e003e */
[----:B------:R-:W-:-:S07]  /*5320*/  IMAD.MOV.U32 R14, RZ, RZ, R148 ;  /* 0x000000ffff0e7224 */ /* 0x000fce00078e0094 */
.L_x_1601:
[----:B------:R-:W-:Y:S05]  /*5330*/  BSYNC B2 ;  /* 0x0000000000027941 */ /* 0x000fea0003800000 */
.L_x_1600:
[----:B----4-:R0:W-:Y:S02]  /*5340*/  ST.E.128 desc[UR60][R60.64], R12 ;  /* 0x0000000c3c007985 */ /* 0x0101e4000c101d3c */
.L_x_1579:
[----:B------:R-:W-:Y:S05]  /*5350*/  BSYNC B1 ;  /* 0x0000000000017941 */ /* 0x000fea0003800000 */
.L_x_1578:
[----:B------:R-:W-:-:S03]  /*5360*/  UMOV UR4, 0xffffffff ;  /* 0xffffffff00047882 */ /* 0x000fc60000000000 */
[----:B------:R-:W-:Y:S05]  /*5370*/  BRA.DIV UR4, `(.L_x_1602) ;  /* 0x0000028e04cc7947 */ /* 0x000fea000b800000 */
[----:B-1----:R-:W1:Y:S04]  /*5380*/  SHFL.IDX PT, R116, R116, 0x1, 0x1c1f ;  /* 0x003c1f0074747f89 */ /* 0x002e6800000e0000 */
[----:B------:R-:W0:Y:S02]  /*5390*/  SHFL.IDX PT, R117, R117, 0x1, 0x1c1f ;  /* 0x003c1f0075757f89 */ /* 0x000e2400000e0000 */
.L_x_2009:
        /* <DEDUP_REMOVED lines=10> */
[--C-:B---3--:R-:W-:Y:S01]  /*5440*/  SHF.R.U64 R11, R52, 0x10, R53.reuse ;  /* 0x00000010340b7819 */ /* 0x108fe20000001235 */
        /* <DEDUP_REMOVED lines=38> */
[----:B------:R-:W-:Y:S01]  /*56b0*/  F2FP.F16.F32.PACK_AB R14, R146, R13 ;  /* 0x0000000d920e723e */ /* 0x000fe200000000ff */
[----:B------:R-:W-:-:S07]  /*56c0*/  IMAD.MOV.U32 R13, RZ, RZ, R52 ;  /* 0x000000ffff0d7224 */ /* 0x000fce00078e0034 */
.L_x_1607:
[----:B------:R-:W-:Y:S05]  /*56d0*/  BSYNC B2 ;  /* 0x0000000000027941 */ /* 0x000fea0003800000 */
.L_x_1606:
[----:B----4-:R0:W-:Y:S02]  /*56e0*/  ST.E.128 desc[UR60][R56.64], R12 ;  /* 0x0000000c38007985 */ /* 0x0101e4000c101d3c */
.L_x_1605:
[----:B------:R-:W-:Y:S05]  /*56f0*/  BSYNC B1 ;  /* 0x0000000000017941 */ /* 0x000fea0003800000 */
.L_x_1604:
        /* <DEDUP_REMOVED lines=11> */
[--C-:B------:R-:W-:Y:S01]  /*57b0*/  SHF.R.U64 R54, R48, 0x10, R49.reuse ;  /* 0x0000001030367819 */ /* 0x100fe20000001231 */
[--C-:B----4-:R-:W-:Y:S01]  /*57c0*/  HADD2.F32 R56, -RZ, R15.reuse.H0_H0 ;  /* 0x2000000fff387230 */ /* 0x110fe20000004100 */
[----:B------:R-:W-:Y:S01]  /*57d0*/  SHF.R.U32.HI R48, RZ, 0x10, R49 ;  /* 0x00000010ff307819 */ /* 0x000fe20000011631 */
[----:B------:R-:W-:Y:S01]  /*57e0*/  IMAD.MOV.U32 R49, RZ, RZ, R13 ;  /* 0x000000ffff317224 */ /* 0x000fe200078e000d */
[--C-:B------:R-:W-:Y:S01]  /*57f0*/  SHF.R.U64 R58, R50, 0x10, R51.reuse ;  /* 0x00000010323a7819 */ /* 0x100fe20000001233 */
[----:B------:R-:W-:Y:S01]  /*5800*/  HADD2.F32 R50, -RZ, R15.H1_H1 ;  /* 0x3000000fff327230 */ /* 0x000fe20000004100 */
[----:B------:R-:W-:Y:S01]  /*5810*/  SHF.R.U32.HI R11, RZ, 0x10, R51 ;  /* 0x00000010ff0b7819 */ /* 0x000fe20000011633 */
[----:B------:R-:W-:Y:S02]  /*5820*/  HADD2.F32 R54, -RZ, R54.H0_H0 ;  /* 0x20000036ff367230 */ /* 0x000fe40000004100 */
[----:B------:R-:W-:Y:S02]  /*5830*/  HADD2.F32 R58, -RZ, R58.H0_H0 ;  /* 0x2000003aff3a7230 */ /* 0x000fe40000004100 */
[----:B------:R-:W-:-:S02]  /*5840*/  HADD2.F32 R13, -RZ, R49.H1_H1 ;  /* 0x30000031ff0d7230 */ /* 0x000fc40000004100 */
[----:B------:R-:W-:Y:S02]  /*5850*/  HADD2.F32 R49, -RZ, R49.H0_H0 ;  /* 0x20000031ff317230 */ /* 0x000fe40000004100 */
[----:B------:R-:W-:Y:S02]  /*5860*/  HADD2.F32 R11, -RZ, R11.H0_H0 ;  /* 0x2000000bff0b7230 */ /* 0x000fe40000004100 */
[----:B------:R-:W-:Y:S02]  /*5870*/  HADD2.F32 R15, -RZ, R48.H0_H0 ;  /* 0x20000030ff0f7230 */ /* 0x000fe40000004100 */
[-C--:B------:R-:W-:Y:S01]  /*5880*/  FMUL.FTZ R48, R13, R58.reuse ;  /* 0x0000003a0d307220 */ /* 0x080fe20000410000 */
[C---:B------:R-:W-:Y:S01]  /*5890*/  FMUL.FTZ R58, R49.reuse, R58 ;  /* 0x0000003a313a7220 */ /* 0x040fe20000410000 */
[-C--:B------:R-:W-:Y:S01]  /*58a0*/  FMUL.FTZ R51, R50, R11.reuse ;  /* 0x0000000b32337220 */ /* 0x080fe20000410000 */
[C---:B------:R-:W-:Y:S01]  /*58b0*/  FMUL.FTZ R55, R56.reuse, R11 ;  /* 0x0000000b38377220 */ /* 0x040fe20000410000 */
[-C--:B------:R-:W-:Y:S01]  /*58c0*/  FFMA.FTZ R11, R49, R54.reuse, -R48 ;  /* 0x00000036310b7223 */ /* 0x080fe20000010830 */
[----:B------:R-:W-:Y:S01]  /*58d0*/  FFMA.FTZ R48, R13, R54, R58 ;  /* 0x000000360d307223 */ /* 0x000fe2000001003a */
[----:B------:R-:W-:Y:S01]  /*58e0*/  FFMA.FTZ R13, R56, R15, -R51 ;  /* 0x0000000f380d7223 */ /* 0x000fe20000010833 */
[----:B------:R-:W-:-:S02]  /*58f0*/  HADD2.F32 R49, -RZ, R142.H0_H0 ;  /* 0x2000008eff317230 */ /* 0x000fc40000004100 */
[----:B------:R-:W-:Y:S01]  /*5900*/  FFMA.FTZ R50, R50, R15, R55 ;  /* 0x0000000f32327223 */ /* 0x000fe20000010037 */
[--C-:B------:R-:W-:Y:S01]  /*5910*/  HADD2.F32 R54, -RZ, R12.reuse.H1_H1 ;  /* 0x3000000cff367230 */ /* 0x100fe20000004100 */
[----:B------:R-:W-:Y:S01]  /*5920*/  F2FP.F16.F32.PACK_AB R11, R48, R11 ;  /* 0x0000000b300b723e */ /* 0x000fe200000000ff */
[----:B------:R-:W-:Y:S02]  /*5930*/  HADD2.F32 R56, -RZ, R12.H0_H0 ;  /* 0x2000000cff387230 */ /* 0x000fe40000004100 */
[----:B------:R-:W-:Y:S02]  /*5940*/  HADD2.F32 R51, -RZ, R142.H1_H1 ;  /* 0x3000008eff337230 */ /* 0x000fe40000004100 */
[-C--:B------:R-:W-:Y:S01]  /*5950*/  FMUL.FTZ R55, R54, R49.reuse ;  /* 0x0000003136377220 */ /* 0x080fe20000410000 */
[----:B------:R-:W-:Y:S02]  /*5960*/  HADD2.F32 R12, -RZ, R14.H1_H1 ;  /* 0x3000000eff0c7230 */ /* 0x000fe40000004100 */
[----:B------:R-:W-:Y:S01]  /*5970*/  FMUL.FTZ R49, R56, R49 ;  /* 0x0000003138317220 */ /* 0x000fe20000410000 */
[----:B------:R-:W-:-:S02]  /*5980*/  HADD2.F32 R15, -RZ, R141.H0_H0 ;  /* 0x2000008dff0f7230 */ /* 0x000fc40000004100 */
[----:B------:R-:W-:Y:S02]  /*5990*/  HADD2.F32 R14, -RZ, R14.H0_H0 ;  /* 0x2000000eff0e7230 */ /* 0x000fe40000004100 */
[----:B------:R-:W-:Y:S01]  /*59a0*/  FMUL.FTZ R57, R12, R51 ;  /* 0x000000330c397220 */ /* 0x000fe20000410000 */
[----:B------:R-:W-:Y:S02]  /*59b0*/  HADD2.F32 R141, -RZ, R141.H1_H1 ;  /* 0x3000008dff8d7230 */ /* 0x000fe40000004100 */
[-C--:B------:R-:W-:Y:S01]  /*59c0*/  FFMA.FTZ R55, R56, R15.reuse, -R55 ;  /* 0x0000000f38377223 */ /* 0x080fe20000010837 */
[----:B------:R-:W-:Y:S01]  /*59d0*/  FFMA.FTZ R54, R54, R15, R49 ;  /* 0x0000000f36367223 */ /* 0x000fe20000010031 */
[----:B------:R-:W-:Y:S01]  /*59e0*/  FMUL.FTZ R51, R14, R51 ;  /* 0x000000330e337220 */ /* 0x000fe20000410000 */
[----:B------:R-:W-:Y:S01]  /*59f0*/  F2FP.F16.F32.PACK_AB R15, R50, R13 ;  /* 0x0000000d320f723e */ /* 0x000fe200000000ff */
[----:B------:R-:W-:Y:S01]  /*5a00*/  FFMA.FTZ R57, R14, R141, -R57 ;  /* 0x0000008d0e397223 */ /* 0x000fe20000010839 */
[----:B------:R-:W-:-:S02]  /*5a10*/  IMAD.MOV.U32 R13, RZ, RZ, R11 ;  /* 0x000000ffff0d7224 */ /* 0x000fc400078e000b */
[----:B------:R-:W-:Y:S01]  /*5a20*/  FFMA.FTZ R12, R12, R141, R51 ;  /* 0x0000008d0c0c7223 */ /* 0x000fe20000010033 */
[----:B------:R-:W-:-:S04]  /*5a30*/  F2FP.F16.F32.PACK_AB R54, R54, R55 ;  /* 0x000000373636723e */ /* 0x000fc800000000ff */
[----:B------:R-:W-:Y:S01]  /*5a40*/  F2FP.F16.F32.PACK_AB R14, R12, R57 ;  /* 0x000000390c0e723e */ /* 0x000fe200000000ff */
[----:B------:R-:W-:-:S07]  /*5a50*/  IMAD.MOV.U32 R12, RZ, RZ, R54 ;  /* 0x000000ffff0c7224 */ /* 0x000fce00078e0036 */
.L_x_1611:
[----:B------:R-:W-:Y:S05]  /*5a60*/  BSYNC B2 ;  /* 0x0000000000027941 */ /* 0x000fea0003800000 */
.L_x_1610:
[----:B----4-:R0:W-:Y:S02]  /*5a70*/  ST.E.128 desc[UR60][R52.64], R12 ;  /* 0x0000000c34007985 */ /* 0x0101e4000c101d3c */
.L_x_1609:
[----:B------:R-:W-:Y:S05]  /*5a80*/  BSYNC B1 ;  /* 0x0000000000017941 */ /* 0x000fea0003800000 */
.L_x_1608:
        /* <DEDUP_REMOVED lines=11> */
[--C-:B------:R-:W-:Y:S02]  /*5b40*/  SHF.R.U64 R11, R46, 0x10, R47.reuse ;  /* 0x000000102e0b7819 */ /* 0x100fe4000000122f */
[----:B------:R-:W-:Y:S02]  /*5b50*/  SHF.R.U32.HI R52, RZ, 0x10, R47 ;  /* 0x00000010ff347819 */ /* 0x000fe4000001162f */
[--C-:B------:R-:W-:Y:S01]  /*5b60*/  SHF.R.U64 R51, R44, 0x10, R45.reuse ;  /* 0x000000102c337819 */ /* 0x100fe2000000122d */
[----:B----4-:R-:W-:Y:S01]  /*5b70*/  IMAD.MOV.U32 R44, RZ, RZ, R12 ;  /* 0x000000ffff2c7224 */ /* 0x010fe200078e000c */
[----:B------:R-:W-:Y:S01]  /*5b80*/  SHF.R.U32.HI R50, RZ, 0x10, R45 ;  /* 0x00000010ff327819 */ /* 0x000fe2000001162d */
[----:B------:R-:W-:Y:S02]  /*5b90*/  HADD2.F32 R47, -RZ, R11.H0_H0 ;  /* 0x2000000bff2f7230 */ /* 0x000fe40000004100 */
[----:B------:R-:W-:Y:S02]  /*5ba0*/  HADD2.F32 R52, -RZ, R52.H0_H0 ;  /* 0x20000034ff347230 */ /* 0x000fe40000004100 */
[----:B------:R-:W-:-:S02]  /*5bb0*/  HADD2.F32 R12, -RZ, R13.H1_H1 ;  /* 0x3000000dff0c7230 */ /* 0x000fc40000004100 */
[----:B------:R-:W-:Y:S02]  /*5bc0*/  HADD2.F32 R11, -RZ, R13.H0_H0 ;  /* 0x2000000dff0b7230 */ /* 0x000fe40000004100 */
[--C-:B------:R-:W-:Y:S02]  /*5bd0*/  HADD2.F32 R45, -RZ, R15.reuse.H1_H1 ;  /* 0x3000000fff2d7230 */ /* 0x100fe40000004100 */
[-C--:B------:R-:W-:Y:S01]  /*5be0*/  FMUL.FTZ R54, R12, R47.reuse ;  /* 0x0000002f0c367220 */ /* 0x080fe20000410000 */
[----:B------:R-:W-:Y:S02]  /*5bf0*/  HADD2.F32 R13, -RZ, R15.H0_H0 ;  /* 0x2000000fff0d7230 */ /* 0x000fe40000004100 */
[----:B------:R-:W-:Y:S01]  /*5c00*/  FMUL.FTZ R47, R11, R47 ;  /* 0x0000002f0b2f7220 */ /* 0x000fe20000410000 */
[----:B------:R-:W-:Y:S02]  /*5c10*/  HADD2.F32 R46, -RZ, R51.H0_H0 ;  /* 0x20000033ff2e7230 */ /* 0x000fe40000004100 */
[----:B------:R-:W-:Y:S01]  /*5c20*/  FMUL.FTZ R56, R45, R52 ;  /* 0x000000342d387220 */ /* 0x000fe20000410000 */
[----:B------:R-:W-:-:S02]  /*5c30*/  HADD2.F32 R50, -RZ, R50.H0_H0 ;  /* 0x20000032ff327230 */ /* 0x000fc40000004100 */
[----:B------:R-:W-:Y:S01]  /*5c40*/  FMUL.FTZ R52, R13, R52 ;  /* 0x000000340d347220 */ /* 0x000fe20000410000 */
[--C-:B------:R-:W-:Y:S02]  /*5c50*/  HADD2.F32 R15, -RZ, R44.reuse.H1_H1 ;  /* 0x3000002cff0f7230 */ /* 0x100fe40000004100 */
[-C--:B------:R-:W-:Y:S01]  /*5c60*/  FFMA.FTZ R11, R11, R46.reuse, -R54 ;  /* 0x0000002e0b0b7223 */ /* 0x080fe20000010836 */
[----:B------:R-:W-:Y:S01]  /*5c70*/  FFMA.FTZ R12, R12, R46, R47 ;  /* 0x0000002e0c0c7223 */ /* 0x000fe2000001002f */
[-C--:B------:R-:W-:Y:S01]  /*5c80*/  FFMA.FTZ R54, R45, R50.reuse, R52 ;  /* 0x000000322d367223 */ /* 0x080fe20000010034 */
[----:B------:R-:W-:Y:S02]  /*5c90*/  HADD2.F32 R47, -RZ, R139.H1_H1 ;  /* 0x3000008bff2f7230 */ /* 0x000fe40000004100 */
[----:B------:R-:W-:Y:S01]  /*5ca0*/  FFMA.FTZ R13, R13, R50, -R56 ;  /* 0x000000320d0d7223 */ /* 0x000fe20000010838 */
[----:B------:R-:W-:Y:S01]  /*5cb0*/  HADD2.F32 R44, -RZ, R44.H0_H0 ;  /* 0x2000002cff2c7230 */ /* 0x000fe20000004100 */
[----:B------:R-:W-:Y:S01]  /*5cc0*/  F2FP.F16.F32.PACK_AB R11, R12, R11 ;  /* 0x0000000b0c0b723e */ /* 0x000fe200000000ff */
[----:B------:R-:W-:-:S02]  /*5cd0*/  HADD2.F32 R45, -RZ, R14.H1_H1 ;  /* 0x3000000eff2d7230 */ /* 0x000fc40000004100 */
[-C--:B------:R-:W-:Y:S01]  /*5ce0*/  FMUL.FTZ R51, R15, R47.reuse ;  /* 0x0000002f0f337220 */ /* 0x080fe20000410000 */
[----:B------:R-:W-:Y:S02]  /*5cf0*/  HADD2.F32 R139, -RZ, R139.H0_H0 ;  /* 0x2000008bff8b7230 */ /* 0x000fe40000004100 */
[----:B------:R-:W-:Y:S01]  /*5d00*/  FMUL.FTZ R50, R44, R47 ;  /* 0x0000002f2c327220 */ /* 0x000fe20000410000 */
[----:B------:R-:W-:Y:S02]  /*5d10*/  HADD2.F32 R14, -RZ, R14.H0_H0 ;  /* 0x2000000eff0e7230 */ /* 0x000fe40000004100 */
[--C-:B------:R-:W-:Y:S02]  /*5d20*/  HADD2.F32 R46, -RZ, R140.reuse.H1_H1 ;  /* 0x3000008cff2e7230 */ /* 0x100fe40000004100 */
[-C--:B------:R-:W-:Y:S01]  /*5d30*/  FMUL.FTZ R47, R45, R139.reuse ;  /* 0x0000008b2d2f7220 */ /* 0x080fe20000410000 */
[----:B------:R-:W-:Y:S02]  /*5d40*/  HADD2.F32 R140, -RZ, R140.H0_H0 ;  /* 0x2000008cff8c7230 */ /* 0x000fe40000004100 */
[----:B------:R-:W-:Y:S01]  /*5d50*/  FMUL.FTZ R52, R14, R139 ;  /* 0x0000008b0e347220 */ /* 0x000fe20000410000 */
[-C--:B------:R-:W-:Y:S01]  /*5d60*/  FFMA.FTZ R51, R44, R46.reuse, -R51 ;  /* 0x0000002e2c337223 */ /* 0x080fe20000010833 */
[----:B------:R-:W-:Y:S01]  /*5d70*/  FFMA.FTZ R50, R15, R46, R50 ;  /* 0x0000002e0f327223 */ /* 0x000fe20000010032 */
[-C--:B------:R-:W-:Y:S01]  /*5d80*/  FFMA.FTZ R47, R14, R140.reuse, -R47 ;  /* 0x0000008c0e2f7223 */ /* 0x080fe2000001082f */
[----:B------:R-:W-:Y:S01]  /*5d90*/  FFMA.FTZ R52, R45, R140, R52 ;  /* 0x0000008c2d347223 */ /* 0x000fe20000010034 */
[----:B------:R-:W-:Y:S01]  /*5da0*/  F2FP.F16.F32.PACK_AB R15, R54, R13 ;  /* 0x0000000d360f723e */ /* 0x000fe200000000ff */
[----:B------:R-:W-:Y:S01]  /*5db0*/  IMAD.MOV.U32 R13, RZ, RZ, R11 ;  /* 0x000000ffff0d7224 */ /* 0x000fe200078e000b */
[----:B------:R-:W-:-:S02]  /*5dc0*/  F2FP.F16.F32.PACK_AB R12, R50, R51 ;  /* 0x00000033320c723e */ /* 0x000fc400000000ff */
[----:B------:R-:W-:-:S07]  /*5dd0*/  F2FP.F16.F32.PACK_AB R14, R52, R47 ;  /* 0x0000002f340e723e */ /* 0x000fce00000000ff */
.L_x_1615:
[----:B------:R-:W-:Y:S05]  /*5de0*/  BSYNC B2 ;  /* 0x0000000000027941 */ /* 0x000fea0003800000 */
.L_x_1614:
[----:B----4-:R0:W-:Y:S02]  /*5df0*/  ST.E.128 desc[UR60][R48.64], R12 ;  /* 0x0000000c30007985 */ /* 0x0101e4000c101d3c */
.L_x_1613:
[----:B------:R-:W-:Y:S05]  /*5e00*/  BSYNC B1 ;  /* 0x0000000000017941 */ /* 0x000fea0003800000 */
.L_x_1612:
        /* <DEDUP_REMOVED lines=49> */
.L_x_1619:
[----:B------:R-:W-:Y:S05]  /*6120*/  BSYNC B2 ;  /* 0x0000000000027941 */ /* 0x000fea0003800000 */
.L_x_1618:
[----:B----4-:R0:W-:Y:S02]  /*6130*/  ST.E.128 desc[UR60][R44.64], R12 ;  /* 0x0000000c2c007985 */ /* 0x0101e4000c101d3c */
.L_x_1617:
[----:B------:R-:W-:Y:S05]  /*6140*/  BSYNC B1 ;  /* 0x0000000000017941 */ /* 0x000fea0003800000 */
.L_x_1616:
        /* <DEDUP_REMOVED lines=49> */
.L_x_1623:
[----:B------:R-:W-:Y:S05]  /*6460*/  BSYNC B2 ;  /* 0x0000000000027941 */ /* 0x000fea0003800000 */
.L_x_1622:
[----:B----4-:R0:W-:Y:S02]  /*6470*/  ST.E.128 desc[UR60][R40.64], R12 ;  /* 0x0000000c28007985 */ /* 0x0101e4000c101d3c */
.L_x_1621:
[----:B------:R-:W-:Y:S05]  /*6480*/  BSYNC B1 ;  /* 0x0000000000017941 */ /* 0x000fea0003800000 */
.L_x_1620:
        /* <DEDUP_REMOVED lines=48> */
.L_x_1625:
[----:B------:R-:W-:Y:S05]  /*6790*/  BSYNC B1 ;  /* 0x0000000000017941 */ /* 0x000fea0003800000 */
.L_x_1624:
[----:B----4-:R0:W-:Y:S01]  /*67a0*/  ST.E.128 desc[UR60][R36.64], R12 ;  /* 0x0000000c24007985 */ /* 0x0101e2000c101d3c */
[----:B------:R-:W-:Y:S05]  /*67b0*/  BRA `(.L_x_1603) ;  /* 0x00000040006c7947 */ /* 0x000fea0003800000 */
.L_x_1569:
        /* <DEDUP_REMOVED lines=22> */
[----:B------:R-:W-:Y:S02]  /*6920*/  LEA R56, P2, R32, UR4, 0x1 ;  /* 0x0000000420387c11 */ /* 0x000fe4000f8408ff */
[----:B------:R-:W-:-:S02]  /*6930*/  CS2R R52, SRZ ;  /* 0x0000000000347805 */ /* 0x000fc4000001ff00 */
        /* <DEDUP_REMOVED lines=23> */
.L_x_1627:
[----:B------:R-:W-:Y:S05]  /*6ab0*/  BSYNC B1 ;  /* 0x0000000000017941 */ /* 0x000fea0003800000 */
.L_x_1626:
        /* <DEDUP_REMOVED lines=12> */
[----:B------:R-:W-:-:S02]  /*6b80*/  CS2R R78, SRZ ;  /* 0x00000000004e7805 */ /* 0x000fc4000001ff00 */
[----:B-----5:R-:W-:Y:S02]  /*6b90*/  MOV R81, R34 ;  /* 0x0000002200517202 */ /* 0x020fe40000000f00 */
[----:B------:R-:W-:Y:S01]  /*6ba0*/  CS2R R76, SRZ ;  /* 0x00000000004c7805 */ /* 0x000fe2000001ff00 */
[----:B------:R-:W-:Y:S06]  /*6bb0*/  @P4 BRA `(.L_x_1629) ;  /* 0x00000000007c4947 */ /* 0x000fec0003800000 */
        /* <DEDUP_REMOVED lines=31> */
.L_x_1629:
[----:B------:R-:W-:Y:S05]  /*6db0*/  BSYNC B1 ;  /* 0x0000000000017941 */ /* 0x000fea0003800000 */
.L_x_1628:
[----:B------:R-:W2:Y:S01]  /*6dc0*/  LDL R11, [R1+0x3c] ;  /* 0x00003c00010b7983 */ /* 0x000ea20000100800 */
[----:B0-----:R-:W-:Y:S02]  /*6dd0*/  IMAD.MOV.U32 R12, RZ, RZ, R32 ;  /* 0x000000ffff0c7224 */ /* 0x001fe400078e0020 */
[----:B------:R-:W-:Y:S02]  /*6de0*/  IMAD.MOV.U32 R13, RZ, RZ, R33 ;  /* 0x000000ffff0d7224 */ /* 0x000fe400078e0021 */
        /* <DEDUP_REMOVED lines=10> */
[----:B------:R-:W-:-:S04]  /*6e90*/  PRMT R147, R14, 0x7610, R147 ;  /* 0x000076100e937816 */ /* 0x000fc80000000093 */
[----:B------:R-:W-:Y:S02]  /*6ea0*/  PRMT R165, R12, 0x5410, R13 ;  /* 0x000054100ca57816 */ /* 0x000fe4000000000d */
[----:B------:R-:W-:Y:S02]  /*6eb0*/  MOV R12, R46 ;  /* 0x0000002e000c7202 */ /* 0x000fe40000000f00 */
[----:B--2---:R-:W-:Y:S01]  /*6ec0*/  R2UR UR4, R11 ;  /* 0x000000000b0472ca */ /* 0x004fe200000e0000 */
[----:B------:R-:W-:-:S05]  /*6ed0*/  IMAD.MOV.U32 R11, RZ, RZ, R35 ;  /* 0x000000ffff0b7224 */ /* 0x000fca00078e0023 */
[----:B------:R-:W-:Y:S01]  /*6ee0*/  PRMT R157, R81, 0x5410, R11 ;  /* 0x00005410519d7816 */ /* 0x000fe2000000000b */
[----:B------:R-:W-:-:S05]  /*6ef0*/  IMAD.MOV.U32 R11, RZ, RZ, R37 ;  /* 0x000000ffff0b7224 */ /* 0x000fca00078e0025 */
[----:B------:R-:W-:Y:S01]  /*6f00*/  PRMT R164, R11, 0x7610, R164 ;  /* 0x000076100ba47816 */ /* 0x000fe200000000a4 */
[----:B------:R-:W-:Y:S01]  /*6f10*/  IMAD.MOV.U32 R11, RZ, RZ, R42 ;  /* 0x000000ffff0b7224 */ /* 0x000fe200078e002a */
[----:B------:R-:W-:-:S04]  /*6f20*/  UISETP.NE.AND UP0, UPT, UR4, 0x3, UPT ;  /* 0x000000030400788c */ /* 0x000fc8000bf05270 */
[----:B------:R-:W-:Y:S01]  /*6f30*/  PRMT R164, R164, 0x5410, R11 ;  /* 0x00005410a4a47816 */ /* 0x000fe2000000000b */
[----:B------:R-:W-:Y:S01]  /*6f40*/  IMAD.MOV.U32 R11, RZ, RZ, R47 ;  /* 0x000000ffff0b7224 */ /* 0x000fe200078e002f */
[----:B------:R-:W-:-:S04]  /*6f50*/  PLOP3.LUT P2, PT, PT, PT, UP0, 0x80, 0x0 ;  /* 0x000000000000781c */ /* 0x000fc80003f4f008 */
[----:B------:R-:W-:Y:S01]  /*6f60*/  PRMT R159, R12, 0x5410, R11 ;  /* 0x000054100c9f7816 */ /* 0x000fe2000000000b */
[----:B------:R-:W-:Y:S02]  /*6f70*/  IMAD.MOV.U32 R12, RZ, RZ, R44 ;  /* 0x000000ffff0c7224 */ /* 0x000fe400078e002c */
[----:B------:R-:W-:-:S05]  /*6f80*/  IMAD.MOV.U32 R11, RZ, RZ, R45 ;  /* 0x000000ffff0b7224 */ /* 0x000fca00078e002d */
[----:B------:R-:W-:Y:S01]  /*6f90*/  PRMT R160, R12, 0x5410, R11 ;  /* 0x000054100ca07816 */ /* 0x000fe2000000000b */
[----:B------:R-:W-:Y:S02]  /*6fa0*/  IMAD.MOV.U32 R11, RZ, RZ, R51 ;  /* 0x000000ffff0b7224 */ /* 0x000fe400078e0033 */
[----:B------:R-:W-:-:S03]  /*6fb0*/  IMAD.MOV.U32 R12, RZ, RZ, R50 ;  /* 0x000000ffff0c7224 */ /* 0x000fc600078e0032 */
[----:B------:R-:W-:Y:S01]  /*6fc0*/  PRMT R163, R163, 0x5410, R11 ;  /* 0x00005410a3a37816 */ /* 0x000fe2000000000b */
[----:B------:R-:W-:Y:S01]  /*6fd0*/  IMAD.MOV.U32 R11, RZ, RZ, R49 ;  /* 0x000000ffff0b7224 */ /* 0x000fe200078e0031 */
[----:B------:R-:W-:Y:S02]  /*6fe0*/  PRMT R161, R161, 0x5410, R12 ;  /* 0x00005410a1a17816 */ /* 0x000fe4000000000c */
[----:B------:R-:W-:Y:S02]  /*6ff0*/  MOV R12, R48 ;  /* 0x00000030000c7202 */ /* 0x000fe40000000f00 */
[----:B------:R-:W-:Y:S01]  /*7000*/  PRMT R166, R11, 0x7610, R166 ;  /* 0x000076100ba67816 */ /* 0x000fe200000000a6 */
[----:B------:R-:W-:Y:S01]  /*7010*/  IMAD.MOV.U32 R11, RZ, RZ, R54 ;  /* 0x000000ffff0b7224 */ /* 0x000fe200078e0036 */
[----:B------:R-:W-:Y:S01]  /*7020*/  PRMT R162, R162, 0x5410, R12 ;  /* 0x00005410a2a27816 */ /* 0x000fe2000000000c */
[----:B------:R-:W-:-:S03]  /*7030*/  IMAD.MOV.U32 R12, RZ, RZ, R55 ;  /* 0x000000ffff0c7224 */ /* 0x000fc600078e0037 */
[----:B------:R-:W-:Y:S01]  /*7040*/  PRMT R166, R166, 0x5410, R11 ;  /* 0x00005410a6a67816 */ /* 0x000fe2000000000b */
[----:B------:R-:W-:Y:S01]  /*7050*/  IMAD.MOV.U32 R11, RZ, RZ, R52 ;  /* 0x000000ffff0b7224 */ /* 0x000fe200078e0034 */
[----:B------:R-:W-:Y:S01]  /*7060*/  PRMT R167, R12, 0x7610, R167 ;  /* 0x000076100ca77816 */ /* 0x000fe200000000a7 */
[----:B------:R-:W-:-:S03]  /*7070*/  IMAD.MOV.U32 R12, RZ, RZ, R53 ;  /* 0x000000ffff0c7224 */ /* 0x000fc600078e0035 */
[----:B------:R-:W-:Y:S01]  /*7080*/  PRMT R167, R167, 0x5410, R11 ;  /* 0x00005410a7a77816 */ /* 0x000fe2000000000b */
[----:B-----5:R-:W-:Y:S01]  /*7090*/  IMAD.MOV.U32 R11, RZ, RZ, R59 ;  /* 0x000000ffff0b7224 */ /* 0x020fe200078e003b */
[----:B------:R-:W-:Y:S02]  /*70a0*/  PRMT R146, R12, 0x7610, R146 ;  /* 0x000076100c927816 */ /* 0x000fe40000000092 */
        /* <DEDUP_REMOVED lines=38> */
[----:B------:R-:W-:Y:S06]  /*7310*/  @!P2 BRA `(.L_x_1630) ;  /* 0x000000000004a947 */ /* 0x000fec0003800000 */
[----:B------:R-:W-:Y:S01]  /*7320*/  BPT.TRAP 0x1 ;  /* 0x000000040000795c */ /* 0x000fe20000300000 */
.L_x_1630:
[----:B------:R-:W-:Y:S01]  /*7330*/  LEA R87, R17, R2, 0x3 ;  /* 0x0000000211577211 */ /* 0x000fe200078e18ff */
[----:B------:R-:W-:Y:S01]  /*7340*/  BSSY B1, `(.L_x_1631) ;  /* 0x0000004000017945 */ /* 0x000fe20003800000 */
[----:B------:R-:W-:-:S04]  /*7350*/  SHF.L.U32 R88, R220, 0x1f, RZ ;  /* 0x0000001fdc587819 */ /* 0x000fc800000006ff */
[----:B------:R-:W0:Y:S02]  /*7360*/  SYNCS.PHASECHK.TRANS64.TRYWAIT P5, [R87+URZ+0x30890], R88 ;  /* 0x03089058570075a7 */ /* 0x000e2400080a017f */
[----:B0-----:R-:W-:Y:S05]  /*7370*/  @!P5 BRA `(.L_x_1632) ;  /* 0x000002700018d947 */ /* 0x001fea0003800000 */
.L_x_2010:
[----:B------:R-:W-:Y:S05]  /*7380*/  BSYNC B1 ;  /* 0x0000000000017941 */ /* 0x000fea0003800000 */
.L_x_1631:
[----:B------:R-:W1:Y:S01]  /*7390*/  LDC R128, c[0x0][0x2f4] ;  /* 0x0000bd00ff807b82 */ /* 0x000e620000000800 */
[----:B------:R-:W-:Y:S01]  /*73a0*/  UMOV UR4, 0xffffffff ;  /* 0xffffffff00047882 */ /* 0x000fe20000000000 */
[----:B-1----:R-:W-:Y:S02]  /*73b0*/  IMAD.IADD R132, R128, 0x1, -R119 ;  /* 0x0000000180847824 */ /* 0x002fe400078e0a77 */
[----:B------:R-:W-:Y:S05]  /*73c0*/  BRA.DIV UR4, `(.L_x_1633) ;  /* 0x0000027204187947 */ /* 0x000fea000b800000 */
[----:B------:R1:W2:Y:S04]  /*73d0*/  SHFL.IDX PT, R115, R116, RZ, 0x1c1f ;  /* 0x001c1fff74737589 */ /* 0x0002a800000e0000 */
[----:B------:R1:W3:Y:S02]  /*73e0*/  SHFL.IDX PT, R11, R117, RZ, 0x1c1f ;  /* 0x001c1fff750b7589 */ /* 0x0002e400000e0000 */
.L_x_2014:
[----:B------:R-:W-:Y:S04]  /*73f0*/  BSSY B1, `(.L_x_1634) ;  /* 0x0000173000017945 */ /* 0x000fe80003800000 */
[----:B------:R-:W-:Y:S05]  /*7400*/  @P3 BRA `(.L_x_1635) ;  /* 0x0000001400c43947 */ /* 0x000fea0003800000 */
[----:B------:R-:W-:Y:S01]  /*7410*/  ISETP.NE.AND P3, PT, R9, RZ, PT ;  /* 0x000000ff0900720c */ /* 0x000fe20003f65270 */
[----:B------:R-:W-:Y:S01]  /*7420*/  BSSY B2, `(.L_x_1636) ;  /* 0x000007a000027945 */ /* 0x000fe20003800000 */
[----:B---3--:R-:W-:-:S11]  /*7430*/  IMAD.MOV.U32 R114, RZ, RZ, R11 ;  /* 0x000000ffff727224 */ /* 0x008fd600078e000b */
[----:B------:R-:W-:Y:S05]  /*7440*/  @!P3 BRA `(.L_x_1637) ;  /* 0x0000000400dcb947 */ /* 0x000fea0003800000 */
[----:B------:R-:W3:Y:S01]  /*7450*/  LDL R15, [R1+0x30] ;  /* 0x00003000010f7983 */ /* 0x000ee20000100800 */
[----:B------:R-:W-:Y:S01]  /*7460*/  SEL R12, R119, R132, !P0 ;  /* 0x00000084770c7207 */ /* 0x000fe20004000000 */
[----:B------:R-:W-:Y:S01]  /*7470*/  BSSY B3, `(.L_x_1638) ;  /* 0x000006e000037945 */ /* 0x000fe20003800000 */
[----:B------:R-:W-:Y:S02]  /*7480*/  SHF.R.U32.HI R14, RZ, 0x3, R229 ;  /* 0x00000003ff0e7819 */ /* 0x000fe400000116e5 */
        /* <DEDUP_REMOVED lines=8> */
[----:B------:R-:W-:-:S04]  /*7510*/  LOP3.LUT R12, R229, 0x38, R139, 0xf8, !PT ;  /* 0x00000038e50c7812 */ /* 0x000fc800078ef88b */
[----:B------:R-:W-:Y:S01]  /*7520*/  LOP3.LUT R12, R12, R14, RZ, 0x3c, !PT ;  /* 0x0000000e0c0c7212 */ /* 0x000fe200078e3cff */
[----:B---3--:R-:W-:-:S04]  /*7530*/  IMAD R13, R13, 0x1800, R15 ;  /* 0x000018000d0d7824 */ /* 0x008fc800078e020f */
        /* <DEDUP_REMOVED lines=12> */
[----:B------:R-:W-:Y:S01]  /*7600*/  HADD2.F32 R146, -RZ, R146.H0_H0 ;  /* 0x20000092ff927230 */ /* 0x000fe20000004100 */
[----:B------:R-:W-:Y:S01]  /*7610*/  SHF.R.U64 R42, R42, 0x10, R43 ;  /* 0x000000102a2a7819 */ /* 0x000fe2000000122b */
[----:B------:R-:W-:Y:S01]  /*7620*/  HADD2.F32 R13, -RZ, R145.H0_H0 ;  /* 0x20000091ff0d7230 */ /* 0x000fe20000004100 */
[----:B------:R-:W-:Y:S01]  /*7630*/  SHF.R.U64 R54, R54, 0x10, R55 ;  /* 0x0000001036367819 */ /* 0x000fe20000001237 */
[----:B------:R-:W-:Y:S01]  /*7640*/  HADD2.F32 R148, -RZ, R140.H0_H0 ;  /* 0x2000008cff947230 */ /* 0x000fe20000004100 */
[----:B------:R-:W-:Y:S01]  /*7650*/  SHF.R.U32.HI R43, RZ, 0x10, R43 ;  /* 0x00000010ff2b7819 */ /* 0x000fe2000001162b */
[----:B------:R-:W-:-:S02]  /*7660*/  HADD2.F32 R147, -RZ, R147.H0_H0 ;  /* 0x20000093ff937230 */ /* 0x000fc40000004100 */
[CC--:B------:R-:W-:Y:S01]  /*7670*/  FMUL.FTZ R81, R13.reuse, R146.reuse ;  /* 0x000000920d517220 */ /* 0x0c0fe20000410000 */
[----:B------:R-:W-:Y:S02]  /*7680*/  HADD2.F32 R145, -RZ, R145.H1_H1 ;  /* 0x30000091ff917230 */ /* 0x000fe40000004100 */
        /* <DEDUP_REMOVED lines=12> */
[CC--:B------:R-:W-:Y:S01]  /*7750*/  FMUL.FTZ R140, R145.reuse, R146.reuse ;  /* 0x00000092918c7220 */ /* 0x0c0fe20000410000 */
[C---:B------:R-:W-:Y:S01]  /*7760*/  FMUL.FTZ R146, R52.reuse, R146 ;  /* 0x0000009234927220 */ /* 0x040fe20000410000 */
[----:B------:R-:W-:Y:S02]  /*7770*/  HADD2.F32 R40, -RZ, R40.H0_H0 ;  /* 0x20000028ff287230 */ /* 0x000fe40000004100 */
[-C--:B------:R-:W-:Y:S01]  /*7780*/  FFMA.FTZ R52, R52, R41.reuse, -R140 ;  /* 0x0000002934347223 */ /* 0x080fe2000001088c */
[----:B------:R-:W-:Y:S01]  /*7790*/  FFMA.FTZ R41, R145, R41, R146 ;  /* 0x0000002991297223 */ /* 0x000fe20000010092 */
[----:B------:R-:W-:-:S02]  /*77a0*/  HADD2.F32 R145, -RZ, R83.H0_H0 ;  /* 0x20000053ff917230 */ /* 0x000fc40000004100 */
[----:B------:R-:W-:Y:S01]  /*77b0*/  HADD2.F32 R146, -RZ, R165.H0_H0 ;  /* 0x200000a5ff927230 */ /* 0x000fe20000004100 */
[----:B------:R-:W-:Y:S01]  /*77c0*/  F2FP.F16.F32.PACK_AB R52, R52, R81 ;  /* 0x000000513434723e */ /* 0x000fe200000000ff */
[----:B------:R-:W-:Y:S02]  /*77d0*/  HADD2.F32 R54, -RZ, R54.H0_H0 ;  /* 0x20000036ff367230 */ /* 0x000fe40000004100 */
[-C--:B------:R-:W-:Y:S01]  /*77e0*/  FMUL.FTZ R140, R145, R147.reuse ;  /* 0x00000093918c7220 */ /* 0x080fe20000410000 */
[C---:B------:R-:W-:Y:S01]  /*77f0*/  FMUL.FTZ R147, R148.reuse, R147 ;  /* 0x0000009394937220 */ /* 0x040fe20000410000 */
[----:B------:R-:W-:Y:S01]  /*7800*/  HADD2.F32 R42, -RZ, R42.H0_H0 ;  /* 0x2000002aff2a7230 */ /* 0x000fe20000004100 */
[----:B------:R-:W-:Y:S01]  /*7810*/  F2FP.F16.F32.PACK_AB R41, R41, R13 ;  /* 0x0000000d2929723e */ /* 0x000fe200000000ff */
[-C--:B------:R-:W-:Y:S01]  /*7820*/  FFMA.FTZ R140, R148, R146.reuse, -R140 ;  /* 0x00000092948c7223 */ /* 0x080fe2000001088c */
[----:B------:R-:W-:Y:S01]  /*7830*/  FFMA.FTZ R145, R145, R146, R147 ;  /* 0x0000009291917223 */ /* 0x000fe20000010093 */
[----:B------:R-:W-:Y:S01]  /*7840*/  SHF.R.U32.HI R146, RZ, 0x10, R55 ;  /* 0x00000010ff927819 */ /* 0x000fe20000011637 */
[----:B------:R-:W-:-:S02]  /*7850*/  HADD2.F32 R55, -RZ, R83.H1_H1 ;  /* 0x30000053ff377230 */ /* 0x000fc40000004100 */
[----:B------:R-:W-:Y:S02]  /*7860*/  HADD2.F32 R148, -RZ, R167.H1_H1 ;  /* 0x300000a7ff947230 */ /* 0x000fe40000004100 */
[----:B------:R-:W-:Y:S02]  /*7870*/  HADD2.F32 R83, -RZ, R146.H0_H0 ;  /* 0x20000092ff537230 */ /* 0x000fe40000004100 */
[----:B------:R-:W-:Y:S02]  /*7880*/  HADD2.F32 R146, -RZ, R43.H0_H0 ;  /* 0x2000002bff927230 */ /* 0x000fe40000004100 */
[----:B------:R-:W-:Y:S02]  /*7890*/  IMAD.MOV.U32 R13, RZ, RZ, R52 ;  /* 0x000000ffff0d7224 */ /* 0x000fe400078e0034 */
[----:B------:R-:W-:Y:S01]  /*78a0*/  FMUL.FTZ R43, R55, R83 ;  /* 0x00000053372b7220 */ /* 0x000fe20000410000 */
[----:B------:R-:W-:-:S03]  /*78b0*/  IMAD.MOV.U32 R81, RZ, RZ, R41 ;  /* 0x000000ffff517224 */ /* 0x000fc600078e0029 */
[C---:B------:R-:W-:Y:S01]  /*78c0*/  FFMA.FTZ R43, R15.reuse, R146, -R43 ;  /* 0x000000920f2b7223 */ /* 0x040fe2000001082b */
[----:B------:R-:W-:Y:S01]  /*78d0*/  FMUL.FTZ R15, R15, R83 ;  /* 0x000000530f0f7220 */ /* 0x000fe20000410000 */
[----:B------:R-:W-:-:S03]  /*78e0*/  HADD2.F32 R83, -RZ, R165.H1_H1 ;  /* 0x300000a5ff537230 */ /* 0x000fc60000004100 */
        /* <DEDUP_REMOVED lines=20> */
[----:B------:R-:W-:-:S02]  /*7a30*/  HADD2.F32 R55, -RZ, R164.H1_H1 ;  /* 0x300000a4ff377230 */ /* 0x000fc40000004100 */
[CC--:B------:R-:W-:Y:S01]  /*7a40*/  FMUL.FTZ R83, R53.reuse, R146.reuse ;  /* 0x0000009235537220 */ /* 0x0c0fe20000410000 */
[----:B------:R-:W-:Y:S02]  /*7a50*/  HADD2.F32 R82, -RZ, R82.H1_H1 ;  /* 0x30000052ff527230 */ /* 0x000fe40000004100 */
[C---:B------:R-:W-:Y:S01]  /*7a60*/  FMUL.FTZ R146, R80.reuse, R146 ;  /* 0x0000009250927220 */ /* 0x040fe20000410000 */
[----:B------:R-:W-:Y:S02]  /*7a70*/  HADD2.F32 R14, -RZ, R14.H1_H1 ;  /* 0x3000000eff0e7230 */ /* 0x000fe40000004100 */
[-C--:B------:R-:W-:Y:S01]  /*7a80*/  FFMA.FTZ R83, R80, R55.reuse, -R83 ;  /* 0x0000003750537223 */ /* 0x080fe20000010853 */
[----:B------:R-:W-:Y:S01]  /*7a90*/  F2FP.F16.F32.PACK_AB R40, R40, R148 ;  /* 0x000000942828723e */ /* 0x000fe200000000ff */
[----:B------:R-:W-:Y:S01]  /*7aa0*/  FFMA.FTZ R146, R53, R55, R146 ;  /* 0x0000003735927223 */ /* 0x000fe20000010092 */
[-C--:B------:R-:W-:Y:S01]  /*7ab0*/  FMUL.FTZ R53, R82, R54.reuse ;  /* 0x0000003652357220 */ /* 0x080fe20000410000 */
[----:B------:R-:W-:-:S02]  /*7ac0*/  FMUL.FTZ R54, R14, R54 ;  /* 0x000000360e367220 */ /* 0x000fc40000410000 */
[----:B------:R-:W-:Y:S02]  /*7ad0*/  IMAD.MOV.U32 R80, RZ, RZ, R40 ;  /* 0x000000ffff507224 */ /* 0x000fe400078e0028 */
[-C--:B------:R-:W-:Y:S01]  /*7ae0*/  FFMA.FTZ R53, R14, R42.reuse, -R53 ;  /* 0x0000002a0e357223 */ /* 0x080fe20000010835 */
[----:B------:R-:W-:-:S04]  /*7af0*/  FFMA.FTZ R54, R82, R42, R54 ;  /* 0x0000002a52367223 */ /* 0x000fc80000010036 */
[----:B------:R-:W-:Y:S01]  /*7b00*/  F2FP.F16.F32.PACK_AB R53, R53, R83 ;  /* 0x000000533535723e */ /* 0x000fe200000000ff */
[----:B------:R-:W-:Y:S01]  /*7b10*/  IMAD.MOV.U32 R83, RZ, RZ, R145 ;  /* 0x000000ffff537224 */ /* 0x000fe200078e0091 */
[----:B------:R-:W-:Y:S02]  /*7b20*/  F2FP.F16.F32.PACK_AB R54, R54, R146 ;  /* 0x000000923636723e */ /* 0x000fe400000000ff */
[----:B------:R-:W-:-:S03]  /*7b30*/  MOV R14, R53 ;  /* 0x00000035000e7202 */ /* 0x000fc60000000f00 */
[----:B------:R-:W-:-:S07]  /*7b40*/  IMAD.MOV.U32 R82, RZ, RZ, R54 ;  /* 0x000000ffff527224 */ /* 0x000fce00078e0036 */
.L_x_1639:
[----:B------:R-:W-:Y:S05]  /*7b50*/  BSYNC B3 ;  /* 0x0000000000037941 */ /* 0x000fea0003800000 */
.L_x_1638:
[----:B------:R-:W-:-:S04]  /*7b60*/  LEA R40, P3, R6, R11, 0x1 ;  /* 0x0000000b06287211 */ /* 0x000fc800078608ff */
[----:B--2---:R-:W-:Y:S02]  /*7b70*/  LEA.HI.X R41, R6, R115, R108, 0x1, P3 ;  /* 0x0000007306297211 */ /* 0x004fe400018f0c6c */
[----:B------:R-:W-:-:S03]  /*7b80*/  ISETP.GE.AND P3, PT, R139, R128, PT ;  /* 0x000000808b00720c */ /* 0x000fc60003f66270 */
[----:B----4-:R2:W-:Y:S10]  /*7b90*/  ST.E.128 desc[UR60][R40.64], R12 ;  /* 0x0000000c28007985 */ /* 0x0105f4000c101d3c */
[----:B--2---:R-:W-:-:S05]  /*7ba0*/  @!P3 IMAD.WIDE R12, R139, 0x2, R114 ;  /* 0x000000028b0cb825 */ /* 0x004fca00078e0272 */
[----:B---3--:R3:W-:Y:S02]  /*7bb0*/  @!P3 ST.E.128 desc[UR60][R12.64], R80 ;  /* 0x000000500c00b985 */ /* 0x0087e4000c101d3c */
.L_x_1637:
[----:B------:R-:W-:Y:S05]  /*7bc0*/  BSYNC B2 ;  /* 0x0000000000027941 */ /* 0x000fea0003800000 */
.L_x_1636:
[----:B------:R-:W-:Y:S01]  /*7bd0*/  ISETP.NE.AND P3, PT, R10, RZ, PT ;  /* 0x000000ff0a00720c */ /* 0x000fe20003f65270 */
[----:B------:R-:W-:-:S12]  /*7be0*/  BSSY B2, `(.L_x_1640) ;  /* 0x0000079000027945 */ /* 0x000fd80003800000 */
[----:B------:R-:W-:Y:S05]  /*7bf0*/  @!P3 BRA `(.L_x_1641) ;  /* 0x0000000400dcb947 */ /* 0x000fea0003800000 */
[----:B------:R-:W4:Y:S01]  /*7c00*/  LDL R15, [R1+0x30] ;  /* 0x00003000010f7983 */ /* 0x000f220000100800 */
[----:B---3--:R-:W-:Y:S01]  /*7c10*/  SEL R12, R119, R132, !P1 ;  /* 0x00000084770c7207 */ /* 0x008fe20004800000 */
        /* <DEDUP_REMOVED lines=12> */
[----:B----4-:R-:W-:-:S04]  /*7ce0*/  IMAD R13, R13, 0x1800, R15 ;  /* 0x000018000d0d7824 */ /* 0x010fc800078e020f */
        /* <DEDUP_REMOVED lines=45> */
[----:B------:R-:W-:Y:S01]  /*7fc0*/  F2FP.F16.F32.PACK_AB R37, R37, R13 ;  /* 0x0000000d2525723e */ /* 0x000fe200000000ff */
[----:B------:R-:W-:Y:S02]  /*7fd0*/  IMAD.MOV.U32 R13, RZ, RZ, R41 ;  /* 0x000000ffff0d7224 */ /* 0x000fe400078e0029 */
[----:B------:R-:W-:Y:S01]  /*7fe0*/  FFMA.FTZ R55, R53, R54, R55 ;  /* 0x0000003635377223 */ /* 0x000fe20000010037 */
[----:B------:R-:W-:Y:S02]  /*7ff0*/  SHF.R.U32.HI R53, RZ, 0x10, R39 ;  /* 0x00000010ff357819 */ /* 0x000fe40000011627 */
[--C-:B------:R-:W-:Y:S02]  /*8000*/  SHF.R.U64 R39, R50, 0x10, R51.reuse ;  /* 0x0000001032277819 */ /* 0x100fe40000001233 */
[----:B------:R-:W-:Y:S01]  /*8010*/  SHF.R.U32.HI R50, RZ, 0x10, R51 ;  /* 0x00000010ff327819 */ /* 0x000fe20000011633 */
[----:B------:R-:W-:Y:S01]  /*8020*/  HADD2.F32 R53, -RZ, R53.H0_H0 ;  /* 0x20000035ff357230 */ /* 0x000fe20000004100 */
[----:B------:R-:W-:Y:S01]  /*8030*/  MOV R41, R37 ;  /* 0x0000002500297202 */ /* 0x000fe20000000f00 */
[----:B------:R-:W-:-:S02]  /*8040*/  HADD2.F32 R39, -RZ, R39.H0_H0 ;  /* 0x20000027ff277230 */ /* 0x000fc40000004100 */
        /* <DEDUP_REMOVED lines=35> */
[----:B------:R-:W-:-:S02]  /*8280*/  IMAD.MOV.U32 R43, RZ, RZ, R55 ;  /* 0x000000ffff2b7224 */ /* 0x000fc400078e0037 */
[-C--:B------:R-:W-:Y:S01]  /*8290*/  FFMA.FTZ R40, R14, R38.reuse, -R40 ;  /* 0x000000260e287223 */ /* 0x080fe20000010828 */
[----:B------:R-:W-:-:S04]  /*82a0*/  FFMA.FTZ R39, R42, R38, R39 ;  /* 0x000000262a277223 */ /* 0x000fc80000010027 */
[----:B------:R-:W-:Y:S01]  /*82b0*/  F2FP.F16.F32.PACK_AB R50, R40, R50 ;  /* 0x000000322832723e */ /* 0x000fe200000000ff */
[----:B------:R-:W-:Y:S01]  /*82c0*/  IMAD.MOV.U32 R40, RZ, RZ, R36 ;  /* 0x000000ffff287224 */ /* 0x000fe200078e0024 */
[----:B------:R-:W-:-:S03]  /*82d0*/  F2FP.F16.F32.PACK_AB R39, R39, R53 ;  /* 0x000000352727723e */ /* 0x000fc600000000ff */
[----:B------:R-:W-:Y:S02]  /*82e0*/  IMAD.MOV.U32 R14, RZ, RZ, R50 ;  /* 0x000000ffff0e7224 */ /* 0x000fe400078e0032 */
[----:B------:R-:W-:-:S07]  /*82f0*/  IMAD.MOV.U32 R42, RZ, RZ, R39 ;  /* 0x000000ffff2a7224 */ /* 0x000fce00078e0027 */
.L_x_1643:
[----:B------:R-:W-:Y:S05]  /*8300*/  BSYNC B3 ;  /* 0x0000000000037941 */ /* 0x000fea0003800000 */
.L_x_1642:
[----:B------:R-:W-:-:S04]  /*8310*/  LEA R36, P3, R7, R11, 0x1 ;  /* 0x0000000b07247211 */ /* 0x000fc800078608ff */
[----:B--2---:R-:W-:Y:S02]  /*8320*/  LEA.HI.X R37, R7, R115, R107, 0x1, P3 ;  /* 0x0000007307257211 */ /* 0x004fe400018f0c6b */
[----:B------:R-:W-:-:S03]  /*8330*/  ISETP.GE.AND P3, PT, R52, R128, PT ;  /* 0x000000803400720c */ /* 0x000fc60003f66270 */
[----:B----4-:R2:W-:Y:S10]  /*8340*/  ST.E.128 desc[UR60][R36.64], R12 ;  /* 0x0000000c24007985 */ /* 0x0105f4000c101d3c */
[----:B--2---:R-:W-:-:S05]  /*8350*/  @!P3 IMAD.WIDE R12, R52, 0x2, R114 ;  /* 0x00000002340cb825 */ /* 0x004fca00078e0272 */
[----:B---3--:R4:W-:Y:S02]  /*8360*/  @!P3 ST.E.128 desc[UR60][R12.64], R40 ;  /* 0x000000280c00b985 */ /* 0x0089e4000c101d3c */
.L_x_1641:
[----:B------:R-:W-:Y:S05]  /*8370*/  BSYNC B2 ;  /* 0x0000000000027941 */ /* 0x000fea0003800000 */
.L_x_1640:
[----:B------:R-:W-:-:S13]  /*8380*/  ISETP.NE.AND P3, PT, R20, RZ, PT ;  /* 0x000000ff1400720c */ /* 0x000fda0003f65270 */
[----:B------:R-:W-:Y:S05]  /*8390*/  @!P3 BRA `(.L_x_1635) ;  /* 0x0000000400e0b947 */ /* 0x000fea0003800000 */
[----:B------:R-:W5:Y:S01]  /*83a0*/  LDL R15, [R1+0x30] ;  /* 0x00003000010f7983 */ /* 0x000f620000100800 */
[----:B------:R-:W-:Y:S01]  /*83b0*/  LOP3.LUT P5, RZ, R16, 0x1, RZ, 0xc0, !PT ;  /* 0x0000000110ff7812 */ /* 0x000fe200078ac0ff */
[----:B------:R-:W-:Y:S01]  /*83c0*/  BSSY B2, `(.L_x_1644) ;  /* 0x0000071000027945 */ /* 0x000fe20003800000 */
[C---:B----4-:R-:W-:Y:S02]  /*83d0*/  LEA R40, P3, R8.reuse, R11, 0x1 ;  /* 0x0000000b08287211 */ /* 0x050fe400078608ff */
[----:B------:R-:W-:Y:S02]  /*83e0*/  SEL R11, R119, R132, !P5 ;  /* 0x00000084770b7207 */ /* 0x000fe40006800000 */
[----:B------:R-:W-:Y:S02]  /*83f0*/  SHF.R.U32.HI R14, RZ, 0x3, R229 ;  /* 0x00000003ff0e7819 */ /* 0x000fe400000116e5 */
[----:B---3--:R-:W-:Y:S02]  /*8400*/  SHF.R.S32.HI R12, RZ, 0x1f, R11 ;  /* 0x0000001fff0c7819 */ /* 0x008fe4000001140b */
[----:B--2---:R-:W-:-:S02]  /*8410*/  LEA.HI.X R41, R8, R115, R106, 0x1, P3 ;  /* 0x0000007308297211 */ /* 0x004fc400018f0c6a */
[----:B------:R-:W-:Y:S02]  /*8420*/  LEA.HI R11, R12, R11, RZ, 0x4 ;  /* 0x0000000b0c0b7211 */ /* 0x000fe400078f20ff */
[----:B------:R-:W-:Y:S02]  /*8430*/  ISETP.GE.AND P3, PT, R194, R118, PT ;  /* 0x00000076c200720c */ /* 0x000fe40003f66270 */
[----:B------:R-:W-:-:S04]  /*8440*/  LEA.HI.SX32 R11, R11, R110, 0x1c ;  /* 0x0000006e0b0b7211 */ /* 0x000fc800078fe2ff */
[----:B------:R-:W-:-:S04]  /*8450*/  SHF.R.S32.HI R13, RZ, 0x1f, R11 ;  /* 0x0000001fff0d7819 */ /* 0x000fc8000001140b */
[----:B------:R-:W-:Y:S01]  /*8460*/  LEA.HI R13, R13, R11, RZ, 0x3 ;  /* 0x0000000b0d0d7211 */ /* 0x000fe200078f18ff */
[----:B------:R-:W-:-:S03]  /*8470*/  IMAD.SHL.U32 R11, R11, 0x8, RZ ;  /* 0x000000080b0b7824 */ /* 0x000fc600078e00ff */
[----:B------:R-:W-:Y:S02]  /*8480*/  SHF.R.S32.HI R13, RZ, 0x3, R13 ;  /* 0x00000003ff0d7819 */ /* 0x000fe4000001140d */
[----:B------:R-:W-:-:S04]  /*8490*/  LOP3.LUT R12, R229, 0x38, R11, 0xf8, !PT ;  /* 0x00000038e50c7812 */ /* 0x000fc800078ef80b */
[----:B------:R-:W-:Y:S01]  /*84a0*/  LOP3.LUT R12, R12, R14, RZ, 0x3c, !PT ;  /* 0x0000000e0c0c7212 */ /* 0x000fe200078e3cff */
[----:B-----5:R-:W-:-:S05]  /*84b0*/  IMAD R13, R13, 0x1800, R15 ;  /* 0x000018000d0d7824 */ /* 0x020fca00078e020f */
[----:B------:R-:W-:-:S05]  /*84c0*/  IADD3 R12, R13, R12, RZ ;  /* 0x0000000c0d0c7210 */ /* 0x000fca0007ffe0ff */
[C---:B------:R-:W-:Y:S02]  /*84d0*/  IMAD R36, R17.reuse, 0x4800, R12 ;  /* 0x0000480011247824 */ /* 0x040fe400078e020c */
[----:B------:R-:W-:Y:S02]  /*84e0*/  IMAD R12, R17, 0x4800, R130 ;  /* 0x00004800110c7824 */ /* 0x000fe400078e0282 */
[--C-:B------:R-:W-:Y:S02]  /*84f0*/  IMAD R36, R36, 0x2, R2.reuse ;  /* 0x0000000224247824 */ /* 0x100fe400078e0202 */
[----:B------:R-:W-:-:S04]  /*8500*/  IMAD R12, R12, 0x2, R2 ;  /* 0x000000020c0c7824 */ /* 0x000fc800078e0202 */
[----:B------:R-:W2:Y:S04]  /*8510*/  LDS.128 R36, [R36+0x1e400] ;  /* 0x01e4000024247984 */ /* 0x000ea80000000c00 */
[----:B------:R-:W3:Y:S01]  /*8520*/  LDS.128 R12, [R12+0x1e400] ;  /* 0x01e400000c0c7984 */ /* 0x000ee20000000c00 */
[----:B------:R-:W-:Y:S05]  /*8530*/  @P3 BRA `(.L_x_1645) ;  /* 0x0000000400643947 */ /* 0x000fea0003800000 */
[----:B------:R-:W-:Y:S01]  /*8540*/  HADD2.F32 R43, -RZ, R160.H1_H1 ;  /* 0x300000a0ff2b7230 */ /* 0x000fe20000004100 */
[--C-:B------:R-:W-:Y:S01]  /*8550*/  SHF.R.U64 R32, R32, 0x10, R33.reuse ;  /* 0x0000001020207819 */ /* 0x100fe20000001221 */
[----:B--2---:R-:W-:Y:S01]  /*8560*/  HADD2.F32 R42, -RZ, R37.H0_H0 ;  /* 0x20000025ff2a7230 */ /* 0x004fe20000004100 */
[----:B------:R-:W-:Y:S01]  /*8570*/  SHF.R.U32.HI R33, RZ, 0x10, R33 ;  /* 0x00000010ff217819 */ /* 0x000fe20000011621 */
[----:B---3--:R-:W-:Y:S01]  /*8580*/  HADD2.F32 R49, -RZ, R13.H0_H0 ;  /* 0x2000000dff317230 */ /* 0x008fe20000004100 */
[----:B------:R-:W-:Y:S01]  /*8590*/  SHF.R.U64 R44, R44, 0x10, R45 ;  /* 0x000000102c2c7819 */ /* 0x000fe2000000122d */
[----:B------:R-:W-:Y:S02]  /*85a0*/  HADD2.F32 R48, -RZ, R158.H1_H1 ;  /* 0x3000009eff307230 */ /* 0x000fe40000004100 */
[-C--:B------:R-:W-:Y:S01]  /*85b0*/  FMUL.FTZ R50, R42, R43.reuse ;  /* 0x0000002b2a327220 */ /* 0x080fe20000410000 */
[----:B------:R-:W-:Y:S02]  /*85c0*/  HADD2.F32 R37, -RZ, R37.H1_H1 ;  /* 0x30000025ff257230 */ /* 0x000fe40000004100 */
[----:B------:R-:W-:Y:S01]  /*85d0*/  FMUL.FTZ R43, R49, R43 ;  /* 0x0000002b312b7220 */ /* 0x000fe20000410000 */
[----:B------:R-:W-:-:S02]  /*85e0*/  HADD2.F32 R13, -RZ, R13.H1_H1 ;  /* 0x3000000dff0d7230 */ /* 0x000fc40000004100 */
[-C--:B------:R-:W-:Y:S01]  /*85f0*/  FFMA.FTZ R50, R49, R48.reuse, -R50 ;  /* 0x0000003031327223 */ /* 0x080fe20000010832 */
[----:B------:R-:W-:Y:S02]  /*8600*/  HADD2.F32 R33, -RZ, R33.H0_H0 ;  /* 0x20000021ff217230 */ /* 0x000fe40000004100 */
[----:B------:R-:W-:Y:S01]  /*8610*/  FFMA.FTZ R42, R42, R48, R43 ;  /* 0x000000302a2a7223 */ /* 0x000fe2000001002b */
[----:B------:R-:W-:Y:S01]  /*8620*/  SHF.R.U32.HI R43, RZ, 0x10, R45 ;  /* 0x00000010ff2b7819 */ /* 0x000fe2000001162d */
[--C-:B------:R-:W-:Y:S01]  /*8630*/  HADD2.F32 R45, -RZ, R15.reuse.H0_H0 ;  /* 0x2000000fff2d7230 */ /* 0x100fe20000004100 */
[--C-:B------:R-:W-:Y:S01]  /*8640*/  SHF.R.U64 R34, R34, 0x10, R35.reuse ;  /* 0x0000001022227819 */ /* 0x100fe20000001223 */
[----:B------:R-:W-:Y:S01]  /*8650*/  HADD2.F32 R15, -RZ, R15.H1_H1 ;  /* 0x3000000fff0f7230 */ /* 0x000fe20000004100 */
[----:B------:R-:W-:Y:S01]  /*8660*/  SHF.R.U32.HI R35, RZ, 0x10, R35 ;  /* 0x00000010ff237819 */ /* 0x000fe20000011623 */
[----:B------:R-:W-:Y:S01]  /*8670*/  HADD2.F32 R43, -RZ, R43.H0_H0 ;  /* 0x2000002bff2b7230 */ /* 0x000fe20000004100 */
[----:B------:R-:W-:Y:S01]  /*8680*/  SHF.R.U64 R46, R46, 0x10, R47 ;  /* 0x000000102e2e7819 */ /* 0x000fe2000000122f */
[----:B------:R-:W-:-:S02]  /*8690*/  HADD2.F32 R160, -RZ, R160.H0_H0 ;  /* 0x200000a0ffa07230 */ /* 0x000fc40000004100 */
[----:B------:R-:W-:Y:S02]  /*86a0*/  HADD2.F32 R35, -RZ, R35.H0_H0 ;  /* 0x20000023ff237230 */ /* 0x000fe40000004100 */
[-C--:B------:R-:W-:Y:S01]  /*86b0*/  FMUL.FTZ R48, R37, R43.reuse ;  /* 0x0000002b25307220 */ /* 0x080fe20000410000 */
[C---:B------:R-:W-:Y:S01]  /*86c0*/  FMUL.FTZ R43, R13.reuse, R43 ;  /* 0x0000002b0d2b7220 */ /* 0x040fe20000410000 */
[----:B------:R-:W-:Y:S02]  /*86d0*/  HADD2.F32 R158, -RZ, R158.H0_H0 ;  /* 0x2000009eff9e7230 */ /* 0x000fe40000004100 */
[-C--:B------:R-:W-:Y:S01]  /*86e0*/  FFMA.FTZ R48, R13, R33.reuse, -R48 ;  /* 0x000000210d307223 */ /* 0x080fe20000010830 */
[----:B------:R-:W-:Y:S02]  /*86f0*/  IMAD.MOV.U32 R13, RZ, RZ, R39 ;  /* 0x000000ffff0d7224 */ /* 0x000fe400078e0027 */
[----:B------:R-:W-:Y:S01]  /*8700*/  FFMA.FTZ R43, R37, R33, R43 ;  /* 0x00000021252b7223 */ /* 0x000fe2000001002b */
[----:B------:R-:W-:-:S02]  /*8710*/  HADD2.F32 R33, -RZ, R159.H1_H1 ;  /* 0x3000009fff217230 */ /* 0x000fc40000004100 */
[----:B------:R-:W-:Y:S01]  /*8720*/  HADD2.F32 R39, -RZ, R157.H1_H1 ;  /* 0x3000009dff277230 */ /* 0x000fe20000004100 */
[----:B------:R-:W-:Y:S01]  /*8730*/  F2FP.F16.F32.PACK_AB R48, R48, R50 ;  /* 0x000000323030723e */ /* 0x000fe200000000ff */
[--C-:B------:R-:W-:Y:S01]  /*8740*/  HADD2.F32 R37, -RZ, R13.reuse.H0_H0 ;  /* 0x2000000dff257230 */ /* 0x100fe20000004100 */
[----:B------:R-:W-:Y:S01]  /*8750*/  F2FP.F16.F32.PACK_AB R42, R43, R42 ;  /* 0x0000002a2b2a723e */ /* 0x000fe200000000ff */
[----:B------:R-:W-:Y:S02]  /*8760*/  HADD2.F32 R13, -RZ, R13.H1_H1 ;  /* 0x3000000dff0d7230 */ /* 0x000fe40000004100 */
[----:B------:R-:W-:Y:S02]  /*8770*/  HADD2.F32 R44, -RZ, R44.H0_H0 ;  /* 0x2000002cff2c7230 */ /* 0x000fe40000004100 */
[-C--:B------:R-:W-:Y:S01]  /*8780*/  FMUL.FTZ R49, R37, R33.reuse ;  /* 0x0000002125317220 */ /* 0x080fe20000410000 */
[----:B------:R-:W-:Y:S01]  /*8790*/  FMUL.FTZ R33, R45, R33 ;  /* 0x000000212d217220 */ /* 0x000fe20000410000 */
[----:B------:R-:W-:-:S02]  /*87a0*/  HADD2.F32 R32, -RZ, R32.H0_H0 ;  /* 0x20000020ff207230 */ /* 0x000fc40000004100 */
[-C--:B------:R-:W-:Y:S01]  /*87b0*/  FFMA.FTZ R49, R45, R39.reuse, -R49 ;  /* 0x000000272d317223 */ /* 0x080fe20000010831 */
[----:B------:R-:W-:Y:S01]  /*87c0*/  FFMA.FTZ R33, R37, R39, R33 ;  /* 0x0000002725217223 */ /* 0x000fe20000010021 */
[----:B------:R-:W-:Y:S01]  /*87d0*/  SHF.R.U32.HI R37, RZ, 0x10, R47 ;  /* 0x00000010ff257819 */ /* 0x000fe2000001162f */
[----:B------:R-:W-:Y:S02]  /*87e0*/  HADD2.F32 R159, -RZ, R159.H0_H0 ;  /* 0x2000009fff9f7230 */ /* 0x000fe40000004100 */
[----:B------:R-:W-:Y:S02]  /*87f0*/  HADD2.F32 R157, -RZ, R157.H0_H0 ;  /* 0x2000009dff9d7230 */ /* 0x000fe40000004100 */
[----:B------:R-:W-:Y:S02]  /*8800*/  HADD2.F32 R37, -RZ, R37.H0_H0 ;  /* 0x20000025ff257230 */ /* 0x000fe40000004100 */
[----:B------:R-:W-:Y:S02]  /*8810*/  HADD2.F32 R46, -RZ, R46.H0_H0 ;  /* 0x2000002eff2e7230 */ /* 0x000fe40000004100 */
[----:B------:R-:W-:-:S02]  /*8820*/  HADD2.F32 R34, -RZ, R34.H0_H0 ;  /* 0x20000022ff227230 */ /* 0x000fc40000004100 */
        /* <DEDUP_REMOVED lines=12> */
[----:B------:R-:W-:Y:S01]  /*88f0*/  FFMA.FTZ R35, R15, R158, -R35 ;  /* 0x0000009e0f237223 */ /* 0x000fe20000010823 */
[----:B------:R-:W-:-:S02]  /*8900*/  HADD2.F32 R15, -RZ, R14.H0_H0 ;  /* 0x2000000eff0f7230 */ /* 0x000fc40000004100 */
[----:B------:R-:W-:Y:S01]  /*8910*/  FFMA.FTZ R160, R13, R158, R160 ;  /* 0x0000009e0da07223 */ /* 0x000fe200000100a0 */
[-C--:B------:R-:W-:Y:S01]  /*8920*/  FMUL.FTZ R13, R36, R44.reuse ;  /* 0x0000002c240d7220 */ /* 0x080fe20000410000 */
[C---:B------:R-:W-:Y:S01]  /*8930*/  FMUL.FTZ R44, R12.reuse, R44 ;  /* 0x0000002c0c2c7220 */ /* 0x040fe20000410000 */
[----:B------:R-:W-:Y:S02]  /*8940*/  HADD2.F32 R14, -RZ, R14.H1_H1 ;  /* 0x3000000eff0e7230 */ /* 0x000fe40000004100 */
[-C--:B------:R-:W-:Y:S01]  /*8950*/  FFMA.FTZ R13, R12, R32.reuse, -R13 ;  /* 0x000000200c0d7223 */ /* 0x080fe2000001080d */
[--C-:B------:R-:W-:Y:S02]  /*8960*/  HADD2.F32 R12, -RZ, R38.reuse.H0_H0 ;  /* 0x20000026ff0c7230 */ /* 0x100fe40000004100 */
[----:B------:R-:W-:Y:S01]  /*8970*/  FFMA.FTZ R44, R36, R32, R44 ;  /* 0x00000020242c7223 */ /* 0x000fe2000001002c */
[----:B------:R-:W-:Y:S01]  /*8980*/  HADD2.F32 R38, -RZ, R38.H1_H1 ;  /* 0x30000026ff267230 */ /* 0x000fe20000004100 */
[----:B------:R-:W-:Y:S01]  /*8990*/  F2FP.F16.F32.PACK_AB R13, R13, R35 ;  /* 0x000000230d0d723e */ /* 0x000fe200000000ff */
[-C--:B------:R-:W-:Y:S01]  /*89a0*/  FMUL.FTZ R32, R12, R159.reuse ;  /* 0x0000009f0c207220 */ /* 0x080fe20000410000 */
[----:B------:R-:W-:Y:S01]  /*89b0*/  FMUL.FTZ R159, R15, R159 ;  /* 0x0000009f0f9f7220 */ /* 0x000fe20000410000 */
[----:B------:R-:W-:Y:S01]  /*89c0*/  F2FP.F16.F32.PACK_AB R44, R44, R160 ;  /* 0x000000a02c2c723e */ /* 0x000fe200000000ff */
[----:B------:R-:W-:-:S02]  /*89d0*/  IMAD.MOV.U32 R37, RZ, RZ, R42 ;  /* 0x000000ffff257224 */ /* 0x000fc400078e002a */
[-C--:B------:R-:W-:Y:S01]  /*89e0*/  FFMA.FTZ R32, R15, R157.reuse, -R32 ;  /* 0x0000009d0f207223 */ /* 0x080fe20000010820 */
[----:B------:R-:W-:Y:S01]  /*89f0*/  FFMA.FTZ R159, R12, R157, R159 ;  /* 0x0000009d0c9f7223 */ /* 0x000fe2000001009f */
[-C--:B------:R-:W-:Y:S01]  /*8a00*/  FMUL.FTZ R12, R38, R46.reuse ;  /* 0x0000002e260c7220 */ /* 0x080fe20000410000 */
[C---:B------:R-:W-:Y:S01]  /*8a10*/  FMUL.FTZ R46, R14.reuse, R46 ;  /* 0x0000002e0e2e7220 */ /* 0x040fe20000410000 */
[----:B------:R-:W-:Y:S01]  /*8a20*/  IMAD.MOV.U32 R15, RZ, RZ, R39 ;  /* 0x000000ffff0f7224 */ /* 0x000fe200078e0027 */
[----:B------:R-:W-:Y:S01]  /*8a30*/  MOV R36, R44 ;  /* 0x0000002c00247202 */ /* 0x000fe20000000f00 */
[-C--:B------:R-:W-:Y:S01]  /*8a40*/  FFMA.FTZ R12, R14, R34.reuse, -R12 ;  /* 0x000000220e0c7223 */ /* 0x080fe2000001080c */
[----:B------:R-:W-:Y:S01]  /*8a50*/  FFMA.FTZ R46, R38, R34, R46 ;  /* 0x00000022262e7223 */ /* 0x000fe2000001002e */
[----:B------:R-:W-:-:S03]  /*8a60*/  IMAD.MOV.U32 R39, RZ, RZ, R33 ;  /* 0x000000ffff277224 */ /* 0x000fc600078e0021 */
[----:B------:R-:W-:Y:S01]  /*8a70*/  F2FP.F16.F32.PACK_AB R32, R12, R32 ;  /* 0x000000200c20723e */ /* 0x000fe200000000ff */
[----:B------:R-:W-:Y:S01]  /*8a80*/  IMAD.MOV.U32 R12, RZ, RZ, R13 ;  /* 0x000000ffff0c7224 */ /* 0x000fe200078e000d */
[----:B------:R-:W-:Y:S01]  /*8a90*/  F2FP.F16.F32.PACK_AB R46, R46, R159 ;  /* 0x0000009f2e2e723e */ /* 0x000fe200000000ff */
[----:B------:R-:W-:Y:S02]  /*8aa0*/  IMAD.MOV.U32 R13, RZ, RZ, R48 ;  /* 0x000000ffff0d7224 */ /* 0x000fe400078e0030 */
[----:B------:R-:W-:Y:S02]  /*8ab0*/  IMAD.MOV.U32 R14, RZ, RZ, R32 ;  /* 0x000000ffff0e7224 */ /* 0x000fe400078e0020 */
[----:B------:R-:W-:-:S07]  /*8ac0*/  IMAD.MOV.U32 R38, RZ, RZ, R46 ;  /* 0x000000ffff267224 */ /* 0x000fce00078e002e */
.L_x_1645:
[----:B------:R-:W-:Y:S05]  /*8ad0*/  BSYNC B2 ;  /* 0x0000000000027941 */ /* 0x000fea0003800000 */
.L_x_1644:
[----:B------:R-:W-:Y:S01]  /*8ae0*/  ISETP.GE.AND P3, PT, R11, R128, PT ;  /* 0x000000800b00720c */ /* 0x000fe20003f66270 */
[----:B---3--:R3:W-:-:S12]  /*8af0*/  ST.E.128 desc[UR60][R40.64], R12 ;  /* 0x0000000c28007985 */ /* 0x0087d8000c101d3c */
[----:B------:R-:W-:-:S05]  /*8b00*/  @!P3 IMAD.WIDE R114, R11, 0x2, R114 ;  /* 0x000000020b72b825 */ /* 0x000fca00078e0272 */
[----:B--2---:R3:W-:Y:S02]  /*8b10*/  @!P3 ST.E.128 desc[UR60][R114.64], R36 ;  /* 0x000000247200b985 */ /* 0x0047e4000c101d3c */
.L_x_1635:
[----:B------:R-:W-:Y:S05]  /*8b20*/  BSYNC B1 ;  /* 0x0000000000017941 */ /* 0x000fea0003800000 */
.L_x_1634:
[----:B------:R-:W-:-:S03]  /*8b30*/  UMOV UR4, 0xffffffff ;  /* 0xffffffff00047882 */ /* 0x000fc60000000000 */
[----:B------:R-:W-:Y:S05]  /*8b40*/  BRA.DIV UR4, `(.L_x_1646) ;  /* 0x0000025a04847947 */ /* 0x000fea000b800000 */
[----:B-1----:R-:W1:Y:S04]  /*8b50*/  SHFL.IDX PT, R116, R116, 0x1, 0x1c1f ;  /* 0x003c1f0074747f89 */ /* 0x002e6800000e0000 */
[----:B------:R-:W0:Y:S02]  /*8b60*/  SHFL.IDX PT, R117, R117, 0x1, 0x1c1f ;  /* 0x003c1f0075757f89 */ /* 0x000e2400000e0000 */
.L_x_2018:
[----:B------:R-:W-:Y:S05]  /*8b70*/  @P4 BRA `(.L_x_1603) ;  /* 0x0000001c007c4947 */ /* 0x000fea0003800000 */
[----:B------:R-:W-:Y:S01]  /*8b80*/  ISETP.NE.AND P3, PT, R9, RZ, PT ;  /* 0x000000ff0900720c */ /* 0x000fe20003f65270 */
[----:B------:R-:W-:Y:S01]  /*8b90*/  BSSY B1, `(.L_x_1647) ;  /* 0x000007b000017945 */ /* 0x000fe20003800000 */
[----:B0--3--:R-:W-:Y:S01]  /*8ba0*/  MOV R36, R117 ;  /* 0x0000007500247202 */ /* 0x009fe20000000f00 */
[----:B-1----:R-:W-:-:S10]  /*8bb0*/  IMAD.MOV.U32 R37, RZ, RZ, R116 ;  /* 0x000000ffff257224 */ /* 0x002fd400078e0074 */
[----:B------:R-:W-:Y:S05]  /*8bc0*/  @!P3 BRA `(.L_x_1648) ;  /* 0x0000000400dcb947 */ /* 0x000fea0003800000 */
[----:B------:R-:W3:Y:S01]  /*8bd0*/  LDL R14, [R1+0x34] ;  /* 0x00003400010e7983 */ /* 0x000ee20000100800 */
[----:B------:R-:W-:Y:S01]  /*8be0*/  SEL R11, R119, R132, !P0 ;  /* 0x00000084770b7207 */ /* 0x000fe20004000000 */
[----:B------:R-:W-:Y:S01]  /*8bf0*/  BSSY B2, `(.L_x_1649) ;  /* 0x0000072000027945 */ /* 0x000fe20003800000 */
[----:B----4-:R-:W-:Y:S02]  /*8c00*/  SHF.R.U32.HI R13, RZ, 0x3, R226 ;  /* 0x00000003ff0d7819 */ /* 0x010fe400000116e2 */
[----:B------:R-:W-:Y:S02]  /*8c10*/  SHF.R.S32.HI R12, RZ, 0x1f, R11 ;  /* 0x0000001fff0c7819 */ /* 0x000fe4000001140b */
[----:B------:R-:W-:Y:S02]  /*8c20*/  LEA R38, P3, R6, R117, 0x1 ;  /* 0x0000007506267211 */ /* 0x000fe400078608ff */
[----:B------:R-:W-:Y:S02]  /*8c30*/  LEA.HI R11, R12, R11, RZ, 0x4 ;  /* 0x0000000b0c0b7211 */ /* 0x000fe400078f20ff */
[----:B------:R-:W-:-:S02]  /*8c40*/  ISETP.GE.AND P4, PT, R18, R118, PT ;  /* 0x000000761200720c */ /* 0x000fc40003f86270 */
[----:B------:R-:W-:Y:S02]  /*8c50*/  LEA.HI.SX32 R40, R11, R112, 0x1c ;  /* 0x000000700b287211 */ /* 0x000fe400078fe2ff */
[----:B------:R-:W-:Y:S02]  /*8c60*/  LEA.HI.X R39, R6, R116, R108, 0x1, P3 ;  /* 0x0000007406277211 */ /* 0x000fe400018f0c6c */
[----:B------:R-:W-:-:S04]  /*8c70*/  SHF.R.S32.HI R12, RZ, 0x1f, R40 ;  /* 0x0000001fff0c7819 */ /* 0x000fc80000011428 */
[----:B------:R-:W-:Y:S01]  /*8c80*/  LEA.HI R12, R12, R40, RZ, 0x3 ;  /* 0x000000280c0c7211 */ /* 0x000fe200078f18ff */
[----:B------:R-:W-:-:S03]  /*8c90*/  IMAD.SHL.U32 R40, R40, 0x8, RZ ;  /* 0x0000000828287824 */ /* 0x000fc600078e00ff */
[----:B------:R-:W-:Y:S02]  /*8ca0*/  SHF.R.S32.HI R12, RZ, 0x3, R12 ;  /* 0x00000003ff0c7819 */ /* 0x000fe4000001140c */
[----:B------:R-:W-:Y:S02]  /*8cb0*/  LOP3.LUT R11, R226, 0x38, R40, 0xf8, !PT ;  /* 0x00000038e20b7812 */ /* 0x000fe400078ef828 */
[----:B------:R-:W-:Y:S02]  /*8cc0*/  ISETP.GE.AND P3, PT, R40, R128, PT ;  /* 0x000000802800720c */ /* 0x000fe40003f66270 */
[----:B------:R-:W-:-:S11]  /*8cd0*/  LOP3.LUT R11, R11, R13, RZ, 0x3c, !PT ;  /* 0x0000000d0b0b7212 */ /* 0x000fd600078e3cff */
[----:B------:R-:W-:-:S04]  /*8ce0*/  @!P3 IMAD.WIDE R40, R40, 0x2, R36 ;  /* 0x000000022828b825 */ /* 0x000fc800078e0224 */
[----:B---3--:R-:W-:-:S04]  /*8cf0*/  IMAD R12, R12, 0x1800, R14 ;  /* 0x000018000c0c7824 */ /* 0x008fc800078e020e */
[----:B------:R-:W-:Y:S02]  /*8d00*/  IMAD.IADD R11, R12, 0x1, R11 ;  /* 0x000000010c0b7824 */ /* 0x000fe400078e020b */
[C---:B------:R-:W-:Y:S02]  /*8d10*/  IMAD R12, R17.reuse, 0x4800, R131 ;  /* 0x00004800110c7824 */ /* 0x040fe400078e0283 */
[----:B------:R-:W-:Y:S02]  /*8d20*/  IMAD R32, R17, 0x4800, R11 ;  /* 0x0000480011207824 */ /* 0x000fe400078e020b */
[--C-:B------:R-:W-:Y:S02]  /*8d30*/  IMAD R12, R12, 0x2, R2.reuse ;  /* 0x000000020c0c7824 */ /* 0x100fe400078e0202 */
[----:B------:R-:W-:-:S04]  /*8d40*/  IMAD R32, R32, 0x2, R2 ;  /* 0x0000000220207824 */ /* 0x000fc800078e0202 */
[----:B------:R-:W0:Y:S04]  /*8d50*/  LDS.128 R12, [R12+0x1e400] ;  /* 0x01e400000c0c7984 */ /* 0x000e280000000c00 */
[----:B------:R-:W1:Y:S01]  /*8d60*/  LDS.128 R32, [R32+0x1e400] ;  /* 0x01e4000020207984 */ /* 0x000e620000000c00 */
[----:B------:R-:W-:Y:S05]  /*8d70*/  @P4 BRA `(.L_x_1650) ;  /* 0x0000000400644947 */ /* 0x000fea0003800000 */
[----:B0-----:R-:W-:Y:S01]  /*8d80*/  MOV R11, R13 ;  /* 0x0000000d000b7202 */ /* 0x001fe20000000f00 */
[----:B------:R-:W-:Y:S01]  /*8d90*/  HADD2.F32 R44, -RZ, R156.H1_H1 ;  /* 0x3000009cff2c7230 */ /* 0x000fe20000004100 */
[----:B------:R-:W-:Y:S01]  /*8da0*/  SHF.R.U64 R76, R76, 0x10, R77 ;  /* 0x000000104c4c7819 */ /* 0x000fe2000000124d */
[----:B-1----:R-:W-:Y:S01]  /*8db0*/  HADD2.F32 R42, -RZ, R33.H0_H0 ;  /* 0x20000021ff2a7230 */ /* 0x002fe20000004100 */
[----:B------:R-:W-:Y:S01]  /*8dc0*/  SHF.R.U64 R64, R64, 0x10, R65 ;  /* 0x0000001040407819 */ /* 0x000fe20000001241 */
[----:B------:R-:W-:Y:S01]  /*8dd0*/  HADD2.F32 R43, -RZ, R11.H0_H0 ;  /* 0x2000000bff2b7230 */ /* 0x000fe20000004100 */
[----:B------:R-:W-:Y:S01]  /*8de0*/  SHF.R.U64 R78, R78, 0x10, R79 ;  /* 0x000000104e4e7819 */ /* 0x000fe2000000124f */
[----:B------:R-:W-:Y:S02]  /*8df0*/  HADD2.F32 R13, -RZ, R154.H1_H1 ;  /* 0x3000009aff0d7230 */ /* 0x000fe40000004100 */
[----:B------:R-:W-:Y:S01]  /*8e00*/  FMUL.FTZ R45, R42, R44 ;  /* 0x0000002c2a2d7220 */ /* 0x000fe20000410000 */
[----:B------:R-:W-:-:S02]  /*8e10*/  HADD2.F32 R156, -RZ, R156.H0_H0 ;  /* 0x2000009cff9c7230 */ /* 0x000fc40000004100 */
[C---:B------:R-:W-:Y:S01]  /*8e20*/  FMUL.FTZ R44, R43.reuse, R44 ;  /* 0x0000002c2b2c7220 */ /* 0x040fe20000410000 */
[----:B------:R-:W-:Y:S02]  /*8e30*/  HADD2.F32 R154, -RZ, R154.H0_H0 ;  /* 0x2000009aff9a7230 */ /* 0x000fe40000004100 */
[-C--:B------:R-:W-:Y:S01]  /*8e40*/  FFMA.FTZ R43, R43, R13.reuse, -R45 ;  /* 0x0000000d2b2b7223 */ /* 0x080fe2000001082d */
[----:B------:R-:W-:Y:S01]  /*8e50*/  SHF.R.U32.HI R45, RZ, 0x10, R65 ;  /* 0x00000010ff2d7819 */ /* 0x000fe20000011641 */
[----:B------:R-:W-:Y:S01]  /*8e60*/  FFMA.FTZ R42, R42, R13, R44 ;  /* 0x0000000d2a2a7223 */ /* 0x000fe2000001002c */
[----:B------:R-:W-:Y:S01]  /*8e70*/  SHF.R.U32.HI R44, RZ, 0x10, R77 ;  /* 0x00000010ff2c7819 */ /* 0x000fe2000001164d */
[----:B------:R-:W-:Y:S01]  /*8e80*/  HADD2.F32 R13, -RZ, R33.H1_H1 ;  /* 0x30000021ff0d7230 */ /* 0x000fe20000004100 */
[----:B------:R-:W-:Y:S01]  /*8e90*/  SHF.R.U64 R66, R66, 0x10, R67 ;  /* 0x0000001042427819 */ /* 0x000fe20000001243 */
[----:B------:R-:W-:Y:S02]  /*8ea0*/  HADD2.F32 R76, -RZ, R76.H0_H0 ;  /* 0x2000004cff4c7230 */ /* 0x000fe40000004100 */
[----:B------:R-:W-:-:S02]  /*8eb0*/  HADD2.F32 R33, -RZ, R44.H0_H0 ;  /* 0x2000002cff217230 */ /* 0x000fc40000004100 */
[----:B------:R-:W-:Y:S02]  /*8ec0*/  HADD2.F32 R44, -RZ, R11.H1_H1 ;  /* 0x3000000bff2c7230 */ /* 0x000fe40000004100 */
[----:B------:R-:W-:Y:S02]  /*8ed0*/  HADD2.F32 R11, -RZ, R45.H0_H0 ;  /* 0x2000002dff0b7230 */ /* 0x000fe40000004100 */
[-C--:B------:R-:W-:Y:S01]  /*8ee0*/  FMUL.FTZ R45, R13, R33.reuse ;  /* 0x000000210d2d7220 */ /* 0x080fe20000410000 */
[----:B------:R-:W-:Y:S02]  /*8ef0*/  HADD2.F32 R64, -RZ, R64.H0_H0 ;  /* 0x20000040ff407230 */ /* 0x000fe40000004100 */
[C---:B------:R-:W-:Y:S01]  /*8f00*/  FMUL.FTZ R46, R44.reuse, R33 ;  /* 0x000000212c2e7220 */ /* 0x040fe20000410000 */
[----:B------:R-:W-:Y:S02]  /*8f10*/  HADD2.F32 R78, -RZ, R78.H0_H0 ;  /* 0x2000004eff4e7230 */ /* 0x000fe40000004100 */
[----:B------:R-:W-:Y:S01]  /*8f20*/  FFMA.FTZ R33, R44, R11, -R45 ;  /* 0x0000000b2c217223 */ /* 0x000fe2000001082d */
[----:B------:R-:W-:-:S02]  /*8f30*/  HADD2.F32 R45, -RZ, R155.H1_H1 ;  /* 0x3000009bff2d7230 */ /* 0x000fc40000004100 */
[----:B------:R-:W-:Y:S01]  /*8f40*/  FFMA.FTZ R11, R13, R11, R46 ;  /* 0x0000000b0d0b7223 */ /* 0x000fe2000001002e */
[----:B------:R-:W-:Y:S02]  /*8f50*/  IMAD.MOV.U32 R13, RZ, RZ, R15 ;  /* 0x000000ffff0d7224 */ /* 0x000fe400078e000f */
[----:B------:R-:W-:Y:S01]  /*8f60*/  HADD2.F32 R15, -RZ, R35.H0_H0 ;  /* 0x20000023ff0f7230 */ /* 0x000fe20000004100 */
[----:B------:R-:W-:Y:S01]  /*8f70*/  F2FP.F16.F32.PACK_AB R33, R33, R43 ;  /* 0x0000002b2121723e */ /* 0x000fe200000000ff */
[----:B------:R-:W-:Y:S01]  /*8f80*/  HADD2.F32 R46, -RZ, R153.H1_H1 ;  /* 0x30000099ff2e7230 */ /* 0x000fe20000004100 */
[----:B------:R-:W-:Y:S01]  /*8f90*/  F2FP.F16.F32.PACK_AB R11, R11, R42 ;  /* 0x0000002a0b0b723e */ /* 0x000fe200000000ff */
[----:B------:R-:W-:Y:S02]  /*8fa0*/  HADD2.F32 R44, -RZ, R13.H0_H0 ;  /* 0x2000000dff2c7230 */ /* 0x000fe40000004100 */
[----:B------:R-:W-:Y:S01]  /*8fb0*/  FMUL.FTZ R47, R15, R45 ;  /* 0x0000002d0f2f7220 */ /* 0x000fe20000410000 */
[----:B------:R-:W-:-:S02]  /*8fc0*/  HADD2.F32 R155, -RZ, R155.H0_H0 ;  /* 0x2000009bff9b7230 */ /* 0x000fc40000004100 */
[----:B------:R-:W-:Y:S02]  /*8fd0*/  HADD2.F32 R153, -RZ, R153.H0_H0 ;  /* 0x20000099ff997230 */ /* 0x000fe40000004100 */
[C---:B------:R-:W-:Y:S01]  /*8fe0*/  FMUL.FTZ R45, R44.reuse, R45 ;  /* 0x0000002d2c2d7220 */ /* 0x040fe20000410000 */
[-C--:B------:R-:W-:Y:S01]  /*8ff0*/  FFMA.FTZ R47, R44, R46.reuse, -R47 ;  /* 0x0000002e2c2f7223 */ /* 0x080fe2000001082f */
[----:B------:R-:W-:Y:S01]  /*9000*/  SHF.R.U32.HI R44, RZ, 0x10, R79 ;  /* 0x00000010ff2c7819 */ /* 0x000fe2000001164f */
[----:B------:R-:W-:Y:S02]  /*9010*/  HADD2.F32 R66, -RZ, R66.H0_H0 ;  /* 0x20000042ff427230 */ /* 0x000fe40000004100 */
[----:B------:R-:W-:Y:S01]  /*9020*/  FFMA.FTZ R45, R15, R46, R45 ;  /* 0x0000002e0f2d7223 */ /* 0x000fe2000001002d */
[----:B------:R-:W-:Y:S01]  /*9030*/  HADD2.F32 R15, -RZ, R35.H1_H1 ;  /* 0x30000023ff0f7230 */ /* 0x000fe20000004100 */
[----:B------:R-:W-:Y:S01]  /*9040*/  SHF.R.U32.HI R46, RZ, 0x10, R67 ;  /* 0x00000010ff2e7819 */ /* 0x000fe20000011643 */
[----:B------:R-:W-:-:S02]  /*9050*/  HADD2.F32 R35, -RZ, R44.H0_H0 ;  /* 0x2000002cff237230 */ /* 0x000fc40000004100 */
[----:B------:R-:W-:Y:S02]  /*9060*/  HADD2.F32 R44, -RZ, R13.H1_H1 ;  /* 0x3000000dff2c7230 */ /* 0x000fe40000004100 */
        /* <DEDUP_REMOVED lines=26> */
[----:B------:R-:W-:-:S02]  /*9210*/  F2FP.F16.F32.PACK_AB R76, R76, R156 ;  /* 0x0000009c4c4c723e */ /* 0x000fc400000000ff */
[-C--:B------:R-:W-:Y:S01]  /*9220*/  FFMA.FTZ R32, R15, R153.reuse, -R32 ;  /* 0x000000990f207223 */ /* 0x080fe20000010820 */
[-C--:B------:R-:W-:Y:S01]  /*9230*/  FMUL.FTZ R15, R34, R78.reuse ;  /* 0x0000004e220f7220 */ /* 0x080fe20000410000 */
[----:B------:R-:W-:Y:S01]  /*9240*/  FMUL.FTZ R78, R14, R78 ;  /* 0x0000004e0e4e7220 */ /* 0x000fe20000410000 */
[----:B------:R-:W-:Y:S01]  /*9250*/  FFMA.FTZ R155, R12, R153, R155 ;  /* 0x000000990c9b7223 */ /* 0x000fe2000001009b */
[----:B------:R-:W-:Y:S02]  /*9260*/  IMAD.MOV.U32 R12, RZ, RZ, R13 ;  /* 0x000000ffff0c7224 */ /* 0x000fe400078e000d */
[-C--:B------:R-:W-:Y:S01]  /*9270*/  FFMA.FTZ R15, R14, R66.reuse, -R15 ;  /* 0x000000420e0f7223 */ /* 0x080fe2000001080f */
[----:B------:R-:W-:Y:S01]  /*9280*/  FFMA.FTZ R78, R34, R66, R78 ;  /* 0x00000042224e7223 */ /* 0x000fe2000001004e */
[----:B------:R-:W-:Y:S02]  /*9290*/  IMAD.MOV.U32 R13, RZ, RZ, R33 ;  /* 0x000000ffff0d7224 */ /* 0x000fe400078e0021 */
[----:B------:R-:W-:Y:S01]  /*92a0*/  IMAD.MOV.U32 R33, RZ, RZ, R11 ;  /* 0x000000ffff217224 */ /* 0x000fe200078e000b */
[----:B------:R-:W-:Y:S01]  /*92b0*/  F2FP.F16.F32.PACK_AB R15, R15, R32 ;  /* 0x000000200f0f723e */ /* 0x000fe200000000ff */
[----:B------:R-:W-:Y:S01]  /*92c0*/  IMAD.MOV.U32 R32, RZ, RZ, R76 ;  /* 0x000000ffff207224 */ /* 0x000fe200078e004c */
[----:B------:R-:W-:-:S02]  /*92d0*/  F2FP.F16.F32.PACK_AB R78, R78, R155 ;  /* 0x0000009b4e4e723e */ /* 0x000fc400000000ff */
[----:B------:R-:W-:Y:S01]  /*92e0*/  MOV R14, R15 ;  /* 0x0000000f000e7202 */ /* 0x000fe20000000f00 */
[----:B------:R-:W-:Y:S02]  /*92f0*/  IMAD.MOV.U32 R15, RZ, RZ, R46 ;  /* 0x000000ffff0f7224 */ /* 0x000fe400078e002e */
[----:B------:R-:W-:-:S07]  /*9300*/  IMAD.MOV.U32 R34, RZ, RZ, R78 ;  /* 0x000000ffff227224 */ /* 0x000fce00078e004e */
.L_x_1650:
[----:B------:R-:W-:Y:S05]  /*9310*/  BSYNC B2 ;  /* 0x0000000000027941 */ /* 0x000fea0003800000 */
.L_x_1649:
[----:B0-----:R0:W-:Y:S04]  /*9320*/  ST.E.128 desc[UR60][R38.64], R12 ;  /* 0x0000000c26007985 */ /* 0x0011e8000c101d3c */
[----:B-1----:R0:W-:Y:S02]  /*9330*/  @!P3 ST.E.128 desc[UR60][R40.64], R32 ;  /* 0x000000202800b985 */ /* 0x0021e4000c101d3c */
.L_x_1648:
[----:B------:R-:W-:Y:S05]  /*9340*/  BSYNC B1 ;  /* 0x0000000000017941 */ /* 0x000fea0003800000 */
.L_x_1647:
[----:B------:R-:W-:Y:S01]  /*9350*/  ISETP.NE.AND P3, PT, R10, RZ, PT ;  /* 0x000000ff0a00720c */ /* 0x000fe20003f65270 */
[----:B------:R-:W-:-:S12]  /*9360*/  BSSY B1, `(.L_x_1651) ;  /* 0x0000074000017945 */ /* 0x000fd80003800000 */
[----:B------:R-:W-:Y:S05]  /*9370*/  @!P3 BRA `(.L_x_1652) ;  /* 0x0000000400c8b947 */ /* 0x000fea0003800000 */
[----:B0-----:R-:W3:Y:S01]  /*9380*/  LDL R14, [R1+0x34] ;  /* 0x00003400010e7983 */ /* 0x001ee20000100800 */
        /* <DEDUP_REMOVED lines=9> */
[----:B------:R-:W-:Y:S01]  /*9420*/  SHF.R.S32.HI R11, RZ, 0x1f, R12 ;  /* 0x0000001fff0b7819 */ /* 0x000fe2000001140c */
[----:B------:R-:W-:-:S03]  /*9430*/  IMAD.SHL.U32 R41, R12, 0x8, RZ ;  /* 0x000000080c297824 */ /* 0x000fc600078e00ff */
[----:B------:R-:W-:Y:S02]  /*9440*/  LEA.HI R11, R11, R12, RZ, 0x3 ;  /* 0x0000000c0b0b7211 */ /* 0x000fe400078f18ff */
[----:B------:R-:W-:Y:S02]  /*9450*/  ISETP.GE.AND P3, PT, R41, R128, PT ;  /* 0x000000802900720c */ /* 0x000fe40003f66270 */
[----:B------:R-:W-:Y:S02]  /*9460*/  SHF.R.S32.HI R12, RZ, 0x3, R11 ;  /* 0x00000003ff0c7819 */ /* 0x000fe4000001140b */
[----:B------:R-:W-:-:S04]  /*9470*/  LOP3.LUT R11, R226, 0x38, R41, 0xf8, !PT ;  /* 0x00000038e20b7812 */ /* 0x000fc800078ef829 */
[----:B------:R-:W-:-:S05]  /*9480*/  LOP3.LUT R11, R11, R13, RZ, 0x3c, !PT ;  /* 0x0000000d0b0b7212 */ /* 0x000fca00078e3cff */
[----:B------:R-:W-:-:S04]  /*9490*/  @!P3 IMAD.WIDE R40, R41, 0x2, R36 ;  /* 0x000000022928b825 */ /* 0x000fc800078e0224 */
[----:B---3--:R-:W-:-:S04]  /*94a0*/  IMAD R12, R12, 0x1800, R14 ;  /* 0x000018000c0c7824 */ /* 0x008fc800078e020e */
[----:B------:R-:W-:Y:S02]  /*94b0*/  IMAD.IADD R12, R12, 0x1, R11 ;  /* 0x000000010c0c7824 */ /* 0x000fe400078e020b */
[C---:B------:R-:W-:Y:S02]  /*94c0*/  IMAD R11, R17.reuse, 0x4800, R129 ;  /* 0x00004800110b7824 */ /* 0x040fe400078e0281 */
[----:B------:R-:W-:Y:S02]  /*94d0*/  IMAD R13, R17, 0x4800, R12 ;  /* 0x00004800110d7824 */ /* 0x000fe400078e020c */
[----:B------:R-:W-:-:S03]  /*94e0*/  IMAD R11, R11, 0x2, R2 ;  /* 0x000000020b0b7824 */ /* 0x000fc600078e0202 */
[----:B------:R-:W-:Y:S02]  /*94f0*/  LEA R32, R13, R2, 0x1 ;  /* 0x000000020d207211 */ /* 0x000fe400078e08ff */
[----:B------:R0:W1:Y:S04]  /*9500*/  LDS.128 R12, [R11+0x1e400] ;  /* 0x01e400000b0c7984 */ /* 0x0000680000000c00 */
[----:B------:R-:W3:Y:S01]  /*9510*/  LDS.128 R32, [R32+0x1e400] ;  /* 0x01e4000020207984 */ /* 0x000ee20000000c00 */
[----:B------:R-:W-:Y:S05]  /*9520*/  @P4 BRA `(.L_x_1654) ;  /* 0x0000000400504947 */ /* 0x000fea0003800000 */
[--C-:B------:R-:W-:Y:S01]  /*9530*/  SHF.R.U64 R42, R72, 0x10, R73.reuse ;  /* 0x00000010482a7819 */ /* 0x100fe20000001249 */
[----:B---3--:R-:W-:Y:S01]  /*9540*/  HADD2.F32 R48, -RZ, R33.H1_H1 ;  /* 0x30000021ff307230 */ /* 0x008fe20000004100 */
[----:B------:R-:W-:Y:S01]  /*9550*/  SHF.R.U32.HI R72, RZ, 0x10, R73 ;  /* 0x00000010ff487819 */ /* 0x000fe20000011649 */
[----:B-1----:R-:W-:Y:S01]  /*9560*/  HADD2.F32 R50, -RZ, R13.H1_H1 ;  /* 0x3000000dff327230 */ /* 0x002fe20000004100 */
[--C-:B0-----:R-:W-:Y:S01]  /*9570*/  SHF.R.U64 R11, R60, 0x10, R61.reuse ;  /* 0x000000103c0b7819 */ /* 0x101fe2000000123d */
[----:B------:R-:W-:Y:S01]  /*9580*/  HADD2.F32 R46, -RZ, R152.H1_H1 ;  /* 0x30000098ff2e7230 */ /* 0x000fe20000004100 */
[----:B------:R-:W-:Y:S01]  /*9590*/  SHF.R.U32.HI R60, RZ, 0x10, R61 ;  /* 0x00000010ff3c7819 */ /* 0x000fe2000001163d */
[----:B------:R-:W-:Y:S01]  /*95a0*/  HADD2.F32 R49, -RZ, R72.H0_H0 ;  /* 0x20000048ff317230 */ /* 0x000fe20000004100 */
[--C-:B------:R-:W-:Y:S01]  /*95b0*/  SHF.R.U64 R44, R74, 0x10, R75.reuse ;  /* 0x000000104a2c7819 */ /* 0x100fe2000000124b */
[----:B------:R-:W-:Y:S01]  /*95c0*/  HADD2.F32 R47, -RZ, R33.H0_H0 ;  /* 0x20000021ff2f7230 */ /* 0x000fe20000004100 */
[----:B------:R-:W-:Y:S01]  /*95d0*/  SHF.R.U32.HI R74, RZ, 0x10, R75 ;  /* 0x00000010ff4a7819 */ /* 0x000fe2000001164b */
[----:B------:R-:W-:-:S02]  /*95e0*/  HADD2.F32 R33, -RZ, R13.H0_H0 ;  /* 0x2000000dff217230 */ /* 0x000fc40000004100 */
[-C--:B------:R-:W-:Y:S01]  /*95f0*/  FMUL.FTZ R51, R48, R49.reuse ;  /* 0x0000003130337220 */ /* 0x080fe20000410000 */
[----:B------:R-:W-:Y:S02]  /*9600*/  HADD2.F32 R13, -RZ, R60.H0_H0 ;  /* 0x2000003cff0d7230 */ /* 0x000fe40000004100 */
[C---:B------:R-:W-:Y:S01]  /*9610*/  FMUL.FTZ R49, R50.reuse, R49 ;  /* 0x0000003132317220 */ /* 0x040fe20000410000 */
[----:B------:R-:W-:Y:S02]  /*9620*/  HADD2.F32 R45, -RZ, R150.H1_H1 ;  /* 0x30000096ff2d7230 */ /* 0x000fe40000004100 */
[-C--:B------:R-:W-:Y:S01]  /*9630*/  FMUL.FTZ R52, R47, R46.reuse ;  /* 0x0000002e2f347220 */ /* 0x080fe20000410000 */
[----:B------:R-:W-:Y:S01]  /*9640*/  FMUL.FTZ R46, R33, R46 ;  /* 0x0000002e212e7220 */ /* 0x000fe20000410000 */
[-C--:B------:R-:W-:Y:S01]  /*9650*/  FFMA.FTZ R51, R50, R13.reuse, -R51 ;  /* 0x0000000d32337223 */ /* 0x080fe20000010833 */
[----:B------:R-:W-:Y:S01]  /*9660*/  FFMA.FTZ R49, R48, R13, R49 ;  /* 0x0000000d30317223 */ /* 0x000fe20000010031 */
[--C-:B------:R-:W-:Y:S01]  /*9670*/  SHF.R.U64 R43, R62, 0x10, R63.reuse ;  /* 0x000000103e2b7819 */ /* 0x100fe2000000123f */
[----:B------:R-:W-:Y:S01]  /*9680*/  HADD2.F32 R13, -RZ, R151.H1_H1 ;  /* 0x30000097ff0d7230 */ /* 0x000fe20000004100 */
[----:B------:R-:W-:Y:S01]  /*9690*/  SHF.R.U32.HI R62, RZ, 0x10, R63 ;  /* 0x00000010ff3e7819 */ /* 0x000fe2000001163f */
[----:B------:R-:W-:-:S02]  /*96a0*/  HADD2.F32 R48, -RZ, R35.H0_H0 ;  /* 0x20000023ff307230 */ /* 0x000fc40000004100 */
[-C--:B------:R-:W-:Y:S01]  /*96b0*/  FFMA.FTZ R52, R33, R45.reuse, -R52 ;  /* 0x0000002d21347223 */ /* 0x080fe20000010834 */
[----:B------:R-:W-:Y:S01]  /*96c0*/  FFMA.FTZ R46, R47, R45, R46 ;  /* 0x0000002d2f2e7223 */ /* 0x000fe2000001002e */
[----:B------:R-:W-:Y:S02]  /*96d0*/  HADD2.F32 R35, -RZ, R35.H1_H1 ;  /* 0x30000023ff237230 */ /* 0x000fe40000004100 */
[--C-:B------:R-:W-:Y:S01]  /*96e0*/  HADD2.F32 R50, -RZ, R15.reuse.H0_H0 ;  /* 0x2000000fff327230 */ /* 0x100fe20000004100 */
[----:B------:R-:W-:Y:S01]  /*96f0*/  F2FP.F16.F32.PACK_AB R51, R51, R52 ;  /* 0x000000343333723e */ /* 0x000fe200000000ff */
[----:B------:R-:W-:Y:S01]  /*9700*/  HADD2.F32 R74, -RZ, R74.H0_H0 ;  /* 0x2000004aff4a7230 */ /* 0x000fe20000004100 */
[----:B------:R-:W-:Y:S01]  /*9710*/  F2FP.F16.F32.PACK_AB R46, R49, R46 ;  /* 0x0000002e312e723e */ /* 0x000fe200000000ff */
[----:B------:R-:W-:Y:S02]  /*9720*/  HADD2.F32 R45, -RZ, R15.H1_H1 ;  /* 0x3000000fff2d7230 */ /* 0x000fe40000004100 */
[----:B------:R-:W-:Y:S01]  /*9730*/  FMUL.FTZ R15, R48, R13 ;  /* 0x0000000d300f7220 */ /* 0x000fe20000410000 */
[----:B------:R-:W-:-:S02]  /*9740*/  HADD2.F32 R33, -RZ, R149.H1_H1 ;  /* 0x30000095ff217230 */ /* 0x000fc40000004100 */
[C---:B------:R-:W-:Y:S01]  /*9750*/  FMUL.FTZ R47, R50.reuse, R13 ;  /* 0x0000000d322f7220 */ /* 0x040fe20000410000 */
[----:B------:R-:W-:Y:S02]  /*9760*/  HADD2.F32 R62, -RZ, R62.H0_H0 ;  /* 0x2000003eff3e7230 */ /* 0x000fe40000004100 */
[-C--:B------:R-:W-:Y:S01]  /*9770*/  FMUL.FTZ R54, R35, R74.reuse ;  /* 0x0000004a23367220 */ /* 0x080fe20000410000 */
[----:B------:R-:W-:Y:S01]  /*9780*/  FMUL.FTZ R74, R45, R74 ;  /* 0x0000004a2d4a7220 */ /* 0x000fe20000410000 */
[-C--:B------:R-:W-:Y:S01]  /*9790*/  FFMA.FTZ R13, R50, R33.reuse, -R15 ;  /* 0x00000021320d7223 */ /* 0x080fe2000001080f */
[----:B------:R-:W-:Y:S01]  /*97a0*/  FFMA.FTZ R15, R48, R33, R47 ;  /* 0x00000021300f7223 */ /* 0x000fe2000001002f */
[----:B------:R-:W-:Y:S02]  /*97b0*/  HADD2.F32 R152, -RZ, R152.H0_H0 ;  /* 0x20000098ff987230 */ /* 0x000fe40000004100 */
[----:B------:R-:W-:Y:S01]  /*97c0*/  FFMA.FTZ R50, R35, R62, R74 ;  /* 0x0000003e23327223 */ /* 0x000fe2000001004a */
[----:B------:R-:W-:-:S02]  /*97d0*/  HADD2.F32 R33, -RZ, R32.H0_H0 ;  /* 0x20000020ff217230 */ /* 0x000fc40000004100 */
[----:B------:R-:W-:Y:S01]  /*97e0*/  FFMA.FTZ R48, R45, R62, -R54 ;  /* 0x0000003e2d307223 */ /* 0x000fe20000010836 */
[----:B------:R-:W-:Y:S02]  /*97f0*/  HADD2.F32 R47, -RZ, R42.H0_H0 ;  /* 0x2000002aff2f7230 */ /* 0x000fe40000004100 */
[----:B------:R-:W-:Y:S02]  /*9800*/  HADD2.F32 R35, -RZ, R12.H0_H0 ;  /* 0x2000000cff237230 */ /* 0x000fe40000004100 */
[----:B------:R-:W-:Y:S01]  /*9810*/  HADD2.F32 R32, -RZ, R32.H1_H1 ;  /* 0x30000020ff207230 */ /* 0x000fe20000004100 */
[----:B------:R-:W-:Y:S01]  /*9820*/  F2FP.F16.F32.PACK_AB R48, R48, R13 ;  /* 0x0000000d3030723e */ /* 0x000fe200000000ff */
[----:B------:R-:W-:Y:S02]  /*9830*/  HADD2.F32 R42, -RZ, R12.H1_H1 ;  /* 0x3000000cff2a7230 */ /* 0x000fe40000004100 */
[----:B------:R-:W-:Y:S01]  /*9840*/  FMUL.FTZ R12, R33, R152 ;  /* 0x00000098210c7220 */ /* 0x000fe20000410000 */
[----:B------:R-:W-:-:S02]  /*9850*/  HADD2.F32 R150, -RZ, R150.H0_H0 ;  /* 0x20000096ff967230 */ /* 0x000fc40000004100 */
[C---:B------:R-:W-:Y:S01]  /*9860*/  FMUL.FTZ R152, R35.reuse, R152 ;  /* 0x0000009823987220 */ /* 0x040fe20000410000 */
[----:B------:R-:W-:Y:S02]  /*9870*/  HADD2.F32 R45, -RZ, R11.H0_H0 ;  /* 0x2000000bff2d7230 */ /* 0x000fe40000004100 */
[-C--:B------:R-:W-:Y:S01]  /*9880*/  FMUL.FTZ R53, R32, R47.reuse ;  /* 0x0000002f20357220 */ /* 0x080fe20000410000 */
[C---:B------:R-:W-:Y:S01]  /*9890*/  FMUL.FTZ R47, R42.reuse, R47 ;  /* 0x0000002f2a2f7220 */ /* 0x040fe20000410000 */
[-C--:B------:R-:W-:Y:S01]  /*98a0*/  FFMA.FTZ R11, R35, R150.reuse, -R12 ;  /* 0x00000096230b7223 */ /* 0x080fe2000001080c */
[----:B------:R-:W-:Y:S01]  /*98b0*/  FFMA.FTZ R12, R33, R150, R152 ;  /* 0x00000096210c7223 */ /* 0x000fe20000010098 */
[-C--:B------:R-:W-:Y:S01]  /*98c0*/  FFMA.FTZ R42, R42, R45.reuse, -R53 ;  /* 0x0000002d2a2a7223 */ /* 0x080fe20000010835 */
[----:B------:R-:W-:Y:S01]  /*98d0*/  FFMA.FTZ R33, R32, R45, R47 ;  /* 0x0000002d20217223 */ /* 0x000fe2000001002f */
[----:B------:R-:W-:Y:S02]  /*98e0*/  HADD2.F32 R45, -RZ, R44.H0_H0 ;  /* 0x2000002cff2d7230 */ /* 0x000fe40000004100 */
[----:B------:R-:W-:-:S02]  /*98f0*/  HADD2.F32 R44, -RZ, R34.H0_H0 ;  /* 0x20000022ff2c7230 */ /* 0x000fc40000004100 */
[----:B------:R-:W-:Y:S02]  /*9900*/  HADD2.F32 R35, -RZ, R34.H1_H1 ;  /* 0x30000022ff237230 */ /* 0x000fe40000004100 */
[--C-:B------:R-:W-:Y:S02]  /*9910*/  HADD2.F32 R34, -RZ, R14.reuse.H1_H1 ;  /* 0x3000000eff227230 */ /* 0x100fe40000004100 */
[----:B------:R-:W-:Y:S02]  /*9920*/  HADD2.F32 R151, -RZ, R151.H0_H0 ;  /* 0x20000097ff977230 */ /* 0x000fe40000004100 */
[-C--:B------:R-:W-:Y:S01]  /*9930*/  FMUL.FTZ R53, R35, R45.reuse ;  /* 0x0000002d23357220 */ /* 0x080fe20000410000 */
[----:B------:R-:W-:Y:S02]  /*9940*/  HADD2.F32 R32, -RZ, R14.H0_H0 ;  /* 0x2000000eff207230 */ /* 0x000fe40000004100 */
[----:B------:R-:W-:Y:S01]  /*9950*/  FMUL.FTZ R54, R34, R45 ;  /* 0x0000002d22367220 */ /* 0x000fe20000410000 */
[----:B------:R-:W-:-:S02]  /*9960*/  HADD2.F32 R43, -RZ, R43.H0_H0 ;  /* 0x2000002bff2b7230 */ /* 0x000fc40000004100 */
[-C--:B------:R-:W-:Y:S01]  /*9970*/  FMUL.FTZ R47, R44, R151.reuse ;  /* 0x000000972c2f7220 */ /* 0x080fe20000410000 */
[----:B------:R-:W-:Y:S02]  /*9980*/  HADD2.F32 R149, -RZ, R149.H0_H0 ;  /* 0x20000095ff957230 */ /* 0x000fe40000004100 */
[----:B------:R-:W-:Y:S01]  /*9990*/  FMUL.FTZ R151, R32, R151 ;  /* 0x0000009720977220 */ /* 0x000fe20000410000 */
[----:B------:R-:W-:Y:S02]  /*99a0*/  IMAD.MOV.U32 R13, RZ, RZ, R51 ;  /* 0x000000ffff0d7224 */ /* 0x000fe400078e0033 */
[----:B------:R-:W-:Y:S01]  /*99b0*/  FFMA.FTZ R54, R35, R43, R54 ;  /* 0x0000002b23367223 */ /* 0x000fe20000010036 */
[----:B------:R-:W-:Y:S01]  /*99c0*/  F2FP.F16.F32.PACK_AB R35, R50, R15 ;  /* 0x0000000f3223723e */ /* 0x000fe200000000ff */
[-C--:B------:R-:W-:Y:S01]  /*99d0*/  FFMA.FTZ R14, R32, R149.reuse, -R47 ;  /* 0x00000095200e7223 */ /* 0x080fe2000001082f */
[----:B------:R-:W-:Y:S01]  /*99e0*/  FFMA.FTZ R151, R44, R149, R151 ;  /* 0x000000952c977223 */ /* 0x000fe20000010097 */
[----:B------:R-:W-:Y:S01]  /*99f0*/  FFMA.FTZ R53, R34, R43, -R53 ;  /* 0x0000002b22357223 */ /* 0x000fe20000010835 */
[----:B------:R-:W-:Y:S01]  /*9a00*/  F2FP.F16.F32.PACK_AB R50, R42, R11 ;  /* 0x0000000b2a32723e */ /* 0x000fe200000000ff */
[----:B------:R-:W-:Y:S01]  /*9a10*/  IMAD.MOV.U32 R15, RZ, RZ, R48 ;  /* 0x000000ffff0f7224 */ /* 0x000fe200078e0030 */
[----:B------:R-:W-:Y:S01]  /*9a20*/  F2FP.F16.F32.PACK_AB R32, R33, R12 ;  /* 0x0000000c2120723e */ /* 0x000fe200000000ff */
[----:B------:R-:W-:Y:S01]  /*9a30*/  IMAD.MOV.U32 R33, RZ, RZ, R46 ;  /* 0x000000ffff217224 */ /* 0x000fe200078e002e */
[----:B------:R-:W-:Y:S01]  /*9a40*/  F2FP.F16.F32.PACK_AB R14, R53, R14 ;  /* 0x0000000e350e723e */ /* 0x000fe200000000ff */
[----:B------:R-:W-:Y:S01]  /*9a50*/  IMAD.MOV.U32 R12, RZ, RZ, R50 ;  /* 0x000000ffff0c7224 */ /* 0x000fe200078e0032 */
[----:B------:R-:W-:-:S07]  /*9a60*/  F2FP.F16.F32.PACK_AB R34, R54, R151 ;  /* 0x000000973622723e */ /* 0x000fce00000000ff */
.L_x_1654:
[----:B------:R-:W-:Y:S05]  /*9a70*/  BSYNC B2 ;  /* 0x0000000000027941 */ /* 0x000fea0003800000 */
.L_x_1653:
[----:B-1----:R1:W-:Y:S04]  /*9a80*/  ST.E.128 desc[UR60][R38.64], R12 ;  /* 0x0000000c26007985 */ /* 0x0023e8000c101d3c */
[----:B---3--:R1:W-:Y:S02]  /*9a90*/  @!P3 ST.E.128 desc[UR60][R40.64], R32 ;  /* 0x000000202800b985 */ /* 0x0083e4000c101d3c */
.L_x_1652:
[----:B------:R-:W-:Y:S05]  /*9aa0*/  BSYNC B1 ;  /* 0x0000000000017941 */ /* 0x000fea0003800000 */
.L_x_1651:
[----:B------:R-:W-:-:S13]  /*9ab0*/  ISETP.NE.AND P3, PT, R20, RZ, PT ;  /* 0x000000ff1400720c */ /* 0x000fda0003f65270 */
[----:B------:R-:W-:Y:S05]  /*9ac0*/  @!P3 BRA `(.L_x_1603) ;  /* 0x0000000c00a8b947 */ /* 0x000fea0003800000 */
[----:B01----:R-:W3:Y:S01]  /*9ad0*/  LDL R15, [R1+0x34] ;  /* 0x00003400010f7983 */ /* 0x003ee20000100800 */
[----:B------:R-:W-:Y:S01]  /*9ae0*/  LOP3.LUT P4, RZ, R16, 0x1, RZ, 0xc0, !PT ;  /* 0x0000000110ff7812 */ /* 0x000fe2000788c0ff */
[----:B------:R-:W-:Y:S01]  /*9af0*/  BSSY B1, `(.L_x_1655) ;  /* 0x000006c000017945 */ /* 0x000fe20003800000 */
[----:B------:R-:W-:Y:S02]  /*9b00*/  SHF.R.U32.HI R14, RZ, 0x3, R226 ;  /* 0x00000003ff0e7819 */ /* 0x000fe400000116e2 */
[----:B------:R-:W-:Y:S02]  /*9b10*/  SEL R132, R119, R132, !P4 ;  /* 0x0000008477847207 */ /* 0x000fe40006000000 */
[C---:B------:R-:W-:Y:S02]  /*9b20*/  LEA R38, P3, R8.reuse, R117, 0x1 ;  /* 0x0000007508267211 */ /* 0x040fe400078608ff */
[----:B------:R-:W-:Y:S02]  /*9b30*/  SHF.R.S32.HI R11, RZ, 0x1f, R132 ;  /* 0x0000001fff0b7819 */ /* 0x000fe40000011484 */
[----:B------:R-:W-:-:S02]  /*9b40*/  LEA.HI.X R39, R8, R116, R106, 0x1, P3 ;  /* 0x0000007408277211 */ /* 0x000fc400018f0c6a */
[----:B------:R-:W-:Y:S02]  /*9b50*/  LEA.HI R11, R11, R132, RZ, 0x4 ;  /* 0x000000840b0b7211 */ /* 0x000fe400078f20ff */
[----:B------:R-:W-:Y:S02]  /*9b60*/  ISETP.GE.AND P3, PT, R194, R118, PT ;  /* 0x00000076c200720c */ /* 0x000fe40003f66270 */
[----:B------:R-:W-:-:S04]  /*9b70*/  LEA.HI.SX32 R11, R11, R110, 0x1c ;  /* 0x0000006e0b0b7211 */ /* 0x000fc800078fe2ff */
[----:B----4-:R-:W-:-:S04]  /*9b80*/  SHF.R.S32.HI R12, RZ, 0x1f, R11 ;  /* 0x0000001fff0c7819 */ /* 0x010fc8000001140b */
[----:B------:R-:W-:Y:S01]  /*9b90*/  LEA.HI R12, R12, R11, RZ, 0x3 ;  /* 0x0000000b0c0c7211 */ /* 0x000fe200078f18ff */
[----:B------:R-:W-:-:S03]  /*9ba0*/  IMAD.SHL.U32 R11, R11, 0x8, RZ ;  /* 0x000000080b0b7824 */ /* 0x000fc600078e00ff */
[----:B------:R-:W-:Y:S02]  /*9bb0*/  SHF.R.S32.HI R13, RZ, 0x3, R12 ;  /* 0x00000003ff0d7819 */ /* 0x000fe4000001140c */
[----:B------:R-:W-:-:S04]  /*9bc0*/  LOP3.LUT R12, R226, 0x38, R11, 0xf8, !PT ;  /* 0x00000038e20c7812 */ /* 0x000fc800078ef80b */
[----:B------:R-:W-:Y:S01]  /*9bd0*/  LOP3.LUT R12, R12, R14, RZ, 0x3c, !PT ;  /* 0x0000000e0c0c7212 */ /* 0x000fe200078e3cff */
[----:B---3--:R-:W-:-:S05]  /*9be0*/  IMAD R13, R13, 0x1800, R15 ;  /* 0x000018000d0d7824 */ /* 0x008fca00078e020f */
        /* <DEDUP_REMOVED lines=8> */
[----:B------:R-:W-:Y:S01]  /*9c70*/  SHF.R.U32.HI R49, RZ, 0x10, R69 ;  /* 0x00000010ff317819 */ /* 0x000fe20000011645 */
[----:B-1----:R-:W-:Y:S01]  /*9c80*/  IMAD.MOV.U32 R44, RZ, RZ, R33 ;  /* 0x000000ffff2c7224 */ /* 0x002fe200078e0021 */
[----:B------:R-:W-:Y:S01]  /*9c90*/  SHF.R.U32.HI R47, RZ, 0x10, R57 ;  /* 0x00000010ff2f7819 */ /* 0x000fe20000011639 */
[----:B------:R-:W-:Y:S01]  /*9ca0*/  IMAD.MOV.U32 R45, RZ, RZ, R35 ;  /* 0x000000ffff2d7224 */ /* 0x000fe200078e0023 */
[--C-:B------:R-:W-:Y:S01]  /*9cb0*/  SHF.R.U64 R43, R70, 0x10, R71.reuse ;  /* 0x00000010462b7819 */ /* 0x100fe20000001247 */
[----:B------:R-:W-:Y:S01]  /*9cc0*/  HADD2.F32 R49, -RZ, R49.H0_H0 ;  /* 0x20000031ff317230 */ /* 0x000fe20000004100 */
[----:B------:R-:W-:Y:S01]  /*9cd0*/  SHF.R.U32.HI R70, RZ, 0x10, R71 ;  /* 0x00000010ff467819 */ /* 0x000fe20000011647 */
[--C-:B------:R-:W-:Y:S01]  /*9ce0*/  HADD2.F32 R35, -RZ, R44.reuse.H0_H0 ;  /* 0x2000002cff237230 */ /* 0x100fe20000004100 */
[--C-:B------:R-:W-:Y:S01]  /*9cf0*/  SHF.R.U64 R41, R58, 0x10, R59.reuse ;  /* 0x000000103a297819 */ /* 0x100fe2000000123b */
[----:B------:R-:W-:Y:S01]  /*9d00*/  HADD2.F32 R46, -RZ, R44.H1_H1 ;  /* 0x3000002cff2e7230 */ /* 0x000fe20000004100 */
[----:B------:R-:W-:Y:S01]  /*9d10*/  SHF.R.U32.HI R58, RZ, 0x10, R59 ;  /* 0x00000010ff3a7819 */ /* 0x000fe2000001163b */
[----:B0-----:R-:W-:Y:S01]  /*9d20*/  IMAD.MOV.U32 R33, RZ, RZ, R15 ;  /* 0x000000ffff217224 */ /* 0x001fe200078e000f */
[----:B------:R-:W-:Y:S01]  /*9d30*/  SHF.R.U64 R42, R68, 0x10, R69 ;  /* 0x00000010442a7819 */ /* 0x000fe20000001245 */
[----:B------:R-:W-:-:S02]  /*9d40*/  HADD2.F32 R50, -RZ, R144.H1_H1 ;  /* 0x30000090ff327230 */ /* 0x000fc40000004100 */
[-C--:B------:R-:W-:Y:S01]  /*9d50*/  FMUL.FTZ R51, R46, R49.reuse ;  /* 0x000000312e337220 */ /* 0x080fe20000410000 */
[--C-:B------:R-:W-:Y:S01]  /*9d60*/  HADD2.F32 R44, -RZ, R13.reuse.H1_H1 ;  /* 0x3000000dff2c7230 */ /* 0x100fe20000004100 */
[----:B------:R-:W-:Y:S01]  /*9d70*/  SHF.R.U64 R40, R56, 0x10, R57 ;  /* 0x0000001038287819 */ /* 0x000fe20000001239 */
[----:B------:R-:W-:Y:S02]  /*9d80*/  HADD2.F32 R15, -RZ, R13.H0_H0 ;  /* 0x2000000dff0f7230 */ /* 0x000fe40000004100 */
[-C--:B------:R-:W-:Y:S01]  /*9d90*/  FMUL.FTZ R52, R35, R50.reuse ;  /* 0x0000003223347220 */ /* 0x080fe20000410000 */
[----:B------:R-:W-:Y:S02]  /*9da0*/  HADD2.F32 R48, -RZ, R142.H1_H1 ;  /* 0x3000008eff307230 */ /* 0x000fe40000004100 */
[----:B------:R-:W-:Y:S01]  /*9db0*/  FMUL.FTZ R49, R44, R49 ;  /* 0x000000312c317220 */ /* 0x000fe20000410000 */
[----:B------:R-:W-:Y:S02]  /*9dc0*/  HADD2.F32 R47, -RZ, R47.H0_H0 ;  /* 0x2000002fff2f7230 */ /* 0x000fe40000004100 */
[----:B------:R-:W-:Y:S01]  /*9dd0*/  FMUL.FTZ R50, R15, R50 ;  /* 0x000000320f327220 */ /* 0x000fe20000410000 */
[----:B------:R-:W-:-:S02]  /*9de0*/  HADD2.F32 R70, -RZ, R70.H0_H0 ;  /* 0x20000046ff467230 */ /* 0x000fc40000004100 */
[-C--:B------:R-:W-:Y:S01]  /*9df0*/  FFMA.FTZ R13, R15, R48.reuse, -R52 ;  /* 0x000000300f0d7223 */ /* 0x080fe20000010834 */
[----:B------:R-:W-:Y:S02]  /*9e00*/  HADD2.F32 R52, -RZ, R143.H1_H1 ;  /* 0x3000008fff347230 */ /* 0x000fe40000004100 */
[-C--:B------:R-:W-:Y:S01]  /*9e10*/  FFMA.FTZ R44, R44, R47.reuse, -R51 ;  /* 0x0000002f2c2c7223 */ /* 0x080fe20000010833 */
[----:B------:R-:W-:Y:S01]  /*9e20*/  FFMA.FTZ R46, R46, R47, R49 ;  /* 0x0000002f2e2e7223 */ /* 0x000fe20000010031 */
[----:B------:R-:W-:Y:S01]  /*9e30*/  FFMA.FTZ R15, R35, R48, R50 ;  /* 0x00000030230f7223 */ /* 0x000fe20000010032 */
[--C-:B------:R-:W-:Y:S02]  /*9e40*/  HADD2.F32 R47, -RZ, R45.reuse.H0_H0 ;  /* 0x2000002dff2f7230 */ /* 0x100fe40000004100 */
[----:B------:R-:W-:Y:S01]  /*9e50*/  HADD2.F32 R45, -RZ, R45.H1_H1 ;  /* 0x3000002dff2d7230 */ /* 0x000fe20000004100 */
[----:B------:R-:W-:Y:S01]  /*9e60*/  F2FP.F16.F32.PACK_AB R13, R44, R13 ;  /* 0x0000000d2c0d723e */ /* 0x000fe200000000ff */
[----:B------:R-:W-:-:S02]  /*9e70*/  HADD2.F32 R35, -RZ, R33.H0_H0 ;  /* 0x20000021ff237230 */ /* 0x000fc40000004100 */
[----:B------:R-:W-:Y:S01]  /*9e80*/  FMUL.FTZ R54, R47, R52 ;  /* 0x000000342f367220 */ /* 0x000fe20000410000 */
[----:B------:R-:W-:Y:S02]  /*9e90*/  HADD2.F32 R48, -RZ, R33.H1_H1 ;  /* 0x30000021ff307230 */ /* 0x000fe40000004100 */
[----:B------:R-:W-:Y:S01]  /*9ea0*/  FMUL.FTZ R49, R45, R70 ;  /* 0x000000462d317220 */ /* 0x000fe20000410000 */
[----:B------:R-:W-:Y:S02]  /*9eb0*/  HADD2.F32 R50, -RZ, R141.H1_H1 ;  /* 0x3000008dff327230 */ /* 0x000fe40000004100 */
[----:B------:R-:W-:Y:S01]  /*9ec0*/  FMUL.FTZ R52, R35, R52 ;  /* 0x0000003423347220 */ /* 0x000fe20000410000 */
[----:B------:R-:W-:Y:S02]  /*9ed0*/  HADD2.F32 R58, -RZ, R58.H0_H0 ;  /* 0x2000003aff3a7230 */ /* 0x000fe40000004100 */
[----:B------:R-:W-:Y:S01]  /*9ee0*/  FMUL.FTZ R70, R48, R70 ;  /* 0x0000004630467220 */ /* 0x000fe20000410000 */
[----:B------:R-:W-:-:S02]  /*9ef0*/  HADD2.F32 R144, -RZ, R144.H0_H0 ;  /* 0x20000090ff907230 */ /* 0x000fc40000004100 */
        /* <DEDUP_REMOVED lines=9> */
[----:B------:R-:W-:-:S02]  /*9f90*/  HADD2.F32 R32, -RZ, R32.H1_H1 ;  /* 0x30000020ff207230 */ /* 0x000fc40000004100 */
[-C--:B------:R-:W-:Y:S01]  /*9fa0*/  FMUL.FTZ R51, R45, R144.reuse ;  /* 0x000000902d337220 */ /* 0x080fe20000410000 */
[----:B------:R-:W-:Y:S02]  /*9fb0*/  HADD2.F32 R12, -RZ, R12.H1_H1 ;  /* 0x3000000cff0c7230 */ /* 0x000fe40000004100 */
[----:B------:R-:W-:Y:S01]  /*9fc0*/  FMUL.FTZ R144, R42, R144 ;  /* 0x000000902a907220 */ /* 0x000fe20000410000 */
[----:B------:R-:W-:Y:S02]  /*9fd0*/  HADD2.F32 R47, -RZ, R40.H0_H0 ;  /* 0x20000028ff2f7230 */ /* 0x000fe40000004100 */
[-C--:B------:R-:W-:Y:S01]  /*9fe0*/  FMUL.FTZ R53, R32, R49.reuse ;  /* 0x0000003120357220 */ /* 0x080fe20000410000 */
[----:B------:R-:W-:Y:S02]  /*9ff0*/  HADD2.F32 R142, -RZ, R142.H0_H0 ;  /* 0x2000008eff8e7230 */ /* 0x000fe40000004100 */
[----:B------:R-:W-:Y:S01]  /*a000*/  FMUL.FTZ R49, R12, R49 ;  /* 0x000000310c317220 */ /* 0x000fe20000410000 */
[----:B------:R-:W-:-:S02]  /*a010*/  HADD2.F32 R143, -RZ, R143.H0_H0 ;  /* 0x2000008fff8f7230 */ /* 0x000fc40000004100 */
[-C--:B------:R-:W-:Y:S01]  /*a020*/  FFMA.FTZ R40, R12, R47.reuse, -R53 ;  /* 0x0000002f0c287223 */ /* 0x080fe20000010835 */
[----:B------:R-:W-:Y:S02]  /*a030*/  HADD2.F32 R43, -RZ, R43.H0_H0 ;  /* 0x2000002bff2b7230 */ /* 0x000fe40000004100 */
[----:B------:R-:W-:Y:S01]  /*a040*/  FFMA.FTZ R49, R32, R47, R49 ;  /* 0x0000002f20317223 */ /* 0x000fe20000010031 */
[----:B------:R-:W-:Y:S02]  /*a050*/  HADD2.F32 R32, -RZ, R34.H0_H0 ;  /* 0x20000022ff207230 */ /* 0x000fe40000004100 */
[-C--:B------:R-:W-:Y:S01]  /*a060*/  FFMA.FTZ R144, R45, R142.reuse, R144 ;  /* 0x0000008e2d907223 */ /* 0x080fe20000010090 */
[----:B------:R-:W-:Y:S02]  /*a070*/  HADD2.F32 R12, -RZ, R14.H0_H0 ;  /* 0x2000000eff0c7230 */ /* 0x000fe40000004100 */
[----:B------:R-:W-:Y:S01]  /*a080*/  FFMA.FTZ R51, R42, R142, -R51 ;  /* 0x0000008e2a337223 */ /* 0x000fe20000010833 */
        /* <DEDUP_REMOVED lines=17> */
[----:B------:R-:W-:-:S07]  /*a1a0*/  MOV R15, R48 ;  /* 0x00000030000f7202 */ /* 0x000fce0000000f00 */
.L_x_1656:
[----:B------:R-:W-:Y:S05]  /*a1b0*/  BSYNC B1 ;  /* 0x0000000000017941 */ /* 0x000fea0003800000 */
.L_x_1655:
[----:B0-----:R0:W-:Y:S01]  /*a1c0*/  ST.E.128 desc[UR60][R38.64], R12 ;  /* 0x0000000c26007985 */ /* 0x0011e2000c101d3c */
[----:B------:R-:W-:-:S13]  /*a1d0*/  ISETP.GE.AND P3, PT, R11, R128, PT ;  /* 0x000000800b00720c */ /* 0x000fda0003f66270 */
[----:B------:R-:W-:Y:S05]  /*a1e0*/  @P3 BRA `(.L_x_1603) ;  /* 0x0000000400e03947 */ /* 0x000fea0003800000 */
[----:B------:R-:W-:-:S05]  /*a1f0*/  IMAD.WIDE R36, R11, 0x2, R36 ;  /* 0x000000020b247825 */ /* 0x000fca00078e0224 */
[----:B-1----:R1:W-:Y:S01]  /*a200*/  ST.E.128 desc[UR60][R36.64], R32 ;  /* 0x0000002024007985 */ /* 0x0023e2000c101d3c */
[----:B------:R-:W-:Y:S05]  /*a210*/  BRA `(.L_x_1603) ;  /* 0x0000000400d47947 */ /* 0x000fea0003800000 */
.L_x_1568:
[----:B------:R-:W2:Y:S02]  /*a220*/  LDL R11, [R1+0x3c] ;  /* 0x00003c00010b7983 */ /* 0x000ea40000100800 */
[----:B--2---:R-:W-:-:S13]  /*a230*/  R2UR UR4, R11 ;  /* 0x000000000b0472ca */ /* 0x004fda00000e0000 */
[----:B------:R-:W-:-:S06]  /*a240*/  UISETP.NE.AND UP0, UPT, UR4, 0x3, UPT ;  /* 0x000000030400788c */ /* 0x000fcc000bf05270 */
[----:B------:R-:W-:-:S13]  /*a250*/  PLOP3.LUT P2, PT, PT, PT, UP0, 0x80, 0x0 ;  /* 0x000000000000781c */ /* 0x000fda0003f4f008 */
[----:B------:R-:W-:Y:S05]  /*a260*/  @!P2 BRA `(.L_x_1657) ;  /* 0x000000000004a947 */ /* 0x000fea0003800000 */
[----:B------:R-:W-:Y:S01]  /*a270*/  BPT.TRAP 0x1 ;  /* 0x000000040000795c */ /* 0x000fe20000300000 */
.L_x_1657:
[----:B------:R-:W-:Y:S01]  /*a280*/  IMAD R87, R17, 0x8, R2 ;  /* 0x0000000811577824 */ /* 0x000fe200078e0202 */
[----:B------:R-:W-:Y:S01]  /*a290*/  SHF.L.U32 R88, R220, 0x1f, RZ ;  /* 0x0000001fdc587819 */ /* 0x000fe200000006ff */
[----:B------:R-:W-:Y:S01]  /*a2a0*/  BSSY B1, `(.L_x_1658) ;  /* 0x0000004000017945 */ /* 0x000fe20003800000 */
[----:B------:R-:W-:Y:S02]  /*a2b0*/  SHF.R.S32.HI R84, RZ, 0x1f, R29 ;  /* 0x0000001fff547819 */ /* 0x000fe4000001141d */
[----:B------:R-:W0:Y:S02]  /*a2c0*/  SYNCS.PHASECHK.TRANS64.TRYWAIT P3, [R87+URZ+0x30890], R88 ;  /* 0x03089058570075a7 */ /* 0x000e24000806017f */
[----:B0-----:R-:W-:Y:S05]  /*a2d0*/  @!P3 BRA `(.L_x_1659) ;  /* 0x0000024000ecb947 */ /* 0x001fea0003800000 */
.L_x_2019:
[----:B------:R-:W-:Y:S05]  /*a2e0*/  BSYNC B1 ;  /* 0x0000000000017941 */ /* 0x000fea0003800000 */
.L_x_1658:
        /* <DEDUP_REMOVED lines=14> */
[----:B------:R-:W-:Y:S02]  /*a3d0*/  IMAD.IADD R13, R13, 0x1, R15 ;  /* 0x000000010d0d7824 */ /* 0x000fe400078e020f */
[----:B------:R-:W-:Y:S02]  /*a3e0*/  IMAD.IADD R42, R86, 0x1, -R219 ;  /* 0x00000001562a7824 */ /* 0x000fe400078e0adb */
        /* <DEDUP_REMOVED lines=9> */
.L_x_2023:
        /* <DEDUP_REMOVED lines=23> */
[----:B------:R-:W-:Y:S02]  /*a5f0*/  @!P5 IMAD.SHL.U32 R11, R203, 0x8, RZ ;  /* 0x00000008cb0bd824 */ /* 0x000fe400078e00ff */
[----:B--2---:R-:W-:Y:S02]  /*a600*/  @!P5 IMAD.MOV.U32 R36, RZ, RZ, R40 ;  /* 0x000000ffff24d224 */ /* 0x004fe400078e0028 */
[----:B------:R-:W-:Y:S02]  /*a610*/  @!P5 IMAD.MOV.U32 R37, RZ, RZ, R39 ;  /* 0x000000ffff25d224 */ /* 0x000fe400078e0027 */
        /* <DEDUP_REMOVED lines=11> */
.L_x_1662:
[----:B------:R-:W-:Y:S05]  /*a6d0*/  BSYNC B1 ;  /* 0x0000000000017941 */ /* 0x000fea0003800000 */
.L_x_1661:
[----:B------:R-:W-:-:S03]  /*a6e0*/  UMOV UR4, 0xffffffff ;  /* 0xffffffff00047882 */ /* 0x000fc60000000000 */
[----:B------:R-:W-:Y:S05]  /*a6f0*/  BRA.DIV UR4, `(.L_x_1663) ;  /* 0x0000024204447947 */ /* 0x000fea000b800000 */
[----:B--2---:R2:W0:Y:S04]  /*a700*/  SHFL.IDX PT, R39, R41, 0x1, 0x1c1f ;  /* 0x003c1f0029277f89 */ /* 0x00442800000e0000 */
[----:B-1----:R-:W1:Y:S02]  /*a710*/  SHFL.IDX PT, R38, R38, 0x1, 0x1c1f ;  /* 0x003c1f0026267f89 */ /* 0x002e6400000e0000 */
.L_x_2027:
[----:B------:R-:W-:-:S13]  /*a720*/  ISETP.GE.AND P3, PT, R42, 0x41, PT ;  /* 0x000000412a00780c */ /* 0x000fda0003f66270 */
[----:B------:R-:W-:Y:S05]  /*a730*/  @!P3 BRA `(.L_x_1603) ;  /* 0x00000000008cb947 */ /* 0x000fea0003800000 */
[----:B------:R-:W-:Y:S02]  /*a740*/  ULDC UR4, c[0x0][0x2f4] ;  /* 0x0000bd0000047ab9 */ /* 0x000fe40000000800 */
[----:B------:R-:W-:Y:S02]  /*a750*/  ISETP.GE.AND P5, PT, R18, UR4, PT ;  /* 0x0000000412007c0c */ /* 0x000fe4000bfa6270 */
[----:B------:R-:W-:-:S11]  /*a760*/  ISETP.GE.AND P4, PT, R23, UR4, PT ;  /* 0x0000000417007c0c */ /* 0x000fd6000bf86270 */
[----:B----4-:R-:W4:Y:S01]  /*a770*/  @!P5 LDS.128 R12, [R30+0x20000] ;  /* 0x020000001e0cd984 */ /* 0x010f220000000c00 */
[----:B-1----:R-:W-:-:S04]  /*a780*/  @!P5 LEA R36, P3, R18, R38, 0x1 ;  /* 0x000000261224d211 */ /* 0x002fc800078608ff */
        /* <DEDUP_REMOVED lines=8> */
[----:B------:R-:W1:Y:S01]  /*a810*/  @!P5 LDS.128 R12, [R31+0x20000] ;  /* 0x020000001f0cd984 */ /* 0x000e620000000c00 */
[----:B------:R-:W-:Y:S01]  /*a820*/  @!P5 IMAD.SHL.U32 R11, R202, 0x8, RZ ;  /* 0x00000008ca0bd824 */ /* 0x000fe200078e00ff */
[----:B0-----:R-:W-:Y:S01]  /*a830*/  @!P5 MOV R36, R38 ;  /* 0x000000260024d202 */ /* 0x001fe20000000f00 */
[----:B------:R-:W-:-:S04]  /*a840*/  @!P5 IMAD.MOV.U32 R37, RZ, RZ, R39 ;  /* 0x000000ffff25d224 */ /* 0x000fc800078e0027 */
[----:B------:R-:W-:-:S05]  /*a850*/  @!P5 IMAD.WIDE R36, R11, 0x2, R36 ;  /* 0x000000020b24d825 */ /* 0x000fca00078e0224 */
[----:B-1----:R0:W-:Y:S01]  /*a860*/  @!P5 ST.E.128 desc[UR60][R36.64], R12 ;  /* 0x0000000c2400d985 */ /* 0x0021e2000c101d3c */
[----:B------:R-:W-:-:S13]  /*a870*/  ISETP.GE.AND P5, PT, R194, UR4, PT ;  /* 0x00000004c2007c0c */ /* 0x000fda000bfa6270 */
[----:B------:R-:W1:Y:S01]  /*a880*/  @!P5 LDS.128 R12, [R30+0x23000] ;  /* 0x023000001e0cd984 */ /* 0x000e620000000c00 */
[----:B------:R-:W-:Y:S02]  /*a890*/  @!P5 IMAD.SHL.U32 R11, R203, 0x8, RZ ;  /* 0x00000008cb0bd824 */ /* 0x000fe400078e00ff */
[----:B0-----:R-:W-:Y:S02]  /*a8a0*/  @!P5 IMAD.MOV.U32 R36, RZ, RZ, R38 ;  /* 0x000000ffff24d224 */ /* 0x001fe400078e0026 */
[----:B------:R-:W-:Y:S02]  /*a8b0*/  @!P5 IMAD.MOV.U32 R37, RZ, RZ, R39 ;  /* 0x000000ffff25d224 */ /* 0x000fe400078e0027 */
[----:B------:R-:W-:-:S05]  /*a8c0*/  @!P5 IMAD.WIDE R36, R11, 0x2, R36 ;  /* 0x000000020b24d825 */ /* 0x000fca00078e0224 */
[----:B-1----:R0:W-:Y:S01]  /*a8d0*/  @!P5 ST.E.128 desc[UR60][R36.64], R12 ;  /* 0x0000000c2400d985 */ /* 0x0021e2000c101d3c */
[----:B------:R-:W-:-:S03]  /*a8e0*/  ISETP.GE.AND P5, PT, R192, UR4, PT ;  /* 0x00000004c0007c0c */ /* 0x000fc6000bfa6270 */
[----:B------:R-:W1:Y:S10]  /*a8f0*/  @!P4 LDS.128 R12, [R31+0x23000] ;  /* 0x023000001f0cc984 */ /* 0x000e740000000c00 */
[----:B0-----:R-:W-:-:S04]  /*a900*/  @!P5 LEA R36, P6, R192, R38, 0x1 ;  /* 0x00000026c024d211 */ /* 0x001fc800078c08ff */
[----:B------:R-:W-:Y:S01]  /*a910*/  @!P5 LEA.HI.X R37, R192, R39, R205, 0x1, P6 ;  /* 0x00000027c025d211 */ /* 0x000fe200030f0ccd */
[----:B-1----:R-:W-:Y:S04]  /*a920*/  @!P4 ST.E.128 desc[UR60][R34.64], R12 ;  /* 0x0000000c2200c985 */ /* 0x002fe8000c101d3c */
[----:B------:R-:W0:Y:S04]  /*a930*/  @!P3 LDS.128 R12, [R30+0x26000] ;  /* 0x026000001e0cb984 */ /* 0x000e280000000c00 */
[----:B0-----:R-:W-:Y:S04]  /*a940*/  @!P3 ST.E.128 desc[UR60][R32.64], R12 ;  /* 0x0000000c2000b985 */ /* 0x001fe8000c101d3c */
[----:B------:R-:W0:Y:S04]  /*a950*/  @!P5 LDS.128 R12, [R31+0x26000] ;  /* 0x026000001f0cd984 */ /* 0x000e280000000c00 */
[----:B0-----:R0:W-:Y:S02]  /*a960*/  @!P5 ST.E.128 desc[UR60][R36.64], R12 ;  /* 0x0000000c2400d985 */ /* 0x0011e4000c101d3c */
.L_x_1603:
[----:B------:R-:W-:Y:S05]  /*a970*/  BSYNC B0 ;  /* 0x0000000000007941 */ /* 0x000fea0003800000 */
.L_x_1567:
        /* <DEDUP_REMOVED lines=17> */
.L_x_1665:
[----:B------:R-:W-:Y:S05]  /*aa90*/  BSYNC B0 ;  /* 0x0000000000007941 */ /* 0x000fea0003800000 */
.L_x_1664:
[----:B------:R-:W3:Y:S01]  /*aaa0*/  SYNCS.PHASECHK.TRANS64.TRYWAIT P2, [R87+URZ+0x308b0], R88 ;  /* 0x0308b058570075a7 */ /* 0x000ee2000804017f */
[----:B------:R-:W-:Y:S04]  /*aab0*/  BSSY B0, `(.L_x_1666) ;  /* 0x0000002000007945 */ /* 0x000fe80003800000 */
[----:B---3--:R-:W-:Y:S05]  /*aac0*/  @!P2 BRA `(.L_x_1667) ;  /* 0x0000023c009ca947 */ /* 0x008fea0003800000 */
.L_x_2028:
[----:B------:R-:W-:Y:S05]  /*aad0*/  BSYNC B0 ;  /* 0x0000000000007941 */ /* 0x000fea0003800000 */
.L_x_1666:
[----:B------:R-:W-:Y:S01]  /*aae0*/  ULDC.64 UR4, c[0x0][0x328] ;  /* 0x0000ca0000047ab9 */ /* 0x000fe20000000a00 */
[----:B------:R-:W-:Y:S01]  /*aaf0*/  ULDC.64 UR6, c[0x0][0x318] ;  /* 0x0000c60000067ab9 */ /* 0x000fe20000000a00 */
[----:B------:R-:W-:Y:S01]  /*ab00*/  IMAD R84, R84, UR4, RZ ;  /* 0x0000000454547c24 */ /* 0x000fe2000f8e02ff */
[----:B------:R-:W-:Y:S01]  /*ab10*/  BSSY B0, `(.L_x_1668) ;  /* 0x0000034000007945 */ /* 0x000fe20003800000 */
[----:B-1--4-:R-:W-:-:S04]  /*ab20*/  IMAD.WIDE.U32 R12, R29, UR4, RZ ;  /* 0x000000041d0c7c25 */ /* 0x012fc8000f8e00ff */
[----:B------:R-:W-:Y:S01]  /*ab30*/  IMAD R29, R29, UR5, R84 ;  /* 0x000000051d1d7c24 */ /* 0x000fe2000f8e0254 */
[----:B------:R-:W-:Y:S01]  /*ab40*/  ULDC.64 UR4, c[0x0][0x338] ;  /* 0x0000ce0000047ab9 */ /* 0x000fe20000000a00 */
[----:B------:R-:W-:Y:S02]  /*ab50*/  IMAD.IADD R86, R86, 0x1, -R219 ;  /* 0x0000000156567824 */ /* 0x000fe400078e0adb */
[----:B------:R-:W-:Y:S01]  /*ab60*/  IMAD R85, R85, UR4, RZ ;  /* 0x0000000455557c24 */ /* 0x000fe2000f8e02ff */
[----:B------:R-:W-:-:S03]  /*ab70*/  IADD3 R13, R13, R29, RZ ;  /* 0x0000001d0d0d7210 */ /* 0x000fc60007ffe0ff */
[C---:B------:R-:W-:Y:S02]  /*ab80*/  IMAD R85, R28.reuse, UR5, R85 ;  /* 0x000000051c557c24 */ /* 0x040fe4000f8e0255 */
[----:B------:R-:W-:Y:S01]  /*ab90*/  IMAD.WIDE.U32 R12, R28, UR4, R12 ;  /* 0x000000041c0c7c25 */ /* 0x000fe2000f8e000c */
[----:B------:R-:W-:-:S03]  /*aba0*/  ULDC.64 UR4, c[0x0][0x330] ;  /* 0x0000cc0000047ab9 */ /* 0x000fc60000000a00 */
[----:B------:R-:W-:Y:S02]  /*abb0*/  IMAD.IADD R13, R13, 0x1, R85 ;  /* 0x000000010d0d7824 */ /* 0x000fe400078e0255 */
[----:B------:R-:W-:-:S04]  /*abc0*/  IMAD.WIDE.U32 R12, R201, UR4, R12 ;  /* 0x00000004c90c7c25 */ /* 0x000fc8000f8e000c */
[----:B0-----:R-:W-:Y:S01]  /*abd0*/  IMAD R11, R201, UR5, R13 ;  /* 0x00000005c90b7c24 */ /* 0x001fe2000f8e020d */
[----:B------:R-:W-:-:S04]  /*abe0*/  LEA R38, P2, R12, UR6, 0x1 ;  /* 0x000000060c267c11 */ /* 0x000fc8000f8408ff */
[----:B------:R-:W-:Y:S01]  /*abf0*/  LEA.HI.X R11, R12, UR7, R11, 0x1, P2 ;  /* 0x000000070c0b7c11 */ /* 0x000fe200090f0c0b */
[----:B------:R0:W1:Y:S01]  /*ac00*/  SHFL.IDX PT, R34, R38, RZ, 0x1c1f ;  /* 0x001c1fff26227589 */ /* 0x00006200000e0000 */
[----:B------:R-:W-:-:S03]  /*ac10*/  ISETP.GE.AND P2, PT, R86, 0x1, PT ;  /* 0x000000015600780c */ /* 0x000fc60003f46270 */
[----:B------:R0:W4:Y:S10]  /*ac20*/  SHFL.IDX PT, R35, R11, RZ, 0x1c1f ;  /* 0x001c1fff0b237589 */ /* 0x00013400000e0000 */
[----:B0-----:R-:W-:Y:S05]  /*ac30*/  @!P2 BRA `(.L_x_1669) ;  /* 0x000000000084a947 */ /* 0x001fea0003800000 */
[----:B------:R-:W-:Y:S02]  /*ac40*/  ULDC UR4, c[0x0][0x2f4] ;  /* 0x0000bd0000047ab9 */ /* 0x000fe40000000800 */
[----:B------:R-:W-:Y:S02]  /*ac50*/  ISETP.GE.AND P5, PT, R18, UR4, PT ;  /* 0x0000000412007c0c */ /* 0x000fe4000bfa6270 */
[----:B------:R-:W-:-:S11]  /*ac60*/  ISETP.GE.AND P4, PT, R23, UR4, PT ;  /* 0x0000000417007c0c */ /* 0x000fd6000bf86270 */
[----:B------:R-:W0:Y:S01]  /*ac70*/  @!P5 LDS.128 R12, [R30] ;  /* 0x000000001e0cd984 */ /* 0x000e220000000c00 */
[----:B-1----:R-:W-:-:S04]  /*ac80*/  @!P5 LEA R36, P2, R18, R34, 0x1 ;  /* 0x000000221224d211 */ /* 0x002fc800078408ff */
[----:B----4-:R-:W-:Y:S02]  /*ac90*/  @!P5 LEA.HI.X R37, R18, R35, R19, 0x1, P2 ;  /* 0x000000231225d211 */ /* 0x010fe400010f0c13 */
        /* <DEDUP_REMOVED lines=27> */
.L_x_1669:
[----:B------:R-:W-:Y:S05]  /*ae50*/  BSYNC B0 ;  /* 0x0000000000007941 */ /* 0x000fea0003800000 */
.L_x_1668:
[----:B------:R-:W-:Y:S01]  /*ae60*/  ISETP.GE.AND P2, PT, R86, 0x41, PT ;  /* 0x000000415600780c */ /* 0x000fe20003f46270 */
[----:B0---4-:R0:W4:Y:S01]  /*ae70*/  SHFL.IDX PT, R35, R11, 0x1, 0x1c1f ;  /* 0x003c1f000b237f89 */ /* 0x01112200000e0000 */
[----:B------:R-:W-:Y:S03]  /*ae80*/  BSSY B0, `(.L_x_1670) ;  /* 0x0000024000007945 */ /* 0x000fe60003800000 */
[----:B-1----:R0:W1:Y:S08]  /*ae90*/  SHFL.IDX PT, R34, R38, 0x1, 0x1c1f ;  /* 0x003c1f0026227f89 */ /* 0x00207000000e0000 */
[----:B0-----:R-:W-:Y:S05]  /*aea0*/  @!P2 BRA `(.L_x_1671) ;  /* 0x000000000084a947 */ /* 0x001fea0003800000 */
[----:B------:R-:W-:Y:S02]  /*aeb0*/  ULDC UR4, c[0x0][0x2f4] ;  /* 0x0000bd0000047ab9 */ /* 0x000fe40000000800 */
[----:B------:R-:W-:Y:S02]  /*aec0*/  ISETP.GE.AND P5, PT, R18, UR4, PT ;  /* 0x0000000412007c0c */ /* 0x000fe4000bfa6270 */
[----:B------:R-:W-:-:S11]  /*aed0*/  ISETP.GE.AND P4, PT, R23, UR4, PT ;  /* 0x0000000417007c0c */ /* 0x000fd6000bf86270 */
[----:B------:R-:W0:Y:S01]  /*aee0*/  @!P5 LDS.128 R12, [R30+0x2000] ;  /* 0x002000001e0cd984 */ /* 0x000e220000000c00 */
        /* <DEDUP_REMOVED lines=15> */
[----:B------:R-:W-:Y:S02]  /*afe0*/  @!P5 IMAD.SHL.U32 R11, R203, 0x8, RZ ;  /* 0x00000008cb0bd824 */ /* 0x000fe400078e00ff */
[----:B0-----:R-:W-:Y:S02]  /*aff0*/  @!P5 IMAD.MOV.U32 R36, RZ, RZ, R34 ;  /* 0x000000ffff24d224 */ /* 0x001fe400078e0022 */
[----:B------:R-:W-:Y:S02]  /*b000*/  @!P5 IMAD.MOV.U32 R37, RZ, RZ, R35 ;  /* 0x000000ffff25d224 */ /* 0x000fe400078e0023 */
        /* <DEDUP_REMOVED lines=11> */
.L_x_1671:
[----:B------:R-:W-:Y:S05]  /*b0c0*/  BSYNC B0 ;  /* 0x0000000000007941 */ /* 0x000fea0003800000 */
.L_x_1670:
[----:B------:R-:W-:Y:S01]  /*b0d0*/  @!PT LDS RZ, [RZ] ;  /* 0x00000000fffff984 */ /* 0x000fe20000000800 */
[----:B------:R-:W-:Y:S01]  /*b0e0*/  @!PT LDS RZ, [RZ] ;  /* 0x00000000fffff984 */ /* 0x000fe20000000800 */
[----:B------:R-:W-:Y:S01]  /*b0f0*/  @!PT LDS RZ, [RZ] ;  /* 0x00000000fffff984 */ /* 0x000fe20000000800 */
[----:B------:R-:W-:Y:S01]  /*b100*/  @!PT LDS RZ, [RZ] ;  /* 0x00000000fffff984 */ /* 0x000fe20000000800 */
[----:B------:R5:W-:Y:S06]  /*b110*/  MEMBAR.ALL.CTA ;  /* 0x0000000000007992 */ /* 0x000bec0000008000 */
[----:B-----5:R-:W5:Y:S01]  /*b120*/  FENCE.VIEW.ASYNC.S ;  /* 0x00000000000073c6 */ /* 0x020f620000000000 */
[----:B---3--:R-:W-:Y:S01]  /*b130*/  @!P3 VIADD R87, R87, 0x308c0 ;  /* 0x000308c05757b836 */ /* 0x008fe20000000000 */
[----:B-----5:R3:W-:Y:S01]  /*b140*/  BAR.SYNC.DEFER_BLOCKING R138, 0x80 ;  /* 0x0002008a0000751d */ /* 0x0207e20000010000 */
[----:B------:R-:W-:-:S03]  /*b150*/  LOP3.LUT P4, RZ, R16, 0x2, RZ, 0xc0, !PT ;  /* 0x0000000210ff7812 */ /* 0x000fc6000788c0ff */
[----:B------:R-:W-:Y:S02]  /*b160*/  @!P3 PRMT R87, RZ, 0x654, R87 ;  /* 0x00000654ff57b816 */ /* 0x000fe40000000057 */
[----:B------:R-:W-:Y:S02]  /*b170*/  IADD3 R17, R17, 0x1, RZ ;  /* 0x0000000111117810 */ /* 0x000fe40007ffe0ff */
[----:B------:R-:W-:Y:S01]  /*b180*/  PLOP3.LUT P2, PT, PT, PT, PT, 0x8, 0x0 ;  /* 0x000000000000781c */ /* 0x000fe20003f4e170 */
[----:B------:R3:W-:Y:S01]  /*b190*/  @!P3 SYNCS.ARRIVE.TRANS64.RED.A1T0 RZ, [R87+URZ], RZ ;  /* 0x000000ff57ffb9a7 */ /* 0x0007e2000810043f */
[----:B------:R-:W-:-:S04]  /*b1a0*/  ISETP.NE.AND P3, PT, R17, 0x2, PT ;  /* 0x000000021100780c */ /* 0x000fc80003f65270 */
[----:B------:R-:W-:Y:S02]  /*b1b0*/  SEL R11, RZ, 0x1, P3 ;  /* 0x00000001ff0b7807 */ /* 0x000fe40001800000 */
[----:B------:R-:W-:Y:S02]  /*b1c0*/  SEL R17, R17, RZ, P3 ;  /* 0x000000ff11117207 */ /* 0x000fe40001800000 */
[----:B------:R-:W-:Y:S01]  /*b1d0*/  LOP3.LUT R220, R220, R11, RZ, 0x3c, !PT ;  /* 0x0000000bdcdc7212 */ /* 0x000fe200078e3cff */
[----:B---3--:R-:W-:Y:S06]  /*b1e0*/  @P4 BRA `(.L_x_1672) ;  /* 0xffffff7800b44947 */ /* 0x008fec000383ffff */
.L_x_1562:
[----:B------:R-:W3:Y:S01]  /*b1f0*/  LDL R11, [R1+0x38] ;  /* 0x00003800010b7983 */ /* 0x000ee20000100800 */
[----:B------:R-:W0:Y:S01]  /*b200*/  LDC R0, c[0x0][0x448] ;  /* 0x00011200ff007b82 */ /* 0x000e220000000800 */
[----:B------:R-:W-:Y:S01]  /*b210*/  IADD3 R7, R200, 0x1, -R199 ;  /* 0x00000001c8077810 */ /* 0x000fe20007ffe8c7 */
[----:B------:R-:W-:Y:S06]  /*b220*/  BSSY B0, `(.L_x_1673) ;  /* 0x000000d000007945 */ /* 0x000fec0003800000 */
[----:B------:R-:W1:Y:S01]  /*b230*/  LDC.64 R4, c[0x0][0x9e0] ;  /* 0x00027800ff047b82 */ /* 0x000e620000000a00 */
[----:B0-----:R-:W-:-:S02]  /*b240*/  ISETP.NE.AND P1, PT, R0, 0x1, PT ;  /* 0x000000010000780c */ /* 0x001fc40003f25270 */
[----:B-1----:R-:W-:-:S11]  /*b250*/  ISETP.GE.AND P3, PT, R5, 0x1, PT ;  /* 0x000000010500780c */ /* 0x002fd60003f66270 */
[----:B------:R-:W0:Y:S08]  /*b260*/  @P1 LDC R3, c[0x0][0x44c] ;  /* 0x00011300ff031b82 */ /* 0x000e300000000800 */
[----:B------:R-:W1:Y:S01]  /*b270*/  @P1 LDC R6, c[0x0][0x450] ;  /* 0x00011400ff061b82 */ /* 0x000e620000000800 */
[----:B---3--:R-:W-:-:S04]  /*b280*/  VIADD R0, R11, 0x7f ;  /* 0x0000007f0b007836 */ /* 0x008fc80000000000 */
[----:B0-----:R-:W-:-:S05]  /*b290*/  @P1 IMAD.HI.U32 R3, R0, R3, RZ ;  /* 0x0000000300031227 */ /* 0x001fca00078e00ff */
[----:B-1----:R-:W-:-:S05]  /*b2a0*/  @P1 SHF.R.U32.HI R0, RZ, R6, R3 ;  /* 0x00000006ff001219 */ /* 0x002fca0000011603 */
[----:B------:R-:W-:Y:S01]  /*b2b0*/  IMAD.IADD R3, R7, 0x1, R0 ;  /* 0x0000000107037824 */ /* 0x000fe200078e0200 */
[----:B------:R-:W-:Y:S06]  /*b2c0*/  @P2 BRA `(.L_x_1674) ;  /* 0x0000000000082947 */ /* 0x000fec0003800000 */
[----:B------:R-:W0:Y:S02]  /*b2d0*/  FENCE.VIEW.ASYNC.G ;  /* 0x00000000000073c6 */ /* 0x000e240000000100 */
[----:B0-----:R-:W-:Y:S06]  /*b2e0*/  BAR.ARV 0xc, 0x180 ;  /* 0x0306000000007b1d */ /* 0x001fec0000002000 */
.L_x_1674:
[----:B------:R-:W-:Y:S05]  /*b2f0*/  BSYNC B0 ;  /* 0x0000000000007941 */ /* 0x000fea0003800000 */
.L_x_1673:
        /* <DEDUP_REMOVED lines=13> */
.L_x_1677:
[----:B------:R-:W-:-:S13]  /*b3d0*/  ISETP.NE.AND P0, PT, R5, 0x1, PT ;  /* 0x000000010500780c */ /* 0x000fda0003f05270 */
[----:B------:R-:W0:Y:S02]  /*b3e0*/  @P0 LDC.64 R6, c[0x0][0x9e8] ;  /* 0x00027a00ff060b82 */ /* 0x000e240000000a00 */
[----:B0-----:R-:W-:-:S05]  /*b3f0*/  @P0 IMAD.HI.U32 R6, R0, R6, RZ ;  /* 0x0000000600060227 */ /* 0x001fca00078e00ff */
[----:B------:R-:W-:-:S07]  /*b400*/  @P0 SHF.R.U32.HI R0, RZ, R7, R6 ;  /* 0x00000007ff000219 */ /* 0x000fce0000011606 */
.L_x_1678:
[----:B------:R-:W-:Y:S05]  /*b410*/  BSYNC B0 ;  /* 0x0000000000007941 */ /* 0x000fea0003800000 */
.L_x_1676:
[----:B------:R-:W-:-:S05]  /*b420*/  IMAD R3, R0, R5, R5 ;  /* 0x0000000500037224 */ /* 0x000fca00078e0205 */
[----:B------:R-:W-:-:S07]  /*b430*/  VIMNMX R4, R4, R3, PT ;  /* 0x0000000304047248 */ /* 0x000fce0003fe0100 */
.L_x_1675:
[----:B------:R-:W0:Y:S01]  /*b440*/  @P1 LDC R0, c[0x0][0x44c] ;  /* 0x00011300ff001b82 */ /* 0x000e220000000800 */
[----:B------:R-:W-:Y:S01]  /*b450*/  IADD3 R4, R4, 0x5f, RZ ;  /* 0x0000005f04047810 */ /* 0x000fe20007ffe0ff */
[----:B------:R-:W-:-:S04]  /*b460*/  ULDC UR4, c[0x0][0x9dc] ;  /* 0x0002770000047ab9 */ /* 0x000fc80000000800 */
[----:B------:R-:W-:Y:S02]  /*b470*/  IMAD.HI R4, R4, 0x2aaaaaab, RZ ;  /* 0x2aaaaaab04047827 */ /* 0x000fe400078e02ff */
[----:B------:R-:W1:Y:S03]  /*b480*/  @P1 LDC R7, c[0x0][0x450] ;  /* 0x00011400ff071b82 */ /* 0x000e660000000800 */
[----:B------:R-:W-:-:S04]  /*b490*/  SHF.R.U32.HI R3, RZ, 0x1f, R4 ;  /* 0x0000001fff037819 */ /* 0x000fc80000011604 */
[----:B------:R-:W-:-:S04]  /*b4a0*/  LEA.HI.SX32 R3, R4, R3, 0x1c ;  /* 0x0000000304037211 */ /* 0x000fc800078fe2ff */
[----:B------:R-:W-:Y:S01]  /*b4b0*/  VIMNMX R9, R136, R3, PT ;  /* 0x0000000388097248 */ /* 0x000fe20003fe0100 */
[----:B0-----:R-:W-:-:S04]  /*b4c0*/  @P1 IMAD.HI.U32 R6, R11, R0, RZ ;  /* 0x000000000b061227 */ /* 0x001fc800078e00ff */
[----:B------:R-:W-:Y:S01]  /*b4d0*/  IMAD.MOV.U32 R0, RZ, RZ, R11 ;  /* 0x000000ffff007224 */ /* 0x000fe200078e000b */
        /* <DEDUP_REMOVED lines=14> */
.L_x_1681:
[----:B------:R-:W-:-:S13]  /*b5c0*/  ISETP.NE.AND P0, PT, R5, 0x1, PT ;  /* 0x000000010500780c */ /* 0x000fda0003f05270 */
[----:B------:R-:W0:Y:S02]  /*b5d0*/  @P0 LDC.64 R6, c[0x0][0x9e8] ;  /* 0x00027a00ff060b82 */ /* 0x000e240000000a00 */
[----:B0-----:R-:W-:-:S05]  /*b5e0*/  @P0 IMAD.HI.U32 R4, R0, R6, RZ ;  /* 0x0000000600040227 */ /* 0x001fca00078e00ff */
[----:B------:R-:W-:-:S07]  /*b5f0*/  @P0 SHF.R.U32.HI R0, RZ, R7, R4 ;  /* 0x00000007ff000219 */ /* 0x000fce0000011604 */
.L_x_1682:
[----:B------:R-:W-:Y:S05]  /*b600*/  BSYNC B0 ;  /* 0x0000000000007941 */ /* 0x000fea0003800000 */
.L_x_1680:
[----:B------:R-:W-:-:S05]  /*b610*/  IMAD R0, R0, R5, RZ ;  /* 0x0000000500007224 */ /* 0x000fca00078e02ff */
[----:B------:R-:W-:-:S07]  /*b620*/  VIMNMX R3, R3, R0, !PT ;  /* 0x0000000003037248 */ /* 0x000fce0007fe0100 */
.L_x_1679:
[----:B------:R-:W-:Y:S01]  /*b630*/  IMAD.HI R3, R3, 0x2aaaaaab, RZ ;  /* 0x2aaaaaab03037827 */ /* 0x000fe200078e02ff */
[----:B------:R-:W-:Y:S03]  /*b640*/  BSSY B0, `(.L_x_1683) ;  /* 0x0000027000007945 */ /* 0x000fe60003800000 */
[----:B------:R-:W-:Y:S01]  /*b650*/  IMAD.MOV.U32 R126, RZ, RZ, RZ ;  /* 0x000000ffff7e7224 */ /* 0x000fe200078e00ff */
[----:B------:R-:W-:-:S04]  /*b660*/  SHF.R.U32.HI R0, RZ, 0x1f, R3 ;  /* 0x0000001fff007819 */ /* 0x000fc80000011603 */
[----:B------:R-:W-:-:S04]  /*b670*/  LEA.HI.SX32 R0, R3, R0, 0x1c ;  /* 0x0000000003007211 */ /* 0x000fc800078fe2ff */
[----:B------:R-:W-:-:S04]  /*b680*/  VIMNMX R11, RZ, R0, !PT ;  /* 0x00000000ff0b7248 */ /* 0x000fc80007fe0100 */
[----:B------:R-:W-:-:S13]  /*b690*/  ISETP.GT.AND P0, PT, R9, R11, PT ;  /* 0x0000000b0900720c */ /* 0x000fda0003f04270 */
[----:B------:R-:W-:Y:S05]  /*b6a0*/  @!P0 BRA `(.L_x_1684) ;  /* 0x0000000000808947 */ /* 0x000fea0003800000 */
[----:B------:R-:W3:Y:S01]  /*b6b0*/  LDL R4, [R1+0x48] ;  /* 0x0000480001047983 */ /* 0x000ee20000100800 */
[----:B------:R-:W-:Y:S01]  /*b6c0*/  ULDC UR4, c[0x0][0x9f0] ;  /* 0x00027c0000047ab9 */ /* 0x000fe20000000800 */
[----:B---3--:R-:W-:-:S04]  /*b6d0*/  ISETP.NE.AND P0, PT, R4, RZ, PT ;  /* 0x000000ff0400720c */ /* 0x008fc80003f05270 */
        /* <DEDUP_REMOVED lines=26> */
[----:B------:R-:W-:Y:S01]  /*b880*/  @!P2 IMAD.MOV R5, RZ, RZ, -R5 ;  /* 0x000000ffff05a224 */ /* 0x000fe200078e0a05 */
[----:B------:R-:W-:-:S05]  /*b890*/  @!P1 LOP3.LUT R5, RZ, R8, RZ, 0x33, !PT ;  /* 0x00000008ff059212 */ /* 0x000fca00078e33ff */
[----:B------:R-:W-:-:S07]  /*b8a0*/  IMAD.MOV.U32 R126, RZ, RZ, R5 ;  /* 0x000000ffff7e7224 */ /* 0x000fce00078e0005 */
.L_x_1684:
[----:B------:R-:W-:Y:S05]  /*b8b0*/  BSYNC B0 ;  /* 0x0000000000007941 */ /* 0x000fea0003800000 */
.L_x_1683:
[----:B------:R-:W3:Y:S01]  /*b8c0*/  LDL R0, [R1+0x54] ;  /* 0x0000540001007983 */ /* 0x000ee20000100800 */
[----:B------:R-:W-:Y:S02]  /*b8d0*/  PLOP3.LUT P0, PT, PT, PT, PT, 0x80, 0x0 ;  /* 0x000000000000781c */ /* 0x000fe40003f0f070 */
[----:B------:R-:W-:Y:S02]  /*b8e0*/  CS2R R128, SRZ ;  /* 0x0000000000807805 */ /* 0x000fe4000001ff00 */
[----:B------:R-:W-:Y:S02]  /*b8f0*/  CS2R R118, SRZ ;  /* 0x0000000000767805 */ /* 0x000fe4000001ff00 */
[----:B------:R-:W-:Y:S02]  /*b900*/  CS2R R116, SRZ ;  /* 0x0000000000747805 */ /* 0x000fe4000001ff00 */
[----:B--2---:R-:W-:Y:S02]  /*b910*/  CS2R R114, SRZ ;  /* 0x0000000000727805 */ /* 0x004fe4000001ff00 */
        /* <DEDUP_REMOVED lines=39> */
[----:B----4-:R-:W-:Y:S02]  /*bb90*/  CS2R R34, SRZ ;  /* 0x0000000000227805 */ /* 0x010fe4000001ff00 */
[----:B------:R-:W-:Y:S02]  /*bba0*/  CS2R R32, SRZ ;  /* 0x0000000000207805 */ /* 0x000fe4000001ff00 */
[----:B------:R-:W-:Y:S02]  /*bbb0*/  CS2R R120, SRZ ;  /* 0x0000000000787805 */ /* 0x000fe4000001ff00 */
[----:B------:R-:W-:-:S02]  /*bbc0*/  CS2R R122, SRZ ;  /* 0x00000000007a7805 */ /* 0x000fc4000001ff00 */
[----:B------:R-:W-:Y:S02]  /*bbd0*/  CS2R R20, SRZ ;  /* 0x0000000000147805 */ /* 0x000fe4000001ff00 */
[----:B------:R-:W-:Y:S01]  /*bbe0*/  CS2R R124, SRZ ;  /* 0x00000000007c7805 */ /* 0x000fe2000001ff00 */
[----:B---3--:R-:W-:-:S05]  /*bbf0*/  IMAD R0, R0, R126, R11 ;  /* 0x0000007e00007224 */ /* 0x008fca00078e020b */
[----:B------:R0:W-:Y:S01]  /*bc00*/  STL [R1+0x44], R0 ;  /* 0x0000440001007387 */ /* 0x0001e20000100800 */
[----:B------:R-:W-:-:S04]  /*bc10*/  VIADDMNMX R126, R0, R126, R9, PT ;  /* 0x0000007e007e7246 */ /* 0x000fc80003800109 */
[----:B------:R-:W-:-:S13]  /*bc20*/  ISETP.GT.AND P1, PT, R126, R0, PT ;  /* 0x000000007e00720c */ /* 0x000fda0003f24270 */
[----:B0-----:R-:W-:Y:S05]  /*bc30*/  @!P1 BRA `(.L_x_1685) ;  /* 0x0000016400089947 */ /* 0x001fea0003800000 */
[----:B------:R-:W2:Y:S02]  /*bc40*/  LDL R0, [R1+0x58] ;  /* 0x0000580001007983 */ /* 0x000ea40000100800 */
[----:B--2---:R-:W-:Y:S02]  /*bc50*/  R2UR UR4, R0 ;  /* 0x00000000000472ca */ /* 0x004fe400000e0000 */
[----:B------:R-:W0:Y:S11]  /*bc60*/  S2R R0, SR_TID.X ;  /* 0x0000000000007919 */ /* 0x000e360000002100 */
        /* <DEDUP_REMOVED lines=30> */
.L_x_1686:
[----:B------:R-:W-:Y:S02]  /*be50*/  ULDC UR4, c[0x0][0x3f4] ;  /* 0x0000fd0000047ab9 */ /* 0x000fe40000000800 */
[----:B------:R-:W-:-:S13]  /*be60*/  ISETP.LT.AND P0, PT, RZ, UR4, PT ;  /* 0x00000004ff007c0c */ /* 0x000fda000bf01270 */
[----:B------:R-:W-:Y:S05]  /*be70*/  @P0 BRA `(.L_x_1687) ;  /* 0x0000000000400947 */ /* 0x000fea0003800000 */
[----:B------:R-:W2:Y:S02]  /*be80*/  LDL R20, [R1+0x50] ;  /* 0x0000500001147983 */ /* 0x000ea40000100800 */
[----:B--2---:R-:W-:-:S04]  /*be90*/  LEA.HI R0, R20, R20, RZ, 0x1 ;  /* 0x0000001414007211 */ /* 0x004fc800078f08ff */
[----:B------:R-:W-:-:S05]  /*bea0*/  LOP3.LUT R0, R0, 0xfffffffe, RZ, 0xc0, !PT ;  /* 0xfffffffe00007812 */ /* 0x000fca00078ec0ff */
[----:B------:R-:W-:-:S05]  /*beb0*/  IMAD.IADD R0, R20, 0x1, -R0 ;  /* 0x0000000114007824 */ /* 0x000fca00078e0a00 */
[----:B------:R-:W-:-:S04]  /*bec0*/  SHF.L.U32 R3, R0, 0x1f, RZ ;  /* 0x0000001f00037819 */ /* 0x000fc800000006ff */
[----:B------:R0:W1:Y:S03]  /*bed0*/  SYNCS.PHASECHK.TRANS64.TRYWAIT P0, [R2+URZ+0x30800], R3 ;  /* 0x03080003020075a7 */ /* 0x000066000800017f */
[----:B-1----:R-:W-:Y:S05]  /*bee0*/  @!P0 NANOSLEEP.SYNCS 0x989680 ;  /* 0x009896800000895d */ /* 0x002fea0003900000 */
[----:B------:R-:W1:Y:S01]  /*bef0*/  @!P0 SYNCS.PHASECHK.TRANS64 P0, [R2+URZ+0x30800], R3 ;  /* 0x03080003020085a7 */ /* 0x000e62000800007f */
[----:B------:R-:W-:Y:S04]  /*bf00*/  BSSY B0, `(.L_x_1688) ;  /* 0x0000006000007945 */ /* 0x000fe80003800000 */
[----:B-1----:R-:W-:Y:S05]  /*bf10*/  @P0 BRA `(.L_x_1689) ;  /* 0x0000000000100947 */ /* 0x002fea0003800000 */
.L_x_1690:
[----:B-1----:R1:W2:Y:S02]  /*bf20*/  SYNCS.PHASECHK.TRANS64.TRYWAIT P0, [R2+URZ+0x30800], R3 ;  /* 0x03080003020075a7 */ /* 0x0022a4000800017f */
[----:B--2---:R-:W-:Y:S05]  /*bf30*/  @!P0 NANOSLEEP.SYNCS 0x989680 ;  /* 0x009896800000895d */ /* 0x004fea0003900000 */
[----:B------:R-:W2:Y:S02]  /*bf40*/  @!P0 SYNCS.PHASECHK.TRANS64 P0, [R2+URZ+0x30800], R3 ;  /* 0x03080003020085a7 */ /* 0x000ea4000800007f */
[----:B--2---:R-:W-:Y:S05]  /*bf50*/  @!P0 BRA `(.L_x_1690) ;  /* 0xfffffffc00f08947 */ /* 0x004fea000383ffff */
.L_x_1689:
[----:B------:R-:W-:Y:S05]  /*bf60*/  BSYNC B0 ;  /* 0x0000000000007941 */ /* 0x000fea0003800000 */
.L_x_1688:
[----:B------:R-:W-:Y:S05]  /*bf70*/  BRA `(.L_x_1691) ;  /* 0x0000007000687947 */ /* 0x000fea0003800000 */
.L_x_1687:
[----:B------:R-:W2:Y:S01]  /*bf80*/  LDL R0, [R1+0x58] ;  /* 0x0000580001007983 */ /* 0x000ea20000100800 */
[----:B------:R-:W-:Y:S02]  /*bf90*/  ULDC.64 UR6, c[0x0][0x408] ;  /* 0x0001020000067ab9 */ /* 0x000fe40000000a00 */
[----:B-----5:R-:W-:Y:S01]  /*bfa0*/  IMAD.WIDE.U32 R26, R135, UR6, RZ ;  /* 0x00000006871a7c25 */ /* 0x020fe2000f8e00ff */
[----:B--2---:R-:W-:Y:S02]  /*bfb0*/  R2UR UR4, R0 ;  /* 0x00000000000472ca */ /* 0x004fe400000e0000 */
[----:B------:R-:W-:-:S11]  /*bfc0*/  SHF.R.S32.HI R0, RZ, 0x1f, R135 ;  /* 0x0000001fff007819 */ /* 0x000fd60000011487 */
[----:B------:R-:W-:-:S03]  /*bfd0*/  ULOP3.LUT UP0, URZ, UR4, 0x3ff, URZ, 0xc0, !UPT ;  /* 0x000003ff043f7892 */ /* 0x000fc6000f80c03f */
[----:B------:R-:W-:Y:S02]  /*bfe0*/  ULDC.64 UR4, c[0x0][0x3f8] ;  /* 0x0000fe0000047ab9 */ /* 0x000fe40000000a00 */
[C---:B------:R-:W-:Y:S01]  /*bff0*/  IMAD R4, R0.reuse, UR4, RZ ;  /* 0x0000000400047c24 */ /* 0x040fe2000f8e02ff */
[----:B------:R-:W-:Y:S01]  /*c000*/  PLOP3.LUT P0, PT, PT, PT, UP0, 0x80, 0x0 ;  /* 0x000000000000781c */ /* 0x000fe20003f0f008 */
[----:B------:R-:W-:Y:S02]  /*c010*/  IMAD R0, R0, UR6, RZ ;  /* 0x0000000600007c24 */ /* 0x000fe4000f8e02ff */
[----:B------:R-:W-:-:S04]  /*c020*/  IMAD.WIDE.U32 R24, R135, UR4, RZ ;  /* 0x0000000487187c25 */ /* 0x000fc8000f8e00ff */
[C---:B------:R-:W-:Y:S02]  /*c030*/  IMAD R29, R135.reuse, UR5, R4 ;  /* 0x00000005871d7c24 */ /* 0x040fe4000f8e0204 */
[----:B------:R-:W-:Y:S02]  /*c040*/  IMAD R31, R135, UR7, R0 ;  /* 0x00000007871f7c24 */ /* 0x000fe4000f8e0200 */
[----:B------:R-:W-:Y:S02]  /*c050*/  IMAD.IADD R29, R29, 0x1, R25 ;  /* 0x000000011d1d7824 */ /* 0x000fe400078e0219 */
[----:B------:R-:W-:Y:S01]  /*c060*/  IMAD.IADD R31, R31, 0x1, R27 ;  /* 0x000000011f1f7824 */ /* 0x000fe200078e021b */
        /* <DEDUP_REMOVED lines=16> */
[----:B0-----:R-:W-:Y:S05]  /*c170*/  CALL.ABS.NOINC R14 ;  /* 0x000000000e007343 */ /* 0x001fea0003c00000 */
.L_x_1692:
[----:B------:R-:W2:Y:S01]  /*c180*/  LDL R81, [R1+0x38] ;  /* 0x0000380001517983 */ /* 0x000ea20000100800 */
[----:B------:R-:W-:Y:S01]  /*c190*/  ULDC.U8 UR4, c[0x0][0x410] ;  /* 0x0001040000047ab9 */ /* 0x000fe20000000000 */
[----:B------:R-:W-:Y:S01]  /*c1a0*/  BSSY B0, `(.L_x_1693) ;  /* 0x00006ef000007945 */ /* 0x000fe20003800000 */
[----:B------:R-:W-:Y:S01]  /*c1b0*/  ISETP.NE.AND P0, PT, RZ, UR4, PT ;  /* 0x00000004ff007c0c */ /* 0x000fe2000bf05270 */
[----:B--2---:R-:W-:-:S12]  /*c1c0*/  IMAD.IADD R67, R219, 0x1, R81 ;  /* 0x00000001db437824 */ /* 0x004fd800078e0251 */
[----:B------:R-:W-:Y:S05]  /*c1d0*/  @!P0 BRA `(.L_x_1694) ;  /* 0x0000003400c48947 */ /* 0x000fea0003800000 */
[----:B------:R-:W0:Y:S01]  /*c1e0*/  LDC R64, c[0x0][0x448] ;  /* 0x00011200ff407b82 */ /* 0x000e220000000800 */
[----:B------:R-:W-:Y:S01]  /*c1f0*/  LEA.HI R32, R33, R28, RZ, 0x2 ;  /* 0x0000001c21207211 */ /* 0x000fe200078f10ff */
[----:B------:R-:W-:Y:S01]  /*c200*/  ULDC.64 UR4, c[0x0][0x3f8] ;  /* 0x0000fe0000047ab9 */ /* 0x000fe20000000a00 */
[----:B------:R-:W-:Y:S01]  /*c210*/  MOV R4, R24 ;  /* 0x0000001800047202 */ /* 0x000fe20000000f00 */
[----:B------:R-:W-:Y:S01]  /*c220*/  ULDC.64 UR6, c[0x0][0x408] ;  /* 0x0001020000067ab9 */ /* 0x000fe20000000a00 */
[----:B------:R-:W-:Y:S01]  /*c230*/  LOP3.LUT R3, R32, 0xfffffffc, RZ, 0xc0, !PT ;  /* 0xfffffffc20037812 */ /* 0x000fe200078ec0ff */
[----:B------:R-:W-:Y:S02]  /*c240*/  IMAD.MOV.U32 R6, RZ, RZ, R26 ;  /* 0x000000ffff067224 */ /* 0x000fe400078e001a */
[----:B------:R-:W-:Y:S02]  /*c250*/  IMAD.MOV.U32 R7, RZ, RZ, R31 ;  /* 0x000000ffff077224 */ /* 0x000fe400078e001f */
[----:B------:R-:W-:-:S04]  /*c260*/  IMAD.IADD R28, R28, 0x1, -R3 ;  /* 0x000000011c1c7824 */ /* 0x000fc800078e0a03 */
[----:B------:R-:W-:Y:S01]  /*c270*/  IMAD R3, R28, 0x40, R67 ;  /* 0x000000401c037824 */ /* 0x000fe200078e0243 */
[----:B0-----:R-:W-:-:S13]  /*c280*/  ISETP.NE.AND P0, PT, R64, 0x1, PT ;  /* 0x000000014000780c */ /* 0x001fda0003f05270 */
[----:B------:R-:W0:Y:S08]  /*c290*/  @P0 LDC R0, c[0x0][0x44c] ;  /* 0x00011300ff000b82 */ /* 0x000e300000000800 */
[----:B------:R-:W1:Y:S01]  /*c2a0*/  @P0 LDC R5, c[0x0][0x450] ;  /* 0x00011400ff050b82 */ /* 0x000e620000000800 */
[----:B0-----:R-:W-:-:S05]  /*c2b0*/  @P0 IMAD.HI.U32 R0, R3, R0, RZ ;  /* 0x0000000003000227 */ /* 0x001fca00078e00ff */
[----:B-1----:R-:W-:Y:S01]  /*c2c0*/  @P0 SHF.R.U32.HI R3, RZ, R5, R0 ;  /* 0x00000005ff030219 */ /* 0x002fe20000011600 */
[----:B------:R-:W-:-:S03]  /*c2d0*/  IMAD.MOV.U32 R5, RZ, RZ, R29 ;  /* 0x000000ffff057224 */ /* 0x000fc600078e001d */
[----:B------:R-:W-:Y:S01]  /*c2e0*/  SHF.R.S32.HI R0, RZ, 0x1f, R3 ;  /* 0x0000001fff007819 */ /* 0x000fe20000011403 */
[----:B------:R-:W-:-:S04]  /*c2f0*/  IMAD.WIDE.U32 R4, R3, UR4, R4 ;  /* 0x0000000403047c25 */ /* 0x000fc8000f8e0004 */
[C---:B------:R-:W-:Y:S02]  /*c300*/  IMAD R8, R0.reuse, UR4, RZ ;  /* 0x0000000400087c24 */ /* 0x040fe4000f8e02ff */
[----:B------:R-:W-:Y:S02]  /*c310*/  IMAD R0, R0, UR6, RZ ;  /* 0x0000000600007c24 */ /* 0x000fe4000f8e02ff */
[C---:B------:R-:W-:Y:S01]  /*c320*/  IMAD R9, R3.reuse, UR5, R8 ;  /* 0x0000000503097c24 */ /* 0x040fe2000f8e0208 */
[----:B------:R-:W-:Y:S01]  /*c330*/  ULDC.64 UR4, c[0x0][0x3e8] ;  /* 0x0000fa0000047ab9 */ /* 0x000fe20000000a00 */
[C---:B------:R-:W-:Y:S01]  /*c340*/  IMAD.WIDE.U32 R6, R3.reuse, UR6, R6 ;  /* 0x0000000603067c25 */ /* 0x040fe2000f8e0006 */
[----:B------:R-:W-:Y:S01]  /*c350*/  LEA R63, P0, R4, UR4, 0x1 ;  /* 0x00000004043f7c11 */ /* 0x000fe2000f8008ff */
[----:B------:R-:W-:Y:S02]  /*c360*/  UMOV UR4, 0xffffffff ;  /* 0xffffffff00047882 */ /* 0x000fe40000000000 */
[----:B------:R-:W-:Y:S01]  /*c370*/  IMAD R3, R3, UR7, R0 ;  /* 0x0000000703037c24 */ /* 0x000fe2000f8e0200 */
[----:B------:R-:W-:Y:S01]  /*c380*/  ULDC.64 UR6, c[0x0][0x400] ;  /* 0x0001000000067ab9 */ /* 0x000fe20000000a00 */
[----:B------:R-:W-:Y:S01]  /*c390*/  IMAD.IADD R5, R5, 0x1, R9 ;  /* 0x0000000105057824 */ /* 0x000fe200078e0209 */
[----:B------:R-:W-:Y:S01]  /*c3a0*/  LEA R65, P1, R6, UR6, 0x1 ;  /* 0x0000000606417c11 */ /* 0x000fe2000f8208ff */
[----:B------:R-:W-:-:S03]  /*c3b0*/  IMAD.IADD R3, R7, 0x1, R3 ;  /* 0x0000000107037824 */ /* 0x000fc600078e0203 */
[----:B------:R-:W-:Y:S02]  /*c3c0*/  LEA.HI.X R62, R4, UR5, R5, 0x1, P0 ;  /* 0x00000005043e7c11 */ /* 0x000fe400080f0c05 */
[----:B------:R-:W-:Y:S01]  /*c3d0*/  LEA.HI.X R0, R6, UR7, R3, 0x1, P1 ;  /* 0x0000000706007c11 */ /* 0x000fe200088f0c03 */
[----:B------:R-:W-:Y:S06]  /*c3e0*/  BRA.DIV UR4, `(.L_x_1695) ;  /* 0x0000022604687947 */ /* 0x000fec000b800000 */
[----:B------:R0:W1:Y:S04]  /*c3f0*/  SHFL.IDX PT, R3, R62, RZ, 0x1c1f ;  /* 0x001c1fff3e037589 */ /* 0x00006800000e0000 */
[----:B------:R0:W2:Y:S04]  /*c400*/  SHFL.IDX PT, R6, R63, RZ, 0x1c1f ;  /* 0x001c1fff3f067589 */ /* 0x0000a800000e0000 */
[----:B------:R0:W3:Y:S04]  /*c410*/  SHFL.IDX PT, R9, R0, RZ, 0x1c1f ;  /* 0x001c1fff00097589 */ /* 0x0000e800000e0000 */
[----:B------:R0:W4:Y:S02]  /*c420*/  SHFL.IDX PT, R8, R65, RZ, 0x1c1f ;  /* 0x001c1fff41087589 */ /* 0x00012400000e0000 */
.L_x_2034:
[----:B------:R-:W-:Y:S01]  /*c430*/  IMAD R64, R199, R64, RZ ;  /* 0x00000040c7407224 */ /* 0x000fe200078e02ff */
        /* <DEDUP_REMOVED lines=15> */
[----:B------:R-:W-:Y:S01]  /*c530*/  ULDC UR4, c[0x0][0x3f4] ;  /* 0x0000fd0000047ab9 */ /* 0x000fe20000000800 */
[----:B------:R-:W-:Y:S02]  /*c540*/  CS2R R60, SRZ ;  /* 0x00000000003c7805 */ /* 0x000fe4000001ff00 */
[----:B------:R-:W-:Y:S02]  /*c550*/  ISETP.GE.AND P3, PT, R224, UR4, PT ;  /* 0x00000004e0007c0c */ /* 0x000fe4000bf66270 */
[----:B------:R-:W-:Y:S02]  /*c560*/  ISETP.GE.AND P4, PT, R196, UR4, PT ;  /* 0x00000004c4007c0c */ /* 0x000fe4000bf86270 */
[----:B------:R-:W-:Y:S02]  /*c570*/  ISETP.GE.AND P2, PT, R222, UR4, PT ;  /* 0x00000004de007c0c */ /* 0x000fe4000bf46270 */
[----:B------:R-:W-:Y:S02]  /*c580*/  ISETP.GE.AND P1, PT, R223, UR4, PT ;  /* 0x00000004df007c0c */ /* 0x000fe4000bf26270 */
[----:B------:R-:W-:-:S05]  /*c590*/  SHF.R.S32.HI R11, RZ, 0x1f, R224 ;  /* 0x0000001fff0b7819 */ /* 0x000fca00000114e0 */
[C---:B------:R-:W-:Y:S02]  /*c5a0*/  @!P3 IMAD.SHL.U32 R27, R224.reuse, 0x2, RZ ;  /* 0x00000002e01bb824 */ /* 0x040fe400078e00ff */
[----:B-1----:R-:W-:Y:S02]  /*c5b0*/  @!P4 MOV R7, R3 ;  /* 0x000000030007c202 */ /* 0x002fe40000000f00 */
[----:B------:R-:W-:Y:S01]  /*c5c0*/  @!P3 SHF.L.U64.HI R14, R224, 0x1, R11 ;  /* 0x00000001e00eb819 */ /* 0x000fe2000001020b */
[----:B------:R-:W-:Y:S01]  /*c5d0*/  @!P2 IMAD.SHL.U32 R21, R222, 0x2, RZ ;  /* 0x00000002de15a824 */ /* 0x000fe200078e00ff */
[-C--:B--2---:R-:W-:Y:S01]  /*c5e0*/  @!P3 IADD3 R28, P6, R6, R27.reuse, RZ ;  /* 0x0000001b061cb210 */ /* 0x084fe20007fde0ff */
[----:B------:R-:W-:Y:S01]  /*c5f0*/  @!P4 IMAD.WIDE R4, R196, 0x2, R6 ;  /* 0x00000002c404c825 */ /* 0x000fe200078e0206 */
[----:B------:R-:W-:Y:S02]  /*c600*/  SHF.R.S32.HI R7, RZ, 0x1f, R222 ;  /* 0x0000001fff077819 */ /* 0x000fe400000114de */
[----:B------:R-:W-:Y:S01]  /*c610*/  ISETP.GE.AND P0, PT, R221, UR4, PT ;  /* 0x00000004dd007c0c */ /* 0x000fe2000bf06270 */
[--C-:B------:R-:W-:Y:S01]  /*c620*/  @!P3 IMAD.X R29, R3, 0x1, R14.reuse, P6 ;  /* 0x00000001031db824 */ /* 0x100fe200030e060e */
[----:B----4-:R-:W-:Y:S01]  /*c630*/  @!P3 IADD3 R26, P5, R8, R27, RZ ;  /* 0x0000001b081ab210 */ /* 0x010fe20007fbe0ff */
[----:B------:R-:W-:Y:S01]  /*c640*/  @!P1 IMAD.SHL.U32 R13, R223, 0x2, RZ ;  /* 0x00000002df0d9824 */ /* 0x000fe200078e00ff */
[----:B------:R-:W-:Y:S01]  /*c650*/  @!P2 SHF.L.U64.HI R12, R222, 0x1, R7 ;  /* 0x00000001de0ca819 */ /* 0x000fe20000010207 */
[----:B------:R1:W5:Y:S01]  /*c660*/  @!P4 LD.E.64 R60, desc[UR60][R4.64] ;  /* 0x0000003c043cc980 */ /* 0x000362000c101b00 */
[----:B------:R-:W-:Y:S01]  /*c670*/  @!P2 IADD3 R24, P6, R6, R21, RZ ;  /* 0x000000150618a210 */ /* 0x000fe20007fde0ff */
[----:B---3--:R-:W-:Y:S01]  /*c680*/  @!P3 IMAD.X R27, R9, 0x1, R14, P5 ;  /* 0x00000001091bb824 */ /* 0x008fe200028e060e */
[----:B------:R-:W-:-:S02]  /*c690*/  SHF.R.S32.HI R10, RZ, 0x1f, R223 ;  /* 0x0000001fff0a7819 */ /* 0x000fc400000114df */
[----:B------:R-:W-:Y:S02]  /*c6a0*/  CS2R R58, SRZ ;  /* 0x00000000003a7805 */ /* 0x000fe4000001ff00 */
[----:B------:R-:W-:Y:S02]  /*c6b0*/  @!P2 IADD3.X R25, R3, R12, RZ, P6, !PT ;  /* 0x0000000c0319a210 */ /* 0x000fe400037fe4ff */
[----:B------:R-:W-:Y:S01]  /*c6c0*/  @!P1 SHF.L.U64.HI R10, R223, 0x1, R10 ;  /* 0x00000001df0a9819 */ /* 0x000fe2000001020a */
[----:B------:R-:W-:Y:S01]  /*c6d0*/  @!P0 IMAD.SHL.U32 R7, R221, 0x2, RZ ;  /* 0x00000002dd078824 */ /* 0x000fe200078e00ff */
[----:B------:R-:W-:Y:S01]  /*c6e0*/  @!P2 IADD3 R20, P5, R8, R21, RZ ;  /* 0x000000150814a210 */ /* 0x000fe20007fbe0ff */
[----:B-1----:R-:W-:Y:S01]  /*c6f0*/  @!P4 IMAD.MOV.U32 R4, RZ, RZ, R8 ;  /* 0x000000ffff04c224 */ /* 0x002fe200078e0008 */
[-C--:B------:R-:W-:Y:S02]  /*c700*/  @!P1 IADD3 R14, P6, R6, R13.reuse, RZ ;  /* 0x0000000d060e9210 */ /* 0x080fe40007fde0ff */
[----:B------:R-:W-:Y:S01]  /*c710*/  SHF.R.S32.HI R36, RZ, 0x1f, R221 ;  /* 0x0000001fff247819 */ /* 0x000fe200000114dd */
[----:B------:R-:W-:Y:S01]  /*c720*/  @!P2 IMAD.X R21, R9, 0x1, R12, P5 ;  /* 0x000000010915a824 */ /* 0x000fe200028e060c */
[----:B------:R-:W-:Y:S01]  /*c730*/  ISETP.GE.AND P5, PT, R225, UR4, PT ;  /* 0x00000004e1007c0c */ /* 0x000fe2000bfa6270 */
[----:B------:R-:W-:Y:S01]  /*c740*/  @!P1 IMAD.X R15, R3, 0x1, R10, P6 ;  /* 0x00000001030f9824 */ /* 0x000fe200030e060a */
[----:B------:R-:W-:-:S02]  /*c750*/  @!P1 IADD3 R12, P6, R8, R13, RZ ;  /* 0x0000000d080c9210 */ /* 0x000fc40007fde0ff */
[----:B------:R-:W-:Y:S02]  /*c760*/  @!P0 SHF.L.U64.HI R36, R221, 0x1, R36 ;  /* 0x00000001dd248819 */ /* 0x000fe40000010224 */
[----:B------:R-:W-:Y:S01]  /*c770*/  @!P4 MOV R5, R9 ;  /* 0x000000090005c202 */ /* 0x000fe20000000f00 */
[----:B------:R-:W-:Y:S01]  /*c780*/  @!P1 IMAD.X R13, R9, 0x1, R10, P6 ;  /* 0x00000001090d9824 */ /* 0x000fe200030e060a */
[----:B------:R-:W-:Y:S02]  /*c790*/  @!P0 IADD3 R10, P6, R6, R7, RZ ;  /* 0x00000007060a8210 */ /* 0x000fe40007fde0ff */
[----:B------:R-:W-:Y:S01]  /*c7a0*/  SHF.R.S32.HI R34, RZ, 0x1f, R225 ;  /* 0x0000001fff227819 */ /* 0x000fe200000114e1 */
[----:B------:R-:W-:-:S04]  /*c7b0*/  @!P4 IMAD.WIDE R30, R196, 0x2, R4 ;  /* 0x00000002c41ec825 */ /* 0x000fc800078e0204 */
[----:B------:R-:W-:Y:S01]  /*c7c0*/  @!P0 IMAD.X R11, R3, 0x1, R36, P6 ;  /* 0x00000001030b8824 */ /* 0x000fe200030e0624 */
[----:B------:R-:W-:Y:S01]  /*c7d0*/  @!P0 IADD3 R4, P6, R8, R7, RZ ;  /* 0x0000000708048210 */ /* 0x000fe20007fde0ff */
[C---:B------:R-:W-:Y:S01]  /*c7e0*/  @!P5 IMAD.SHL.U32 R7, R225.reuse, 0x2, RZ ;  /* 0x00000002e107d824 */ /* 0x040fe200078e00ff */
[----:B------:R1:W5:Y:S01]  /*c7f0*/  @!P4 LD.E.64 R58, desc[UR60][R30.64] ;  /* 0x0000003c1e3ac980 */ /* 0x000362000c101b00 */
[----:B------:R-:W-:Y:S02]  /*c800*/  @!P5 SHF.L.U64.HI R34, R225, 0x1, R34 ;  /* 0x00000001e122d819 */ /* 0x000fe40000010222 */
[----:B------:R-:W-:Y:S01]  /*c810*/  CS2R R56, SRZ ;  /* 0x0000000000387805 */ /* 0x000fe2000001ff00 */
[----:B------:R-:W-:Y:S01]  /*c820*/  @!P0 IMAD.X R5, R9, 0x1, R36, P6 ;  /* 0x0000000109058824 */ /* 0x000fe200030e0624 */
[----:B------:R-:W-:Y:S02]  /*c830*/  @!P5 IADD3 R6, P4, R6, R7, RZ ;  /* 0x000000070606d210 */ /* 0x000fe40007f9e0ff */
[----:B------:R-:W-:-:S02]  /*c840*/  CS2R R54, SRZ ;  /* 0x0000000000367805 */ /* 0x000fc4000001ff00 */
[----:B------:R-:W-:Y:S02]  /*c850*/  @!P5 IADD3 R8, P6, R8, R7, RZ ;  /* 0x000000070808d210 */ /* 0x000fe40007fde0ff */
[----:B------:R-:W-:Y:S02]  /*c860*/  CS2R R52, SRZ ;  /* 0x0000000000347805 */ /* 0x000fe4000001ff00 */
[----:B------:R-:W-:Y:S02]  /*c870*/  CS2R R50, SRZ ;  /* 0x0000000000327805 */ /* 0x000fe4000001ff00 */
[----:B------:R-:W-:Y:S02]  /*c880*/  CS2R R48, SRZ ;  /* 0x0000000000307805 */ /* 0x000fe4000001ff00 */
[----:B------:R-:W-:Y:S02]  /*c890*/  CS2R R46, SRZ ;  /* 0x00000000002e7805 */ /* 0x000fe4000001ff00 */
[----:B------:R-:W-:-:S02]  /*c8a0*/  CS2R R44, SRZ ;  /* 0x00000000002c7805 */ /* 0x000fc4000001ff00 */
[----:B------:R-:W-:Y:S02]  /*c8b0*/  CS2R R42, SRZ ;  /* 0x00000000002a7805 */ /* 0x000fe4000001ff00 */
[----:B------:R-:W-:Y:S02]  /*c8c0*/  CS2R R36, SRZ ;  /* 0x0000000000247805 */ /* 0x000fe4000001ff00 */
[----:B------:R-:W-:Y:S01]  /*c8d0*/  CS2R R38, SRZ ;  /* 0x0000000000267805 */ /* 0x000fe2000001ff00 */
[--C-:B------:R-:W-:Y:S01]  /*c8e0*/  @!P5 IMAD.X R7, R3, 0x1, R34.reuse, P4 ;  /* 0x000000010307d824 */ /* 0x100fe200020e0622 */
[----:B------:R1:W5:Y:S01]  /*c8f0*/  @!P3 LD.E.64 R56, desc[UR60][R28.64] ;  /* 0x0000003c1c38b980 */ /* 0x000362000c101b00 */
[----:B------:R-:W-:-:S03]  /*c900*/  @!P5 IMAD.X R9, R9, 0x1, R34, P6 ;  /* 0x000000010909d824 */ /* 0x000fc600030e0622 */
[----:B------:R1:W5:Y:S04]  /*c910*/  @!P3 LD.E.64 R54, desc[UR60][R26.64] ;  /* 0x0000003c1a36b980 */ /* 0x000368000c101b00 */
[----:B------:R1:W5:Y:S04]  /*c920*/  @!P2 LD.E.64 R52, desc[UR60][R24.64] ;  /* 0x0000003c1834a980 */ /* 0x000368000c101b00 */
[----:B------:R1:W5:Y:S04]  /*c930*/  @!P2 LD.E.64 R50, desc[UR60][R20.64] ;  /* 0x0000003c1432a980 */ /* 0x000368000c101b00 */
[----:B------:R1:W5:Y:S04]  /*c940*/  @!P1 LD.E.64 R48, desc[UR60][R14.64] ;  /* 0x0000003c0e309980 */ /* 0x000368000c101b00 */
[----:B------:R1:W5:Y:S04]  /*c950*/  @!P1 LD.E.64 R46, desc[UR60][R12.64] ;  /* 0x0000003c0c2e9980 */ /* 0x000368000c101b00 */
[----:B------:R1:W5:Y:S04]  /*c960*/  @!P0 LD.E.64 R44, desc[UR60][R10.64] ;  /* 0x0000003c0a2c8980 */ /* 0x000368000c101b00 */
[----:B------:R1:W5:Y:S04]  /*c970*/  @!P0 LD.E.64 R42, desc[UR60][R4.64] ;  /* 0x0000003c042a8980 */ /* 0x000368000c101b00 */
[----:B------:R1:W5:Y:S04]  /*c980*/  @!P5 LD.E.64 R36, desc[UR60][R6.64] ;  /* 0x0000003c0624d980 */ /* 0x000368000c101b00 */
[----:B------:R1:W5:Y:S02]  /*c990*/  @!P5 LD.E.64 R38, desc[UR60][R8.64] ;  /* 0x0000003c0826d980 */ /* 0x000364000c101b00 */
.L_x_1697:
[----:B------:R-:W-:Y:S05]  /*c9a0*/  BSYNC B1 ;  /* 0x0000000000017941 */ /* 0x000fea0003800000 */
.L_x_1696:
[----:B-1---5:R-:W-:Y:S01]  /*c9b0*/  IMAD.MOV.U32 R4, RZ, RZ, R55 ;  /* 0x000000ffff047224 */ /* 0x022fe200078e0037 */
[----:B------:R-:W-:Y:S01]  /*c9c0*/  MOV R3, R54 ;  /* 0x0000003600037202 */ /* 0x000fe20000000f00 */
[----:B--2---:R-:W-:Y:S01]  /*c9d0*/  IMAD.MOV.U32 R6, RZ, RZ, R59 ;  /* 0x000000ffff067224 */ /* 0x004fe200078e003b */
[----:B------:R-:W-:Y:S01]  /*c9e0*/  UMOV UR4, 0xffffffff ;  /* 0xffffffff00047882 */ /* 0x000fe20000000000 */
[----:B------:R-:W-:Y:S01]  /*c9f0*/  IMAD.MOV.U32 R5, RZ, RZ, R58 ;  /* 0x000000ffff057224 */ /* 0x000fe200078e003a */
[----:B------:R-:W-:Y:S01]  /*ca00*/  PRMT R88, R3, 0x7610, R88 ;  /* 0x0000761003587816 */ /* 0x000fe20000000058 */
[----:B------:R-:W-:Y:S01]  /*ca10*/  IMAD.MOV.U32 R3, RZ, RZ, R50 ;  /* 0x000000ffff037224 */ /* 0x000fe200078e0032 */
[----:B------:R-:W-:Y:S01]  /*ca20*/  PRMT R85, R85, 0x5410, R4 ;  /* 0x0000541055557816 */ /* 0x000fe20000000004 */
[----:B------:R-:W-:Y:S01]  /*ca30*/  IMAD.MOV.U32 R4, RZ, RZ, R51 ;  /* 0x000000ffff047224 */ /* 0x000fe200078e0033 */
[----:B------:R-:W-:Y:S01]  /*ca40*/  PRMT R90, R90, 0x5410, R6 ;  /* 0x000054105a5a7816 */ /* 0x000fe20000000006 */
[----:B------:R-:W-:Y:S01]  /*ca50*/  IMAD.MOV.U32 R6, RZ, RZ, R47 ;  /* 0x000000ffff067224 */ /* 0x000fe200078e002f */
[----:B------:R-:W-:-:S02]  /*ca60*/  PRMT R80, R5, 0x7610, R80 ;  /* 0x0000761005507816 */ /* 0x000fc40000000050 */
[----:B------:R-:W-:Y:S02]  /*ca70*/  CS2R R30, SRZ ;  /* 0x00000000001e7805 */ /* 0x000fe4000001ff00 */
[----:B------:R-:W-:Y:S02]  /*ca80*/  MOV R5, R46 ;  /* 0x0000002e00057202 */ /* 0x000fe40000000f00 */
[----:B------:R-:W-:Y:S01]  /*ca90*/  PRMT R78, R3, 0x5410, R4 ;  /* 0x00005410034e7816 */ /* 0x000fe20000000004 */
[----:B------:R-:W-:Y:S01]  /*caa0*/  IMAD.MOV.U32 R3, RZ, RZ, R42 ;  /* 0x000000ffff037224 */ /* 0x000fe200078e002a */
[----:B------:R-:W-:Y:S01]  /*cab0*/  PRMT R74, R5, 0x5410, R6 ;  /* 0x00005410054a7816 */ /* 0x000fe20000000006 */
[----:B------:R-:W-:Y:S02]  /*cac0*/  IMAD.MOV.U32 R4, RZ, RZ, R43 ;  /* 0x000000ffff047224 */ /* 0x000fe400078e002b */
[----:B------:R-:W-:Y:S02]  /*cad0*/  IMAD.MOV.U32 R5, RZ, RZ, R38 ;  /* 0x000000ffff057224 */ /* 0x000fe400078e0026 */
[----:B------:R-:W-:Y:S01]  /*cae0*/  IMAD.MOV.U32 R6, RZ, RZ, R39 ;  /* 0x000000ffff067224 */ /* 0x000fe200078e0027 */
[----:B------:R-:W-:Y:S01]  /*caf0*/  PRMT R70, R3, 0x5410, R4 ;  /* 0x0000541003467816 */ /* 0x000fe20000000004 */
[----:B------:R-:W-:Y:S01]  /*cb00*/  IMAD.MOV.U32 R4, RZ, RZ, R61 ;  /* 0x000000ffff047224 */ /* 0x000fe200078e003d */
[----:B------:R-:W-:-:S02]  /*cb10*/  MOV R3, R60 ;  /* 0x0000003c00037202 */ /* 0x000fc40000000f00 */
[----:B------:R-:W-:Y:S01]  /*cb20*/  PRMT R66, R5, 0x5410, R6 ;  /* 0x0000541005427816 */ /* 0x000fe20000000006 */
[----:B------:R-:W-:Y:S01]  /*cb30*/  IMAD.MOV.U32 R6, RZ, RZ, R57 ;  /* 0x000000ffff067224 */ /* 0x000fe200078e0039 */
        /* <DEDUP_REMOVED lines=11> */
[----:B------:R-:W-:Y:S01]  /*cbf0*/  PRMT R75, R5, 0x5410, R6 ;  /* 0x00005410054b7816 */ /* 0x000fe20000000006 */
[----:B------:R-:W-:Y:S02]  /*cc00*/  IMAD.MOV.U32 R4, RZ, RZ, R45 ;  /* 0x000000ffff047224 */ /* 0x000fe400078e002d */
[----:B------:R-:W-:Y:S02]  /*cc10*/  IMAD.MOV.U32 R5, RZ, RZ, R36 ;  /* 0x000000ffff057224 */ /* 0x000fe400078e0024 */
[----:B------:R-:W-:Y:S01]  /*cc20*/  IMAD.MOV.U32 R6, RZ, RZ, R37 ;  /* 0x000000ffff067224 */ /* 0x000fe200078e0025 */
[----:B------:R-:W-:-:S04]  /*cc30*/  PRMT R71, R3, 0x5410, R4 ;  /* 0x0000541003477816 */ /* 0x000fc80000000004 */
[----:B------:R-:W-:Y:S01]  /*cc40*/  PRMT R69, R5, 0x5410, R6 ;  /* 0x0000541005457816 */ /* 0x000fe20000000006 */
[----:B------:R-:W-:Y:S06]  /*cc50*/  BRA.DIV UR4, `(.L_x_1698) ;  /* 0x0000021e04c07947 */ /* 0x000fec000b800000 */
[----:B0-----:R-:W0:Y:S04]  /*cc60*/  SHFL.IDX PT, R62, R62, 0x1, 0x1c1f ;  /* 0x003c1f003e3e7f89 */ /* 0x001e2800000e0000 */
[----:B------:R-:W1:Y:S04]  /*cc70*/  SHFL.IDX PT, R63, R63, 0x1, 0x1c1f ;  /* 0x003c1f003f3f7f89 */ /* 0x000e6800000e0000 */
[----:B------:R-:W2:Y:S04]  /*cc80*/  SHFL.IDX PT, R0, R0, 0x1, 0x1c1f ;  /* 0x003c1f0000007f89 */ /* 0x000ea800000e0000 */
[----:B------:R-:W0:Y:S02]  /*cc90*/  SHFL.IDX PT, R65, R65, 0x1, 0x1c1f ;  /* 0x003c1f0041417f89 */ /* 0x000e2400000e0000 */
.L_x_2040:
[----:B------:R-:W5:Y:S01]  /*cca0*/  LDL R4, [R1+0x30] ;  /* 0x0000300001047983 */ /* 0x000f620000100800 */
[----:B------:R-:W-:Y:S01]  /*ccb0*/  SHF.R.S32.HI R32, RZ, 0x1f, R32 ;  /* 0x0000001fff207819 */ /* 0x000fe20000011420 */
[----:B------:R-:W-:Y:S01]  /*ccc0*/  BSSY B1, `(.L_x_1699) ;  /* 0x0000060000017945 */ /* 0x000fe20003800000 */
[----:B------:R-:W-:Y:S02]  /*ccd0*/  IADD3 R67, R67, 0x40, RZ ;  /* 0x0000004043437810 */ /* 0x000fe40007ffe0ff */
[----:B------:R-:W-:Y:S02]  /*cce0*/  CS2R R26, SRZ ;  /* 0x00000000001a7805 */ /* 0x000fe4000001ff00 */
[----:B------:R-:W-:Y:S02]  /*ccf0*/  LEA.HI R32, R32, R219, RZ, 0x3 ;  /* 0x000000db20207211 */ /* 0x000fe400078f18ff */
[----:B------:R-:W-:Y:S02]  /*cd00*/  CS2R R20, SRZ ;  /* 0x0000000000147805 */ /* 0x000fe4000001ff00 */
[----:B------:R-:W-:-:S02]  /*cd10*/  ISETP.GE.AND P1, PT, R67, R64, PT ;  /* 0x000000404300720c */ /* 0x000fc40003f26270 */
[----:B------:R-:W-:Y:S02]  /*cd20*/  CS2R R12, SRZ ;  /* 0x00000000000c7805 */ /* 0x000fe4000001ff00 */
[----:B------:R-:W-:Y:S02]  /*cd30*/  LOP3.LUT R3, R229, 0x18, R18, 0xf8, !PT ;  /* 0x00000018e5037812 */ /* 0x000fe400078ef812 */
[----:B---34-:R-:W-:Y:S02]  /*cd40*/  CS2R R8, SRZ ;  /* 0x0000000000087805 */ /* 0x018fe4000001ff00 */
[----:B------:R-:W-:Y:S02]  /*cd50*/  SHF.R.U32.HI R5, RZ, 0x3, R229 ;  /* 0x00000003ff057819 */ /* 0x000fe400000116e5 */
[----:B------:R-:W-:Y:S02]  /*cd60*/  CS2R R40, SRZ ;  /* 0x0000000000287805 */ /* 0x000fe4000001ff00 */
[----:B------:R-:W-:-:S02]  /*cd70*/  LOP3.LUT R32, R32, 0xfffffff8, RZ, 0xc0, !PT ;  /* 0xfffffff820207812 */ /* 0x000fc400078ec0ff */
[----:B------:R-:W-:Y:S02]  /*cd80*/  CS2R R34, SRZ ;  /* 0x0000000000227805 */ /* 0x000fe4000001ff00 */
[----:B------:R-:W-:Y:S02]  /*cd90*/  LOP3.LUT R3, R3, R5, RZ, 0x3c, !PT ;  /* 0x0000000503037212 */ /* 0x000fe400078e3cff */
[----:B------:R-:W-:Y:S02]  /*cda0*/  CS2R R28, SRZ ;  /* 0x00000000001c7805 */ /* 0x000fe4000001ff00 */
[----:B------:R-:W-:Y:S01]  /*cdb0*/  CS2R R24, SRZ ;  /* 0x0000000000187805 */ /* 0x000fe2000001ff00 */
[----:B------:R-:W-:Y:S01]  /*cdc0*/  IMAD.IADD R32, R219, 0x1, -R32 ;  /* 0x00000001db207824 */ /* 0x000fe200078e0a20 */
[----:B------:R-:W-:Y:S02]  /*cdd0*/  CS2R R14, SRZ ;  /* 0x00000000000e7805 */ /* 0x000fe4000001ff00 */
[----:B------:R-:W-:-:S02]  /*cde0*/  CS2R R10, SRZ ;  /* 0x00000000000a7805 */ /* 0x000fc4000001ff00 */
[----:B------:R-:W-:Y:S02]  /*cdf0*/  LOP3.LUT P0, RZ, R32, 0x4, RZ, 0xc0, !PT ;  /* 0x0000000420ff7812 */ /* 0x000fe4000780c0ff */
[----:B------:R-:W-:Y:S01]  /*ce00*/  CS2R R32, SRZ ;  /* 0x0000000000207805 */ /* 0x000fe2000001ff00 */
[----:B-----5:R-:W-:-:S04]  /*ce10*/  IMAD.IADD R3, R4, 0x1, R3 ;  /* 0x0000000104037824 */ /* 0x020fc800078e0203 */
[----:B------:R-:W-:Y:S01]  /*ce20*/  IMAD R3, R3, 0x2, R2 ;  /* 0x0000000203037824 */ /* 0x000fe200078e0202 */
[----:B------:R-:W-:Y:S06]  /*ce30*/  @P1 BRA `(.L_x_1700) ;  /* 0x0000000400201947 */ /* 0x000fec0003800000 */
[----:B------:R-:W-:Y:S01]  /*ce40*/  ULDC UR4, c[0x0][0x3f4] ;  /* 0x0000fd0000047ab9 */ /* 0x000fe20000000800 */
[----:B------:R-:W-:Y:S02]  /*ce50*/  SHF.R.S32.HI R5, RZ, 0x1f, R224 ;  /* 0x0000001fff057819 */ /* 0x000fe400000114e0 */
[----:B------:R-:W-:Y:S02]  /*ce60*/  CS2R R40, SRZ ;  /* 0x0000000000287805 */ /* 0x000fe4000001ff00 */
[----:B------:R-:W-:Y:S02]  /*ce70*/  ISETP.GE.AND P4, PT, R224, UR4, PT ;  /* 0x00000004e0007c0c */ /* 0x000fe4000bf86270 */
[----:B------:R-:W-:Y:S02]  /*ce80*/  CS2R R30, SRZ ;  /* 0x00000000001e7805 */ /* 0x000fe4000001ff00 */
[----:B------:R-:W-:Y:S02]  /*ce90*/  ISETP.GE.AND P3, PT, R222, UR4, PT ;  /* 0x00000004de007c0c */ /* 0x000fe4000bf66270 */
[----:B------:R-:W-:-:S02]  /*cea0*/  ISETP.GE.AND P2, PT, R223, UR4, PT ;  /* 0x00000004df007c0c */ /* 0x000fc4000bf46270 */
[----:B------:R-:W-:Y:S02]  /*ceb0*/  ISETP.GE.AND P1, PT, R221, UR4, PT ;  /* 0x00000004dd007c0c */ /* 0x000fe4000bf26270 */
[----:B------:R-:W-:Y:S02]  /*cec0*/  SHF.R.S32.HI R7, RZ, 0x1f, R222 ;  /* 0x0000001fff077819 */ /* 0x000fe400000114de */
[----:B------:R-:W-:Y:S02]  /*ced0*/  SHF.R.S32.HI R4, RZ, 0x1f, R223 ;  /* 0x0000001fff047819 */ /* 0x000fe400000114df */
[----:B------:R-:W-:Y:S01]  /*cee0*/  SHF.R.S32.HI R6, RZ, 0x1f, R221 ;  /* 0x0000001fff067819 */ /* 0x000fe200000114dd */
[C---:B------:R-:W-:Y:S01]  /*cef0*/  @!P4 IMAD.SHL.U32 R24, R224.reuse, 0x2, RZ ;  /* 0x00000002e018c824 */ /* 0x040fe200078e00ff */
[----:B------:R-:W-:Y:S01]  /*cf00*/  @!P4 SHF.L.U64.HI R5, R224, 0x1, R5 ;  /* 0x00000001e005c819 */ /* 0x000fe20000010205 */
[C---:B------:R-:W-:Y:S01]  /*cf10*/  @!P3 IMAD.SHL.U32 R14, R222.reuse, 0x2, RZ ;  /* 0x00000002de0eb824 */ /* 0x040fe200078e00ff */
[----:B------:R-:W-:Y:S01]  /*cf20*/  @!P3 SHF.L.U64.HI R7, R222, 0x1, R7 ;  /* 0x00000001de07b819 */ /* 0x000fe20000010207 */
[----:B------:R-:W-:Y:S01]  /*cf30*/  @!P2 IMAD.SHL.U32 R10, R223, 0x2, RZ ;  /* 0x00000002df0aa824 */ /* 0x000fe200078e00ff */
[----:B-1----:R-:W-:-:S02]  /*cf40*/  @!P4 IADD3 R26, P5, R63, R24, RZ ;  /* 0x000000183f1ac210 */ /* 0x002fc40007fbe0ff */
[----:B0-----:R-:W-:Y:S02]  /*cf50*/  @!P4 IADD3 R24, P6, R65, R24, RZ ;  /* 0x000000184118c210 */ /* 0x001fe40007fde0ff */
[----:B------:R-:W-:Y:S02]  /*cf60*/  @!P4 IADD3.X R27, R62, R5, RZ, P5, !PT ;  /* 0x000000053e1bc210 */ /* 0x000fe40002ffe4ff */
[-C--:B------:R-:W-:Y:S01]  /*cf70*/  @!P3 IADD3 R20, P5, R63, R14.reuse, RZ ;  /* 0x0000000e3f14b210 */ /* 0x080fe20007fbe0ff */
[----:B--2---:R-:W-:Y:S01]  /*cf80*/  @!P4 IMAD.X R25, R0, 0x1, R5, P6 ;  /* 0x000000010019c824 */ /* 0x004fe200030e0605 */
[----:B------:R-:W-:Y:S02]  /*cf90*/  @!P3 IADD3 R14, P6, R65, R14, RZ ;  /* 0x0000000e410eb210 */ /* 0x000fe40007fde0ff */
[----:B------:R-:W-:Y:S01]  /*cfa0*/  @!P2 SHF.L.U64.HI R9, R223, 0x1, R4 ;  /* 0x00000001df09a819 */ /* 0x000fe20000010204 */
[--C-:B------:R-:W-:Y:S01]  /*cfb0*/  @!P3 IMAD.X R21, R62, 0x1, R7.reuse, P5 ;  /* 0x000000013e15b824 */ /* 0x100fe200028e0607 */
[-C--:B------:R-:W-:Y:S01]  /*cfc0*/  @!P2 IADD3 R12, P5, R63, R10.reuse, RZ ;  /* 0x0000000a3f0ca210 */ /* 0x080fe20007fbe0ff */
[C---:B------:R-:W-:Y:S01]  /*cfd0*/  @!P1 IMAD.SHL.U32 R4, R221.reuse, 0x2, RZ ;  /* 0x00000002dd049824 */ /* 0x040fe200078e00ff */
[----:B------:R-:W-:Y:S01]  /*cfe0*/  @!P1 SHF.L.U64.HI R29, R221, 0x1, R6 ;  /* 0x00000001dd1d9819 */ /* 0x000fe20000010206 */
[----:B------:R-:W-:Y:S01]  /*cff0*/  @!P3 IMAD.X R15, R0, 0x1, R7, P6 ;  /* 0x00000001000fb824 */ /* 0x000fe200030e0607 */
[----:B------:R-:W-:-:S02]  /*d000*/  @!P2 IADD3 R10, P6, R65, R10, RZ ;  /* 0x0000000a410aa210 */ /* 0x000fc40007fde0ff */
[----:B------:R-:W-:Y:S02]  /*d010*/  @!P2 IADD3.X R13, R62, R9, RZ, P5, !PT ;  /* 0x000000093e0da210 */ /* 0x000fe40002ffe4ff */
[-C--:B------:R-:W-:Y:S01]  /*d020*/  @!P1 IADD3 R8, P5, R63, R4.reuse, RZ ;  /* 0x000000043f089210 */ /* 0x080fe20007fbe0ff */
[----:B------:R-:W-:Y:S01]  /*d030*/  @!P2 IMAD.X R11, R0, 0x1, R9, P6 ;  /* 0x00000001000ba824 */ /* 0x000fe200030e0609 */
[----:B------:R-:W-:Y:S02]  /*d040*/  ISETP.GE.AND P6, PT, R196, UR4, PT ;  /* 0x00000004c4007c0c */ /* 0x000fe4000bfc6270 */
[----:B------:R-:W-:Y:S01]  /*d050*/  SHF.R.S32.HI R34, RZ, 0x1f, R225 ;  /* 0x0000001fff227819 */ /* 0x000fe200000114e1 */
[----:B------:R-:W-:Y:S01]  /*d060*/  @!P1 IMAD.X R9, R62, 0x1, R29, P5 ;  /* 0x000000013e099824 */ /* 0x000fe200028e061d */
[----:B------:R-:W-:-:S05]  /*d070*/  @!P1 IADD3 R4, P5, R65, R4, RZ ;  /* 0x0000000441049210 */ /* 0x000fca0007fbe0ff */
[----:B------:R-:W-:Y:S01]  /*d080*/  @!P1 IMAD.X R5, R0, 0x1, R29, P5 ;  /* 0x0000000100059824 */ /* 0x000fe200028e061d */
[----:B------:R-:W-:-:S03]  /*d090*/  ISETP.GE.AND P5, PT, R225, UR4, PT ;  /* 0x00000004e1007c0c */ /* 0x000fc6000bfa6270 */
[----:B------:R-:W-:Y:S01]  /*d0a0*/  @!P6 MOV R6, R65 ;  /* 0x000000410006e202 */ /* 0x000fe20000000f00 */
[----:B------:R-:W-:Y:S02]  /*d0b0*/  @!P6 IMAD.MOV.U32 R28, RZ, RZ, R63 ;  /* 0x000000ffff1ce224 */ /* 0x000fe400078e003f */
[----:B------:R-:W-:Y:S02]  /*d0c0*/  @!P6 IMAD.MOV.U32 R29, RZ, RZ, R62 ;  /* 0x000000ffff1de224 */ /* 0x000fe400078e003e */
[----:B------:R-:W-:Y:S02]  /*d0d0*/  @!P6 IMAD.MOV.U32 R7, RZ, RZ, R0 ;  /* 0x000000ffff07e224 */ /* 0x000fe400078e0000 */
[----:B------:R-:W-:-:S04]  /*d0e0*/  @!P6 IMAD.WIDE R28, R196, 0x2, R28 ;  /* 0x00000002c41ce825 */ /* 0x000fc800078e021c */
[----:B------:R-:W-:Y:S01]  /*d0f0*/  @!P6 IMAD.WIDE R6, R196, 0x2, R6 ;  /* 0x00000002c406e825 */ /* 0x000fe200078e0206 */
[----:B------:R0:W5:Y:S03]  /*d100*/  @!P6 LD.E.64 R40, desc[UR60][R28.64] ;  /* 0x0000003c1c28e980 */ /* 0x000166000c101b00 */
[C---:B------:R-:W-:Y:S01]  /*d110*/  @!P5 IMAD.SHL.U32 R32, R225.reuse, 0x2, RZ ;  /* 0x00000002e120d824 */ /* 0x040fe200078e00ff */
[----:B------:R1:W5:Y:S01]  /*d120*/  @!P6 LD.E.64 R30, desc[UR60][R6.64] ;  /* 0x0000003c061ee980 */ /* 0x000362000c101b00 */
[----:B------:R-:W-:Y:S02]  /*d130*/  @!P5 SHF.L.U64.HI R33, R225, 0x1, R34 ;  /* 0x00000001e121d819 */ /* 0x000fe40000010222 */
[----:B------:R-:W-:Y:S02]  /*d140*/  CS2R R34, SRZ ;  /* 0x0000000000227805 */ /* 0x000fe4000001ff00 */
[----:B0-----:R-:W-:-:S04]  /*d150*/  CS2R R28, SRZ ;  /* 0x00000000001c7805 */ /* 0x001fc8000001ff00 */
[----:B------:R0:W5:Y:S01]  /*d160*/  @!P4 LD.E.64 R34, desc[UR60][R26.64] ;  /* 0x0000003c1a22c980 */ /* 0x000162000c101b00 */
[----:B-1----:R-:W-:-:S03]  /*d170*/  @!P5 IADD3 R6, P6, R63, R32, RZ ;  /* 0x000000203f06d210 */ /* 0x002fc60007fde0ff */
[----:B------:R1:W5:Y:S02]  /*d180*/  @!P3 LD.E.64 R28, desc[UR60][R20.64] ;  /* 0x0000003c141cb980 */ /* 0x000364000c101b00 */
[----:B------:R-:W-:Y:S01]  /*d190*/  @!P5 IMAD.X R7, R62, 0x1, R33, P6 ;  /* 0x000000013e07d824 */ /* 0x000fe200030e0621 */
[----:B------:R-:W-:Y:S02]  /*d1a0*/  @!P5 IADD3 R62, P6, R65, R32, RZ ;  /* 0x00000020413ed210 */ /* 0x000fe40007fde0ff */
[----:B0-----:R-:W-:-:S03]  /*d1b0*/  CS2R R26, SRZ ;  /* 0x00000000001a7805 */ /* 0x001fc6000001ff00 */
[----:B------:R-:W-:Y:S01]  /*d1c0*/  @!P5 IMAD.X R63, R0, 0x1, R33, P6 ;  /* 0x00000001003fd824 */ /* 0x000fe200030e0621 */
[----:B------:R-:W-:Y:S02]  /*d1d0*/  CS2R R32, SRZ ;  /* 0x0000000000207805 */ /* 0x000fe4000001ff00 */
[----:B-1----:R-:W-:Y:S01]  /*d1e0*/  CS2R R20, SRZ ;  /* 0x0000000000147805 */ /* 0x002fe2000001ff00 */
[----:B------:R0:W5:Y:S04]  /*d1f0*/  @!P3 LD.E.64 R26, desc[UR60][R14.64] ;  /* 0x0000003c0e1ab980 */ /* 0x000168000c101b00 */
[----:B------:R1:W5:Y:S04]  /*d200*/  @!P4 LD.E.64 R32, desc[UR60][R24.64] ;  /* 0x0000003c1820c980 */ /* 0x000368000c101b00 */
[----:B------:R2:W5:Y:S01]  /*d210*/  @!P2 LD.E.64 R20, desc[UR60][R10.64] ;  /* 0x0000003c0a14a980 */ /* 0x000562000c101b00 */
[----:B0-----:R-:W-:-:S02]  /*d220*/  CS2R R14, SRZ ;  /* 0x00000000000e7805 */ /* 0x001fc4000001ff00 */
[----:B-1----:R-:W-:-:S04]  /*d230*/  CS2R R24, SRZ ;  /* 0x0000000000187805 */ /* 0x002fc8000001ff00 */
[----:B------:R0:W5:Y:S01]  /*d240*/  @!P1 LD.E.64 R14, desc[UR60][R8.64] ;  /* 0x0000003c080e9980 */ /* 0x000162000c101b00 */
[----:B--2---:R-:W-:-:S03]  /*d250*/  CS2R R10, SRZ ;  /* 0x00000000000a7805 */ /* 0x004fc6000001ff00 */
[----:B------:R1:W5:Y:S04]  /*d260*/  @!P2 LD.E.64 R24, desc[UR60][R12.64] ;  /* 0x0000003c0c18a980 */ /* 0x000368000c101b00 */
[----:B------:R3:W5:Y:S01]  /*d270*/  @!P5 LD.E.64 R10, desc[UR60][R6.64] ;  /* 0x0000003c060ad980 */ /* 0x000762000c101b00 */
[----:B0-----:R-:W-:Y:S02]  /*d280*/  CS2R R8, SRZ ;  /* 0x0000000000087805 */ /* 0x001fe4000001ff00 */
[----:B-1----:R-:W-:-:S04]  /*d290*/  CS2R R12, SRZ ;  /* 0x00000000000c7805 */ /* 0x002fc8000001ff00 */
[----:B------:R3:W5:Y:S04]  /*d2a0*/  @!P5 LD.E.64 R8, desc[UR60][R62.64] ;  /* 0x0000003c3e08d980 */ /* 0x000768000c101b00 */
[----:B------:R3:W5:Y:S02]  /*d2b0*/  @!P1 LD.E.64 R12, desc[UR60][R4.64] ;  /* 0x0000003c040c9980 */ /* 0x000764000c101b00 */
.L_x_1700:
[----:B------:R-:W-:Y:S05]  /*d2c0*/  BSYNC B1 ;  /* 0x0000000000017941 */ /* 0x000fea0003800000 */
.L_x_1699:
[----:B0--3--:R-:W3:Y:S01]  /*d2d0*/  LDL R62, [R1+0x50] ;  /* 0x00005000013e7983 */ /* 0x009ee20000100800 */
[----:B-----5:R-:W-:Y:S01]  /*d2e0*/  IMAD.MOV.U32 R5, RZ, RZ, R30 ;  /* 0x000000ffff057224 */ /* 0x020fe200078e001e */
[C---:B--2---:R-:W-:Y:S01]  /*d2f0*/  IADD3 R0, R3.reuse, 0x12440, RZ ;  /* 0x0001244003007810 */ /* 0x044fe20007ffe0ff */
[----:B------:R-:W-:Y:S01]  /*d300*/  VIADD R6, R3, 0x12400 ;  /* 0x0001240003067836 */ /* 0x000fe20000000000 */
[----:B------:R-:W-:Y:S01]  /*d310*/  VIADDMNMX R64, R64, -R81, 0x80, PT ;  /* 0x0000008040407446 */ /* 0x000fe20003800951 */
[----:B------:R-:W-:Y:S01]  /*d320*/  IMAD.MOV.U32 R7, RZ, RZ, R33 ;  /* 0x000000ffff077224 */ /* 0x000fe200078e0021 */
[----:B------:R-:W-:Y:S01]  /*d330*/  PRMT R86, R5, 0x7610, R86 ;  /* 0x0000761005567816 */ /* 0x000fe20000000056 */
[----:B------:R-:W-:Y:S01]  /*d340*/  IMAD.MOV.U32 R5, RZ, RZ, R31 ;  /* 0x000000ffff057224 */ /* 0x000fe200078e001f */
[----:B------:R-:W-:Y:S01]  /*d350*/  BSSY B1, `(.L_x_1701) ;  /* 0x000002b000017945 */ /* 0x000fe20003800000 */
[----:B------:R-:W-:Y:S01]  /*d360*/  @P0 VIADD R0, R6, 0xffffffc0 ;  /* 0xffffffc006000836 */ /* 0x000fe20000000000 */
[----:B------:R-:W-:Y:S01]  /*d370*/  ISETP.GE.AND P1, PT, R219, R64, PT ;  /* 0x00000040db00720c */ /* 0x000fe20003f26270 */
[----:B------:R-:W-:Y:S01]  /*d380*/  IMAD.MOV.U32 R6, RZ, RZ, R32 ;  /* 0x000000ffff067224 */ /* 0x000fe200078e0020 */
[----:B------:R-:W-:Y:S01]  /*d390*/  PRMT R86, R86, 0x5410, R5 ;  /* 0x0000541056567816 */ /* 0x000fe20000000005 */
[----:B-1----:R-:W-:-:S03]  /*d3a0*/  IMAD.MOV.U32 R63, RZ, RZ, R34 ;  /* 0x000000ffff3f7224 */ /* 0x002fc600078e0022 */
[----:B------:R-:W-:Y:S01]  /*d3b0*/  PRMT R83, R6, 0x5410, R7 ;  /* 0x0000541006537816 */ /* 0x000fe20000000007 */
[----:B------:R-:W-:Y:S01]  /*d3c0*/  IMAD.MOV.U32 R6, RZ, RZ, R26 ;  /* 0x000000ffff067224 */ /* 0x000fe200078e001a */
        /* <DEDUP_REMOVED lines=15> */
[----:B------:R-:W-:Y:S02]  /*d4c0*/  PRMT R67, R7, 0x5410, R63 ;  /* 0x0000541007437816 */ /* 0x000fe4000000003f */
[----:B---3--:R-:W-:-:S04]  /*d4d0*/  LEA.HI R4, R62, R62, RZ, 0x1 ;  /* 0x0000003e3e047211 */ /* 0x008fc800078f08ff */
[----:B------:R-:W-:-:S04]  /*d4e0*/  LOP3.LUT R4, R4, 0xfffffffe, RZ, 0xc0, !PT ;  /* 0xfffffffe04047812 */ /* 0x000fc800078ec0ff */
[----:B------:R-:W-:Y:S01]  /*d4f0*/  IADD3 R4, R62, -R4, RZ ;  /* 0x800000043e047210 */ /* 0x000fe20007ffe0ff */
[----:B------:R-:W-:-:S03]  /*d500*/  IMAD.MOV.U32 R62, RZ, RZ, R20 ;  /* 0x000000ffff3e7224 */ /* 0x000fc600078e0014 */
[----:B------:R-:W-:Y:S01]  /*d510*/  SHF.L.U32 R5, R4, 0x1f, RZ ;  /* 0x0000001f04057819 */ /* 0x000fe200000006ff */
[----:B------:R-:W-:Y:S01]  /*d520*/  IMAD.MOV.U32 R4, RZ, RZ, R21 ;  /* 0x000000ffff047224 */ /* 0x000fe200078e0015 */
[----:B------:R-:W-:Y:S01]  /*d530*/  PRMT R72, R62, 0x7610, R72 ;  /* 0x000076103e487816 */ /* 0x000fe20000000048 */
[----:B------:R-:W-:Y:S01]  /*d540*/  IMAD.MOV.U32 R62, RZ, RZ, R8 ;  /* 0x000000ffff3e7224 */ /* 0x000fe200078e0008 */
[----:B------:R-:W0:Y:S02]  /*d550*/  SYNCS.PHASECHK.TRANS64.TRYWAIT P0, [R2+URZ+0x30800], R5 ;  /* 0x03080005020075a7 */ /* 0x000e24000800017f */
[----:B------:R-:W-:Y:S01]  /*d560*/  PRMT R72, R72, 0x5410, R4 ;  /* 0x0000541048487816 */ /* 0x000fe20000000004 */
[----:B------:R-:W-:-:S05]  /*d570*/  IMAD.MOV.U32 R4, RZ, RZ, R9 ;  /* 0x000000ffff047224 */ /* 0x000fca00078e0009 */
[----:B------:R-:W-:Y:S02]  /*d580*/  PRMT R62, R62, 0x5410, R4 ;  /* 0x000054103e3e7816 */ /* 0x000fe40000000004 */
[----:B------:R-:W-:-:S04]  /*d590*/  MOV R4, R35 ;  /* 0x0000002300047202 */ /* 0x000fc80000000f00 */
[----:B------:R-:W-:Y:S01]  /*d5a0*/  PRMT R84, R84, 0x5410, R4 ;  /* 0x0000541054547816 */ /* 0x000fe20000000004 */
[----:B------:R-:W-:-:S05]  /*d5b0*/  IMAD.MOV.U32 R4, RZ, RZ, R24 ;  /* 0x000000ffff047224 */ /* 0x000fca00078e0018 */
[----:B------:R-:W-:Y:S01]  /*d5c0*/  PRMT R73, R4, 0x5410, R6 ;  /* 0x0000541004497816 */ /* 0x000fe20000000006 */
[----:B------:R-:W-:Y:S02]  /*d5d0*/  IMAD.MOV.U32 R4, RZ, RZ, R10 ;  /* 0x000000ffff047224 */ /* 0x000fe400078e000a */
[----:B------:R-:W-:Y:S01]  /*d5e0*/  IMAD.MOV.U32 R6, RZ, RZ, R11 ;  /* 0x000000ffff067224 */ /* 0x000fe200078e000b */
[----:B0-----:R-:W-:Y:S06]  /*d5f0*/  @!P0 BRA `(.L_x_1702) ;  /* 0x0000021400cc8947 */ /* 0x001fec0003800000 */
.L_x_2041:
[----:B------:R-:W-:Y:S05]  /*d600*/  BSYNC B1 ;  /* 0x0000000000017941 */ /* 0x000fea0003800000 */
.L_x_1701:
        /* <DEDUP_REMOVED lines=13> */
[--C-:B------:R-:W-:Y:S01]  /*d6e0*/  SHF.R.U32.HI R93, RZ, 0x10, R59.reuse ;  /* 0x00000010ff5d7819 */ /* 0x100fe2000001163b */
[----:B------:R-:W-:Y:S01]  /*d6f0*/  HADD2.F32 R89, -RZ, R89.H0_H0 ;  /* 0x20000059ff597230 */ /* 0x000fe20000004100 */
[----:B------:R-:W-:Y:S01]  /*d700*/  SHF.R.U64 R58, R58, 0x10, R59 ;  /* 0x000000103a3a7819 */ /* 0x000fe2000000123b */
[----:B------:R-:W-:Y:S01]  /*d710*/  HADD2.F32 R59, -RZ, R80.H0_H0 ;  /* 0x20000050ff3b7230 */ /* 0x000fe20000004100 */
[--C-:B------:R-:W-:Y:S01]  /*d720*/  SHF.R.U32.HI R91, RZ, 0x10, R61.reuse ;  /* 0x00000010ff5b7819 */ /* 0x100fe2000001163d */
[----:B------:R-:W-:Y:S01]  /*d730*/  HADD2.F32 R93, -RZ, R93.H0_H0 ;  /* 0x2000005dff5d7230 */ /* 0x000fe20000004100 */
[----:B------:R-:W-:Y:S01]  /*d740*/  SHF.R.U64 R60, R60, 0x10, R61 ;  /* 0x000000103c3c7819 */ /* 0x000fe2000000123d */
[----:B------:R-:W-:Y:S02]  /*d750*/  HADD2.F32 R58, -RZ, R58.H0_H0 ;  /* 0x2000003aff3a7230 */ /* 0x000fe40000004100 */
[----:B------:R-:W-:-:S02]  /*d760*/  HADD2.F32 R91, -RZ, R91.H0_H0 ;  /* 0x2000005bff5b7230 */ /* 0x000fc40000004100 */
[----:B------:R-:W-:Y:S02]  /*d770*/  HADD2.F32 R60, -RZ, R60.H0_H0 ;  /* 0x2000003cff3c7230 */ /* 0x000fe40000004100 */
[--C-:B0-----:R-:W-:Y:S02]  /*d780*/  HADD2.F32 R80, -RZ, R7.reuse.H0_H0 ;  /* 0x20000007ff507230 */ /* 0x101fe40000004100 */
[----:B------:R-:W-:Y:S02]  /*d790*/  HADD2.F32 R7, -RZ, R7.H1_H1 ;  /* 0x30000007ff077230 */ /* 0x000fe40000004100 */
[--C-:B------:R-:W-:Y:S02]  /*d7a0*/  HADD2.F32 R92, -RZ, R4.reuse.H1_H1 ;  /* 0x30000004ff5c7230 */ /* 0x100fe40000004100 */
[----:B------:R-:W-:Y:S02]  /*d7b0*/  HADD2.F32 R82, -RZ, R4.H0_H0 ;  /* 0x20000004ff527230 */ /* 0x000fe40000004100 */
[----:B------:R-:W-:Y:S01]  /*d7c0*/  FMUL.FTZ R95, R7, R93 ;  /* 0x0000005d075f7220 */ /* 0x000fe20000410000 */
[----:B------:R-:W-:-:S02]  /*d7d0*/  HADD2.F32 R4, -RZ, R6.H0_H0 ;  /* 0x20000006ff047230 */ /* 0x000fc40000004100 */
[-C--:B------:R-:W-:Y:S01]  /*d7e0*/  FMUL.FTZ R94, R7, R91.reuse ;  /* 0x0000005b075e7220 */ /* 0x080fe20000410000 */
[----:B------:R-:W-:Y:S02]  /*d7f0*/  HADD2.F32 R61, -RZ, R6.H1_H1 ;  /* 0x30000006ff3d7230 */ /* 0x000fe40000004100 */
[----:B------:R-:W-:Y:S01]  /*d800*/  FFMA.FTZ R7, R80, R91, -R95 ;  /* 0x0000005b50077223 */ /* 0x000fe2000001085f */
[--C-:B------:R-:W-:Y:S02]  /*d810*/  HADD2.F32 R6, -RZ, R5.reuse.H0_H0 ;  /* 0x20000005ff067230 */ /* 0x100fe40000004100 */
[C---:B------:R-:W-:Y:S01]  /*d820*/  FMUL.FTZ R91, R92.reuse, R89 ;  /* 0x000000595c5b7220 */ /* 0x040fe20000410000 */
[----:B------:R-:W-:Y:S02]  /*d830*/  HADD2.F32 R81, -RZ, R5.H1_H1 ;  /* 0x30000005ff517230 */ /* 0x000fe40000004100 */
[----:B------:R-:W-:Y:S01]  /*d840*/  FMUL.FTZ R5, R92, R59 ;  /* 0x0000003b5c057220 */ /* 0x000fe20000410000 */
[----:B------:R-:W-:-:S03]  /*d850*/  FFMA.FTZ R80, R80, R93, R94 ;  /* 0x0000005d50507223 */ /* 0x000fc6000001005e */
[C---:B------:R-:W-:Y:S01]  /*d860*/  FFMA.FTZ R5, R82.reuse, R89, -R5 ;  /* 0x0000005952057223 */ /* 0x040fe20000010805 */
[--C-:B------:R-:W-:Y:S02]  /*d870*/  HADD2.F32 R89, -RZ, R90.reuse.H1_H1 ;  /* 0x3000005aff597230 */ /* 0x100fe40000004100 */
[----:B------:R-:W-:Y:S01]  /*d880*/  FFMA.FTZ R82, R82, R59, R91 ;  /* 0x0000003b52527223 */ /* 0x000fe2000001005b */
[----:B------:R-:W-:Y:S02]  /*d890*/  HADD2.F32 R90, -RZ, R90.H0_H0 ;  /* 0x2000005aff5a7230 */ /* 0x000fe40000004100 */
[C---:B------:R-:W-:Y:S01]  /*d8a0*/  FMUL.FTZ R59, R81.reuse, R58 ;  /* 0x0000003a513b7220 */ /* 0x040fe20000410000 */
[----:B------:R-:W-:Y:S01]  /*d8b0*/  FMUL.FTZ R81, R81, R60 ;  /* 0x0000003c51517220 */ /* 0x000fe20000410000 */
[C---:B------:R-:W-:Y:S01]  /*d8c0*/  FMUL.FTZ R91, R61.reuse, R89 ;  /* 0x000000593d5b7220 */ /* 0x040fe20000410000 */
[----:B------:R-:W-:Y:S01]  /*d8d0*/  F2FP.F16.F32.PACK_AB R7, R80, R7 ;  /* 0x000000075007723e */ /* 0x000fe200000000ff */
[----:B------:R-:W-:Y:S01]  /*d8e0*/  FMUL.FTZ R92, R61, R90 ;  /* 0x0000005a3d5c7220 */ /* 0x000fe20000410000 */
[----:B------:R-:W-:Y:S01]  /*d8f0*/  FFMA.FTZ R59, R6, R60, -R59 ;  /* 0x0000003c063b7223 */ /* 0x000fe2000001083b */
[----:B------:R-:W-:Y:S01]  /*d900*/  FFMA.FTZ R91, R4, R90, -R91 ;  /* 0x0000005a045b7223 */ /* 0x000fe2000001085b */
[----:B------:R-:W-:Y:S01]  /*d910*/  FFMA.FTZ R58, R6, R58, R81 ;  /* 0x0000003a063a7223 */ /* 0x000fe20000010051 */
[----:B------:R-:W-:Y:S01]  /*d920*/  FFMA.FTZ R92, R4, R89, R92 ;  /* 0x00000059045c7223 */ /* 0x000fe2000001005c */
[----:B------:R-:W-:-:S03]  /*d930*/  F2FP.F16.F32.PACK_AB R4, R82, R5 ;  /* 0x000000055204723e */ /* 0x000fc600000000ff */
[----:B------:R-:W-:Y:S02]  /*d940*/  F2FP.F16.F32.PACK_AB R5, R58, R59 ;  /* 0x0000003b3a05723e */ /* 0x000fe400000000ff */
[----:B------:R-:W-:-:S05]  /*d950*/  F2FP.F16.F32.PACK_AB R6, R92, R91 ;  /* 0x0000005b5c06723e */ /* 0x000fca00000000ff */
[----:B------:R1:W-:Y:S02]  /*d960*/  STS.128 [R3+0x12400], R4 ;  /* 0x0124000403007388 */ /* 0x0003e40000000c00 */
.L_x_1706:
[----:B------:R-:W-:Y:S05]  /*d970*/  BSYNC B2 ;  /* 0x0000000000027941 */ /* 0x000fea0003800000 */
.L_x_1705:
[----:B------:R-:W-:Y:S04]  /*d980*/  BSSY B2, `(.L_x_1707) ;  /* 0x000002c000027945 */ /* 0x000fe80003800000 */
[----:B------:R-:W-:Y:S05]  /*d990*/  @P1 BRA `(.L_x_1708) ;  /* 0x0000000000a81947 */ /* 0x000fea0003800000 */
[----:B01----:R-:W0:Y:S01]  /*d9a0*/  LDS.128 R4, [R0] ;  /* 0x0000000000047984 */ /* 0x003e220000000c00 */
[----:B------:R-:W-:Y:S01]  /*d9b0*/  SHF.R.U32.HI R60, RZ, 0x10, R57 ;  /* 0x00000010ff3c7819 */ /* 0x000fe20000011639 */
[--C-:B------:R-:W-:Y:S01]  /*d9c0*/  HADD2.F32 R59, -RZ, R88.reuse.H1_H1 ;  /* 0x30000058ff3b7230 */ /* 0x100fe20000004100 */
[----:B------:R-:W-:Y:S01]  /*d9d0*/  SHF.R.U32.HI R61, RZ, 0x10, R55 ;  /* 0x00000010ff3d7819 */ /* 0x000fe20000011637 */
[----:B------:R-:W-:Y:S01]  /*d9e0*/  HADD2.F32 R88, -RZ, R88.H0_H0 ;  /* 0x20000058ff587230 */ /* 0x000fe20000004100 */
[----:B------:R-:W-:Y:S01]  /*d9f0*/  SHF.R.U64 R56, R56, 0x10, R57 ;  /* 0x0000001038387819 */ /* 0x000fe20000001239 */
[----:B------:R-:W-:Y:S01]  /*da00*/  HADD2.F32 R60, -RZ, R60.H0_H0 ;  /* 0x2000003cff3c7230 */ /* 0x000fe20000004100 */
[----:B------:R-:W-:Y:S01]  /*da10*/  SHF.R.U64 R89, R54, 0x10, R55 ;  /* 0x0000001036597819 */ /* 0x000fe20000001237 */
[----:B------:R-:W-:Y:S02]  /*da20*/  HADD2.F32 R61, -RZ, R61.H0_H0 ;  /* 0x2000003dff3d7230 */ /* 0x000fe40000004100 */
[----:B------:R-:W-:-:S02]  /*da30*/  HADD2.F32 R56, -RZ, R56.H0_H0 ;  /* 0x20000038ff387230 */ /* 0x000fc40000004100 */
[--C-:B0-----:R-:W-:Y:S02]  /*da40*/  HADD2.F32 R58, -RZ, R7.reuse.H1_H1 ;  /* 0x30000007ff3a7230 */ /* 0x101fe40000004100 */
[----:B------:R-:W-:Y:S02]  /*da50*/  HADD2.F32 R57, -RZ, R7.H0_H0 ;  /* 0x20000007ff397230 */ /* 0x000fe40000004100 */
[--C-:B------:R-:W-:Y:S02]  /*da60*/  HADD2.F32 R7, -RZ, R4.reuse.H0_H0 ;  /* 0x20000004ff077230 */ /* 0x100fe40000004100 */
[C---:B------:R-:W-:Y:S01]  /*da70*/  FMUL.FTZ R80, R58.reuse, R61 ;  /* 0x0000003d3a507220 */ /* 0x040fe20000410000 */
[----:B------:R-:W-:Y:S02]  /*da80*/  HADD2.F32 R4, -RZ, R4.H1_H1 ;  /* 0x30000004ff047230 */ /* 0x000fe40000004100 */
[----:B------:R-:W-:Y:S01]  /*da90*/  FMUL.FTZ R82, R58, R60 ;  /* 0x0000003c3a527220 */ /* 0x000fe20000410000 */
[----:B------:R-:W-:-:S02]  /*daa0*/  HADD2.F32 R54, -RZ, R6.H0_H0 ;  /* 0x20000006ff367230 */ /* 0x000fc40000004100 */
[C---:B------:R-:W-:Y:S01]  /*dab0*/  FFMA.FTZ R80, R57.reuse, R60, -R80 ;  /* 0x0000003c39507223 */ /* 0x040fe20000010850 */
[----:B------:R-:W-:Y:S02]  /*dac0*/  HADD2.F32 R55, -RZ, R6.H1_H1 ;  /* 0x30000006ff377230 */ /* 0x000fe40000004100 */
[----:B------:R-:W-:Y:S01]  /*dad0*/  FFMA.FTZ R81, R57, R61, R82 ;  /* 0x0000003d39517223 */ /* 0x000fe20000010052 */
[C---:B------:R-:W-:Y:S01]  /*dae0*/  FMUL.FTZ R58, R4.reuse, R88 ;  /* 0x00000058043a7220 */ /* 0x040fe20000410000 */
[----:B------:R-:W-:Y:S02]  /*daf0*/  HADD2.F32 R57, -RZ, R85.H1_H1 ;  /* 0x30000055ff397230 */ /* 0x000fe40000004100 */
[-C--:B------:R-:W-:Y:S01]  /*db00*/  FMUL.FTZ R60, R4, R59.reuse ;  /* 0x0000003b043c7220 */ /* 0x080fe20000410000 */
[----:B------:R-:W-:Y:S02]  /*db10*/  HADD2.F32 R6, -RZ, R5.H0_H0 ;  /* 0x20000005ff067230 */ /* 0x000fe40000004100 */
[----:B------:R-:W-:Y:S01]  /*db20*/  FFMA.FTZ R58, R7, R59, -R58 ;  /* 0x0000003b073a7223 */ /* 0x000fe2000001083a */
[----:B------:R-:W-:-:S02]  /*db30*/  HADD2.F32 R85, -RZ, R85.H0_H0 ;  /* 0x20000055ff557230 */ /* 0x000fc40000004100 */
[----:B------:R-:W-:Y:S01]  /*db40*/  FFMA.FTZ R59, R7, R88, R60 ;  /* 0x00000058073b7223 */ /* 0x000fe2000001003c */
[----:B------:R-:W-:Y:S02]  /*db50*/  HADD2.F32 R5, -RZ, R5.H1_H1 ;  /* 0x30000005ff057230 */ /* 0x000fe40000004100 */
[C---:B------:R-:W-:Y:S01]  /*db60*/  FMUL.FTZ R61, R55.reuse, R57 ;  /* 0x00000039373d7220 */ /* 0x040fe20000410000 */
[----:B------:R-:W-:Y:S02]  /*db70*/  HADD2.F32 R4, -RZ, R89.H0_H0 ;  /* 0x20000059ff047230 */ /* 0x000fe40000004100 */
[-C--:B------:R-:W-:Y:S01]  /*db80*/  FMUL.FTZ R60, R55, R85.reuse ;  /* 0x00000055373c7220 */ /* 0x080fe20000410000 */
[C---:B------:R-:W-:Y:S01]  /*db90*/  FMUL.FTZ R55, R5.reuse, R56 ;  /* 0x0000003805377220 */ /* 0x040fe20000410000 */
[C---:B------:R-:W-:Y:S01]  /*dba0*/  FFMA.FTZ R61, R54.reuse, R85, -R61 ;  /* 0x00000055363d7223 */ /* 0x040fe2000001083d */
[-C--:B------:R-:W-:Y:S01]  /*dbb0*/  FMUL.FTZ R7, R5, R4.reuse ;  /* 0x0000000405077220 */ /* 0x080fe20000410000 */
[----:B------:R-:W-:Y:S01]  /*dbc0*/  FFMA.FTZ R60, R54, R57, R60 ;  /* 0x00000039363c7223 */ /* 0x000fe2000001003c */
[C---:B------:R-:W-:Y:S01]  /*dbd0*/  FFMA.FTZ R54, R6.reuse, R4, R55 ;  /* 0x0000000406367223 */ /* 0x040fe20000010037 */
[----:B------:R-:W-:Y:S01]  /*dbe0*/  F2FP.F16.F32.PACK_AB R4, R59, R58 ;  /* 0x0000003a3b04723e */ /* 0x000fe200000000ff */
[----:B------:R-:W-:Y:S01]  /*dbf0*/  FFMA.FTZ R5, R6, R56, -R7 ;  /* 0x0000003806057223 */ /* 0x000fe20000010807 */
[----:B------:R-:W-:-:S02]  /*dc00*/  F2FP.F16.F32.PACK_AB R7, R81, R80 ;  /* 0x000000505107723e */ /* 0x000fc400000000ff */
[----:B------:R-:W-:Y:S02]  /*dc10*/  F2FP.F16.F32.PACK_AB R6, R60, R61 ;  /* 0x0000003d3c06723e */ /* 0x000fe400000000ff */
[----:B------:R-:W-:-:S05]  /*dc20*/  F2FP.F16.F32.PACK_AB R5, R54, R5 ;  /* 0x000000053605723e */ /* 0x000fca00000000ff */
[----:B------:R2:W-:Y:S02]  /*dc30*/  STS.128 [R0], R4 ;  /* 0x0000000400007388 */ /* 0x0005e40000000c00 */
.L_x_1708:
[----:B------:R-:W-:Y:S05]  /*dc40*/  BSYNC B2 ;  /* 0x0000000000027941 */ /* 0x000fea0003800000 */
.L_x_1707:
[----:B------:R-:W-:Y:S04]  /*dc50*/  BSSY B2, `(.L_x_1709) ;  /* 0x000002c000027945 */ /* 0x000fe80003800000 */
[----:B------:R-:W-:Y:S05]  /*dc60*/  @P2 BRA `(.L_x_1710) ;  /* 0x0000000000a82947 */ /* 0x000fea0003800000 */
[----:B012---:R-:W0:Y:S01]  /*dc70*/  LDS.128 R4, [R3+0x16400] ;  /* 0x0164000003047984 */ /* 0x007e220000000c00 */
[----:B------:R-:W-:Y:S01]  /*dc80*/  SHF.R.U32.HI R55, RZ, 0x10, R53 ;  /* 0x00000010ff377819 */ /* 0x000fe20000011635 */
[----:B------:R-:W-:Y:S01]  /*dc90*/  HADD2.F32 R54, -RZ, R79.H0_H0 ;  /* 0x2000004fff367230 */ /* 0x000fe20000004100 */
[----:B------:R-:W-:Y:S01]  /*dca0*/  SHF.R.U32.HI R57, RZ, 0x10, R51 ;  /* 0x00000010ff397819 */ /* 0x000fe20000011633 */
[--C-:B------:R-:W-:Y:S01]  /*dcb0*/  HADD2.F32 R56, -RZ, R78.reuse.H0_H0 ;  /* 0x2000004eff387230 */ /* 0x100fe20000004100 */
[----:B------:R-:W-:Y:S01]  /*dcc0*/  SHF.R.U64 R81, R52, 0x10, R53 ;  /* 0x0000001034517819 */ /* 0x000fe20000001235 */
[----:B------:R-:W-:Y:S01]  /*dcd0*/  HADD2.F32 R55, -RZ, R55.H0_H0 ;  /* 0x20000037ff377230 */ /* 0x000fe20000004100 */
[----:B------:R-:W-:Y:S01]  /*dce0*/  SHF.R.U64 R61, R50, 0x10, R51 ;  /* 0x00000010323d7819 */ /* 0x000fe20000001233 */
[----:B------:R-:W-:Y:S02]  /*dcf0*/  HADD2.F32 R57, -RZ, R57.H0_H0 ;  /* 0x20000039ff397230 */ /* 0x000fe40000004100 */
[----:B------:R-:W-:-:S02]  /*dd00*/  HADD2.F32 R78, -RZ, R78.H1_H1 ;  /* 0x3000004eff4e7230 */ /* 0x000fc40000004100 */
[----:B------:R-:W-:Y:S02]  /*dd10*/  HADD2.F32 R79, -RZ, R79.H1_H1 ;  /* 0x3000004fff4f7230 */ /* 0x000fe40000004100 */
[--C-:B0-----:R-:W-:Y:S02]  /*dd20*/  HADD2.F32 R53, -RZ, R7.reuse.H1_H1 ;  /* 0x30000007ff357230 */ /* 0x101fe40000004100 */
[----:B------:R-:W-:Y:S02]  /*dd30*/  HADD2.F32 R52, -RZ, R7.H0_H0 ;  /* 0x20000007ff347230 */ /* 0x000fe40000004100 */
[--C-:B------:R-:W-:Y:S02]  /*dd40*/  HADD2.F32 R7, -RZ, R4.reuse.H0_H0 ;  /* 0x20000004ff077230 */ /* 0x100fe40000004100 */
[C---:B------:R-:W-:Y:S01]  /*dd50*/  FMUL.FTZ R60, R53.reuse, R55 ;  /* 0x00000037353c7220 */ /* 0x040fe20000410000 */
[----:B------:R-:W-:Y:S02]  /*dd60*/  HADD2.F32 R4, -RZ, R4.H1_H1 ;  /* 0x30000004ff047230 */ /* 0x000fe40000004100 */
[----:B------:R-:W-:Y:S01]  /*dd70*/  FMUL.FTZ R59, R53, R57 ;  /* 0x00000039353b7220 */ /* 0x000fe20000410000 */
[----:B------:R-:W-:-:S02]  /*dd80*/  HADD2.F32 R50, -RZ, R6.H0_H0 ;  /* 0x20000006ff327230 */ /* 0x000fc40000004100 */
[----:B------:R-:W-:Y:S01]  /*dd90*/  FFMA.FTZ R80, R52, R57, R60 ;  /* 0x0000003934507223 */ /* 0x000fe2000001003c */
[----:B------:R-:W-:Y:S02]  /*dda0*/  HADD2.F32 R51, -RZ, R6.H1_H1 ;  /* 0x30000006ff337230 */ /* 0x000fe40000004100 */
[----:B------:R-:W-:Y:S01]  /*ddb0*/  FMUL.FTZ R58, R4, R56 ;  /* 0x00000038043a7220 */ /* 0x000fe20000410000 */
[--C-:B------:R-:W-:Y:S02]  /*ddc0*/  HADD2.F32 R6, -RZ, R5.reuse.H0_H0 ;  /* 0x20000005ff067230 */ /* 0x100fe40000004100 */
[----:B------:R-:W-:Y:S01]  /*ddd0*/  FFMA.FTZ R59, R52, R55, -R59 ;  /* 0x00000037343b7223 */ /* 0x000fe2000001083b */
[-C--:B------:R-:W-:Y:S01]  /*dde0*/  FMUL.FTZ R60, R4, R54.reuse ;  /* 0x00000036043c7220 */ /* 0x080fe20000410000 */
[----:B------:R-:W-:Y:S02]  /*ddf0*/  HADD2.F32 R5, -RZ, R5.H1_H1 ;  /* 0x30000005ff057230 */ /* 0x000fe40000004100 */
[----:B------:R-:W-:Y:S01]  /*de00*/  FFMA.FTZ R58, R7, R54, -R58 ;  /* 0x00000036073a7223 */ /* 0x000fe2000001083a */
[----:B------:R-:W-:-:S02]  /*de10*/  HADD2.F32 R52, -RZ, R61.H0_H0 ;  /* 0x2000003dff347230 */ /* 0x000fc40000004100 */
[----:B------:R-:W-:Y:S01]  /*de20*/  FFMA.FTZ R53, R7, R56, R60 ;  /* 0x0000003807357223 */ /* 0x000fe2000001003c */
[----:B------:R-:W-:Y:S02]  /*de30*/  HADD2.F32 R4, -RZ, R81.H0_H0 ;  /* 0x20000051ff047230 */ /* 0x000fe40000004100 */
[C---:B------:R-:W-:Y:S01]  /*de40*/  FMUL.FTZ R55, R51.reuse, R78 ;  /* 0x0000004e33377220 */ /* 0x040fe20000410000 */
[-C--:B------:R-:W-:Y:S01]  /*de50*/  FMUL.FTZ R57, R51, R79.reuse ;  /* 0x0000004f33397220 */ /* 0x080fe20000410000 */
[C---:B------:R-:W-:Y:S01]  /*de60*/  FMUL.FTZ R7, R5.reuse, R52 ;  /* 0x0000003405077220 */ /* 0x040fe20000410000 */
[----:B------:R-:W-:Y:S01]  /*de70*/  FMUL.FTZ R51, R5, R4 ;  /* 0x0000000405337220 */ /* 0x000fe20000410000 */
[C---:B------:R-:W-:Y:S01]  /*de80*/  FFMA.FTZ R55, R50.reuse, R79, -R55 ;  /* 0x0000004f32377223 */ /* 0x040fe20000010837 */
[----:B------:R-:W-:Y:S01]  /*de90*/  FFMA.FTZ R50, R50, R78, R57 ;  /* 0x0000004e32327223 */ /* 0x000fe20000010039 */
[C---:B------:R-:W-:Y:S01]  /*dea0*/  FFMA.FTZ R5, R6.reuse, R4, -R7 ;  /* 0x0000000406057223 */ /* 0x040fe20000010807 */
[----:B------:R-:W-:Y:S01]  /*deb0*/  FFMA.FTZ R52, R6, R52, R51 ;  /* 0x0000003406347223 */ /* 0x000fe20000010033 */
[----:B------:R-:W-:-:S02]  /*dec0*/  F2FP.F16.F32.PACK_AB R7, R80, R59 ;  /* 0x0000003b5007723e */ /* 0x000fc400000000ff */
[----:B------:R-:W-:Y:S02]  /*ded0*/  F2FP.F16.F32.PACK_AB R6, R50, R55 ;  /* 0x000000373206723e */ /* 0x000fe400000000ff */
[----:B------:R-:W-:Y:S02]  /*dee0*/  F2FP.F16.F32.PACK_AB R4, R53, R58 ;  /* 0x0000003a3504723e */ /* 0x000fe400000000ff */
[----:B------:R-:W-:-:S05]  /*def0*/  F2FP.F16.F32.PACK_AB R5, R52, R5 ;  /* 0x000000053405723e */ /* 0x000fca00000000ff */
[----:B------:R3:W-:Y:S02]  /*df00*/  STS.128 [R3+0x16400], R4 ;  /* 0x0164000403007388 */ /* 0x0007e40000000c00 */
.L_x_1710:
[----:B------:R-:W-:Y:S05]  /*df10*/  BSYNC B2 ;  /* 0x0000000000027941 */ /* 0x000fea0003800000 */
.L_x_1709:
[----:B------:R-:W-:Y:S04]  /*df20*/  BSSY B2, `(.L_x_1711) ;  /* 0x000002c000027945 */ /* 0x000fe80003800000 */
[----:B------:R-:W-:Y:S05]  /*df30*/  @P3 BRA `(.L_x_1712) ;  /* 0x0000000000a83947 */ /* 0x000fea0003800000 */
[----:B0123--:R-:W0:Y:S01]  /*df40*/  LDS.128 R4, [R0+0x4000] ;  /* 0x0040000000047984 */ /* 0x00fe220000000c00 */
        /* <DEDUP_REMOVED lines=41> */
.L_x_1712:
[----:B------:R-:W-:Y:S05]  /*e1e0*/  BSYNC B2 ;  /* 0x0000000000027941 */ /* 0x000fea0003800000 */
.L_x_1711:
[----:B------:R-:W-:Y:S04]  /*e1f0*/  BSSY B2, `(.L_x_1713) ;  /* 0x000002c000027945 */ /* 0x000fe80003800000 */
[----:B------:R-:W-:Y:S05]  /*e200*/  @P4 BRA `(.L_x_1714) ;  /* 0x0000000000a84947 */ /* 0x000fea0003800000 */
[----:B01234-:R-:W0:Y:S01]  /*e210*/  LDS.128 R4, [R3+0x1a400] ;  /* 0x01a4000003047984 */ /* 0x01fe220000000c00 */
        /* <DEDUP_REMOVED lines=41> */
.L_x_1714:
[----:B------:R-:W-:Y:S05]  /*e4b0*/  BSYNC B2 ;  /* 0x0000000000027941 */ /* 0x000fea0003800000 */
.L_x_1713:
[----:B------:R-:W-:Y:S05]  /*e4c0*/  @P5 BRA `(.L_x_1704) ;  /* 0x0000000000a85947 */ /* 0x000fea0003800000 */
[----:B01234-:R-:W0:Y:S01]  /*e4d0*/  LDS.128 R4, [R0+0x8000] ;  /* 0x0080000000047984 */ /* 0x01fe220000000c00 */
[----:B------:R-:W-:Y:S01]  /*e4e0*/  SHF.R.U32.HI R43, RZ, 0x10, R37 ;  /* 0x00000010ff2b7819 */ /* 0x000fe20000011625 */
[----:B------:R-:W-:Y:S01]  /*e4f0*/  HADD2.F32 R42, -RZ, R69.H0_H0 ;  /* 0x20000045ff2a7230 */ /* 0x000fe20000004100 */
[--C-:B------:R-:W-:Y:S01]  /*e500*/  SHF.R.U32.HI R45, RZ, 0x10, R39.reuse ;  /* 0x00000010ff2d7819 */ /* 0x100fe20000011627 */
        /* <DEDUP_REMOVED lines=38> */
.L_x_1704:
[----:B------:R-:W-:Y:S05]  /*e770*/  BSYNC B1 ;  /* 0x0000000000017941 */ /* 0x000fea0003800000 */
.L_x_1703:
        /* <DEDUP_REMOVED lines=13> */
[--C-:B------:R-:W-:Y:S01]  /*e850*/  SHF.R.U64 R47, R40, 0x10, R41.reuse ;  /* 0x00000010282f7819 */ /* 0x100fe20000001229 */
[----:B------:R-:W-:Y:S01]  /*e860*/  HADD2.F32 R38, -RZ, R87.H0_H0 ;  /* 0x20000057ff267230 */ /* 0x000fe20000004100 */
[----:B------:R-:W-:Y:S01]  /*e870*/  SHF.R.U32.HI R39, RZ, 0x10, R41 ;  /* 0x00000010ff277819 */ /* 0x000fe20000011629 */
[--C-:B------:R-:W-:Y:S01]  /*e880*/  HADD2.F32 R40, -RZ, R86.reuse.H0_H0 ;  /* 0x20000056ff287230 */ /* 0x100fe20000004100 */
[--C-:B------:R-:W-:Y:S01]  /*e890*/  SHF.R.U32.HI R41, RZ, 0x10, R31.reuse ;  /* 0x00000010ff297819 */ /* 0x100fe2000001161f */
[----:B------:R-:W-:Y:S01]  /*e8a0*/  HADD2.F32 R86, -RZ, R86.H1_H1 ;  /* 0x30000056ff567230 */ /* 0x000fe20000004100 */
[----:B------:R-:W-:Y:S01]  /*e8b0*/  SHF.R.U64 R45, R30, 0x10, R31 ;  /* 0x000000101e2d7819 */ /* 0x000fe2000000121f */
[----:B------:R-:W-:Y:S02]  /*e8c0*/  HADD2.F32 R39, -RZ, R39.H0_H0 ;  /* 0x20000027ff277230 */ /* 0x000fe40000004100 */
[----:B------:R-:W-:-:S02]  /*e8d0*/  HADD2.F32 R41, -RZ, R41.H0_H0 ;  /* 0x20000029ff297230 */ /* 0x000fc40000004100 */
        /* <DEDUP_REMOVED lines=32> */
.L_x_1717:
[----:B------:R-:W-:Y:S05]  /*eae0*/  BSYNC B1 ;  /* 0x0000000000017941 */ /* 0x000fea0003800000 */
.L_x_1716:
[----:B------:R-:W-:Y:S04]  /*eaf0*/  BSSY B1, `(.L_x_1718) ;  /* 0x000002c000017945 */ /* 0x000fe80003800000 */
[----:B------:R-:W-:Y:S05]  /*eb00*/  @P1 BRA `(.L_x_1719) ;  /* 0x0000000000a81947 */ /* 0x000fea0003800000 */
[----:B0-----:R-:W0:Y:S01]  /*eb10*/  LDS.128 R4, [R0+0x2000] ;  /* 0x0020000000047984 */ /* 0x001e220000000c00 */
        /* <DEDUP_REMOVED lines=28> */
[CC--:B------:R-:W-:Y:S01]  /*ece0*/  FMUL.FTZ R35, R31.reuse, R83.reuse ;  /* 0x000000531f237220 */ /* 0x0c0fe20000410000 */
[----:B------:R-:W-:Y:S01]  /*ecf0*/  FMUL.FTZ R34, R31, R84 ;  /* 0x000000541f227220 */ /* 0x000fe20000410000 */
        /* <DEDUP_REMOVED lines=11> */
.L_x_1719:
[----:B------:R-:W-:Y:S05]  /*edb0*/  BSYNC B1 ;  /* 0x0000000000017941 */ /* 0x000fea0003800000 */
.L_x_1718:
[----:B------:R-:W-:Y:S04]  /*edc0*/  BSSY B1, `(.L_x_1720) ;  /* 0x000002c000017945 */ /* 0x000fe80003800000 */
[----:B------:R-:W-:Y:S05]  /*edd0*/  @P2 BRA `(.L_x_1721) ;  /* 0x0000000000a82947 */ /* 0x000fea0003800000 */
[----:B01----:R-:W0:Y:S01]  /*ede0*/  LDS.128 R4, [R3+0x18400] ;  /* 0x0184000003047984 */ /* 0x003e220000000c00 */
        /* <DEDUP_REMOVED lines=41> */
.L_x_1721:
[----:B------:R-:W-:Y:S05]  /*f080*/  BSYNC B1 ;  /* 0x0000000000017941 */ /* 0x000fea0003800000 */
.L_x_1720:
        /* <DEDUP_REMOVED lines=44> */
.L_x_1723:
[----:B------:R-:W-:Y:S05]  /*f350*/  BSYNC B1 ;  /* 0x0000000000017941 */ /* 0x000fea0003800000 */
.L_x_1722:
[----:B------:R-:W-:Y:S04]  /*f360*/  BSSY B1, `(.L_x_1724) ;  /* 0x000002c000017945 */ /* 0x000fe80003800000 */
[----:B------:R-:W-:Y:S05]  /*f370*/  @P4 BRA `(.L_x_1725) ;  /* 0x0000000000a84947 */ /* 0x000fea0003800000 */
[----:B0123--:R-:W0:Y:S01]  /*f380*/  LDS.128 R4, [R3+0x1c400] ;  /* 0x01c4000003047984 */ /* 0x00fe220000000c00 */
[----:B------:R-:W-:Y:S01]  /*f390*/  SHF.R.U32.HI R21, RZ, 0x10, R15 ;  /* 0x00000010ff157819 */ /* 0x000fe2000001160f */
[----:B------:R-:W-:Y:S01]  /*f3a0*/  HADD2.F32 R20, -RZ, R67.H0_H0 ;  /* 0x20000043ff147230 */ /* 0x000fe20000004100 */
[----:B------:R-:W-:Y:S01]  /*f3b0*/  SHF.R.U32.HI R25, RZ, 0x10, R13 ;  /* 0x00000010ff197819 */ /* 0x000fe2000001160d */
[----:B------:R-:W-:Y:S01]  /*f3c0*/  HADD2.F32 R24, -RZ, R65.H0_H0 ;  /* 0x20000041ff187230 */ /* 0x000fe20000004100 */
        /* <DEDUP_REMOVED lines=27> */
[-C--:B------:R-:W-:Y:S01]  /*f580*/  FMUL.FTZ R13, R5, R4.reuse ;  /* 0x00000004050d7220 */ /* 0x080fe20000410000 */
        /* <DEDUP_REMOVED lines=9> */
.L_x_1725:
[----:B------:R-:W-:Y:S05]  /*f620*/  BSYNC B1 ;  /* 0x0000000000017941 */ /* 0x000fea0003800000 */
.L_x_1724:
[----:B------:R-:W-:Y:S05]  /*f630*/  @P5 BRA `(.L_x_1715) ;  /* 0x0000003800945947 */ /* 0x000fea0003800000 */
[----:B01234-:R-:W0:Y:S01]  /*f640*/  LDS.128 R4, [R0+0xa000] ;  /* 0x00a0000000047984 */ /* 0x01fe220000000c00 */
[----:B------:R-:W-:Y:S01]  /*f650*/  SHF.R.U32.HI R14, RZ, 0x10, R9 ;  /* 0x00000010ff0e7819 */ /* 0x000fe20000011609 */
[--C-:B------:R-:W-:Y:S01]  /*f660*/  HADD2.F32 R13, -RZ, R62.reuse.H0_H0 ;  /* 0x2000003eff0d7230 */ /* 0x100fe20000004100 */
[--C-:B------:R-:W-:Y:S01]  /*f670*/  SHF.R.U32.HI R12, RZ, 0x10, R11.reuse ;  /* 0x00000010ff0c7819 */ /* 0x100fe2000001160b */
[----:B------:R-:W-:Y:S01]  /*f680*/  HADD2.F32 R62, -RZ, R62.H1_H1 ;  /* 0x3000003eff3e7230 */ /* 0x000fe20000004100 */
[----:B------:R-:W-:Y:S01]  /*f690*/  SHF.R.U64 R24, R10, 0x10, R11 ;  /* 0x000000100a187819 */ /* 0x000fe2000000120b */
[----:B------:R-:W-:Y:S01]  /*f6a0*/  HADD2.F32 R14, -RZ, R14.H0_H0 ;  /* 0x2000000eff0e7230 */ /* 0x000fe20000004100 */
[----:B------:R-:W-:Y:S01]  /*f6b0*/  SHF.R.U64 R21, R8, 0x10, R9 ;  /* 0x0000001008157819 */ /* 0x000fe20000001209 */
[----:B------:R-:W-:Y:S02]  /*f6c0*/  HADD2.F32 R12, -RZ, R12.H0_H0 ;  /* 0x2000000cff0c7230 */ /* 0x000fe40000004100 */
[----:B------:R-:W-:-:S02]  /*f6d0*/  HADD2.F32 R11, -RZ, R63.H0_H0 ;  /* 0x2000003fff0b7230 */ /* 0x000fc40000004100 */
[----:B------:R-:W-:Y:S02]  /*f6e0*/  HADD2.F32 R63, -RZ, R63.H1_H1 ;  /* 0x3000003fff3f7230 */ /* 0x000fe40000004100 */
[--C-:B0-----:R-:W-:Y:S02]  /*f6f0*/  HADD2.F32 R10, -RZ, R7.reuse.H1_H1 ;  /* 0x30000007ff0a7230 */ /* 0x101fe40000004100 */
[--C-:B------:R-:W-:Y:S02]  /*f700*/  HADD2.F32 R3, -RZ, R4.reuse.H0_H0 ;  /* 0x20000004ff037230 */ /* 0x100fe40000004100 */
[----:B------:R-:W-:Y:S02]  /*f710*/  HADD2.F32 R9, -RZ, R7.H0_H0 ;  /* 0x20000007ff097230 */ /* 0x000fe40000004100 */
[C---:B------:R-:W-:Y:S01]  /*f720*/  FMUL.FTZ R20, R10.reuse, R14 ;  /* 0x0000000e0a147220 */ /* 0x040fe20000410000 */
[----:B------:R-:W-:Y:S02]  /*f730*/  HADD2.F32 R4, -RZ, R4.H1_H1 ;  /* 0x30000004ff047230 */ /* 0x000fe40000004100 */
[----:B------:R-:W-:Y:S01]  /*f740*/  FMUL.FTZ R15, R10, R12 ;  /* 0x0000000c0a0f7220 */ /* 0x000fe20000410000 */
[----:B------:R-:W-:-:S02]  /*f750*/  HADD2.F32 R7, -RZ, R6.H0_H0 ;  /* 0x20000006ff077230 */ /* 0x000fc40000004100 */
[C---:B------:R-:W-:Y:S01]  /*f760*/  FFMA.FTZ R20, R9.reuse, R12, -R20 ;  /* 0x0000000c09147223 */ /* 0x040fe20000010814 */
[----:B------:R-:W-:Y:S02]  /*f770*/  HADD2.F32 R8, -RZ, R6.H1_H1 ;  /* 0x30000006ff087230 */ /* 0x000fe40000004100 */
[C---:B------:R-:W-:Y:S01]  /*f780*/  FMUL.FTZ R10, R4.reuse, R13 ;  /* 0x0000000d040a7220 */ /* 0x040fe20000410000 */
[--C-:B------:R-:W-:Y:S02]  /*f790*/  HADD2.F32 R6, -RZ, R5.reuse.H0_H0 ;  /* 0x20000005ff067230 */ /* 0x100fe40000004100 */
[----:B------:R-:W-:Y:S01]  /*f7a0*/  FFMA.FTZ R15, R9, R14, R15 ;  /* 0x0000000e090f7223 */ /* 0x000fe2000001000f */
[-C--:B------:R-:W-:Y:S01]  /*f7b0*/  FMUL.FTZ R12, R4, R11.reuse ;  /* 0x0000000b040c7220 */ /* 0x080fe20000410000 */
[----:B------:R-:W-:Y:S02]  /*f7c0*/  HADD2.F32 R5, -RZ, R5.H1_H1 ;  /* 0x30000005ff057230 */ /* 0x000fe40000004100 */
[----:B------:R-:W-:Y:S01]  /*f7d0*/  FFMA.FTZ R10, R3, R11, -R10 ;  /* 0x0000000b030a7223 */ /* 0x000fe2000001080a */
[----:B------:R-:W-:-:S02]  /*f7e0*/  HADD2.F32 R9, -RZ, R21.H0_H0 ;  /* 0x20000015ff097230 */ /* 0x000fc40000004100 */
[----:B------:R-:W-:Y:S01]  /*f7f0*/  FFMA.FTZ R3, R3, R13, R12 ;  /* 0x0000000d03037223 */ /* 0x000fe2000001000c */
[----:B------:R-:W-:Y:S02]  /*f800*/  HADD2.F32 R4, -RZ, R24.H0_H0 ;  /* 0x20000018ff047230 */ /* 0x000fe40000004100 */
[C---:B------:R-:W-:Y:S01]  /*f810*/  FMUL.FTZ R12, R8.reuse, R62 ;  /* 0x0000003e080c7220 */ /* 0x040fe20000410000 */
        /* <DEDUP_REMOVED lines=11> */
[----:B------:R0:W-:Y:S01]  /*f8d0*/  STS.128 [R0+0xa000], R4 ;  /* 0x00a0000400007388 */ /* 0x0001e20000000c00 */
[----:B------:R-:W-:Y:S05]  /*f8e0*/  BRA `(.L_x_1715) ;  /* 0x0000003400e87947 */ /* 0x000fea0003800000 */
.L_x_1694:
[----:B------:R-:W0:Y:S01]  /*f8f0*/  LDC R64, c[0x0][0x448] ;  /* 0x00011200ff407b82 */ /* 0x000e220000000800 */
[----:B------:R-:W-:Y:S01]  /*f900*/  LEA.HI R33, R33, R28, RZ, 0x2 ;  /* 0x0000001c21217211 */ /* 0x000fe200078f10ff */
[----:B------:R-:W-:Y:S01]  /*f910*/  ULDC.64 UR4, c[0x0][0x3f8] ;  /* 0x0000fe0000047ab9 */ /* 0x000fe20000000a00 */
[----:B------:R-:W-:Y:S01]  /*f920*/  ULDC.64 UR6, c[0x0][0x408] ;  /* 0x0001020000067ab9 */ /* 0x000fe20000000a00 */
[----:B------:R-:W-:Y:S01]  /*f930*/  IMAD.MOV.U32 R6, RZ, RZ, R26 ;  /* 0x000000ffff067224 */ /* 0x000fe200078e001a */
[----:B------:R-:W-:Y:S01]  /*f940*/  LOP3.LUT R33, R33, 0xfffffffc, RZ, 0xc0, !PT ;  /* 0xfffffffc21217812 */ /* 0x000fe200078ec0ff */
[----:B------:R-:W-:-:S04]  /*f950*/  IMAD.MOV.U32 R7, RZ, RZ, R31 ;  /* 0x000000ffff077224 */ /* 0x000fc800078e001f */
[----:B------:R-:W-:-:S04]  /*f960*/  IMAD.IADD R0, R28, 0x1, -R33 ;  /* 0x000000011c007824 */ /* 0x000fc800078e0a21 */
[----:B------:R-:W-:Y:S01]  /*f970*/  IMAD R3, R0, 0x40, R67 ;  /* 0x0000004000037824 */ /* 0x000fe200078e0243 */
[----:B0-----:R-:W-:-:S13]  /*f980*/  ISETP.NE.AND P0, PT, R64, 0x1, PT ;  /* 0x000000014000780c */ /* 0x001fda0003f05270 */
[----:B------:R-:W0:Y:S08]  /*f990*/  @P0 LDC R4, c[0x0][0x44c] ;  /* 0x00011300ff040b82 */ /* 0x000e300000000800 */
[----:B------:R-:W1:Y:S01]  /*f9a0*/  @P0 LDC R5, c[0x0][0x450] ;  /* 0x00011400ff050b82 */ /* 0x000e620000000800 */
[----:B0-----:R-:W-:-:S05]  /*f9b0*/  @P0 IMAD.HI.U32 R4, R3, R4, RZ ;  /* 0x0000000403040227 */ /* 0x001fca00078e00ff */
[----:B-1----:R-:W-:Y:S01]  /*f9c0*/  @P0 SHF.R.U32.HI R3, RZ, R5, R4 ;  /* 0x00000005ff030219 */ /* 0x002fe20000011604 */
[----:B------:R-:W-:Y:S01]  /*f9d0*/  IMAD.MOV.U32 R5, RZ, RZ, R29 ;  /* 0x000000ffff057224 */ /* 0x000fe200078e001d */
[----:B------:R-:W-:Y:S02]  /*f9e0*/  MOV R4, R24 ;  /* 0x0000001800047202 */ /* 0x000fe40000000f00 */
[----:B------:R-:W-:Y:S01]  /*f9f0*/  SHF.R.S32.HI R8, RZ, 0x1f, R3 ;  /* 0x0000001fff087819 */ /* 0x000fe20000011403 */
[----:B------:R-:W-:-:S04]  /*fa00*/  IMAD.WIDE.U32 R6, R3, UR6, R6 ;  /* 0x0000000603067c25 */ /* 0x000fc8000f8e0006 */
[C---:B------:R-:W-:Y:S02]  /*fa10*/  IMAD R10, R8.reuse, UR4, RZ ;  /* 0x00000004080a7c24 */ /* 0x040fe4000f8e02ff */
[----:B------:R-:W-:Y:S02]  /*fa20*/  IMAD R8, R8, UR6, RZ ;  /* 0x0000000608087c24 */ /* 0x000fe4000f8e02ff */
[----:B------:R-:W-:-:S04]  /*fa30*/  IMAD.WIDE.U32 R4, R3, UR4, R4 ;  /* 0x0000000403047c25 */ /* 0x000fc8000f8e0004 */
[C---:B------:R-:W-:Y:S01]  /*fa40*/  IMAD R21, R3.reuse, UR5, R10 ;  /* 0x0000000503157c24 */ /* 0x040fe2000f8e020a */
[----:B------:R-:W-:Y:S01]  /*fa50*/  ULDC.64 UR4, c[0x0][0x3e8] ;  /* 0x0000fa0000047ab9 */ /* 0x000fe20000000a00 */
[----:B------:R-:W-:Y:S01]  /*fa60*/  IMAD R61, R3, UR7, R8 ;  /* 0x00000007033d7c24 */ /* 0x000fe2000f8e0208 */
[----:B------:R-:W-:Y:S01]  /*fa70*/  ULDC.64 UR6, c[0x0][0x400] ;  /* 0x0001000000067ab9 */ /* 0x000fe20000000a00 */
[----:B------:R-:W-:Y:S01]  /*fa80*/  IMAD.IADD R21, R5, 0x1, R21 ;  /* 0x0000000105157824 */ /* 0x000fe200078e0215 */
[----:B------:R-:W-:Y:S01]  /*fa90*/  LEA R20, P0, R4, UR4, 0x1 ;  /* 0x0000000404147c11 */ /* 0x000fe2000f8008ff */
[----:B------:R-:W-:Y:S01]  /*faa0*/  IMAD.IADD R61, R7, 0x1, R61 ;  /* 0x00000001073d7824 */ /* 0x000fe200078e023d */
[----:B------:R-:W-:Y:S01]  /*fab0*/  LEA R3, P1, R6, UR6, 0x1 ;  /* 0x0000000606037c11 */ /* 0x000fe2000f8208ff */
[----:B------:R-:W-:Y:S01]  /*fac0*/  UMOV UR4, 0xffffffff ;  /* 0xffffffff00047882 */ /* 0x000fe20000000000 */
[----:B------:R-:W-:Y:S02]  /*fad0*/  LEA.HI.X R21, R4, UR5, R21, 0x1, P0 ;  /* 0x0000000504157c11 */ /* 0x000fe400080f0c15 */
[----:B------:R-:W-:Y:S01]  /*fae0*/  LEA.HI.X R61, R6, UR7, R61, 0x1, P1 ;  /* 0x00000007063d7c11 */ /* 0x000fe200088f0c3d */
[----:B------:R-:W-:Y:S08]  /*faf0*/  BRA.DIV UR4, `(.L_x_1726) ;  /* 0x000001f204a07947 */ /* 0x000ff0000b800000 */
[----:B------:R0:W1:Y:S04]  /*fb00*/  SHFL.IDX PT, R5, R21, RZ, 0x1c1f ;  /* 0x001c1fff15057589 */ /* 0x00006800000e0000 */
[----:B------:R0:W2:Y:S04]  /*fb10*/  SHFL.IDX PT, R4, R20, RZ, 0x1c1f ;  /* 0x001c1fff14047589 */ /* 0x0000a800000e0000 */
[----:B------:R0:W3:Y:S04]  /*fb20*/  SHFL.IDX PT, R7, R61, RZ, 0x1c1f ;  /* 0x001c1fff3d077589 */ /* 0x0000e800000e0000 */
[----:B------:R0:W4:Y:S02]  /*fb30*/  SHFL.IDX PT, R8, R3, RZ, 0x1c1f ;  /* 0x001c1fff03087589 */ /* 0x00012400000e0000 */
.L_x_2047:
        /* <DEDUP_REMOVED lines=17> */
[----:B--2---:R-:W-:Y:S01]  /*fc50*/  IMAD.MOV.U32 R12, RZ, RZ, R4 ;  /* 0x000000ffff0c7224 */ /* 0x004fe200078e0004 */
[----:B------:R-:W-:Y:S01]  /*fc60*/  ISETP.GE.AND P2, PT, R18, UR4, PT ;  /* 0x0000000412007c0c */ /* 0x000fe2000bf46270 */
[----:B-1----:R-:W-:Y:S01]  /*fc70*/  IMAD.MOV.U32 R13, RZ, RZ, R5 ;  /* 0x000000ffff0d7224 */ /* 0x002fe200078e0005 */
[----:B------:R-:W-:Y:S02]  /*fc80*/  ISETP.GE.AND P3, PT, R195, UR4, PT ;  /* 0x00000004c3007c0c */ /* 0x000fe4000bf66270 */
[----:B------:R-:W-:Y:S02]  /*fc90*/  CS2R R28, SRZ ;  /* 0x00000000001c7805 */ /* 0x000fe4000001ff00 */
[----:B------:R-:W-:Y:S02]  /*fca0*/  ISETP.GE.AND P4, PT, R194, UR4, PT ;  /* 0x00000004c2007c0c */ /* 0x000fe4000bf86270 */
[----:B------:R-:W-:-:S02]  /*fcb0*/  CS2R R30, SRZ ;  /* 0x00000000001e7805 */ /* 0x000fc4000001ff00 */
[----:B------:R-:W-:Y:S02]  /*fcc0*/  CS2R R40, SRZ ;  /* 0x0000000000287805 */ /* 0x000fe4000001ff00 */
[----:B------:R-:W-:Y:S02]  /*fcd0*/  CS2R R42, SRZ ;  /* 0x00000000002a7805 */ /* 0x000fe4000001ff00 */
[----:B------:R-:W-:Y:S02]  /*fce0*/  CS2R R26, SRZ ;  /* 0x00000000001a7805 */ /* 0x000fe4000001ff00 */
[----:B------:R-:W-:Y:S01]  /*fcf0*/  @!P2 SHF.L.U32 R9, R18, 0x1, RZ ;  /* 0x000000011209a819 */ /* 0x000fe200000006ff */
[----:B------:R-:W-:Y:S01]  /*fd00*/  @!P3 IMAD.SHL.U32 R15, R202, 0x8, RZ ;  /* 0x00000008ca0fb824 */ /* 0x000fe200078e00ff */
[----:B------:R-:W-:Y:S01]  /*fd10*/  @!P2 SHF.L.U64.HI R32, R18, 0x1, R19 ;  /* 0x000000011220a819 */ /* 0x000fe20000010213 */
[----:B------:R-:W-:Y:S01]  /*fd20*/  @!P4 IMAD.SHL.U32 R25, R203, 0x8, RZ ;  /* 0x00000008cb19c824 */ /* 0x000fe200078e00ff */
[-C--:B------:R-:W-:Y:S01]  /*fd30*/  @!P2 IADD3 R4, P0, R4, R9.reuse, RZ ;  /* 0x000000090404a210 */ /* 0x080fe20007f1e0ff */
[----:B------:R-:W-:Y:S01]  /*fd40*/  @!P3 IMAD.WIDE R10, R15, 0x2, R12 ;  /* 0x000000020f0ab825 */ /* 0x000fe200078e020c */
[----:B----4-:R-:W-:-:S02]  /*fd50*/  @!P2 IADD3 R6, P1, R8, R9, RZ ;  /* 0x000000090806a210 */ /* 0x010fc40007f3e0ff */
[----:B------:R-:W-:Y:S02]  /*fd60*/  CS2R R36, SRZ ;  /* 0x0000000000247805 */ /* 0x000fe4000001ff00 */
[----:B------:R-:W-:Y:S01]  /*fd70*/  @!P2 IADD3.X R5, R5, R32, RZ, P0, !PT ;  /* 0x000000200505a210 */ /* 0x000fe200007fe4ff */
[----:B---3--:R-:W-:Y:S01]  /*fd80*/  IMAD.MOV.U32 R9, RZ, RZ, R7 ;  /* 0x000000ffff097224 */ /* 0x008fe200078e0007 */
[----:B------:R-:W-:Y:S01]  /*fd90*/  CS2R R38, SRZ ;  /* 0x0000000000267805 */ /* 0x000fe2000001ff00 */
[----:B------:R-:W-:Y:S01]  /*fda0*/  @!P4 IMAD.WIDE R12, R25, 0x2, R12 ;  /* 0x00000002190cc825 */ /* 0x000fe200078e020c */
[----:B------:R-:W-:Y:S02]  /*fdb0*/  CS2R R34, SRZ ;  /* 0x0000000000227805 */ /* 0x000fe4000001ff00 */
[----:B------:R-:W-:Y:S02]  /*fdc0*/  CS2R R44, SRZ ;  /* 0x00000000002c7805 */ /* 0x000fe4000001ff00 */
[----:B------:R-:W-:Y:S01]  /*fdd0*/  CS2R R46, SRZ ;  /* 0x00000000002e7805 */ /* 0x000fe2000001ff00 */
[--C-:B------:R-:W-:Y:S01]  /*fde0*/  @!P3 IMAD.WIDE R14, R15, 0x2, R8.reuse ;  /* 0x000000020f0eb825 */ /* 0x100fe200078e0208 */
[----:B------:R1:W5:Y:S03]  /*fdf0*/  @!P3 LD.E.128 R28, desc[UR60][R10.64] ;  /* 0x0000003c0a1cb980 */ /* 0x000366000c101d00 */
[----:B------:R-:W-:Y:S01]  /*fe00*/  @!P4 IMAD.WIDE R8, R25, 0x2, R8 ;  /* 0x000000021908c825 */ /* 0x000fe200078e0208 */
[----:B------:R-:W-:Y:S01]  /*fe10*/  CS2R R24, SRZ ;  /* 0x0000000000187805 */ /* 0x000fe2000001ff00 */
[----:B------:R1:W5:Y:S02]  /*fe20*/  @!P3 LD.E.128 R40, desc[UR60][R14.64] ;  /* 0x0000003c0e28b980 */ /* 0x000364000c101d00 */
[----:B------:R-:W-:Y:S01]  /*fe30*/  @!P2 IMAD.X R7, R7, 0x1, R32, P1 ;  /* 0x000000010707a824 */ /* 0x000fe200008e0620 */
[----:B------:R-:W-:Y:S01]  /*fe40*/  CS2R R32, SRZ ;  /* 0x0000000000207805 */ /* 0x000fe2000001ff00 */
[----:B------:R1:W5:Y:S04]  /*fe50*/  @!P4 LD.E.128 R36, desc[UR60][R8.64] ;  /* 0x0000003c0824c980 */ /* 0x000368000c101d00 */
[----:B------:R1:W5:Y:S04]  /*fe60*/  @!P4 LD.E.128 R24, desc[UR60][R12.64] ;  /* 0x0000003c0c18c980 */ /* 0x000368000c101d00 */
[----:B------:R1:W5:Y:S04]  /*fe70*/  @!P2 LD.E.128 R32, desc[UR60][R4.64] ;  /* 0x0000003c0420a980 */ /* 0x000368000c101d00 */
[----:B------:R1:W5:Y:S02]  /*fe80*/  @!P2 LD.E.128 R44, desc[UR60][R6.64] ;  /* 0x0000003c062ca980 */ /* 0x000364000c101d00 */
.L_x_1728:
[----:B------:R-:W-:Y:S05]  /*fe90*/  BSYNC B1 ;  /* 0x0000000000017941 */ /* 0x000fea0003800000 */
.L_x_1727:
[----:B-1---5:R-:W-:Y:S01]  /*fea0*/  IMAD.MOV.U32 R5, RZ, RZ, R45 ;  /* 0x000000ffff057224 */ /* 0x022fe200078e002d */
[----:B------:R-:W-:Y:S01]  /*feb0*/  UMOV UR4, 0xffffffff ;  /* 0xffffffff00047882 */ /* 0x000fe20000000000 */
[----:B--2---:R-:W-:Y:S02]  /*fec0*/  IMAD.MOV.U32 R4, RZ, RZ, R44 ;  /* 0x000000ffff047224 */ /* 0x004fe400078e002c */
[----:B------:R-:W-:Y:S01]  /*fed0*/  IMAD.MOV.U32 R6, RZ, RZ, R46 ;  /* 0x000000ffff067224 */ /* 0x000fe200078e002e */
[----:B------:R-:W-:Y:S01]  /*fee0*/  PRMT R88, R5, 0x7610, R88 ;  /* 0x0000761005587816 */ /* 0x000fe20000000058 */
[----:B---3--:R-:W-:Y:S01]  /*fef0*/  IMAD.MOV.U32 R7, RZ, RZ, R47 ;  /* 0x000000ffff077224 */ /* 0x008fe200078e002f */
[----:B------:R-:W-:Y:S01]  /*ff00*/  PRMT R104, R104, 0x5410, R4 ;  /* 0x0000541068687816 */ /* 0x000fe20000000004 */
[----:B------:R-:W-:Y:S01]  /*ff10*/  IMAD.MOV.U32 R5, RZ, RZ, R41 ;  /* 0x000000ffff057224 */ /* 0x000fe200078e0029 */
[----:B------:R-:W-:Y:S01]  /*ff20*/  PRMT R105, R105, 0x5410, R6 ;  /* 0x0000541069697816 */ /* 0x000fe20000000006 */
[----:B------:R-:W-:Y:S01]  /*ff30*/  IMAD.MOV.U32 R6, RZ, RZ, R42 ;  /* 0x000000ffff067224 */ /* 0x000fe200078e002a */
[----:B------:R-:W-:Y:S01]  /*ff40*/  PRMT R103, R7, 0x7610, R103 ;  /* 0x0000761007677816 */ /* 0x000fe20000000067 */
[----:B------:R-:W-:Y:S01]  /*ff50*/  IMAD.MOV.U32 R7, RZ, RZ, R43 ;  /* 0x000000ffff077224 */ /* 0x000fe200078e002b */
[----:B------:R-:W-:-:S04]  /*ff60*/  MOV R4, R40 ;  /* 0x0000002800047202 */ /* 0x000fc80000000f00 */
[----:B------:R-:W-:Y:S01]  /*ff70*/  PRMT R95, R4, 0x5410, R5 ;  /* 0x00005410045f7816 */ /* 0x000fe20000000005 */
[----:B------:R-:W-:Y:S01]  /*ff80*/  IMAD.MOV.U32 R4, RZ, RZ, R36 ;  /* 0x000000ffff047224 */ /* 0x000fe200078e0024 */
[----:B------:R-:W-:Y:S01]  /*ff90*/  PRMT R97, R6, 0x5410, R7 ;  /* 0x0000541006617816 */ /* 0x000fe20000000007 */
[----:B------:R-:W-:Y:S01]  /*ffa0*/  IMAD.MOV.U32 R5, RZ, RZ, R37 ;  /* 0x000000ffff057224 */ /* 0x000fe200078e0025 */
[----:B------:R-:W-:Y:S01]  /*ffb0*/  MOV R6, R38 ;  /* 0x0000002600067202 */ /* 0x000fe20000000f00 */
[----:B------:R-:W-:-:S03]  /*ffc0*/  IMAD.MOV.U32 R7, RZ, RZ, R39 ;  /* 0x000000ffff077224 */ /* 0x000fc600078e0027 */
[----:B------:R-:W-:Y:S01]  /*ffd0*/  PRMT R82, R4, 0x5410, R5 ;  /* 0x0000541004527816 */ /* 0x000fe20000000005 */
[----:B------:R-:W-:Y:S01]  /*ffe0*/  IMAD.MOV.U32 R5, RZ, RZ, R33 ;  /* 0x000000ffff057224 */ /* 0x000fe200078e0021 */
[----:B------:R-:W-:Y:S01]  /*fff0*/  PRMT R83, R6, 0x5410, R7 ;  /* 0x0000541006537816 */ /* 0x000fe20000000007 */
[----:B------:R-:W-:Y:S02]  /*10000*/  IMAD.MOV.U32 R4, RZ, RZ, R32 ;  /* 0x000000ffff047224 */ /* 0x000fe400078e0020 */
        /* <DEDUP_REMOVED lines=16> */
[----:B------:R-:W-:Y:S02]  /*10110*/  PRMT R84, R4, 0x5410, R5 ;  /* 0x0000541004547816 */ /* 0x000fe40000000005 */
[----:B------:R-:W-:Y:S02]  /*10120*/  CS2R R4, SRZ ;  /* 0x0000000000047805 */ /* 0x000fe4000001ff00 */
[----:B------:R-:W-:Y:S01]  /*10130*/  PRMT R85, R6, 0x5410, R7 ;  /* 0x0000541006557816 */ /* 0x000fe20000000007 */
[----:B------:R-:W-:Y:S06]  /*10140*/  BRA.DIV UR4, `(.L_x_1729) ;  /* 0x000001ee04807947 */ /* 0x000fec000b800000 */
[----:B0-----:R-:W0:Y:S04]  /*10150*/  SHFL.IDX PT, R21, R21, 0x1, 0x1c1f ;  /* 0x003c1f0015157f89 */ /* 0x001e2800000e0000 */
[----:B------:R-:W1:Y:S04]  /*10160*/  SHFL.IDX PT, R20, R20, 0x1, 0x1c1f ;  /* 0x003c1f0014147f89 */ /* 0x000e6800000e0000 */
[----:B------:R-:W2:Y:S04]  /*10170*/  SHFL.IDX PT, R61, R61, 0x1, 0x1c1f ;  /* 0x003c1f003d3d7f89 */ /* 0x000ea800000e0000 */
[----:B------:R3:W0:Y:S02]  /*10180*/  SHFL.IDX PT, R62, R3, 0x1, 0x1c1f ;  /* 0x003c1f00033e7f89 */ /* 0x00062400000e0000 */
.L_x_2053:
[----:B------:R-:W-:Y:S01]  /*10190*/  VIADD R67, R67, 0x40 ;  /* 0x0000004043437836 */ /* 0x000fe20000000000 */
[----:B------:R-:W-:Y:S01]  /*101a0*/  BSSY B1, `(.L_x_1730) ;  /* 0x0000034000017945 */ /* 0x000fe20003800000 */
[----:B------:R-:W-:Y:S02]  /*101b0*/  CS2R R6, SRZ ;  /* 0x0000000000067805 */ /* 0x000fe4000001ff00 */
[----:B----4-:R-:W-:Y:S02]  /*101c0*/  CS2R R8, SRZ ;  /* 0x0000000000087805 */ /* 0x010fe4000001ff00 */
        /* <DEDUP_REMOVED lines=11> */
[----:B------:R-:W-:Y:S01]  /*10280*/  ULDC UR4, c[0x0][0x3f4] ;  /* 0x0000fd0000047ab9 */ /* 0x000fe20000000800 */
[----:B-1----:R-:W-:Y:S01]  /*10290*/  IMAD.MOV.U32 R6, RZ, RZ, R20 ;  /* 0x000000ffff067224 */ /* 0x002fe200078e0014 */
[----:B------:R-:W-:Y:S01]  /*102a0*/  ISETP.GE.AND P3, PT, R195, UR4, PT ;  /* 0x00000004c3007c0c */ /* 0x000fe2000bf66270 */
[----:B0-----:R-:W-:Y:S01]  /*102b0*/  IMAD.MOV.U32 R7, RZ, RZ, R21 ;  /* 0x000000ffff077224 */ /* 0x001fe200078e0015 */
[----:B------:R-:W-:Y:S01]  /*102c0*/  ISETP.GE.AND P2, PT, R18, UR4, PT ;  /* 0x0000000412007c0c */ /* 0x000fe2000bf46270 */
[----:B------:R-:W-:Y:S01]  /*102d0*/  IMAD.MOV.U32 R8, RZ, RZ, R62 ;  /* 0x000000ffff087224 */ /* 0x000fe200078e003e */
[----:B------:R-:W-:Y:S01]  /*102e0*/  ISETP.GE.AND P4, PT, R194, UR4, PT ;  /* 0x00000004c2007c0c */ /* 0x000fe2000bf86270 */
[----:B--2---:R-:W-:Y:S01]  /*102f0*/  IMAD.MOV.U32 R9, RZ, RZ, R61 ;  /* 0x000000ffff097224 */ /* 0x004fe200078e003d */
[----:B------:R-:W-:Y:S02]  /*10300*/  CS2R R52, SRZ ;  /* 0x0000000000347805 */ /* 0x000fe4000001ff00 */
[----:B------:R-:W-:-:S02]  /*10310*/  CS2R R54, SRZ ;  /* 0x0000000000367805 */ /* 0x000fc4000001ff00 */
[----:B------:R-:W-:Y:S02]  /*10320*/  CS2R R10, SRZ ;  /* 0x00000000000a7805 */ /* 0x000fe4000001ff00 */
[----:B------:R-:W-:Y:S02]  /*10330*/  CS2R R56, SRZ ;  /* 0x0000000000387805 */ /* 0x000fe4000001ff00 */
[----:B------:R-:W-:Y:S02]  /*10340*/  CS2R R58, SRZ ;  /* 0x00000000003a7805 */ /* 0x000fe4000001ff00 */
[----:B------:R-:W-:Y:S01]  /*10350*/  @!P3 SHF.L.U32 R13, R202, 0x3, RZ ;  /* 0x00000003ca0db819 */ /* 0x000fe200000006ff */
[C---:B---3--:R-:W-:Y:S01]  /*10360*/  @!P2 IMAD.SHL.U32 R3, R18.reuse, 0x2, RZ ;  /* 0x000000021203a824 */ /* 0x048fe200078e00ff */
[----:B------:R-:W-:Y:S01]  /*10370*/  @!P2 SHF.L.U64.HI R14, R18, 0x1, R19 ;  /* 0x00000001120ea819 */ /* 0x000fe20000010213 */
[----:B------:R-:W-:Y:S02]  /*10380*/  @!P4 IMAD.SHL.U32 R63, R203, 0x8, RZ ;  /* 0x00000008cb3fc824 */ /* 0x000fe400078e00ff */
[----:B------:R-:W-:Y:S01]  /*10390*/  @!P3 IMAD.WIDE R4, R13, 0x2, R6 ;  /* 0x000000020d04b825 */ /* 0x000fe200078e0206 */
[----:B------:R-:W-:-:S02]  /*103a0*/  @!P2 IADD3 R60, P1, R62, R3, RZ ;  /* 0x000000033e3ca210 */ /* 0x000fc40007f3e0ff */
[----:B------:R-:W-:Y:S01]  /*103b0*/  @!P2 IADD3 R20, P0, R20, R3, RZ ;  /* 0x000000031414a210 */ /* 0x000fe20007f1e0ff */
[----:B------:R-:W-:Y:S01]  /*103c0*/  @!P4 IMAD.WIDE R6, R63, 0x2, R6 ;  /* 0x000000023f06c825 */ /* 0x000fe200078e0206 */
[----:B------:R0:W5:Y:S03]  /*103d0*/  @!P3 LD.E.128 R52, desc[UR60][R4.64] ;  /* 0x0000003c0434b980 */ /* 0x000166000c101d00 */
[--C-:B------:R-:W-:Y:S01]  /*103e0*/  @!P3 IMAD.WIDE R12, R13, 0x2, R8.reuse ;  /* 0x000000020d0cb825 */ /* 0x100fe200078e0208 */
[----:B------:R1:W5:Y:S03]  /*103f0*/  @!P4 LD.E.128 R56, desc[UR60][R6.64] ;  /* 0x0000003c0638c980 */ /* 0x000366000c101d00 */
[----:B------:R-:W-:Y:S01]  /*10400*/  @!P4 IMAD.WIDE R62, R63, 0x2, R8 ;  /* 0x000000023f3ec825 */ /* 0x000fe200078e0208 */
[----:B------:R-:W-:-:S02]  /*10410*/  CS2R R8, SRZ ;  /* 0x0000000000087805 */ /* 0x000fc4000001ff00 */
[----:B------:R-:W-:Y:S02]  /*10420*/  CS2R R48, SRZ ;  /* 0x0000000000307805 */ /* 0x000fe4000001ff00 */
[----:B------:R-:W-:Y:S01]  /*10430*/  CS2R R50, SRZ ;  /* 0x0000000000327805 */ /* 0x000fe2000001ff00 */
[--C-:B------:R-:W-:Y:S01]  /*10440*/  @!P2 IMAD.X R21, R21, 0x1, R14.reuse, P0 ;  /* 0x000000011515a824 */ /* 0x100fe200000e060e */
[----:B0-----:R-:W-:Y:S01]  /*10450*/  CS2R R4, SRZ ;  /* 0x0000000000047805 */ /* 0x001fe2000001ff00 */
[----:B------:R-:W-:Y:S01]  /*10460*/  @!P2 IMAD.X R61, R61, 0x1, R14, P1 ;  /* 0x000000013d3da824 */ /* 0x000fe200008e060e */
[----:B------:R0:W5:Y:S01]  /*10470*/  @!P3 LD.E.128 R8, desc[UR60][R12.64] ;  /* 0x0000003c0c08b980 */ /* 0x000162000c101d00 */
[----:B------:R-:W-:Y:S02]  /*10480*/  CS2R R14, SRZ ;  /* 0x00000000000e7805 */ /* 0x000fe4000001ff00 */
[----:B-1----:R-:W-:Y:S01]  /*10490*/  CS2R R6, SRZ ;  /* 0x0000000000067805 */ /* 0x002fe2000001ff00 */
[----:B------:R4:W5:Y:S05]  /*104a0*/  @!P2 LD.E.128 R48, desc[UR60][R20.64] ;  /* 0x0000003c1430a980 */ /* 0x00096a000c101d00 */
[----:B------:R4:W5:Y:S01]  /*104b0*/  @!P2 LD.E.128 R4, desc[UR60][R60.64] ;  /* 0x0000003c3c04a980 */ /* 0x000962000c101d00 */
[----:B0-----:R-:W-:-:S06]  /*104c0*/  CS2R R12, SRZ ;  /* 0x00000000000c7805 */ /* 0x001fcc000001ff00 */
[----:B------:R4:W5:Y:S02]  /*104d0*/  @!P4 LD.E.128 R12, desc[UR60][R62.64] ;  /* 0x0000003c3e0cc980 */ /* 0x000964000c101d00 */
.L_x_1731:
[----:B------:R-:W-:Y:S05]  /*104e0*/  BSYNC B1 ;  /* 0x0000000000017941 */ /* 0x000fea0003800000 */
.L_x_1730:
[----:B--2-4-:R-:W3:Y:S04]  /*104f0*/  LDL R61, [R1+0x50] ;  /* 0x00005000013d7983 */ /* 0x014ee80000100800 */
[----:B0-----:R-:W2:Y:S01]  /*10500*/  LDL R62, [R1+0x38] ;  /* 0x00003800013e7983 */ /* 0x001ea20000100800 */
[----:B-----5:R-:W-:Y:S01]  /*10510*/  IMAD.MOV.U32 R21, RZ, RZ, R5 ;  /* 0x000000ffff157224 */ /* 0x020fe200078e0005 */
[----:B-1----:R-:W-:Y:S01]  /*10520*/  MOV R20, R4 ;  /* 0x0000000400147202 */ /* 0x002fe20000000f00 */
[----:B------:R-:W-:Y:S01]  /*10530*/  IMAD.MOV.U32 R60, RZ, RZ, R7 ;  /* 0x000000ffff3c7224 */ /* 0x000fe200078e0007 */
[----:B------:R-:W-:Y:S02]  /*10540*/  BSSY B1, `(.L_x_1732) ;  /* 0x000002c000017945 */ /* 0x000fe40003800000 */
        /* <DEDUP_REMOVED lines=8> */
[----:B------:R-:W-:Y:S01]  /*105d0*/  PRMT R77, R60, 0x7610, R77 ;  /* 0x000076103c4d7816 */ /* 0x000fe2000000004d */
[----:B------:R-:W-:Y:S02]  /*105e0*/  IMAD.MOV.U32 R60, RZ, RZ, R13 ;  /* 0x000000ffff3c7224 */ /* 0x000fe400078e000d */
[----:B------:R-:W-:-:S03]  /*105f0*/  IMAD.MOV.U32 R20, RZ, RZ, R11 ;  /* 0x000000ffff147224 */ /* 0x000fc600078e000b */
[----:B------:R-:W-:Y:S01]  /*10600*/  PRMT R70, R21, 0x5410, R60 ;  /* 0x0000541015467816 */ /* 0x000fe2000000003c */
[----:B------:R-:W-:Y:S01]  /*10610*/  IMAD.MOV.U32 R21, RZ, RZ, R48 ;  /* 0x000000ffff157224 */ /* 0x000fe200078e0030 */
[----:B------:R-:W-:Y:S01]  /*10620*/  PRMT R77, R77, 0x5410, R20 ;  /* 0x000054104d4d7816 */ /* 0x000fe20000000014 */
[----:B------:R-:W-:Y:S01]  /*10630*/  IMAD.MOV.U32 R60, RZ, RZ, R49 ;  /* 0x000000ffff3c7224 */ /* 0x000fe200078e0031 */
[----:B------:R-:W-:-:S04]  /*10640*/  MOV R20, R15 ;  /* 0x0000000f00147202 */ /* 0x000fc80000000f00 */
[----:B------:R-:W-:Y:S01]  /*10650*/  PRMT R93, R21, 0x5410, R60 ;  /* 0x00005410155d7816 */ /* 0x000fe2000000003c */
[----:B------:R-:W-:Y:S02]  /*10660*/  IMAD.MOV.U32 R21, RZ, RZ, R51 ;  /* 0x000000ffff157224 */ /* 0x000fe400078e0033 */
[----:B------:R-:W-:Y:S01]  /*10670*/  IMAD.MOV.U32 R60, RZ, RZ, R52 ;  /* 0x000000ffff3c7224 */ /* 0x000fe200078e0034 */
[----:B---3--:R-:W-:-:S04]  /*10680*/  LEA.HI R3, R61, R61, RZ, 0x1 ;  /* 0x0000003d3d037211 */ /* 0x008fc800078f08ff */
[----:B------:R-:W-:-:S05]  /*10690*/  LOP3.LUT R3, R3, 0xfffffffe, RZ, 0xc0, !PT ;  /* 0xfffffffe03037812 */ /* 0x000fca00078ec0ff */
[----:B------:R-:W-:Y:S02]  /*106a0*/  IMAD.IADD R3, R61, 0x1, -R3 ;  /* 0x000000013d037824 */ /* 0x000fe400078e0a03 */
[----:B------:R-:W-:-:S03]  /*106b0*/  IMAD.MOV.U32 R61, RZ, RZ, R14 ;  /* 0x000000ffff3d7224 */ /* 0x000fc600078e000e */
[----:B------:R-:W-:Y:S02]  /*106c0*/  SHF.L.U32 R3, R3, 0x1f, RZ ;  /* 0x0000001f03037819 */ /* 0x000fe400000006ff */
[----:B------:R-:W-:Y:S01]  /*106d0*/  PRMT R71, R61, 0x7610, R71 ;  /* 0x000076103d477816 */ /* 0x000fe20000000047 */
[----:B------:R-:W-:Y:S01]  /*106e0*/  IMAD.MOV.U32 R61, RZ, RZ, R50 ;  /* 0x000000ffff3d7224 */ /* 0x000fe200078e0032 */
[----:B------:R-:W0:Y:S02]  /*106f0*/  SYNCS.PHASECHK.TRANS64.TRYWAIT P0, [R2+URZ+0x30800], R3 ;  /* 0x03080003020075a7 */ /* 0x000e24000800017f */
[----:B------:R-:W-:Y:S02]  /*10700*/  PRMT R71, R71, 0x5410, R20 ;  /* 0x0000541047477816 */ /* 0x000fe40000000014 */
[----:B------:R-:W-:Y:S02]  /*10710*/  PRMT R94, R61, 0x7610, R94 ;  /* 0x000076103d5e7816 */ /* 0x000fe4000000005e */
[----:B------:R-:W-:-:S02]  /*10720*/  MOV R61, R53 ;  /* 0x00000035003d7202 */ /* 0x000fc40000000f00 */
[----:B------:R-:W-:Y:S01]  /*10730*/  PRMT R94, R94, 0x5410, R21 ;  /* 0x000054105e5e7816 */ /* 0x000fe20000000015 */
[----:B------:R-:W-:Y:S01]  /*10740*/  IMAD.MOV.U32 R21, RZ, RZ, R54 ;  /* 0x000000ffff157224 */ /* 0x000fe200078e0036 */
[----:B------:R-:W-:Y:S01]  /*10750*/  PRMT R79, R60, 0x5410, R61 ;  /* 0x000054103c4f7816 */ /* 0x000fe2000000003d */
[----:B------:R-:W-:Y:S01]  /*10760*/  IMAD.MOV.U32 R60, RZ, RZ, R55 ;  /* 0x000000ffff3c7224 */ /* 0x000fe200078e0037 */
[----:B--2---:R-:W-:Y:S01]  /*10770*/  VIADDMNMX R20, R64, -R62, 0x80, PT ;  /* 0x0000008040147446 */ /* 0x004fe2000380093e */
[----:B------:R-:W-:Y:S02]  /*10780*/  IMAD.MOV.U32 R61, RZ, RZ, R56 ;  /* 0x000000ffff3d7224 */ /* 0x000fe400078e0038 */
[----:B------:R-:W-:Y:S01]  /*10790*/  IMAD.MOV.U32 R62, RZ, RZ, R57 ;  /* 0x000000ffff3e7224 */ /* 0x000fe200078e0039 */
[----:B------:R-:W-:Y:S01]  /*107a0*/  PRMT R80, R21, 0x5410, R60 ;  /* 0x0000541015507816 */ /* 0x000fe2000000003c */
[----:B------:R-:W-:Y:S01]  /*107b0*/  IMAD.MOV.U32 R21, RZ, RZ, R58 ;  /* 0x000000ffff157224 */ /* 0x000fe200078e003a */
[----:B------:R-:W-:-:S02]  /*107c0*/  ISETP.GE.AND P1, PT, R219, R20, PT ;  /* 0x00000014db00720c */ /* 0x000fc40003f26270 */
[----:B------:R-:W-:Y:S02]  /*107d0*/  PRMT R72, R61, 0x5410, R62 ;  /* 0x000054103d487816 */ /* 0x000fe4000000003e */
[----:B------:R-:W-:Y:S01]  /*107e0*/  MOV R60, R59 ;  /* 0x0000003b003c7202 */ /* 0x000fe20000000f00 */
[----:B0-----:R-:W-:Y:S08]  /*107f0*/  @!P0 BRA `(.L_x_1733) ;  /* 0x000001e800488947 */ /* 0x001ff00003800000 */
.L_x_2054:
[----:B------:R-:W-:Y:S05]  /*10800*/  BSYNC B1 ;  /* 0x0000000000017941 */ /* 0x000fea0003800000 */
.L_x_1732:
[----:B------:R-:W-:Y:S01]  /*10810*/  BSSY B1, `(.L_x_1734) ;  /* 0x0000144000017945 */ /* 0x000fe20003800000 */
[----:B------:R-:W-:-:S03]  /*10820*/  PRMT R73, R21, 0x5410, R60 ;  /* 0x0000541015497816 */ /* 0x000fc6000000003c */
[----:B------:R-:W-:Y:S05]  /*10830*/  @P1 BRA `(.L_x_1735) ;  /* 0x0000001400041947 */ /* 0x000fea0003800000 */
[----:B------:R1:W5:Y:S01]  /*10840*/  LDL R106, [R1+0x30] ;  /* 0x00003000016a7983 */ /* 0x0003620000100800 */
[----:B0-----:R-:W0:Y:S01]  /*10850*/  LDC R3, c[0x0][0x3f4] ;  /* 0x0000fd00ff037b82 */ /* 0x001e220000000800 */
[----:B------:R-:W-:Y:S01]  /*10860*/  BSSY B2, `(.L_x_1736) ;  /* 0x0000068000027945 */ /* 0x000fe20003800000 */
[----:B------:R-:W-:Y:S02]  /*10870*/  SHF.R.U32.HI R107, RZ, 0x3, R229 ;  /* 0x00000003ff6b7819 */ /* 0x000fe400000116e5 */
[-C--:B0-----:R-:W-:Y:S02]  /*10880*/  ISETP.GE.AND P0, PT, R18, R3.reuse, PT ;  /* 0x000000031200720c */ /* 0x081fe40003f06270 */
[-C--:B------:R-:W-:Y:S02]  /*10890*/  ISETP.GE.AND P1, PT, R195, R3.reuse, PT ;  /* 0x00000003c300720c */ /* 0x080fe40003f26270 */
[----:B------:R-:W-:-:S09]  /*108a0*/  ISETP.GE.AND P2, PT, R194, R3, PT ;  /* 0x00000003c200720c */ /* 0x000fd20003f46270 */
[----:B-1----:R-:W-:Y:S05]  /*108b0*/  @P0 BRA `(.L_x_1737) ;  /* 0x0000000400880947 */ /* 0x002fea0003800000 */
[----:B------:R-:W-:Y:S01]  /*108c0*/  LEA.HI R60, R3, R0, RZ, 0x1d ;  /* 0x00000000033c7211 */ /* 0x000fe200078fe8ff */
[----:B------:R-:W-:Y:S01]  /*108d0*/  HADD2.F32 R88, -RZ, R88.H0_H0 ;  /* 0x20000058ff587230 */ /* 0x000fe20000004100 */
[----:B------:R-:W-:Y:S01]  /*108e0*/  LOP3.LUT R21, R229, 0x38, R18, 0xf8, !PT ;  /* 0x00000038e5157812 */ /* 0x000fe200078ef812 */
[----:B------:R-:W-:Y:S01]  /*108f0*/  HADD2.F32 R96, -RZ, R96.H0_H0 ;  /* 0x20000060ff607230 */ /* 0x000fe20000004100 */
[----:B------:R-:W-:Y:S01]  /*10900*/  SHF.R.S32.HI R61, RZ, 0x1f, R60 ;  /* 0x0000001fff3d7819 */ /* 0x000fe2000001143c */
[----:B------:R-:W-:Y:S01]  /*10910*/  IMAD.SHL.U32 R62, R60, 0x8, RZ ;  /* 0x000000083c3e7824 */ /* 0x000fe200078e00ff */
[-C--:B------:R-:W-:Y:S02]  /*10920*/  LOP3.LUT R21, R21, R107.reuse, RZ, 0x3c, !PT ;  /* 0x0000006b15157212 */ /* 0x080fe400078e3cff */
[----:B------:R-:W-:Y:S02]  /*10930*/  LEA.HI R61, R61, R60, RZ, 0x3 ;  /* 0x0000003c3d3d7211 */ /* 0x000fe400078f18ff */
[----:B------:R-:W-:Y:S01]  /*10940*/  LOP3.LUT R62, R229, 0x38, R62, 0xf8, !PT ;  /* 0x00000038e53e7812 */ /* 0x000fe200078ef83e */
[----:B-----5:R-:W-:Y:S01]  /*10950*/  IMAD.IADD R21, R106, 0x1, R21 ;  /* 0x000000016a157824 */ /* 0x020fe200078e0215 */
[--C-:B------:R-:W-:Y:S01]  /*10960*/  SHF.R.U64 R32, R32, 0x10, R33.reuse ;  /* 0x0000001020207819 */ /* 0x100fe20000001221 */
[----:B------:R-:W-:Y:S01]  /*10970*/  IMAD.SHL.U32 R61, R61, 0x400, RZ ;  /* 0x000004003d3d7824 */ /* 0x000fe200078e00ff */
[----:B------:R-:W-:Y:S01]  /*10980*/  LOP3.LUT R65, R62, R107, RZ, 0x3c, !PT ;  /* 0x0000006b3e417212 */ /* 0x000fe200078e3cff */
[----:B------:R-:W-:Y:S01]  /*10990*/  IMAD R21, R21, 0x2, R2 ;  /* 0x0000000215157824 */ /* 0x000fe200078e0202 */
[----:B------:R-:W-:-:S02]  /*109a0*/  SHF.R.U32.HI R74, RZ, 0x10, R33 ;  /* 0x00000010ff4a7819 */ /* 0x000fc40000011621 */
[----:B------:R-:W-:Y:S02]  /*109b0*/  LOP3.LUT R64, R61, 0x7fffe000, RZ, 0xc0, !PT ;  /* 0x7fffe0003d407812 */ /* 0x000fe400078ec0ff */
[----:B------:R-:W0:Y:S01]  /*109c0*/  LDS.128 R60, [R21+0x12400] ;  /* 0x01240000153c7984 */ /* 0x000e220000000c00 */
[--C-:B------:R-:W-:Y:S02]  /*109d0*/  SHF.R.U64 R33, R44, 0x10, R45.reuse ;  /* 0x000000102c217819 */ /* 0x100fe4000000122d */
[----:B------:R-:W-:Y:S02]  /*109e0*/  IADD3 R65, R65, R64, R106 ;  /* 0x0000004041417210 */ /* 0x000fe40007ffe06a */
[----:B------:R-:W-:Y:S02]  /*109f0*/  SHF.R.U32.HI R45, RZ, 0x10, R45 ;  /* 0x00000010ff2d7819 */ /* 0x000fe4000001162d */
[--C-:B------:R-:W-:Y:S01]  /*10a00*/  SHF.R.U64 R44, R46, 0x10, R47.reuse ;  /* 0x000000102e2c7819 */ /* 0x100fe2000000122f */
[----:B------:R-:W-:Y:S01]  /*10a10*/  IMAD R69, R65, 0x2, R2 ;  /* 0x0000000241457824 */ /* 0x000fe200078e0202 */
[----:B------:R-:W-:Y:S01]  /*10a20*/  SHF.R.U32.HI R46, RZ, 0x10, R47 ;  /* 0x00000010ff2e7819 */ /* 0x000fe2000001162f */
[----:B------:R-:W-:Y:S01]  /*10a30*/  HADD2.F32 R90, -RZ, R45.H0_H0 ;  /* 0x2000002dff5a7230 */ /* 0x000fe20000004100 */
[----:B------:R-:W-:-:S02]  /*10a40*/  SHF.R.U64 R34, R34, 0x10, R35 ;  /* 0x0000001022227819 */ /* 0x000fc40000001223 */
[----:B------:R-:W1:Y:S01]  /*10a50*/  LDS.128 R64, [R69+0x12400] ;  /* 0x0124000045407984 */ /* 0x000e620000000c00 */
[----:B------:R-:W-:Y:S01]  /*10a60*/  SHF.R.U32.HI R35, RZ, 0x10, R35 ;  /* 0x00000010ff237819 */ /* 0x000fe20000011623 */
[--C-:B0-----:R-:W-:Y:S02]  /*10a70*/  HADD2.F32 R47, -RZ, R61.reuse.H0_H0 ;  /* 0x2000003dff2f7230 */ /* 0x101fe40000004100 */
[----:B------:R-:W-:Y:S02]  /*10a80*/  HADD2.F32 R61, -RZ, R61.H1_H1 ;  /* 0x3000003dff3d7230 */ /* 0x000fe40000004100 */
[----:B------:R-:W-:Y:S02]  /*10a90*/  HADD2.F32 R75, -RZ, R60.H0_H0 ;  /* 0x2000003cff4b7230 */ /* 0x000fe40000004100 */
[----:B------:R-:W-:Y:S02]  /*10aa0*/  HADD2.F32 R78, -RZ, R62.H0_H0 ;  /* 0x2000003eff4e7230 */ /* 0x000fe40000004100 */
[----:B------:R-:W-:-:S02]  /*10ab0*/  HADD2.F32 R81, -RZ, R63.H0_H0 ;  /* 0x2000003fff517230 */ /* 0x000fc40000004100 */
[----:B------:R-:W-:Y:S02]  /*10ac0*/  HADD2.F32 R63, -RZ, R63.H1_H1 ;  /* 0x3000003fff3f7230 */ /* 0x000fe40000004100 */
[----:B------:R-:W-:Y:S02]  /*10ad0*/  HADD2.F32 R60, -RZ, R60.H1_H1 ;  /* 0x3000003cff3c7230 */ /* 0x000fe40000004100 */
[--C-:B-1----:R-:W-:Y:S02]  /*10ae0*/  HADD2.F32 R101, -RZ, R65.reuse.H0_H0 ;  /* 0x20000041ff657230 */ /* 0x102fe40000004100 */
[----:B------:R-:W-:Y:S02]  /*10af0*/  HADD2.F32 R89, -RZ, R65.H1_H1 ;  /* 0x30000041ff597230 */ /* 0x000fe40000004100 */
[----:B------:R-:W-:Y:S02]  /*10b00*/  HADD2.F32 R87, -RZ, R64.H0_H0 ;  /* 0x20000040ff577230 */ /* 0x000fe40000004100 */
[C---:B------:R-:W-:Y:S01]  /*10b10*/  FMUL.FTZ R102, R101.reuse, R88 ;  /* 0x0000005865667220 */ /* 0x040fe20000410000 */
[----:B------:R-:W-:Y:S01]  /*10b20*/  FMUL.FTZ R100, R101, R96 ;  /* 0x0000006065647220 */ /* 0x000fe20000410000 */
[----:B------:R-:W-:-:S02]  /*10b30*/  HADD2.F32 R65, -RZ, R66.H0_H0 ;  /* 0x20000042ff417230 */ /* 0x000fc40000004100 */
[C---:B------:R-:W-:Y:S01]  /*10b40*/  FFMA.FTZ R45, R47.reuse, R96, -R102 ;  /* 0x000000602f2d7223 */ /* 0x040fe20000010866 */
[----:B------:R-:W-:Y:S02]  /*10b50*/  HADD2.F32 R96, -RZ, R74.H0_H0 ;  /* 0x2000004aff607230 */ /* 0x000fe40000004100 */
[----:B------:R-:W-:Y:S01]  /*10b60*/  FFMA.FTZ R88, R47, R88, R100 ;  /* 0x000000582f587223 */ /* 0x000fe20000010064 */
[--C-:B------:R-:W-:Y:S02]  /*10b70*/  HADD2.F32 R74, -RZ, R104.reuse.H1_H1 ;  /* 0x30000068ff4a7230 */ /* 0x100fe40000004100 */
[C---:B------:R-:W-:Y:S01]  /*10b80*/  FMUL.FTZ R102, R89.reuse, R90 ;  /* 0x0000005a59667220 */ /* 0x040fe20000410000 */
[----:B------:R-:W-:Y:S02]  /*10b90*/  HADD2.F32 R100, -RZ, R104.H0_H0 ;  /* 0x20000068ff647230 */ /* 0x000fe40000004100 */
[----:B------:R-:W-:Y:S01]  /*10ba0*/  FMUL.FTZ R104, R89, R96 ;  /* 0x0000006059687220 */ /* 0x000fe20000410000 */
[----:B------:R-:W-:-:S02]  /*10bb0*/  HADD2.F32 R47, -RZ, R105.H1_H1 ;  /* 0x30000069ff2f7230 */ /* 0x000fc40000004100 */
[----:B------:R-:W-:Y:S01]  /*10bc0*/  FFMA.FTZ R96, R61, R96, -R102 ;  /* 0x000000603d607223 */ /* 0x000fe20000010866 */
[C---:B------:R-:W-:Y:S01]  /*10bd0*/  FMUL.FTZ R102, R87.reuse, R74 ;  /* 0x0000004a57667220 */ /* 0x040fe20000410000 */
[----:B------:R-:W-:Y:S01]  /*10be0*/  FMUL.FTZ R89, R87, R100 ;  /* 0x0000006457597220 */ /* 0x000fe20000410000 */
[----:B------:R-:W-:Y:S02]  /*10bf0*/  HADD2.F32 R86, -RZ, R67.H0_H0 ;  /* 0x20000043ff567230 */ /* 0x000fe40000004100 */
[----:B------:R-:W-:Y:S01]  /*10c00*/  FFMA.FTZ R61, R61, R90, R104 ;  /* 0x0000005a3d3d7223 */ /* 0x000fe20000010068 */
[C---:B------:R-:W-:Y:S01]  /*10c10*/  FFMA.FTZ R87, R75.reuse, R100, -R102 ;  /* 0x000000644b577223 */ /* 0x040fe20000010866 */
[----:B------:R-:W-:Y:S01]  /*10c20*/  FFMA.FTZ R74, R75, R74, R89 ;  /* 0x0000004a4b4a7223 */ /* 0x000fe20000010059 */
[----:B------:R-:W-:Y:S02]  /*10c30*/  HADD2.F32 R75, -RZ, R103.H1_H1 ;  /* 0x30000067ff4b7230 */ /* 0x000fe40000004100 */
[----:B------:R-:W-:Y:S01]  /*10c40*/  FMUL.FTZ R89, R65, R47 ;  /* 0x0000002f41597220 */ /* 0x000fe20000410000 */
[----:B------:R-:W-:-:S02]  /*10c50*/  HADD2.F32 R105, -RZ, R105.H0_H0 ;  /* 0x20000069ff697230 */ /* 0x000fc40000004100 */
[----:B------:R-:W-:Y:S02]  /*10c60*/  HADD2.F32 R103, -RZ, R103.H0_H0 ;  /* 0x20000067ff677230 */ /* 0x000fe40000004100 */
[----:B------:R-:W-:Y:S02]  /*10c70*/  HADD2.F32 R67, -RZ, R67.H1_H1 ;  /* 0x30000043ff437230 */ /* 0x000fe40000004100 */
[----:B------:R-:W-:Y:S01]  /*10c80*/  FMUL.FTZ R101, R65, R105 ;  /* 0x0000006941657220 */ /* 0x000fe20000410000 */
[----:B------:R-:W-:Y:S02]  /*10c90*/  HADD2.F32 R90, -RZ, R46.H0_H0 ;  /* 0x2000002eff5a7230 */ /* 0x000fe40000004100 */
[C---:B------:R-:W-:Y:S01]  /*10ca0*/  FMUL.FTZ R102, R86.reuse, R103 ;  /* 0x0000006756667220 */ /* 0x040fe20000410000 */
[----:B------:R-:W-:Y:S02]  /*10cb0*/  HADD2.F32 R100, -RZ, R35.H0_H0 ;  /* 0x20000023ff647230 */ /* 0x000fe40000004100 */
[----:B------:R-:W-:Y:S01]  /*10cc0*/  FMUL.FTZ R86, R86, R75 ;  /* 0x0000004b56567220 */ /* 0x000fe20000410000 */
[C---:B------:R-:W-:Y:S01]  /*10cd0*/  FFMA.FTZ R46, R78.reuse, R47, R101 ;  /* 0x0000002f4e2e7223 */ /* 0x040fe20000010065 */
[----:B------:R-:W-:Y:S01]  /*10ce0*/  FFMA.FTZ R65, R78, R105, -R89 ;  /* 0x000000694e417223 */ /* 0x000fe20000010859 */
[C---:B------:R-:W-:Y:S01]  /*10cf0*/  FFMA.FTZ R35, R81.reuse, R75, -R102 ;  /* 0x0000004b51237223 */ /* 0x040fe20000010866 */
[----:B------:R-:W-:Y:S01]  /*10d00*/  FFMA.FTZ R47, R81, R103, R86 ;  /* 0x00000067512f7223 */ /* 0x000fe20000010056 */
[----:B------:R-:W-:-:S02]  /*10d10*/  HADD2.F32 R64, -RZ, R64.H1_H1 ;  /* 0x30000040ff407230 */ /* 0x000fc40000004100 */
[C---:B------:R-:W-:Y:S01]  /*10d20*/  FMUL.FTZ R78, R67.reuse, R90 ;  /* 0x0000005a434e7220 */ /* 0x040fe20000410000 */
[----:B------:R-:W-:Y:S02]  /*10d30*/  HADD2.F32 R66, -RZ, R66.H1_H1 ;  /* 0x30000042ff427230 */ /* 0x000fe40000004100 */
[-C--:B------:R-:W-:Y:S01]  /*10d40*/  FMUL.FTZ R86, R67, R100.reuse ;  /* 0x0000006443567220 */ /* 0x080fe20000410000 */
[----:B------:R-:W-:Y:S02]  /*10d50*/  HADD2.F32 R75, -RZ, R33.H0_H0 ;  /* 0x20000021ff4b7230 */ /* 0x000fe40000004100 */
[C---:B------:R-:W-:Y:S01]  /*10d60*/  FFMA.FTZ R78, R63.reuse, R100, -R78 ;  /* 0x000000643f4e7223 */ /* 0x040fe2000001084e */
[----:B------:R-:W-:Y:S02]  /*10d70*/  HADD2.F32 R81, -RZ, R44.H0_H0 ;  /* 0x2000002cff517230 */ /* 0x000fe40000004100 */
[----:B------:R-:W-:Y:S01]  /*10d80*/  FFMA.FTZ R86, R63, R90, R86 ;  /* 0x0000005a3f567223 */ /* 0x000fe20000010056 */
[----:B------:R-:W-:-:S02]  /*10d90*/  HADD2.F32 R33, -RZ, R32.H0_H0 ;  /* 0x20000020ff217230 */ /* 0x000fc40000004100 */
[----:B------:R-:W-:Y:S01]  /*10da0*/  FMUL.FTZ R63, R64, R75 ;  /* 0x0000004b403f7220 */ /* 0x000fe20000410000 */
[----:B------:R-:W-:Y:S02]  /*10db0*/  HADD2.F32 R67, -RZ, R34.H0_H0 ;  /* 0x20000022ff437230 */ /* 0x000fe40000004100 */
[----:B------:R-:W-:Y:S01]  /*10dc0*/  FMUL.FTZ R89, R66, R81 ;  /* 0x0000005142597220 */ /* 0x000fe20000410000 */
[----:B------:R-:W-:Y:S02]  /*10dd0*/  HADD2.F32 R62, -RZ, R62.H1_H1 ;  /* 0x3000003eff3e7230 */ /* 0x000fe40000004100 */
[-C--:B------:R-:W-:Y:S01]  /*10de0*/  FMUL.FTZ R64, R64, R33.reuse ;  /* 0x0000002140407220 */ /* 0x080fe20000410000 */
[----:B------:R-:W-:Y:S01]  /*10df0*/  FFMA.FTZ R32, R60, R33, -R63 ;  /* 0x000000213c207223 */ /* 0x000fe2000001083f */
[----:B------:R-:W-:Y:S01]  /*10e00*/  FMUL.FTZ R66, R66, R67 ;  /* 0x0000004342427220 */ /* 0x000fe20000410000 */
[----:B------:R-:W-:Y:S01]  /*10e10*/  F2FP.F16.F32.PACK_AB R35, R78, R35 ;  /* 0x000000234e23723e */ /* 0x000fe200000000ff */
[----:B------:R-:W-:Y:S01]  /*10e20*/  FFMA.FTZ R34, R62, R67, -R89 ;  /* 0x000000433e227223 */ /* 0x000fe20000010859 */
[----:B------:R-:W-:Y:S01]  /*10e30*/  FFMA.FTZ R75, R60, R75, R64 ;  /* 0x0000004b3c4b7223 */ /* 0x000fe20000010040 */
[----:B------:R-:W-:Y:S01]  /*10e40*/  FFMA.FTZ R81, R62, R81, R66 ;  /* 0x000000513e517223 */ /* 0x000fe20000010042 */
[----:B------:R-:W-:-:S02]  /*10e50*/  F2FP.F16.F32.PACK_AB R33, R96, R45 ;  /* 0x0000002d6021723e */ /* 0x000fc400000000ff */
[----:B------:R-:W-:Y:S02]  /*10e60*/  F2FP.F16.F32.PACK_AB R32, R32, R87 ;  /* 0x000000572020723e */ /* 0x000fe400000000ff */
[----:B------:R-:W-:Y:S02]  /*10e70*/  F2FP.F16.F32.PACK_AB R34, R34, R65 ;  /* 0x000000412222723e */ /* 0x000fe400000000ff */
[----:B------:R-:W-:Y:S02]  /*10e80*/  F2FP.F16.F32.PACK_AB R47, R86, R47 ;  /* 0x0000002f562f723e */ /* 0x000fe400000000ff */
[----:B------:R-:W-:Y:S01]  /*10e90*/  F2FP.F16.F32.PACK_AB R45, R61, R88 ;  /* 0x000000583d2d723e */ /* 0x000fe200000000ff */
[----:B------:R0:W-:Y:S01]  /*10ea0*/  STS.128 [R21+0x12400], R32 ;  /* 0x0124002015007388 */ /* 0x0001e20000000c00 */
[----:B------:R-:W-:Y:S02]  /*10eb0*/  F2FP.F16.F32.PACK_AB R44, R75, R74 ;  /* 0x0000004a4b2c723e */ /* 0x000fe400000000ff */
[----:B------:R-:W-:-:S05]  /*10ec0*/  F2FP.F16.F32.PACK_AB R46, R81, R46 ;  /* 0x0000002e512e723e */ /* 0x000fca00000000ff */
[----:B------:R0:W-:Y:S02]  /*10ed0*/  STS.128 [R69+0x12400], R44 ;  /* 0x0124002c45007388 */ /* 0x0001e40000000c00 */
.L_x_1737:
[----:B------:R-:W-:Y:S05]  /*10ee0*/  BSYNC B2 ;  /* 0x0000000000027941 */ /* 0x000fea0003800000 */
.L_x_1736:
[----:B------:R-:W-:Y:S04]  /*10ef0*/  BSSY B2, `(.L_x_1738) ;  /* 0x000006b000027945 */ /* 0x000fe80003800000 */
[----:B------:R-:W-:Y:S05]  /*10f00*/  @P1 BRA `(.L_x_1739) ;  /* 0x0000000400a41947 */ /* 0x000fea0003800000 */
[----:B0-----:R-:W2:Y:S01]  /*10f10*/  LDL R21, [R1+0x58] ;  /* 0x0000580001157983 */ /* 0x001ea20000100800 */
[----:B------:R-:W-:Y:S01]  /*10f20*/  SHF.R.S32.HI R32, RZ, 0x1f, R195 ;  /* 0x0000001fff207819 */ /* 0x000fe200000114c3 */
[--C-:B------:R-:W-:Y:S01]  /*10f30*/  HADD2.F32 R75, -RZ, R98.reuse.H1_H1 ;  /* 0x30000062ff4b7230 */ /* 0x100fe20000004100 */
[----:B------:R-:W-:Y:S01]  /*10f40*/  SHF.R.U32.HI R64, RZ, 0x10, R29 ;  /* 0x00000010ff407819 */ /* 0x000fe2000001161d */
[--C-:B------:R-:W-:Y:S01]  /*10f50*/  HADD2.F32 R81, -RZ, R95.reuse.H1_H1 ;  /* 0x3000005fff517230 */ /* 0x100fe20000004100 */
[CC--:B------:R-:W-:Y:S01]  /*10f60*/  LEA.HI R33, R32.reuse, R195.reuse, RZ, 0x6 ;  /* 0x000000c320217211 */ /* 0x0c0fe200078f30ff */
[----:B------:R-:W-:Y:S01]  /*10f70*/  HADD2.F32 R78, -RZ, R95.H0_H0 ;  /* 0x2000005fff4e7230 */ /* 0x000fe20000004100 */
[----:B------:R-:W-:Y:S01]  /*10f80*/  LEA.HI R32, R32, R195, RZ, 0x3 ;  /* 0x000000c320207211 */ /* 0x000fe200078f18ff */
[----:B------:R-:W-:Y:S01]  /*10f90*/  HADD2.F32 R98, -RZ, R98.H0_H0 ;  /* 0x20000062ff627230 */ /* 0x000fe20000004100 */
[----:B------:R-:W-:Y:S01]  /*10fa0*/  SHF.L.U32 R33, R33, 0x7, RZ ;  /* 0x0000000721217819 */ /* 0x000fe200000006ff */
[--C-:B------:R-:W-:Y:S01]  /*10fb0*/  HADD2.F32 R86, -RZ, R97.reuse.H0_H0 ;  /* 0x20000061ff567230 */ /* 0x100fe20000004100 */
[----:B------:R-:W-:Y:S01]  /*10fc0*/  LOP3.LUT R32, R229, 0x38, R32, 0xf8, !PT ;  /* 0x00000038e5207812 */ /* 0x000fe200078ef820 */
[----:B------:R-:W-:Y:S01]  /*10fd0*/  HADD2.F32 R88, -RZ, R97.H1_H1 ;  /* 0x30000061ff587230 */ /* 0x000fe20000004100 */
[----:B------:R-:W-:-:S02]  /*10fe0*/  LOP3.LUT R33, R33, 0xffffe000, RZ, 0xc0, !PT ;  /* 0xffffe00021217812 */ /* 0x000fc400078ec0ff */
[----:B------:R-:W-:Y:S02]  /*10ff0*/  LOP3.LUT R44, R32, R107, RZ, 0x3c, !PT ;  /* 0x0000006b202c7212 */ /* 0x000fe400078e3cff */
[----:B------:R-:W-:Y:S02]  /*11000*/  SHF.R.U32.HI R87, RZ, 0x10, R41 ;  /* 0x00000010ff577819 */ /* 0x000fe40000011629 */
[----:B------:R-:W-:Y:S02]  /*11010*/  SHF.R.U64 R28, R28, 0x10, R29 ;  /* 0x000000101c1c7819 */ /* 0x000fe4000000121d */
[----:B------:R-:W-:Y:S01]  /*11020*/  SHF.R.U64 R29, R40, 0x10, R41 ;  /* 0x00000010281d7819 */ /* 0x000fe20000001229 */
[----:B------:R-:W-:Y:S01]  /*11030*/  HADD2.F32 R87, -RZ, R87.H0_H0 ;  /* 0x20000057ff577230 */ /* 0x000fe20000004100 */
[--C-:B------:R-:W-:Y:S02]  /*11040*/  SHF.R.U64 R30, R30, 0x10, R31.reuse ;  /* 0x000000101e1e7819 */ /* 0x100fe4000000121f */
[----:B------:R-:W-:-:S02]  /*11050*/  SHF.R.U32.HI R40, RZ, 0x10, R31 ;  /* 0x00000010ff287819 */ /* 0x000fc4000001161f */
[--C-:B------:R-:W-:Y:S02]  /*11060*/  SHF.R.U64 R31, R42, 0x10, R43.reuse ;  /* 0x000000102a1f7819 */ /* 0x100fe4000000122b */
[----:B------:R-:W-:Y:S01]  /*11070*/  SHF.R.U32.HI R42, RZ, 0x10, R43 ;  /* 0x00000010ff2a7819 */ /* 0x000fe2000001162b */
[----:B------:R-:W-:-:S04]  /*11080*/  HADD2.F32 R40, -RZ, R40.H0_H0 ;  /* 0x20000028ff287230 */ /* 0x000fc80000004100 */
[----:B------:R-:W-:Y:S01]  /*11090*/  HADD2.F32 R42, -RZ, R42.H0_H0 ;  /* 0x2000002aff2a7230 */ /* 0x000fe20000004100 */
[----:B--2---:R-:W-:Y:S02]  /*110a0*/  R2UR UR4, R21 ;  /* 0x00000000150472ca */ /* 0x004fe400000e0000 */
[----:B------:R-:W-:-:S04]  /*110b0*/  LEA.HI R21, R3, R202, RZ, 0x1d ;  /* 0x000000ca03157211 */ /* 0x000fc800078fe8ff */
[----:B------:R-:W-:Y:S01]  /*110c0*/  SHF.R.S32.HI R34, RZ, 0x1f, R21 ;  /* 0x0000001fff227819 */ /* 0x000fe20000011415 */
[----:B------:R-:W-:-:S03]  /*110d0*/  IMAD.SHL.U32 R32, R21, 0x8, RZ ;  /* 0x0000000815207824 */ /* 0x000fc600078e00ff */
[----:B------:R-:W-:Y:S02]  /*110e0*/  LEA.HI R34, R34, R21, RZ, 0x3 ;  /* 0x0000001522227211 */ /* 0x000fe400078f18ff */
[----:B------:R-:W-:Y:S02]  /*110f0*/  LOP3.LUT R32, R229, 0x38, R32, 0xf8, !PT ;  /* 0x00000038e5207812 */ /* 0x000fe400078ef820 */
[----:B-----5:R-:W-:Y:S01]  /*11100*/  IADD3 R21, R44, R33, R106 ;  /* 0x000000212c157210 */ /* 0x020fe20007ffe06a */
[----:B------:R-:W-:Y:S01]  /*11110*/  IMAD.SHL.U32 R34, R34, 0x400, RZ ;  /* 0x0000040022227824 */ /* 0x000fe200078e00ff */
[----:B------:R-:W-:Y:S02]  /*11120*/  LOP3.LUT R45, R32, R107, RZ, 0x3c, !PT ;  /* 0x0000006b202d7212 */ /* 0x000fe400078e3cff */
[----:B------:R-:W-:Y:S02]  /*11130*/  LEA R21, R21, UR4, 0x1 ;  /* 0x0000000415157c11 */ /* 0x000fe4000f8e08ff */
[----:B------:R-:W-:-:S03]  /*11140*/  LOP3.LUT R44, R34, 0x7fffe000, RZ, 0xc0, !PT ;  /* 0x7fffe000222c7812 */ /* 0x000fc600078ec0ff */
[----:B------:R-:W0:Y:S01]  /*11150*/  LDS.128 R32, [R21] ;  /* 0x0000000015207984 */ /* 0x000e220000000c00 */
[----:B------:R-:W-:-:S05]  /*11160*/  IADD3 R45, R45, R44, R106 ;  /* 0x0000002c2d2d7210 */ /* 0x000fca0007ffe06a */
[----:B------:R-:W-:-:S05]  /*11170*/  IMAD R60, R45, 0x2, R2 ;  /* 0x000000022d3c7824 */ /* 0x000fca00078e0202 */
[----:B------:R-:W1:Y:S01]  /*11180*/  LDS.128 R44, [R60+0x12400] ;  /* 0x012400003c2c7984 */ /* 0x000e620000000c00 */
[--C-:B0-----:R-:W-:Y:S02]  /*11190*/  HADD2.F32 R66, -RZ, R33.reuse.H0_H0 ;  /* 0x20000021ff427230 */ /* 0x101fe40000004100 */
[----:B------:R-:W-:Y:S02]  /*111a0*/  HADD2.F32 R43, -RZ, R32.H0_H0 ;  /* 0x20000020ff2b7230 */ /* 0x000fe40000004100 */
[----:B------:R-:W-:Y:S02]  /*111b0*/  HADD2.F32 R62, -RZ, R33.H1_H1 ;  /* 0x30000021ff3e7230 */ /* 0x000fe40000004100 */
[----:B------:R-:W-:Y:S02]  /*111c0*/  HADD2.F32 R33, -RZ, R34.H0_H0 ;  /* 0x20000022ff217230 */ /* 0x000fe40000004100 */
[--C-:B------:R-:W-:Y:S02]  /*111d0*/  HADD2.F32 R41, -RZ, R35.reuse.H0_H0 ;  /* 0x20000023ff297230 */ /* 0x100fe40000004100 */
[----:B------:R-:W-:-:S02]  /*111e0*/  HADD2.F32 R35, -RZ, R35.H1_H1 ;  /* 0x30000023ff237230 */ /* 0x000fc40000004100 */
[--C-:B-1----:R-:W-:Y:S02]  /*111f0*/  HADD2.F32 R69, -RZ, R45.reuse.H0_H0 ;  /* 0x2000002dff457230 */ /* 0x102fe40000004100 */
[----:B------:R-:W-:Y:S02]  /*11200*/  HADD2.F32 R74, -RZ, R45.H1_H1 ;  /* 0x3000002dff4a7230 */ /* 0x000fe40000004100 */
[--C-:B------:R-:W-:Y:S02]  /*11210*/  HADD2.F32 R61, -RZ, R47.reuse.H0_H0 ;  /* 0x2000002fff3d7230 */ /* 0x100fe40000004100 */
[C---:B------:R-:W-:Y:S01]  /*11220*/  FMUL.FTZ R45, R69.reuse, R81 ;  /* 0x00000051452d7220 */ /* 0x040fe20000410000 */
[----:B------:R-:W-:Y:S02]  /*11230*/  HADD2.F32 R63, -RZ, R47.H1_H1 ;  /* 0x3000002fff3f7230 */ /* 0x000fe40000004100 */
[----:B------:R-:W-:Y:S01]  /*11240*/  FMUL.FTZ R47, R69, R75 ;  /* 0x0000004b452f7220 */ /* 0x000fe20000410000 */
[----:B------:R-:W-:-:S02]  /*11250*/  HADD2.F32 R67, -RZ, R44.H0_H0 ;  /* 0x2000002cff437230 */ /* 0x000fc40000004100 */
[C---:B------:R-:W-:Y:S01]  /*11260*/  FFMA.FTZ R45, R66.reuse, R75, -R45 ;  /* 0x0000004b422d7223 */ /* 0x040fe2000001082d */
[----:B------:R-:W-:Y:S02]  /*11270*/  HADD2.F32 R69, -RZ, R64.H0_H0 ;  /* 0x20000040ff457230 */ /* 0x000fe40000004100 */
[----:B------:R-:W-:Y:S01]  /*11280*/  FFMA.FTZ R47, R66, R81, R47 ;  /* 0x00000051422f7223 */ /* 0x000fe2000001002f */
[----:B------:R-:W-:Y:S02]  /*11290*/  HADD2.F32 R65, -RZ, R46.H0_H0 ;  /* 0x2000002eff417230 */ /* 0x000fe40000004100 */
[C---:B------:R-:W-:Y:S01]  /*112a0*/  FMUL.FTZ R66, R67.reuse, R78 ;  /* 0x0000004e43427220 */ /* 0x040fe20000410000 */
[----:B------:R-:W-:Y:S01]  /*112b0*/  FMUL.FTZ R67, R67, R98 ;  /* 0x0000006243437220 */ /* 0x000fe20000410000 */
[C---:B------:R-:W-:Y:S01]  /*112c0*/  FMUL.FTZ R75, R74.reuse, R87 ;  /* 0x000000574a4b7220 */ /* 0x040fe20000410000 */
[----:B------:R-:W-:Y:S01]  /*112d0*/  FMUL.FTZ R81, R74, R69 ;  /* 0x000000454a517220 */ /* 0x000fe20000410000 */
[----:B------:R-:W-:-:S02]  /*112e0*/  HADD2.F32 R74, -RZ, R99.H0_H0 ;  /* 0x20000063ff4a7230 */ /* 0x000fc40000004100 */
[C---:B------:R-:W-:Y:S01]  /*112f0*/  FFMA.FTZ R66, R43.reuse, R98, -R66 ;  /* 0x000000622b427223 */ /* 0x040fe20000010842 */
[----:B------:R-:W-:Y:S01]  /*11300*/  FFMA.FTZ R43, R43, R78, R67 ;  /* 0x0000004e2b2b7223 */ /* 0x000fe20000010043 */
[C---:B------:R-:W-:Y:S01]  /*11310*/  FMUL.FTZ R90, R65.reuse, R86 ;  /* 0x00000056415a7220 */ /* 0x040fe20000410000 */
[----:B------:R-:W-:Y:S02]  /*11320*/  HADD2.F32 R78, -RZ, R99.H1_H1 ;  /* 0x30000063ff4e7230 */ /* 0x000fe40000004100 */
[-C--:B------:R-:W-:Y:S01]  /*11330*/  FMUL.FTZ R96, R65, R74.reuse ;  /* 0x0000004a41607220 */ /* 0x080fe20000410000 */
[----:B------:R-:W-:Y:S02]  /*11340*/  HADD2.F32 R44, -RZ, R44.H1_H1 ;  /* 0x3000002cff2c7230 */ /* 0x000fe40000004100 */
[----:B------:R-:W-:Y:S01]  /*11350*/  FFMA.FTZ R65, R33, R74, -R90 ;  /* 0x0000004a21417223 */ /* 0x000fe2000001085a */
[C---:B------:R-:W-:Y:S01]  /*11360*/  FMUL.FTZ R74, R61.reuse, R88 ;  /* 0x000000583d4a7220 */ /* 0x040fe20000410000 */
[----:B------:R-:W-:Y:S01]  /*11370*/  FMUL.FTZ R61, R61, R78 ;  /* 0x0000004e3d3d7220 */ /* 0x000fe20000410000 */
[----:B------:R-:W-:Y:S01]  /*11380*/  FFMA.FTZ R96, R33, R86, R96 ;  /* 0x0000005621607223 */ /* 0x000fe20000010060 */
[----:B------:R-:W-:-:S02]  /*11390*/  HADD2.F32 R46, -RZ, R46.H1_H1 ;  /* 0x3000002eff2e7230 */ /* 0x000fc40000004100 */
[C---:B------:R-:W-:Y:S01]  /*113a0*/  FFMA.FTZ R74, R41.reuse, R78, -R74 ;  /* 0x0000004e294a7223 */ /* 0x040fe2000001084a */
[----:B------:R-:W-:Y:S01]  /*113b0*/  FFMA.FTZ R88, R41, R88, R61 ;  /* 0x0000005829587223 */ /* 0x000fe2000001003d */
[C---:B------:R-:W-:Y:S01]  /*113c0*/  FMUL.FTZ R86, R63.reuse, R42 ;  /* 0x0000002a3f567220 */ /* 0x040fe20000410000 */
[-C--:B------:R-:W-:Y:S01]  /*113d0*/  FMUL.FTZ R78, R63, R40.reuse ;  /* 0x000000283f4e7220 */ /* 0x080fe20000410000 */
[----:B------:R-:W-:Y:S02]  /*113e0*/  HADD2.F32 R33, -RZ, R29.H0_H0 ;  /* 0x2000001dff217230 */ /* 0x000fe40000004100 */
[----:B------:R-:W-:Y:S01]  /*113f0*/  FFMA.FTZ R64, R62, R69, -R75 ;  /* 0x000000453e407223 */ /* 0x000fe2000001084b */
[----:B------:R-:W-:Y:S02]  /*11400*/  HADD2.F32 R41, -RZ, R31.H0_H0 ;  /* 0x2000001fff297230 */ /* 0x000fe40000004100 */
[----:B------:R-:W-:Y:S01]  /*11410*/  FFMA.FTZ R67, R35, R40, -R86 ;  /* 0x0000002823437223 */ /* 0x000fe20000010856 */
[----:B------:R-:W-:-:S02]  /*11420*/  HADD2.F32 R29, -RZ, R28.H0_H0 ;  /* 0x2000001cff1d7230 */ /* 0x000fc40000004100 */
[----:B------:R-:W-:Y:S01]  /*11430*/  FFMA.FTZ R69, R35, R42, R78 ;  /* 0x0000002a23457223 */ /* 0x000fe2000001004e */
[----:B------:R-:W-:Y:S02]  /*11440*/  HADD2.F32 R31, -RZ, R30.H0_H0 ;  /* 0x2000001eff1f7230 */ /* 0x000fe40000004100 */
[----:B------:R-:W-:Y:S01]  /*11450*/  FMUL.FTZ R35, R44, R33 ;  /* 0x000000212c237220 */ /* 0x000fe20000410000 */
[----:B------:R-:W-:Y:S02]  /*11460*/  HADD2.F32 R32, -RZ, R32.H1_H1 ;  /* 0x30000020ff207230 */ /* 0x000fe40000004100 */
[----:B------:R-:W-:Y:S01]  /*11470*/  FMUL.FTZ R63, R46, R41 ;  /* 0x000000292e3f7220 */ /* 0x000fe20000410000 */
[----:B------:R-:W-:Y:S02]  /*11480*/  HADD2.F32 R34, -RZ, R34.H1_H1 ;  /* 0x30000022ff227230 */ /* 0x000fe40000004100 */
[----:B------:R-:W-:Y:S01]  /*11490*/  FMUL.FTZ R44, R44, R29 ;  /* 0x0000001d2c2c7220 */ /* 0x000fe20000410000 */
[----:B------:R-:W-:Y:S01]  /*114a0*/  FMUL.FTZ R46, R46, R31 ;  /* 0x0000001f2e2e7220 */ /* 0x000fe20000410000 */
[----:B------:R-:W-:Y:S01]  /*114b0*/  FFMA.FTZ R61, R32, R29, -R35 ;  /* 0x0000001d203d7223 */ /* 0x000fe20000010823 */
[----:B------:R-:W-:Y:S01]  /*114c0*/  FFMA.FTZ R62, R62, R87, R81 ;  /* 0x000000573e3e7223 */ /* 0x000fe20000010051 */
        /* <DEDUP_REMOVED lines=13> */
.L_x_1739:
[----:B------:R-:W-:Y:S05]  /*115a0*/  BSYNC B2 ;  /* 0x0000000000027941 */ /* 0x000fea0003800000 */
.L_x_1738:
[----:B------:R-:W-:Y:S05]  /*115b0*/  @P2 BRA `(.L_x_1735) ;  /* 0x0000000400a42947 */ /* 0x000fea0003800000 */
[----:B01----:R-:W2:Y:S01]  /*115c0*/  LDL R21, [R1+0x58] ;  /* 0x0000580001157983 */ /* 0x003ea20000100800 */
[----:B------:R-:W-:Y:S01]  /*115d0*/  LEA.HI R3, R3, R203, RZ, 0x1d ;  /* 0x000000cb03037211 */ /* 0x000fe200078fe8ff */
[----:B------:R-:W-:Y:S01]  /*115e0*/  HADD2.F32 R60, -RZ, R82.H1_H1 ;  /* 0x30000052ff3c7230 */ /* 0x000fe20000004100 */
[----:B------:R-:W-:Y:S01]  /*115f0*/  SHF.R.U64 R24, R24, 0x10, R25 ;  /* 0x0000001018187819 */ /* 0x000fe20000001219 */
[----:B------:R-:W-:Y:S01]  /*11600*/  HADD2.F32 R46, -RZ, R84.H1_H1 ;  /* 0x30000054ff2e7230 */ /* 0x000fe20000004100 */
[----:B------:R-:W-:Y:S01]  /*11610*/  SHF.R.S32.HI R30, RZ, 0x1f, R3 ;  /* 0x0000001fff1e7819 */ /* 0x000fe20000011403 */
[----:B------:R-:W-:Y:S01]  /*11620*/  HADD2.F32 R82, -RZ, R82.H0_H0 ;  /* 0x20000052ff527230 */ /* 0x000fe20000004100 */
[----:B------:R-:W-:Y:S01]  /*11630*/  SHF.R.U32.HI R47, RZ, 0x10, R25 ;  /* 0x00000010ff2f7819 */ /* 0x000fe20000011619 */
[----:B------:R-:W-:Y:S01]  /*11640*/  HADD2.F32 R84, -RZ, R84.H0_H0 ;  /* 0x20000054ff547230 */ /* 0x000fe20000004100 */
[----:B------:R-:W-:Y:S01]  /*11650*/  LEA.HI R30, R30, R3, RZ, 0x3 ;  /* 0x000000031e1e7211 */ /* 0x000fe200078f18ff */
[----:B------:R-:W-:Y:S01]  /*11660*/  HADD2.F32 R24, -RZ, R24.H0_H0 ;  /* 0x20000018ff187230 */ /* 0x000fe20000004100 */
[----:B------:R-:W-:-:S02]  /*11670*/  SHF.R.U64 R25, R26, 0x10, R27 ;  /* 0x000000101a197819 */ /* 0x000fc4000000121b */
[----:B------:R-:W-:Y:S02]  /*11680*/  SHF.L.U32 R30, R30, 0xa, RZ ;  /* 0x0000000a1e1e7819 */ /* 0x000fe400000006ff */
[--C-:B------:R-:W-:Y:S01]  /*11690*/  SHF.R.U64 R26, R38, 0x10, R39.reuse ;  /* 0x00000010261a7819 */ /* 0x100fe20000001227 */
[----:B------:R-:W-:Y:S01]  /*116a0*/  HADD2.F32 R25, -RZ, R25.H0_H0 ;  /* 0x20000019ff197230 */ /* 0x000fe20000004100 */
[----:B------:R-:W-:Y:S02]  /*116b0*/  SHF.R.U32.HI R65, RZ, 0x10, R39 ;  /* 0x00000010ff417819 */ /* 0x000fe40000011627 */
[----:B------:R-:W-:Y:S02]  /*116c0*/  SHF.R.U32.HI R62, RZ, 0x10, R37 ;  /* 0x00000010ff3e7819 */ /* 0x000fe40000011625 */
[----:B------:R-:W-:Y:S02]  /*116d0*/  SHF.R.U32.HI R40, RZ, 0x10, R27 ;  /* 0x00000010ff287819 */ /* 0x000fe4000001161b */
[----:B------:R-:W-:Y:S01]  /*116e0*/  SHF.R.U64 R36, R36, 0x10, R37 ;  /* 0x0000001024247819 */ /* 0x000fe20000001225 */
[----:B------:R-:W-:-:S02]  /*116f0*/  HADD2.F32 R62, -RZ, R62.H0_H0 ;  /* 0x2000003eff3e7230 */ /* 0x000fc40000004100 */
[----:B------:R-:W-:Y:S02]  /*11700*/  HADD2.F32 R40, -RZ, R40.H0_H0 ;  /* 0x20000028ff287230 */ /* 0x000fe40000004100 */
[----:B------:R-:W-:Y:S01]  /*11710*/  HADD2.F32 R36, -RZ, R36.H0_H0 ;  /* 0x20000024ff247230 */ /* 0x000fe20000004100 */
[----:B--2---:R-:W-:Y:S02]  /*11720*/  R2UR UR4, R21 ;  /* 0x00000000150472ca */ /* 0x004fe400000e0000 */
[----:B------:R-:W-:-:S04]  /*11730*/  SHF.R.S32.HI R21, RZ, 0x1f, R194 ;  /* 0x0000001fff157819 */ /* 0x000fc800000114c2 */
[CC--:B------:R-:W-:Y:S02]  /*11740*/  LEA.HI R28, R21.reuse, R194.reuse, RZ, 0x3 ;  /* 0x000000c2151c7211 */ /* 0x0c0fe400078f18ff */
[----:B------:R-:W-:Y:S02]  /*11750*/  LEA.HI R29, R21, R194, RZ, 0x6 ;  /* 0x000000c2151d7211 */ /* 0x000fe400078f30ff */
[----:B------:R-:W-:Y:S02]  /*11760*/  LOP3.LUT R28, R229, 0x38, R28, 0xf8, !PT ;  /* 0x00000038e51c7812 */ /* 0x000fe400078ef81c */
[----:B------:R-:W-:Y:S01]  /*11770*/  LOP3.LUT R21, R30, 0x7fffe000, RZ, 0xc0, !PT ;  /* 0x7fffe0001e157812 */ /* 0x000fe200078ec0ff */
[----:B------:R-:W-:Y:S01]  /*11780*/  IMAD.SHL.U32 R29, R29, 0x80, RZ ;  /* 0x000000801d1d7824 */ /* 0x000fe200078e00ff */
[----:B------:R-:W-:Y:S01]  /*11790*/  LOP3.LUT R32, R28, R107, RZ, 0x3c, !PT ;  /* 0x0000006b1c207212 */ /* 0x000fe200078e3cff */
[----:B------:R-:W-:-:S03]  /*117a0*/  IMAD.SHL.U32 R28, R3, 0x8, RZ ;  /* 0x00000008031c7824 */ /* 0x000fc600078e00ff */
[----:B------:R-:W-:Y:S02]  /*117b0*/  LOP3.LUT R29, R29, 0xffffe000, RZ, 0xc0, !PT ;  /* 0xffffe0001d1d7812 */ /* 0x000fe400078ec0ff */
[----:B------:R-:W-:Y:S02]  /*117c0*/  LOP3.LUT R28, R229, 0x38, R28, 0xf8, !PT ;  /* 0x00000038e51c7812 */ /* 0x000fe400078ef81c */
[--C-:B-----5:R-:W-:Y:S02]  /*117d0*/  IADD3 R3, R32, R29, R106.reuse ;  /* 0x0000001d20037210 */ /* 0x120fe40007ffe06a */
        /* <DEDUP_REMOVED lines=8> */
[----:B------:R-:W-:Y:S02]  /*11860*/  HADD2.F32 R38, -RZ, R28.H0_H0 ;  /* 0x2000001cff267230 */ /* 0x000fe40000004100 */
[----:B------:R-:W-:Y:S02]  /*11870*/  HADD2.F32 R42, -RZ, R30.H0_H0 ;  /* 0x2000001eff2a7230 */ /* 0x000fe40000004100 */
[--C-:B-1----:R-:W-:Y:S02]  /*11880*/  HADD2.F32 R29, -RZ, R33.reuse.H0_H0 ;  /* 0x20000021ff1d7230 */ /* 0x102fe40000004100 */
[----:B------:R-:W-:-:S02]  /*11890*/  HADD2.F32 R43, -RZ, R33.H1_H1 ;  /* 0x30000021ff2b7230 */ /* 0x000fc40000004100 */
[--C-:B------:R-:W-:Y:S02]  /*118a0*/  HADD2.F32 R33, -RZ, R32.reuse.H0_H0 ;  /* 0x20000020ff217230 */ /* 0x100fe40000004100 */
[C---:B------:R-:W-:Y:S01]  /*118b0*/  FMUL.FTZ R64, R29.reuse, R46 ;  /* 0x0000002e1d407220 */ /* 0x040fe20000410000 */
[----:B------:R-:W-:Y:S02]  /*118c0*/  HADD2.F32 R27, -RZ, R32.H1_H1 ;  /* 0x30000020ff1b7230 */ /* 0x000fe40000004100 */
[----:B------:R-:W-:Y:S01]  /*118d0*/  FMUL.FTZ R32, R29, R60 ;  /* 0x0000003c1d207220 */ /* 0x000fe20000410000 */
[----:B------:R-:W-:Y:S01]  /*118e0*/  FMUL.FTZ R66, R43, R62 ;  /* 0x0000003e2b427220 */ /* 0x000fe20000410000 */
[----:B------:R-:W-:Y:S02]  /*118f0*/  HADD2.F32 R44, -RZ, R34.H0_H0 ;  /* 0x20000022ff2c7230 */ /* 0x000fe40000004100 */
[----:B------:R-:W-:Y:S01]  /*11900*/  FFMA.FTZ R29, R39, R46, -R32 ;  /* 0x0000002e271d7223 */ /* 0x000fe20000010820 */
[----:B------:R-:W-:-:S02]  /*11910*/  HADD2.F32 R46, -RZ, R47.H0_H0 ;  /* 0x2000002fff2e7230 */ /* 0x000fc40000004100 */
[----:B------:R-:W-:Y:S01]  /*11920*/  FFMA.FTZ R32, R39, R60, R64 ;  /* 0x0000003c27207223 */ /* 0x000fe20000010040 */
[----:B------:R-:W-:Y:S01]  /*11930*/  FMUL.FTZ R47, R33, R84 ;  /* 0x00000054212f7220 */ /* 0x000fe20000410000 */
[----:B------:R-:W-:Y:S02]  /*11940*/  HADD2.F32 R39, -RZ, R83.H0_H0 ;  /* 0x20000053ff277230 */ /* 0x000fe40000004100 */
[----:B------:R-:W-:Y:S01]  /*11950*/  FMUL.FTZ R60, R43, R46 ;  /* 0x0000002e2b3c7220 */ /* 0x000fe20000410000 */
[----:B------:R-:W-:Y:S01]  /*11960*/  FMUL.FTZ R43, R33, R82 ;  /* 0x00000052212b7220 */ /* 0x000fe20000410000 */
[----:B------:R-:W-:Y:S01]  /*11970*/  FFMA.FTZ R66, R41, R46, -R66 ;  /* 0x0000002e29427223 */ /* 0x000fe20000010842 */
[----:B------:R-:W-:Y:S02]  /*11980*/  HADD2.F32 R33, -RZ, R85.H0_H0 ;  /* 0x20000055ff217230 */ /* 0x000fe40000004100 */
[----:B------:R-:W-:Y:S01]  /*11990*/  FFMA.FTZ R47, R38, R82, R47 ;  /* 0x00000052262f7223 */ /* 0x000fe2000001002f */
[----:B------:R-:W-:-:S02]  /*119a0*/  HADD2.F32 R45, -RZ, R35.H0_H0 ;  /* 0x20000023ff2d7230 */ /* 0x000fc40000004100 */
[----:B------:R-:W-:Y:S01]  /*119b0*/  FFMA.FTZ R43, R38, R84, -R43 ;  /* 0x00000054262b7223 */ /* 0x000fe2000001082b */
[----:B------:R-:W-:Y:S02]  /*119c0*/  HADD2.F32 R46, -RZ, R83.H1_H1 ;  /* 0x30000053ff2e7230 */ /* 0x000fe40000004100 */
[----:B------:R-:W-:Y:S01]  /*119d0*/  FFMA.FTZ R41, R41, R62, R60 ;  /* 0x0000003e29297223 */ /* 0x000fe2000001003c */
[----:B------:R-:W-:Y:S02]  /*119e0*/  HADD2.F32 R37, -RZ, R31.H0_H0 ;  /* 0x2000001fff257230 */ /* 0x000fe40000004100 */
[C---:B------:R-:W-:Y:S01]  /*119f0*/  FMUL.FTZ R61, R44.reuse, R39 ;  /* 0x000000272c3d7220 */ /* 0x040fe20000410000 */
[----:B------:R-:W-:Y:S02]  /*11a00*/  HADD2.F32 R38, -RZ, R85.H1_H1 ;  /* 0x30000055ff267230 */ /* 0x000fe40000004100 */
[----:B------:R-:W-:Y:S01]  /*11a10*/  FMUL.FTZ R63, R44, R33 ;  /* 0x000000212c3f7220 */ /* 0x000fe20000410000 */
[----:B------:R-:W-:-:S02]  /*11a20*/  HADD2.F32 R35, -RZ, R35.H1_H1 ;  /* 0x30000023ff237230 */ /* 0x000fc40000004100 */
[C---:B------:R-:W-:Y:S01]  /*11a30*/  FMUL.FTZ R60, R45.reuse, R46 ;  /* 0x0000002e2d3c7220 */ /* 0x040fe20000410000 */
[----:B------:R-:W-:Y:S02]  /*11a40*/  HADD2.F32 R44, -RZ, R65.H0_H0 ;  /* 0x20000041ff2c7230 */ /* 0x000fe40000004100 */
[C---:B------:R-:W-:Y:S01]  /*11a50*/  FFMA.FTZ R61, R42.reuse, R33, -R61 ;  /* 0x000000212a3d7223 */ /* 0x040fe2000001083d */
[----:B------:R-:W-:Y:S02]  /*11a60*/  HADD2.F32 R31, -RZ, R31.H1_H1 ;  /* 0x3000001fff1f7230 */ /* 0x000fe40000004100 */
[-C--:B------:R-:W-:Y:S01]  /*11a70*/  FMUL.FTZ R45, R45, R38.reuse ;  /* 0x000000262d2d7220 */ /* 0x080fe20000410000 */
[----:B------:R-:W-:Y:S01]  /*11a80*/  FFMA.FTZ R63, R42, R39, R63 ;  /* 0x000000272a3f7223 */ /* 0x000fe2000001003f */
[----:B------:R-:W-:Y:S01]  /*11a90*/  FFMA.FTZ R60, R37, R38, -R60 ;  /* 0x00000026253c7223 */ /* 0x000fe2000001083c */
[----:B------:R-:W-:Y:S02]  /*11aa0*/  HADD2.F32 R34, -RZ, R34.H1_H1 ;  /* 0x30000022ff227230 */ /* 0x000fe40000004100 */
[C---:B------:R-:W-:Y:S01]  /*11ab0*/  FMUL.FTZ R42, R35.reuse, R44 ;  /* 0x0000002c232a7220 */ /* 0x040fe20000410000 */
[----:B------:R-:W-:Y:S01]  /*11ac0*/  FMUL.FTZ R38, R35, R40 ;  /* 0x0000002823267220 */ /* 0x000fe20000410000 */
[----:B------:R-:W-:-:S02]  /*11ad0*/  HADD2.F32 R33, -RZ, R26.H0_H0 ;  /* 0x2000001aff217230 */ /* 0x000fc40000004100 */
[----:B------:R-:W-:Y:S01]  /*11ae0*/  FFMA.FTZ R45, R37, R46, R45 ;  /* 0x0000002e252d7223 */ /* 0x000fe2000001002d */
[----:B------:R-:W-:Y:S02]  /*11af0*/  HADD2.F32 R28, -RZ, R28.H1_H1 ;  /* 0x3000001cff1c7230 */ /* 0x000fe40000004100 */
[C---:B------:R-:W-:Y:S01]  /*11b00*/  FFMA.FTZ R37, R31.reuse, R40, -R42 ;  /* 0x000000281f257223 */ /* 0x040fe2000001082a */
[----:B------:R-:W-:Y:S02]  /*11b10*/  HADD2.F32 R30, -RZ, R30.H1_H1 ;  /* 0x3000001eff1e7230 */ /* 0x000fe40000004100 */
[----:B------:R-:W-:Y:S01]  /*11b20*/  FFMA.FTZ R38, R31, R44, R38 ;  /* 0x0000002c1f267223 */ /* 0x000fe20000010026 */
[C---:B------:R-:W-:Y:S01]  /*11b30*/  FMUL.FTZ R31, R27.reuse, R36 ;  /* 0x000000241b1f7220 */ /* 0x040fe20000410000 */
[C---:B------:R-:W-:Y:S01]  /*11b40*/  FMUL.FTZ R35, R34.reuse, R33 ;  /* 0x0000002122237220 */ /* 0x040fe20000410000 */
[-C--:B------:R-:W-:Y:S01]  /*11b50*/  FMUL.FTZ R27, R27, R24.reuse ;  /* 0x000000181b1b7220 */ /* 0x080fe20000410000 */
[-C--:B------:R-:W-:Y:S01]  /*11b60*/  FMUL.FTZ R34, R34, R25.reuse ;  /* 0x0000001922227220 */ /* 0x080fe20000410000 */
        /* <DEDUP_REMOVED lines=14> */
.L_x_1735:
[----:B------:R-:W-:Y:S05]  /*11c50*/  BSYNC B1 ;  /* 0x0000000000017941 */ /* 0x000fea0003800000 */
.L_x_1734:
[----:B0-2---:R-:W-:-:S05]  /*11c60*/  VIADD R3, R219, 0x40 ;  /* 0x00000040db037836 */ /* 0x005fca0000000000 */
[----:B------:R-:W-:-:S13]  /*11c70*/  ISETP.GE.AND P0, PT, R3, R20, PT ;  /* 0x000000140300720c */ /* 0x000fda0003f06270 */
[----:B------:R-:W-:Y:S05]  /*11c80*/  @P0 BRA `(.L_x_1715) ;  /* 0x0000001400000947 */ /* 0x000fea0003800000 */
[----:B------:R0:W5:Y:S01]  /*11c90*/  LDL R61, [R1+0x58] ;  /* 0x00005800013d7983 */ /* 0x0001620000100800 */
[----:B------:R-:W2:Y:S03]  /*11ca0*/  LDC R3, c[0x0][0x3f4] ;  /* 0x0000fd00ff037b82 */ /* 0x000ea60000000800 */
[----:B------:R0:W5:Y:S01]  /*11cb0*/  LDL R47, [R1+0x34] ;  /* 0x00003400012f7983 */ /* 0x0001620000100800 */
[----:B------:R-:W-:Y:S01]  /*11cc0*/  BSSY B1, `(.L_x_1740) ;  /* 0x0000068000017945 */ /* 0x000fe20003800000 */
[----:B-1----:R-:W-:Y:S02]  /*11cd0*/  SHF.R.U32.HI R60, RZ, 0x3, R226 ;  /* 0x00000003ff3c7819 */ /* 0x002fe400000116e2 */
[-C--:B--2---:R-:W-:Y:S02]  /*11ce0*/  ISETP.GE.AND P0, PT, R18, R3.reuse, PT ;  /* 0x000000031200720c */ /* 0x084fe40003f06270 */
[----:B------:R-:W-:-:S02]  /*11cf0*/  ISETP.GE.AND P1, PT, R195, R3, PT ;  /* 0x00000003c300720c */ /* 0x000fc40003f26270 */
[----:B------:R-:W-:-:S09]  /*11d00*/  ISETP.GE.AND P2, PT, R194, R3, PT ;  /* 0x00000003c200720c */ /* 0x000fd20003f46270 */
[----:B0-----:R-:W-:Y:S05]  /*11d10*/  @P0 BRA `(.L_x_1741) ;  /* 0x0000000400880947 */ /* 0x001fea0003800000 */
[----:B------:R-:W-:Y:S01]  /*11d20*/  LEA.HI R0, R3, R0, RZ, 0x1d ;  /* 0x0000000003007211 */ /* 0x000fe200078fe8ff */
[----:B------:R-:W-:Y:S01]  /*11d30*/  HADD2.F32 R35, -RZ, R93.H1_H1 ;  /* 0x3000005dff237230 */ /* 0x000fe20000004100 */
[----:B------:R-:W-:Y:S01]  /*11d40*/  LOP3.LUT R20, R226, 0x38, R18, 0xf8, !PT ;  /* 0x00000038e2147812 */ /* 0x000fe200078ef812 */
[--C-:B------:R-:W-:Y:S01]  /*11d50*/  HADD2.F32 R36, -RZ, R91.reuse.H1_H1 ;  /* 0x3000005bff247230 */ /* 0x100fe20000004100 */
[----:B------:R-:W-:Y:S01]  /*11d60*/  SHF.R.S32.HI R25, RZ, 0x1f, R0 ;  /* 0x0000001fff197819 */ /* 0x000fe20000011400 */
[----:B------:R-:W-:Y:S01]  /*11d70*/  IMAD.SHL.U32 R21, R0, 0x8, RZ ;  /* 0x0000000800157824 */ /* 0x000fe200078e00ff */
[----:B-----5:R-:W-:Y:S01]  /*11d80*/  R2UR UR4, R61 ;  /* 0x000000003d0472ca */ /* 0x020fe200000e0000 */
[----:B------:R-:W-:Y:S01]  /*11d90*/  HADD2.F32 R91, -RZ, R91.H0_H0 ;  /* 0x2000005bff5b7230 */ /* 0x000fe20000004100 */
[----:B------:R-:W-:Y:S01]  /*11da0*/  LEA.HI R25, R25, R0, RZ, 0x3 ;  /* 0x0000000019197211 */ /* 0x000fe200078f18ff */
[----:B------:R-:W-:Y:S01]  /*11db0*/  HADD2.F32 R93, -RZ, R93.H0_H0 ;  /* 0x2000005dff5d7230 */ /* 0x000fe20000004100 */
[----:B------:R-:W-:-:S02]  /*11dc0*/  LOP3.LUT R0, R47, R20, R60, 0xf6, !PT ;  /* 0x000000142f007212 */ /* 0x000fc400078ef63c */
[----:B------:R-:W-:Y:S01]  /*11dd0*/  LOP3.LUT R20, R226, 0x38, R21, 0xf8, !PT ;  /* 0x00000038e2147812 */ /* 0x000fe200078ef815 */
[----:B------:R-:W-:Y:S01]  /*11de0*/  IMAD.SHL.U32 R25, R25, 0x400, RZ ;  /* 0x0000040019197824 */ /* 0x000fe200078e00ff */
[----:B------:R-:W-:Y:S02]  /*11df0*/  SHF.R.U32.HI R38, RZ, 0x10, R5 ;  /* 0x00000010ff267819 */ /* 0x000fe40000011605 */
[----:B------:R-:W-:Y:S02]  /*11e00*/  LOP3.LUT R20, R20, R60, RZ, 0x3c, !PT ;  /* 0x0000003c14147212 */ /* 0x000fe400078e3cff */
[----:B------:R-:W-:Y:S01]  /*11e10*/  LOP3.LUT R21, R25, 0x7fffe000, RZ, 0xc0, !PT ;  /* 0x7fffe00019157812 */ /* 0x000fe200078ec0ff */
[----:B------:R-:W-:Y:S01]  /*11e20*/  HADD2.F32 R38, -RZ, R38.H0_H0 ;  /* 0x20000026ff267230 */ /* 0x000fe20000004100 */
[----:B------:R-:W-:Y:S02]  /*11e30*/  LEA R0, R0, UR4, 0x1 ;  /* 0x0000000400007c11 */ /* 0x000fe4000f8e08ff */
[----:B------:R-:W-:-:S02]  /*11e40*/  IADD3 R21, R20, R21, R47 ;  /* 0x0000001514157210 */ /* 0x000fc40007ffe02f */
[--C-:B------:R-:W-:Y:S01]  /*11e50*/  SHF.R.U64 R46, R48, 0x10, R49.reuse ;  /* 0x00000010302e7819 */ /* 0x100fe20000001231 */
[----:B------:R-:W0:Y:S01]  /*11e60*/  LDS.128 R24, [R0] ;  /* 0x0000000000187984 */ /* 0x000e220000000c00 */
[----:B------:R-:W-:Y:S01]  /*11e70*/  SHF.R.U32.HI R48, RZ, 0x10, R49 ;  /* 0x00000010ff307819 */ /* 0x000fe20000011631 */
[----:B------:R-:W-:Y:S01]  /*11e80*/  IMAD R20, R21, 0x2, R2 ;  /* 0x0000000215147824 */ /* 0x000fe200078e0202 */
[----:B------:R-:W-:Y:S02]  /*11e90*/  SHF.R.U64 R43, R4, 0x10, R5 ;  /* 0x00000010042b7819 */ /* 0x000fe40000001205 */
[----:B------:R-:W-:Y:S02]  /*11ea0*/  SHF.R.U64 R45, R50, 0x10, R51 ;  /* 0x00000010322d7819 */ /* 0x000fe40000001233 */
[----:B------:R-:W1:Y:S01]  /*11eb0*/  LDS.128 R28, [R20+0x12400] ;  /* 0x01240000141c7984 */ /* 0x000e620000000c00 */
[----:B------:R-:W-:Y:S02]  /*11ec0*/  SHF.R.U64 R41, R6, 0x10, R7 ;  /* 0x0000001006297819 */ /* 0x000fe40000001207 */
[----:B------:R-:W-:-:S02]  /*11ed0*/  SHF.R.U32.HI R50, RZ, 0x10, R51 ;  /* 0x00000010ff327819 */ /* 0x000fc40000011633 */
[----:B------:R-:W-:Y:S01]  /*11ee0*/  SHF.R.U32.HI R39, RZ, 0x10, R7 ;  /* 0x00000010ff277819 */ /* 0x000fe20000011607 */
[--C-:B0-----:R-:W-:Y:S02]  /*11ef0*/  HADD2.F32 R5, -RZ, R25.reuse.H0_H0 ;  /* 0x20000019ff057230 */ /* 0x101fe40000004100 */
[----:B------:R-:W-:Y:S02]  /*11f00*/  HADD2.F32 R25, -RZ, R25.H1_H1 ;  /* 0x30000019ff197230 */ /* 0x000fe40000004100 */
[----:B------:R-:W-:Y:S02]  /*11f10*/  HADD2.F32 R4, -RZ, R24.H0_H0 ;  /* 0x20000018ff047230 */ /* 0x000fe40000004100 */
[----:B------:R-:W-:Y:S02]  /*11f20*/  HADD2.F32 R6, -RZ, R26.H0_H0 ;  /* 0x2000001aff067230 */ /* 0x000fe40000004100 */
[--C-:B-1----:R-:W-:Y:S02]  /*11f30*/  HADD2.F32 R32, -RZ, R29.reuse.H0_H0 ;  /* 0x2000001dff207230 */ /* 0x102fe40000004100 */
[----:B------:R-:W-:-:S02]  /*11f40*/  HADD2.F32 R29, -RZ, R29.H1_H1 ;  /* 0x3000001dff1d7230 */ /* 0x000fc40000004100 */
[----:B------:R-:W-:Y:S02]  /*11f50*/  HADD2.F32 R21, -RZ, R28.H0_H0 ;  /* 0x2000001cff157230 */ /* 0x000fe40000004100 */
[C---:B------:R-:W-:Y:S01]  /*11f60*/  FMUL.FTZ R40, R32.reuse, R36 ;  /* 0x0000002420287220 */ /* 0x040fe20000410000 */
[-C--:B------:R-:W-:Y:S01]  /*11f70*/  FMUL.FTZ R42, R32, R35.reuse ;  /* 0x00000023202a7220 */ /* 0x080fe20000410000 */
[----:B------:R-:W-:Y:S02]  /*11f80*/  HADD2.F32 R32, -RZ, R48.H0_H0 ;  /* 0x20000030ff207230 */ /* 0x000fe40000004100 */
[----:B------:R-:W-:Y:S01]  /*11f90*/  FMUL.FTZ R44, R29, R38 ;  /* 0x000000261d2c7220 */ /* 0x000fe20000410000 */
[C---:B------:R-:W-:Y:S01]  /*11fa0*/  FFMA.FTZ R40, R5.reuse, R35, -R40 ;  /* 0x0000002305287223 */ /* 0x040fe20000010828 */
[----:B------:R-:W-:Y:S01]  /*11fb0*/  FFMA.FTZ R42, R5, R36, R42 ;  /* 0x00000024052a7223 */ /* 0x000fe2000001002a */
[----:B------:R-:W-:Y:S01]  /*11fc0*/  FMUL.FTZ R5, R21, R91 ;  /* 0x0000005b15057220 */ /* 0x000fe20000410000 */
[----:B------:R-:W-:Y:S01]  /*11fd0*/  FMUL.FTZ R36, R29, R32 ;  /* 0x000000201d247220 */ /* 0x000fe20000410000 */
[----:B------:R-:W-:-:S02]  /*11fe0*/  HADD2.F32 R33, -RZ, R30.H0_H0 ;  /* 0x2000001eff217230 */ /* 0x000fc40000004100 */
[----:B------:R-:W-:Y:S01]  /*11ff0*/  FFMA.FTZ R35, R25, R32, -R44 ;  /* 0x0000002019237223 */ /* 0x000fe2000001082c */
[----:B------:R-:W-:Y:S02]  /*12000*/  HADD2.F32 R29, -RZ, R92.H0_H0 ;  /* 0x2000005cff1d7230 */ /* 0x000fe40000004100 */
[-C--:B------:R-:W-:Y:S01]  /*12010*/  FMUL.FTZ R32, R21, R93.reuse ;  /* 0x0000005d15207220 */ /* 0x080fe20000410000 */
[----:B------:R-:W-:Y:S01]  /*12020*/  FFMA.FTZ R93, R4, R93, -R5 ;  /* 0x0000005d045d7223 */ /* 0x000fe20000010805 */
[--C-:B------:R-:W-:Y:S02]  /*12030*/  HADD2.F32 R5, -RZ, R94.reuse.H0_H0 ;  /* 0x2000005eff057230 */ /* 0x100fe40000004100 */
[----:B------:R-:W-:Y:S01]  /*12040*/  FFMA.FTZ R37, R25, R38, R36 ;  /* 0x0000002619257223 */ /* 0x000fe20000010024 */
[----:B------:R-:W-:Y:S02]  /*12050*/  HADD2.F32 R34, -RZ, R31.H0_H0 ;  /* 0x2000001fff227230 */ /* 0x000fe40000004100 */
[----:B------:R-:W-:Y:S01]  /*12060*/  FMUL.FTZ R21, R33, R29 ;  /* 0x0000001d21157220 */ /* 0x000fe20000410000 */
[----:B------:R-:W-:-:S02]  /*12070*/  HADD2.F32 R94, -RZ, R94.H1_H1 ;  /* 0x3000005eff5e7230 */ /* 0x000fc40000004100 */
[----:B------:R-:W-:Y:S01]  /*12080*/  FFMA.FTZ R91, R4, R91, R32 ;  /* 0x0000005b045b7223 */ /* 0x000fe20000010020 */
[----:B------:R-:W-:Y:S02]  /*12090*/  HADD2.F32 R92, -RZ, R92.H1_H1 ;  /* 0x3000005cff5c7230 */ /* 0x000fe40000004100 */
[-C--:B------:R-:W-:Y:S01]  /*120a0*/  FMUL.FTZ R25, R33, R5.reuse ;  /* 0x0000000521197220 */ /* 0x080fe20000410000 */
[----:B------:R-:W-:Y:S02]  /*120b0*/  HADD2.F32 R7, -RZ, R27.H0_H0 ;  /* 0x2000001bff077230 */ /* 0x000fe40000004100 */
[----:B------:R-:W-:Y:S01]  /*120c0*/  FFMA.FTZ R33, R6, R5, -R21 ;  /* 0x0000000506217223 */ /* 0x000fe20000010815 */
[----:B------:R-:W-:Y:S02]  /*120d0*/  HADD2.F32 R31, -RZ, R31.H1_H1 ;  /* 0x3000001fff1f7230 */ /* 0x000fe40000004100 */
[----:B------:R-:W-:Y:S01]  /*120e0*/  FMUL.FTZ R36, R34, R92 ;  /* 0x0000005c22247220 */ /* 0x000fe20000410000 */
[----:B------:R-:W-:-:S02]  /*120f0*/  HADD2.F32 R32, -RZ, R39.H0_H0 ;  /* 0x20000027ff207230 */ /* 0x000fc40000004100 */
[----:B------:R-:W-:Y:S01]  /*12100*/  FMUL.FTZ R5, R34, R94 ;  /* 0x0000005e22057220 */ /* 0x000fe20000410000 */
[----:B------:R-:W-:Y:S02]  /*12110*/  HADD2.F32 R4, -RZ, R50.H0_H0 ;  /* 0x20000032ff047230 */ /* 0x000fe40000004100 */
[----:B------:R-:W-:Y:S01]  /*12120*/  FFMA.FTZ R29, R6, R29, R25 ;  /* 0x0000001d061d7223 */ /* 0x000fe20000010019 */
[----:B------:R-:W-:Y:S02]  /*12130*/  HADD2.F32 R27, -RZ, R27.H1_H1 ;  /* 0x3000001bff1b7230 */ /* 0x000fe40000004100 */
[----:B------:R-:W-:Y:S01]  /*12140*/  FMUL.FTZ R6, R31, R32 ;  /* 0x000000201f067220 */ /* 0x000fe20000410000 */
[----:B------:R-:W-:Y:S02]  /*12150*/  HADD2.F32 R28, -RZ, R28.H1_H1 ;  /* 0x3000001cff1c7230 */ /* 0x000fe40000004100 */
[----:B------:R-:W-:Y:S01]  /*12160*/  FFMA.FTZ R36, R7, R94, -R36 ;  /* 0x0000005e07247223 */ /* 0x000fe20000010824 */
[----:B------:R-:W-:-:S02]  /*12170*/  HADD2.F32 R30, -RZ, R30.H1_H1 ;  /* 0x3000001eff1e7230 */ /* 0x000fc40000004100 */
[----:B------:R-:W-:Y:S01]  /*12180*/  FFMA.FTZ R92, R7, R92, R5 ;  /* 0x0000005c075c7223 */ /* 0x000fe20000010005 */
[-C--:B------:R-:W-:Y:S01]  /*12190*/  FMUL.FTZ R34, R31, R4.reuse ;  /* 0x000000041f227220 */ /* 0x080fe20000410000 */
[----:B------:R-:W-:Y:S02]  /*121a0*/  HADD2.F32 R21, -RZ, R43.H0_H0 ;  /* 0x2000002bff157230 */ /* 0x000fe40000004100 */
[C---:B------:R-:W-:Y:S01]  /*121b0*/  FFMA.FTZ R39, R27.reuse, R4, -R6 ;  /* 0x000000041b277223 */ /* 0x040fe20000010806 */
[----:B------:R-:W-:Y:S02]  /*121c0*/  HADD2.F32 R25, -RZ, R41.H0_H0 ;  /* 0x20000029ff197230 */ /* 0x000fe40000004100 */
[----:B------:R-:W-:Y:S01]  /*121d0*/  FFMA.FTZ R41, R27, R32, R34 ;  /* 0x000000201b297223 */ /* 0x000fe20000010022 */
[----:B------:R-:W-:Y:S02]  /*121e0*/  HADD2.F32 R5, -RZ, R46.H0_H0 ;  /* 0x2000002eff057230 */ /* 0x000fe40000004100 */
[----:B------:R-:W-:Y:S01]  /*121f0*/  FMUL.FTZ R27, R28, R21 ;  /* 0x000000151c1b7220 */ /* 0x000fe20000410000 */
[----:B------:R-:W-:-:S02]  /*12200*/  HADD2.F32 R7, -RZ, R45.H0_H0 ;  /* 0x2000002dff077230 */ /* 0x000fc40000004100 */
[----:B------:R-:W-:Y:S01]  /*12210*/  FMUL.FTZ R31, R30, R25 ;  /* 0x000000191e1f7220 */ /* 0x000fe20000410000 */
[----:B------:R-:W-:Y:S02]  /*12220*/  HADD2.F32 R24, -RZ, R24.H1_H1 ;  /* 0x30000018ff187230 */ /* 0x000fe40000004100 */
[----:B------:R-:W-:Y:S01]  /*12230*/  FMUL.FTZ R28, R28, R5 ;  /* 0x000000051c1c7220 */ /* 0x000fe20000410000 */
[----:B------:R-:W-:Y:S02]  /*12240*/  HADD2.F32 R26, -RZ, R26.H1_H1 ;  /* 0x3000001aff1a7230 */ /* 0x000fe40000004100 */
        /* <DEDUP_REMOVED lines=15> */
.L_x_1741:
[----:B------:R-:W-:Y:S05]  /*12340*/  BSYNC B1 ;  /* 0x0000000000017941 */ /* 0x000fea0003800000 */
.L_x_1740:
[----:B------:R-:W-:Y:S04]  /*12350*/  BSSY B1, `(.L_x_1742) ;  /* 0x000006a000017945 */ /* 0x000fe80003800000 */
[----:B------:R-:W-:Y:S05]  /*12360*/  @P1 BRA `(.L_x_1743) ;  /* 0x0000000400a01947 */ /* 0x000fea0003800000 */
[----:B0-----:R-:W-:Y:S01]  /*12370*/  SHF.R.S32.HI R0, RZ, 0x1f, R195 ;  /* 0x0000001fff007819 */ /* 0x001fe200000114c3 */
[----:B------:R-:W-:Y:S01]  /*12380*/  HADD2.F32 R31, -RZ, R79.H1_H1 ;  /* 0x3000004fff1f7230 */ /* 0x000fe20000004100 */
[----:B-----5:R-:W-:Y:S01]  /*12390*/  R2UR UR4, R61 ;  /* 0x000000003d0472ca */ /* 0x020fe200000e0000 */
[--C-:B------:R-:W-:Y:S01]  /*123a0*/  HADD2.F32 R33, -RZ, R76.reuse.H1_H1 ;  /* 0x3000004cff217230 */ /* 0x100fe20000004100 */
[CC--:B------:R-:W-:Y:S01]  /*123b0*/  LEA.HI R4, R0.reuse, R195.reuse, RZ, 0x6 ;  /* 0x000000c300047211 */ /* 0x0c0fe200078f30ff */
[----:B------:R-:W-:Y:S01]  /*123c0*/  HADD2.F32 R76, -RZ, R76.H0_H0 ;  /* 0x2000004cff4c7230 */ /* 0x000fe20000004100 */
[----:B------:R-:W-:Y:S02]  /*123d0*/  LEA.HI R5, R0, R195, RZ, 0x3 ;  /* 0x000000c300057211 */ /* 0x000fe400078f18ff */
[----:B------:R-:W-:Y:S02]  /*123e0*/  LEA.HI R0, R3, R202, RZ, 0x1d ;  /* 0x000000ca03007211 */ /* 0x000fe400078fe8ff */
[----:B------:R-:W-:-:S02]  /*123f0*/  LOP3.LUT R5, R226, 0x38, R5, 0xf8, !PT ;  /* 0x00000038e2057812 */ /* 0x000fc400078ef805 */
[----:B------:R-:W-:Y:S02]  /*12400*/  SHF.R.S32.HI R7, RZ, 0x1f, R0 ;  /* 0x0000001fff077819 */ /* 0x000fe40000011400 */
[----:B------:R-:W-:Y:S02]  /*12410*/  SHF.L.U32 R4, R4, 0x7, RZ ;  /* 0x0000000704047819 */ /* 0x000fe400000006ff */
[----:B------:R-:W-:Y:S01]  /*12420*/  LOP3.LUT R21, R5, R60, RZ, 0x3c, !PT ;  /* 0x0000003c05157212 */ /* 0x000fe200078e3cff */
[----:B------:R-:W-:Y:S01]  /*12430*/  IMAD.SHL.U32 R5, R0, 0x8, RZ ;  /* 0x0000000800057824 */ /* 0x000fe200078e00ff */
[----:B------:R-:W-:Y:S02]  /*12440*/  LEA.HI R7, R7, R0, RZ, 0x3 ;  /* 0x0000000007077211 */ /* 0x000fe400078f18ff */
[----:B------:R-:W-:Y:S02]  /*12450*/  LOP3.LUT R4, R4, 0xffffe000, RZ, 0xc0, !PT ;  /* 0xffffe00004047812 */ /* 0x000fe400078ec0ff */
[----:B------:R-:W-:Y:S01]  /*12460*/  SHF.R.U32.HI R32, RZ, 0x10, R9 ;  /* 0x00000010ff207819 */ /* 0x000fe20000011609 */
[----:B------:R-:W-:Y:S01]  /*12470*/  IMAD.SHL.U32 R7, R7, 0x400, RZ ;  /* 0x0000040007077824 */ /* 0x000fe200078e00ff */
[----:B------:R-:W-:-:S02]  /*12480*/  IADD3 R0, R21, R4, R47 ;  /* 0x0000000415007210 */ /* 0x000fc40007ffe02f */
[----:B------:R-:W-:Y:S01]  /*12490*/  LOP3.LUT R4, R226, 0x38, R5, 0xf8, !PT ;  /* 0x00000038e2047812 */ /* 0x000fe200078ef805 */
[----:B------:R-:W-:Y:S01]  /*124a0*/  HADD2.F32 R32, -RZ, R32.H0_H0 ;  /* 0x20000020ff207230 */ /* 0x000fe20000004100 */
[----:B------:R-:W-:Y:S02]  /*124b0*/  LOP3.LUT R21, R7, 0x7fffe000, RZ, 0xc0, !PT ;  /* 0x7fffe00007157812 */ /* 0x000fe400078ec0ff */
[----:B------:R-:W-:Y:S02]  /*124c0*/  LOP3.LUT R20, R4, R60, RZ, 0x3c, !PT ;  /* 0x0000003c04147212 */ /* 0x000fe400078e3cff */
[----:B------:R-:W-:Y:S02]  /*124d0*/  LEA R0, R0, UR4, 0x1 ;  /* 0x0000000400007c11 */ /* 0x000fe4000f8e08ff */
[----:B------:R-:W-:Y:S02]  /*124e0*/  IADD3 R21, R20, R21, R47 ;  /* 0x0000001514157210 */ /* 0x000fe40007ffe02f */
[--C-:B------:R-:W-:Y:S01]  /*124f0*/  SHF.R.U64 R43, R52, 0x10, R53.reuse ;  /* 0x00000010342b7819 */ /* 0x100fe20000001235 */
[----:B------:R-:W0:Y:S01]  /*12500*/  LDS.128 R4, [R0] ;  /* 0x0000000000047984 */ /* 0x000e220000000c00 */
[----:B------:R-:W-:Y:S01]  /*12510*/  SHF.R.U32.HI R52, RZ, 0x10, R53 ;  /* 0x00000010ff347819 */ /* 0x000fe20000011635 */
[----:B------:R-:W-:Y:S01]  /*12520*/  IMAD R20, R21, 0x2, R2 ;  /* 0x0000000215147824 */ /* 0x000fe200078e0202 */
[----:B------:R-:W-:-:S02]  /*12530*/  SHF.R.U64 R41, R8, 0x10, R9 ;  /* 0x0000001008297819 */ /* 0x000fc40000001209 */
[----:B------:R-:W-:Y:S02]  /*12540*/  SHF.R.U64 R39, R10, 0x10, R11 ;  /* 0x000000100a277819 */ /* 0x000fe4000000120b */
[----:B------:R-:W1:Y:S01]  /*12550*/  LDS.128 R24, [R20+0x12400] ;  /* 0x0124000014187984 */ /* 0x000e620000000c00 */
[--C-:B------:R-:W-:Y:S02]  /*12560*/  SHF.R.U64 R42, R54, 0x10, R55.reuse ;  /* 0x00000010362a7819 */ /* 0x100fe40000001237 */
[----:B------:R-:W-:Y:S02]  /*12570*/  SHF.R.U32.HI R54, RZ, 0x10, R55 ;  /* 0x00000010ff367819 */ /* 0x000fe40000011637 */
[----:B------:R-:W-:Y:S01]  /*12580*/  SHF.R.U32.HI R38, RZ, 0x10, R11 ;  /* 0x00000010ff267819 */ /* 0x000fe2000001160b */
[--C-:B0-----:R-:W-:Y:S02]  /*12590*/  HADD2.F32 R8, -RZ, R5.reuse.H0_H0 ;  /* 0x20000005ff087230 */ /* 0x101fe40000004100 */
[----:B------:R-:W-:-:S02]  /*125a0*/  HADD2.F32 R9, -RZ, R5.H1_H1 ;  /* 0x30000005ff097230 */ /* 0x000fc40000004100 */
[----:B------:R-:W-:Y:S02]  /*125b0*/  HADD2.F32 R5, -RZ, R4.H0_H0 ;  /* 0x20000004ff057230 */ /* 0x000fe40000004100 */
[----:B------:R-:W-:Y:S02]  /*125c0*/  HADD2.F32 R10, -RZ, R6.H0_H0 ;  /* 0x20000006ff0a7230 */ /* 0x000fe40000004100 */
[--C-:B-1----:R-:W-:Y:S02]  /*125d0*/  HADD2.F32 R28, -RZ, R25.reuse.H0_H0 ;  /* 0x20000019ff1c7230 */ /* 0x102fe40000004100 */
[----:B------:R-:W-:Y:S02]  /*125e0*/  HADD2.F32 R25, -RZ, R25.H1_H1 ;  /* 0x30000019ff197230 */ /* 0x000fe40000004100 */
[----:B------:R-:W-:Y:S02]  /*125f0*/  HADD2.F32 R21, -RZ, R24.H0_H0 ;  /* 0x20000018ff157230 */ /* 0x000fe40000004100 */
[C---:B------:R-:W-:Y:S01]  /*12600*/  FMUL.FTZ R35, R28.reuse, R33 ;  /* 0x000000211c237220 */ /* 0x040fe20000410000 */
[----:B------:R-:W-:Y:S01]  /*12610*/  FMUL.FTZ R37, R28, R31 ;  /* 0x0000001f1c257220 */ /* 0x000fe20000410000 */
[----:B------:R-:W-:-:S02]  /*12620*/  HADD2.F32 R28, -RZ, R52.H0_H0 ;  /* 0x20000034ff1c7230 */ /* 0x000fc40000004100 */
[C---:B------:R-:W-:Y:S01]  /*12630*/  FMUL.FTZ R34, R25.reuse, R32 ;  /* 0x0000002019227220 */ /* 0x040fe20000410000 */
[C---:B------:R-:W-:Y:S01]  /*12640*/  FFMA.FTZ R35, R8.reuse, R31, -R35 ;  /* 0x0000001f08237223 */ /* 0x040fe20000010823 */
[----:B------:R-:W-:Y:S01]  /*12650*/  FFMA.FTZ R37, R8, R33, R37 ;  /* 0x0000002108257223 */ /* 0x000fe20000010025 */
[----:B------:R-:W-:Y:S02]  /*12660*/  HADD2.F32 R8, -RZ, R79.H0_H0 ;  /* 0x2000004fff087230 */ /* 0x000fe40000004100 */
[-C--:B------:R-:W-:Y:S01]  /*12670*/  FMUL.FTZ R36, R25, R28.reuse ;  /* 0x0000001c19247220 */ /* 0x080fe20000410000 */
[----:B------:R-:W-:Y:S01]  /*12680*/  FFMA.FTZ R34, R9, R28, -R34 ;  /* 0x0000001c09227223 */ /* 0x000fe20000010822 */
[C---:B------:R-:W-:Y:S01]  /*12690*/  FMUL.FTZ R28, R21.reuse, R76 ;  /* 0x0000004c151c7220 */ /* 0x040fe20000410000 */
[----:B------:R-:W-:Y:S02]  /*126a0*/  HADD2.F32 R29, -RZ, R26.H0_H0 ;  /* 0x2000001aff1d7230 */ /* 0x000fe40000004100 */
[----:B------:R-:W-:Y:S01]  /*126b0*/  FMUL.FTZ R21, R21, R8 ;  /* 0x0000000815157220 */ /* 0x000fe20000410000 */
[----:B------:R-:W-:-:S02]  /*126c0*/  HADD2.F32 R25, -RZ, R77.H0_H0 ;  /* 0x2000004dff197230 */ /* 0x000fc40000004100 */
[C---:B------:R-:W-:Y:S01]  /*126d0*/  FFMA.FTZ R31, R5.reuse, R8, -R28 ;  /* 0x00000008051f7223 */ /* 0x040fe2000001081c */
[--C-:B------:R-:W-:Y:S02]  /*126e0*/  HADD2.F32 R8, -RZ, R80.reuse.H0_H0 ;  /* 0x20000050ff087230 */ /* 0x100fe40000004100 */
[----:B------:R-:W-:Y:S01]  /*126f0*/  FFMA.FTZ R76, R5, R76, R21 ;  /* 0x0000004c054c7223 */ /* 0x000fe20000010015 */
[----:B------:R-:W-:Y:S02]  /*12700*/  HADD2.F32 R30, -RZ, R27.H0_H0 ;  /* 0x2000001bff1e7230 */ /* 0x000fe40000004100 */
[----:B------:R-:W-:Y:S01]  /*12710*/  FMUL.FTZ R5, R29, R25 ;  /* 0x000000191d057220 */ /* 0x000fe20000410000 */
[----:B------:R-:W-:Y:S02]  /*12720*/  HADD2.F32 R77, -RZ, R77.H1_H1 ;  /* 0x3000004dff4d7230 */ /* 0x000fe40000004100 */
[----:B------:R-:W-:Y:S01]  /*12730*/  FFMA.FTZ R36, R9, R32, R36 ;  /* 0x0000002009247223 */ /* 0x000fe20000010024 */
[----:B------:R-:W-:-:S02]  /*12740*/  HADD2.F32 R80, -RZ, R80.H1_H1 ;  /* 0x30000050ff507230 */ /* 0x000fc40000004100 */
[-C--:B------:R-:W-:Y:S01]  /*12750*/  FMUL.FTZ R9, R29, R8.reuse ;  /* 0x000000081d097220 */ /* 0x080fe20000410000 */
[----:B------:R-:W-:Y:S02]  /*12760*/  HADD2.F32 R11, -RZ, R7.H0_H0 ;  /* 0x20000007ff0b7230 */ /* 0x000fe40000004100 */
[----:B------:R-:W-:Y:S01]  /*12770*/  FFMA.FTZ R29, R10, R8, -R5 ;  /* 0x000000080a1d7223 */ /* 0x000fe20000010805 */
        /* <DEDUP_REMOVED lines=9> */
[----:B------:R-:W-:Y:S02]  /*12810*/  HADD2.F32 R24, -RZ, R24.H1_H1 ;  /* 0x30000018ff187230 */ /* 0x000fe40000004100 */
[----:B------:R-:W-:Y:S01]  /*12820*/  FMUL.FTZ R40, R27, R8 ;  /* 0x000000081b287220 */ /* 0x000fe20000410000 */
[----:B------:R-:W-:Y:S02]  /*12830*/  HADD2.F32 R11, -RZ, R41.H0_H0 ;  /* 0x20000029ff0b7230 */ /* 0x000fe40000004100 */
[----:B------:R-:W-:Y:S01]  /*12840*/  FFMA.FTZ R10, R10, R25, R9 ;  /* 0x000000190a0a7223 */ /* 0x000fe20000010009 */
[----:B------:R-:W-:-:S02]  /*12850*/  HADD2.F32 R5, -RZ, R43.H0_H0 ;  /* 0x2000002bff057230 */ /* 0x000fc40000004100 */
[C---:B------:R-:W-:Y:S01]  /*12860*/  FFMA.FTZ R33, R7.reuse, R8, -R38 ;  /* 0x0000000807217223 */ /* 0x040fe20000010826 */
[----:B------:R-:W-:Y:S02]  /*12870*/  HADD2.F32 R26, -RZ, R26.H1_H1 ;  /* 0x3000001aff1a7230 */ /* 0x000fe40000004100 */
[----:B------:R-:W-:Y:S02]  /*12880*/  HADD2.F32 R21, -RZ, R39.H0_H0 ;  /* 0x20000027ff157230 */ /* 0x000fe40000004100 */
[----:B------:R-:W-:Y:S01]  /*12890*/  FFMA.FTZ R39, R7, R28, R40 ;  /* 0x0000001c07277223 */ /* 0x000fe20000010028 */
[----:B------:R-:W-:Y:S02]  /*128a0*/  HADD2.F32 R9, -RZ, R42.H0_H0 ;  /* 0x2000002aff097230 */ /* 0x000fe40000004100 */
[C---:B------:R-:W-:Y:S01]  /*128b0*/  FMUL.FTZ R7, R24.reuse, R11 ;  /* 0x0000000b18077220 */ /* 0x040fe20000410000 */
[----:B------:R-:W-:Y:S02]  /*128c0*/  HADD2.F32 R4, -RZ, R4.H1_H1 ;  /* 0x30000004ff047230 */ /* 0x000fe40000004100 */
[----:B------:R-:W-:Y:S01]  /*128d0*/  FMUL.FTZ R24, R24, R5 ;  /* 0x0000000518187220 */ /* 0x000fe20000410000 */
[----:B------:R-:W-:-:S02]  /*128e0*/  HADD2.F32 R6, -RZ, R6.H1_H1 ;  /* 0x30000006ff067230 */ /* 0x000fc40000004100 */
[C---:B------:R-:W-:Y:S01]  /*128f0*/  FMUL.FTZ R27, R26.reuse, R21 ;  /* 0x000000151a1b7220 */ /* 0x040fe20000410000 */
[----:B------:R-:W-:Y:S01]  /*12900*/  FMUL.FTZ R26, R26, R9 ;  /* 0x000000091a1a7220 */ /* 0x000fe20000410000 */
[C---:B------:R-:W-:Y:S01]  /*12910*/  FFMA.FTZ R25, R4.reuse, R11, R24 ;  /* 0x0000000b04197223 */ /* 0x040fe20000010018 */
[----:B------:R-:W-:Y:S01]  /*12920*/  FFMA.FTZ R8, R4, R5, -R7 ;  /* 0x0000000504087223 */ /* 0x000fe20000010807 */
[C---:B------:R-:W-:Y:S01]  /*12930*/  FFMA.FTZ R24, R6.reuse, R9, -R27 ;  /* 0x0000000906187223 */ /* 0x040fe2000001081b */
[----:B------:R-:W-:Y:S01]  /*12940*/  FFMA.FTZ R21, R6, R21, R26 ;  /* 0x0000001506157223 */ /* 0x000fe2000001001a */
[----:B------:R-:W-:Y:S02]  /*12950*/  F2FP.F16.F32.PACK_AB R7, R33, R32 ;  /* 0x000000202107723e */ /* 0x000fe400000000ff */
[----:B------:R-:W-:Y:S02]  /*12960*/  F2FP.F16.F32.PACK_AB R5, R34, R35 ;  /* 0x000000232205723e */ /* 0x000fe400000000ff */
[----:B------:R-:W-:-:S02]  /*12970*/  F2FP.F16.F32.PACK_AB R4, R8, R31 ;  /* 0x0000001f0804723e */ /* 0x000fc400000000ff */
[----:B------:R-:W-:Y:S02]  /*12980*/  F2FP.F16.F32.PACK_AB R6, R24, R29 ;  /* 0x0000001d1806723e */ /* 0x000fe400000000ff */
[----:B------:R-:W-:Y:S02]  /*12990*/  F2FP.F16.F32.PACK_AB R11, R39, R30 ;  /* 0x0000001e270b723e */ /* 0x000fe400000000ff */
[----:B------:R-:W-:Y:S01]  /*129a0*/  F2FP.F16.F32.PACK_AB R9, R36, R37 ;  /* 0x000000252409723e */ /* 0x000fe200000000ff */
[----:B------:R1:W-:Y:S01]  /*129b0*/  STS.128 [R0], R4 ;  /* 0x0000000400007388 */ /* 0x0003e20000000c00 */
[----:B------:R-:W-:Y:S02]  /*129c0*/  F2FP.F16.F32.PACK_AB R8, R25, R76 ;  /* 0x0000004c1908723e */ /* 0x000fe400000000ff */
[----:B------:R-:W-:-:S05]  /*129d0*/  F2FP.F16.F32.PACK_AB R10, R21, R10 ;  /* 0x0000000a150a723e */ /* 0x000fca00000000ff */
[----:B------:R1:W-:Y:S02]  /*129e0*/  STS.128 [R20+0x12400], R8 ;  /* 0x0124000814007388 */ /* 0x0003e40000000c00 */
.L_x_1743:
[----:B------:R-:W-:Y:S05]  /*129f0*/  BSYNC B1 ;  /* 0x0000000000017941 */ /* 0x000fea0003800000 */
.L_x_1742:
[----:B------:R-:W-:Y:S05]  /*12a00*/  @P2 BRA `(.L_x_1715) ;  /* 0x0000000400a02947 */ /* 0x000fea0003800000 */
[----:B01----:R-:W-:Y:S01]  /*12a10*/  SHF.R.S32.HI R5, RZ, 0x1f, R194 ;  /* 0x0000001fff057819 */ /* 0x003fe200000114c2 */
[----:B------:R-:W-:Y:S01]  /*12a20*/  HADD2.F32 R25, -RZ, R72.H1_H1 ;  /* 0x30000048ff197230 */ /* 0x000fe20000004100 */
[----:B------:R-:W-:Y:S01]  /*12a30*/  LEA.HI R3, R3, R203, RZ, 0x1d ;  /* 0x000000cb03037211 */ /* 0x000fe200078fe8ff */
[--C-:B------:R-:W-:Y:S01]  /*12a40*/  HADD2.F32 R26, -RZ, R70.reuse.H1_H1 ;  /* 0x30000046ff1a7230 */ /* 0x100fe20000004100 */
[CC--:B------:R-:W-:Y:S01]  /*12a50*/  LEA.HI R0, R5.reuse, R194.reuse, RZ, 0x6 ;  /* 0x000000c205007211 */ /* 0x0c0fe200078f30ff */
[----:B------:R-:W-:Y:S01]  /*12a60*/  HADD2.F32 R70, -RZ, R70.H0_H0 ;  /* 0x20000046ff467230 */ /* 0x000fe20000004100 */
[----:B------:R-:W-:Y:S01]  /*12a70*/  LEA.HI R5, R5, R194, RZ, 0x3 ;  /* 0x000000c205057211 */ /* 0x000fe200078f18ff */
[----:B------:R-:W-:Y:S01]  /*12a80*/  HADD2.F32 R72, -RZ, R72.H0_H0 ;  /* 0x20000048ff487230 */ /* 0x000fe20000004100 */
[----:B-----5:R-:W-:Y:S01]  /*12a90*/  R2UR UR4, R61 ;  /* 0x000000003d0472ca */ /* 0x020fe200000e0000 */
[----:B------:R-:W-:Y:S01]  /*12aa0*/  IMAD.SHL.U32 R4, R0, 0x80, RZ ;  /* 0x0000008000047824 */ /* 0x000fe200078e00ff */
[----:B------:R-:W-:-:S02]  /*12ab0*/  LOP3.LUT R5, R226, 0x38, R5, 0xf8, !PT ;  /* 0x00000038e2057812 */ /* 0x000fc400078ef805 */
[----:B------:R-:W-:Y:S02]  /*12ac0*/  SHF.R.S32.HI R0, RZ, 0x1f, R3 ;  /* 0x0000001fff007819 */ /* 0x000fe40000011403 */
[----:B------:R-:W-:Y:S01]  /*12ad0*/  LOP3.LUT R7, R5, R60, RZ, 0x3c, !PT ;  /* 0x0000003c05077212 */ /* 0x000fe200078e3cff */
[----:B------:R-:W-:Y:S01]  /*12ae0*/  IMAD.SHL.U32 R5, R3, 0x8, RZ ;  /* 0x0000000803057824 */ /* 0x000fe200078e00ff */
[----:B------:R-:W-:Y:S02]  /*12af0*/  LEA.HI R3, R0, R3, RZ, 0x3 ;  /* 0x0000000300037211 */ /* 0x000fe400078f18ff */
[----:B------:R-:W-:Y:S02]  /*12b00*/  LOP3.LUT R4, R4, 0xffffe000, RZ, 0xc0, !PT ;  /* 0xffffe00004047812 */ /* 0x000fe400078ec0ff */
[----:B------:R-:W-:Y:S02]  /*12b10*/  LOP3.LUT R0, R226, 0x38, R5, 0xf8, !PT ;  /* 0x00000038e2007812 */ /* 0x000fe400078ef805 */
[----:B------:R-:W-:-:S02]  /*12b20*/  SHF.L.U32 R3, R3, 0xa, RZ ;  /* 0x0000000a03037819 */ /* 0x000fc400000006ff */
[----:B------:R-:W-:Y:S02]  /*12b30*/  LOP3.LUT R0, R0, R60, RZ, 0x3c, !PT ;  /* 0x0000003c00007212 */ /* 0x000fe400078e3cff */
[----:B------:R-:W-:Y:S02]  /*12b40*/  LOP3.LUT R3, R3, 0x7fffe000, RZ, 0xc0, !PT ;  /* 0x7fffe00003037812 */ /* 0x000fe400078ec0ff */
[--C-:B------:R-:W-:Y:S02]  /*12b50*/  IADD3 R4, R7, R4, R47.reuse ;  /* 0x0000000407047210 */ /* 0x100fe40007ffe02f */
[----:B------:R-:W-:Y:S02]  /*12b60*/  IADD3 R3, R0, R3, R47 ;  /* 0x0000000300037210 */ /* 0x000fe40007ffe02f */
[----:B------:R-:W-:Y:S02]  /*12b70*/  LEA R37, R4, UR4, 0x1 ;  /* 0x0000000404257c11 */ /* 0x000fe4000f8e08ff */
[----:B------:R-:W-:Y:S01]  /*12b80*/  SHF.R.U32.HI R27, RZ, 0x10, R13 ;  /* 0x00000010ff1b7819 */ /* 0x000fe2000001160d */
[----:B------:R-:W-:Y:S01]  /*12b90*/  IMAD R3, R3, 0x2, R2 ;  /* 0x0000000203037824 */ /* 0x000fe200078e0202 */
[--C-:B------:R-:W-:Y:S01]  /*12ba0*/  SHF.R.U64 R33, R14, 0x10, R15.reuse ;  /* 0x000000100e217819 */ /* 0x100fe2000000120f */
[----:B------:R-:W0:Y:S01]  /*12bb0*/  LDS.128 R4, [R37] ;  /* 0x0000000025047984 */ /* 0x000e220000000c00 */
[----:B------:R-:W-:Y:S01]  /*12bc0*/  SHF.R.U32.HI R32, RZ, 0x10, R15 ;  /* 0x00000010ff207819 */ /* 0x000fe2000001160f */
[----:B------:R-:W-:Y:S01]  /*12bd0*/  HADD2.F32 R27, -RZ, R27.H0_H0 ;  /* 0x2000001bff1b7230 */ /* 0x000fe20000004100 */
[--C-:B------:R-:W-:Y:S01]  /*12be0*/  SHF.R.U64 R36, R56, 0x10, R57.reuse ;  /* 0x0000001038247819 */ /* 0x100fe20000001239 */
[----:B------:R-:W1:Y:S01]  /*12bf0*/  LDS.128 R8, [R3+0x12400] ;  /* 0x0124000003087984 */ /* 0x000e620000000c00 */
[----:B------:R-:W-:-:S02]  /*12c00*/  SHF.R.U32.HI R56, RZ, 0x10, R57 ;  /* 0x00000010ff387819 */ /* 0x000fc40000011639 */
[----:B------:R-:W-:Y:S02]  /*12c10*/  SHF.R.U64 R34, R12, 0x10, R13 ;  /* 0x000000100c227819 */ /* 0x000fe4000000120d */
[--C-:B------:R-:W-:Y:S02]  /*12c20*/  SHF.R.U64 R35, R58, 0x10, R59.reuse ;  /* 0x000000103a237819 */ /* 0x100fe4000000123b */
[----:B------:R-:W-:Y:S01]  /*12c30*/  SHF.R.U32.HI R58, RZ, 0x10, R59 ;  /* 0x00000010ff3a7819 */ /* 0x000fe2000001163b */
[--C-:B0-----:R-:W-:Y:S02]  /*12c40*/  HADD2.F32 R12, -RZ, R5.reuse.H0_H0 ;  /* 0x20000005ff0c7230 */ /* 0x101fe40000004100 */
[----:B------:R-:W-:Y:S02]  /*12c50*/  HADD2.F32 R5, -RZ, R5.H1_H1 ;  /* 0x30000005ff057230 */ /* 0x000fe40000004100 */
[--C-:B-1----:R-:W-:Y:S02]  /*12c60*/  HADD2.F32 R15, -RZ, R9.reuse.H0_H0 ;  /* 0x20000009ff0f7230 */ /* 0x102fe40000004100 */
[----:B------:R-:W-:-:S02]  /*12c70*/  HADD2.F32 R20, -RZ, R9.H1_H1 ;  /* 0x30000009ff147230 */ /* 0x000fc40000004100 */
[----:B------:R-:W-:Y:S02]  /*12c80*/  HADD2.F32 R9, -RZ, R8.H0_H0 ;  /* 0x20000008ff097230 */ /* 0x000fe40000004100 */
[CC--:B------:R-:W-:Y:S01]  /*12c90*/  FMUL.FTZ R29, R15.reuse, R26.reuse ;  /* 0x0000001a0f1d7220 */ /* 0x0c0fe20000410000 */
[----:B------:R-:W-:Y:S01]  /*12ca0*/  FMUL.FTZ R31, R15, R25 ;  /* 0x000000190f1f7220 */ /* 0x000fe20000410000 */
[----:B------:R-:W-:Y:S02]  /*12cb0*/  HADD2.F32 R15, -RZ, R56.H0_H0 ;  /* 0x20000038ff0f7230 */ /* 0x000fe40000004100 */
[----:B------:R-:W-:Y:S01]  /*12cc0*/  FMUL.FTZ R28, R20, R27 ;  /* 0x0000001b141c7220 */ /* 0x000fe20000410000 */
[C---:B------:R-:W-:Y:S01]  /*12cd0*/  FFMA.FTZ R29, R12.reuse, R25, -R29 ;  /* 0x000000190c1d7223 */ /* 0x040fe2000001081d */
[----:B------:R-:W-:Y:S01]  /*12ce0*/  FFMA.FTZ R31, R12, R26, R31 ;  /* 0x0000001a0c1f7223 */ /* 0x000fe2000001001f */
[----:B------:R-:W-:Y:S02]  /*12cf0*/  HADD2.F32 R0, -RZ, R4.H0_H0 ;  /* 0x20000004ff007230 */ /* 0x000fe40000004100 */
[-C--:B------:R-:W-:Y:S01]  /*12d00*/  FMUL.FTZ R12, R20, R15.reuse ;  /* 0x0000000f140c7220 */ /* 0x080fe20000410000 */
[----:B------:R-:W-:Y:S01]  /*12d10*/  FFMA.FTZ R28, R5, R15, -R28 ;  /* 0x0000000f051c7223 */ /* 0x000fe2000001081c */
[----:B------:R-:W-:Y:S01]  /*12d20*/  FMUL.FTZ R15, R9, R70 ;  /* 0x00000046090f7220 */ /* 0x000fe20000410000 */
[----:B------:R-:W-:-:S02]  /*12d30*/  HADD2.F32 R21, -RZ, R10.H0_H0 ;  /* 0x2000000aff157230 */ /* 0x000fc40000004100 */
[-C--:B------:R-:W-:Y:S01]  /*12d40*/  FMUL.FTZ R9, R9, R72.reuse ;  /* 0x0000004809097220 */ /* 0x080fe20000410000 */
[----:B------:R-:W-:Y:S02]  /*12d50*/  HADD2.F32 R20, -RZ, R71.H0_H0 ;  /* 0x20000047ff147230 */ /* 0x000fe40000004100 */
[----:B------:R-:W-:Y:S01]  /*12d60*/  FFMA.FTZ R26, R5, R27, R12 ;  /* 0x0000001b051a7223 */ /* 0x000fe2000001000c */
[----:B------:R-:W-:Y:S02]  /*12d70*/  HADD2.F32 R13, -RZ, R6.H0_H0 ;  /* 0x20000006ff0d7230 */ /* 0x000fe40000004100 */
[C---:B------:R-:W-:Y:S01]  /*12d80*/  FFMA.FTZ R15, R0.reuse, R72, -R15 ;  /* 0x00000048000f7223 */ /* 0x040fe2000001080f */
[----:B------:R-:W-:Y:S02]  /*12d90*/  HADD2.F32 R24, -RZ, R11.H0_H0 ;  /* 0x2000000bff187230 */ /* 0x000fe40000004100 */
[----:B------:R-:W-:Y:S01]  /*12da0*/  FFMA.FTZ R70, R0, R70, R9 ;  /* 0x0000004600467223 */ /* 0x000fe20000010009 */
[----:B------:R-:W-:-:S02]  /*12db0*/  HADD2.F32 R12, -RZ, R73.H0_H0 ;  /* 0x20000049ff0c7230 */ /* 0x000fc40000004100 */
[C---:B------:R-:W-:Y:S01]  /*12dc0*/  FMUL.FTZ R0, R21.reuse, R20 ;  /* 0x0000001415007220 */ /* 0x040fe20000410000 */
[----:B------:R-:W-:Y:S02]  /*12dd0*/  HADD2.F32 R71, -RZ, R71.H1_H1 ;  /* 0x30000047ff477230 */ /* 0x000fe40000004100 */
[----:B------:R-:W-:Y:S02]  /*12de0*/  HADD2.F32 R73, -RZ, R73.H1_H1 ;  /* 0x30000049ff497230 */ /* 0x000fe40000004100 */
[-C--:B------:R-:W-:Y:S01]  /*12df0*/  FMUL.FTZ R30, R21, R12.reuse ;  /* 0x0000000c151e7220 */ /* 0x080fe20000410000 */
[----:B------:R-:W-:Y:S02]  /*12e00*/  HADD2.F32 R14, -RZ, R7.H0_H0 ;  /* 0x20000007ff0e7230 */ /* 0x000fe40000004100 */
[----:B------:R-:W-:Y:S01]  /*12e10*/  FFMA.FTZ R25, R13, R12, -R0 ;  /* 0x0000000c0d197223 */ /* 0x000fe20000010800 */
[----:B------:R-:W-:Y:S01]  /*12e20*/  FMUL.FTZ R5, R24, R71 ;  /* 0x0000004718057220 */ /* 0x000fe20000410000 */
[----:B------:R-:W-:-:S02]  /*12e30*/  HADD2.F32 R11, -RZ, R11.H1_H1 ;  /* 0x3000000bff0b7230 */ /* 0x000fc40000004100 */
[-C--:B------:R-:W-:Y:S01]  /*12e40*/  FMUL.FTZ R24, R24, R73.reuse ;  /* 0x0000004918187220 */ /* 0x080fe20000410000 */
[----:B------:R-:W-:Y:S02]  /*12e50*/  HADD2.F32 R12, -RZ, R32.H0_H0 ;  /* 0x20000020ff0c7230 */ /* 0x000fe40000004100 */
[----:B------:R-:W-:Y:S01]  /*12e60*/  FFMA.FTZ R30, R13, R20, R30 ;  /* 0x000000140d1e7223 */ /* 0x000fe2000001001e */
[----:B------:R-:W-:Y:S02]  /*12e70*/  HADD2.F32 R0, -RZ, R58.H0_H0 ;  /* 0x2000003aff007230 */ /* 0x000fe40000004100 */
[C---:B------:R-:W-:Y:S01]  /*12e80*/  FFMA.FTZ R73, R14.reuse, R73, -R5 ;  /* 0x000000490e497223 */ /* 0x040fe20000010805 */
[----:B------:R-:W-:Y:S01]  /*12e90*/  FFMA.FTZ R24, R14, R71, R24 ;  /* 0x000000470e187223 */ /* 0x000fe20000010018 */
[----:B------:R-:W-:Y:S02]  /*12ea0*/  HADD2.F32 R7, -RZ, R7.H1_H1 ;  /* 0x30000007ff077230 */ /* 0x000fe40000004100 */
[C---:B------:R-:W-:Y:S01]  /*12eb0*/  FMUL.FTZ R20, R11.reuse, R12 ;  /* 0x0000000c0b147220 */ /* 0x040fe20000410000 */
[----:B------:R-:W-:Y:S01]  /*12ec0*/  FMUL.FTZ R14, R11, R0 ;  /* 0x000000000b0e7220 */ /* 0x000fe20000410000 */
[----:B------:R-:W-:-:S02]  /*12ed0*/  HADD2.F32 R8, -RZ, R8.H1_H1 ;  /* 0x30000008ff087230 */ /* 0x000fc40000004100 */
[----:B------:R-:W-:Y:S02]  /*12ee0*/  HADD2.F32 R10, -RZ, R10.H1_H1 ;  /* 0x3000000aff0a7230 */ /* 0x000fe40000004100 */
[C---:B------:R-:W-:Y:S01]  /*12ef0*/  FFMA.FTZ R20, R7.reuse, R0, -R20 ;  /* 0x0000000007147223 */ /* 0x040fe20000010814 */
[----:B------:R-:W-:Y:S02]  /*12f00*/  HADD2.F32 R11, -RZ, R34.H0_H0 ;  /* 0x20000022ff0b7230 */ /* 0x000fe40000004100 */
        /* <DEDUP_REMOVED lines=24> */
.L_x_1715:
[----:B------:R-:W-:Y:S05]  /*13090*/  BSYNC B0 ;  /* 0x0000000000007941 */ /* 0x000fea0003800000 */
.L_x_1693:
[----:B------:R-:W-:Y:S01]  /*130a0*/  @!PT LDS RZ, [RZ] ;  /* 0x00000000fffff984 */ /* 0x000fe20000000800 */
[----:B------:R-:W-:Y:S01]  /*130b0*/  @!PT LDS RZ, [RZ] ;  /* 0x00000000fffff984 */ /* 0x000fe20000000800 */
[----:B------:R-:W-:Y:S01]  /*130c0*/  @!PT LDS RZ, [RZ] ;  /* 0x00000000fffff984 */ /* 0x000fe20000000800 */
[----:B------:R-:W-:Y:S01]  /*130d0*/  @!PT LDS RZ, [RZ] ;  /* 0x00000000fffff984 */ /* 0x000fe20000000800 */
[----:B------:R1:W-:Y:S06]  /*130e0*/  MEMBAR.ALL.CTA ;  /* 0x0000000000007992 */ /* 0x0003ec0000008000 */
[----:B-1----:R-:W1:Y:S01]  /*130f0*/  FENCE.VIEW.ASYNC.S ;  /* 0x00000000000073c6 */ /* 0x002e620000000000 */
[----:B------:R-:W-:Y:S05]  /*13100*/  WARPSYNC.ALL ;  /* 0x0000000000007948 */ /* 0x000fea0003800000 */
[----:B-1----:R-:W-:Y:S06]  /*13110*/  BAR.SYNC.DEFER_BLOCKING 0xd, 0x100 ;  /* 0x0344000000007b1d */ /* 0x002fec0000010000 */
.L_x_1691:
[----:B0--3--:R-:W3:Y:S02]  /*13120*/  LDL R0, [R1+0x3c] ;  /* 0x00003c0001007983 */ /* 0x009ee40000100800 */
[----:B---3--:R-:W-:-:S13]  /*13130*/  R2UR UR4, R0 ;  /* 0x00000000000472ca */ /* 0x008fda00000e0000 */
[----:B------:R-:W-:-:S05]  /*13140*/  IMAD.U32 R0, RZ, RZ, UR4 ;  /* 0x00000004ff007e24 */ /* 0x000fca000f8e00ff */
[----:B------:R-:W-:-:S13]  /*13150*/  ISETP.NE.AND P0, PT, R0, 0x3, PT ;  /* 0x000000030000780c */ /* 0x000fda0003f05270 */
[----:B------:R-:W-:Y:S05]  /*13160*/  @!P0 BRA `(.L_x_1744) ;  /* 0x0000000000048947 */ /* 0x000fea0003800000 */
[----:B------:R-:W-:Y:S01]  /*13170*/  BPT.TRAP 0x1 ;  /* 0x000000040000795c */ /* 0x000fe20000300000 */
.L_x_1744:
[----:B------:R-:W-:Y:S01]  /*13180*/  IMAD R15, R193, 0x8, R2 ;  /* 0x00000008c10f7824 */ /* 0x000fe200078e0202 */
[----:B------:R-:W-:-:S04]  /*13190*/  SHF.L.U32 R0, R198, 0x1f, RZ ;  /* 0x0000001fc6007819 */ /* 0x000fc800000006ff */
[----:B------:R0:W3:Y:S01]  /*131a0*/  SYNCS.PHASECHK.TRANS64.TRYWAIT P1, [R15+URZ+0x30830], R0 ;  /* 0x030830000f0075a7 */ /* 0x0000e2000802017f */
[----:B------:R-:W-:Y:S05]  /*131b0*/  @!P0 BRA `(.L_x_1745) ;  /* 0x0000000000048947 */ /* 0x000fea0003800000 */
[----:B------:R-:W-:Y:S01]  /*131c0*/  BPT.TRAP 0x1 ;  /* 0x000000040000795c */ /* 0x000fe20000300000 */
.L_x_1745:
[----:B---3--:R-:W-:Y:S05]  /*131d0*/  @P1 BRA `(.L_x_1746) ;  /* 0x0000000000081947 */ /* 0x008fea0003800000 */
[----:B------:R-:W3:Y:S02]  /*131e0*/  SYNCS.PHASECHK.TRANS64.TRYWAIT P1, [R15+URZ+0x30830], R0 ;  /* 0x030830000f0075a7 */ /* 0x000ee4000802017f */
[----:B---3--:R-:W-:Y:S05]  /*131f0*/  @!P1 BRA `(.L_x_1747) ;  /* 0x000001bc00dc9947 */ /* 0x008fea0003800000 */
.L_x_1746:
[----:B------:R-:W-:Y:S05]  /*13200*/  WARPSYNC.ALL ;  /* 0x0000000000007948 */ /* 0x000fea0003800000 */
[----:B0--3--:R-:W-:Y:S01]  /*13210*/  VIADD R0, R2, 0x1e400 ;  /* 0x0001e40002007836 */ /* 0x009fe20000000000 */
[----:B------:R-:W-:Y:S01]  /*13220*/  R2UR UR4, R68 ;  /* 0x00000000440472ca */ /* 0x000fe200000e0000 */
[----:B--2-4-:R-:W-:Y:S01]  /*13230*/  IMAD.MOV.U32 R5, RZ, RZ, 0x40000040 ;  /* 0x40000040ff057424 */ /* 0x014fe200078e00ff */
[----:B-----5:R-:W-:Y:S01]  /*13240*/  WARPGROUP.ARRIVE ;  /* 0x00000000000079c5 */ /* 0x020fe20000000000 */
[----:B------:R-:W-:Y:S01]  /*13250*/  UMOV UR9, 0x40000040 ;  /* 0x4000004000097882 */ /* 0x000fe20000000000 */
[----:B------:R-:W-:Y:S01]  /*13260*/  SHF.R.U32.HI R0, RZ, 0x4, R0 ;  /* 0x00000004ff007819 */ /* 0x000fe20000011600 */
[----:B------:R-:W-:Y:S01]  /*13270*/  IMAD.MOV.U32 R7, RZ, RZ, 0x40000040 ;  /* 0x40000040ff077424 */ /* 0x000fe200078e00ff */
[----:B------:R-:W-:Y:S01]  /*13280*/  R2UR UR11, R5 ;  /* 0x00000000050b72ca */ /* 0x000fe200000e0000 */
[----:B------:R-:W-:Y:S01]  /*13290*/  IMAD.U32 R9, RZ, RZ, UR9 ;  /* 0x00000009ff097e24 */ /* 0x000fe2000f8e00ff */
[----:B------:R-:W-:Y:S01]  /*132a0*/  LOP3.LUT R0, R0, 0x3fff, RZ, 0xc0, !PT ;  /* 0x00003fff00007812 */ /* 0x000fe200078ec0ff */
[----:B------:R-:W-:Y:S01]  /*132b0*/  UMOV UR57, 0x40000040 ;  /* 0x4000004000397882 */ /* 0x000fe20000000000 */
[----:B------:R-:W-:Y:S01]  /*132c0*/  UMOV UR53, 0x40000040 ;  /* 0x4000004000357882 */ /* 0x000fe20000000000 */
[----:B------:R-:W-:Y:S01]  /*132d0*/  UMOV UR49, 0x40000040 ;  /* 0x4000004000317882 */ /* 0x000fe20000000000 */
[----:B------:R-:W-:Y:S01]  /*132e0*/  LOP3.LUT R218, R0, 0x10000, RZ, 0xfc, !PT ;  /* 0x0001000000da7812 */ /* 0x000fe200078efcff */
[----:B------:R-:W-:Y:S01]  /*132f0*/  ULOP3.LUT UR4, UR4, 0x10000, URZ, 0xfc, !UPT ;  /* 0x0001000004047892 */ /* 0x000fe2000f8efc3f */
[----:B------:R-:W-:Y:S01]  /*13300*/  IMAD.MOV.U32 R5, RZ, RZ, 0x40000040 ;  /* 0x40000040ff057424 */ /* 0x000fe200078e00ff */
[----:B------:R-:W-:Y:S01]  /*13310*/  UMOV UR45, 0x40000040 ;  /* 0x40000040002d7882 */ /* 0x000fe20000000000 */
[----:B------:R-:W-:Y:S01]  /*13320*/  UMOV UR41, 0x40000040 ;  /* 0x4000004000297882 */ /* 0x000fe20000000000 */
[----:B------:R-:W-:Y:S01]  /*13330*/  IMAD R4, R193, 0x900, R218 ;  /* 0x00000900c1047824 */ /* 0x000fe200078e02da */
[----:B------:R-:W-:Y:S01]  /*13340*/  UIADD3 UR5, UR4, 0x2, URZ ;  /* 0x0000000204057890 */ /* 0x000fe2000fffe03f */
[----:B------:R-:W-:Y:S01]  /*13350*/  R2UR UR39, R5 ;  /* 0x00000000052772ca */ /* 0x000fe200000e0000 */
[----:B------:R-:W-:Y:S01]  /*13360*/  UMOV UR8, UR4 ;  /* 0x0000000400087c82 */ /* 0x000fe20008000000 */
[C---:B------:R-:W-:Y:S01]  /*13370*/  VIADD R6, R4.reuse, 0x2 ;  /* 0x0000000204067836 */ /* 0x040fe20000000000 */
[----:B------:R-:W-:Y:S01]  /*13380*/  R2UR UR10, R4 ;  /* 0x00000000040a72ca */ /* 0x000fe200000e0000 */
[----:B------:R-:W-:Y:S01]  /*13390*/  UIADD3 UR56, UR4, 0x404, URZ ;  /* 0x0000040404387890 */ /* 0x000fe2000fffe03f */
[----:B------:R-:W-:Y:S01]  /*133a0*/  MOV R8, UR8 ;  /* 0x0000000800087c02 */ /* 0x000fe20008000f00 */
[----:B------:R-:W-:-:S02]  /*133b0*/  UIADD3 UR52, UR4, 0x406, URZ ;  /* 0x0000040604347890 */ /* 0x000fc4000fffe03f */
[----:B------:R-:W-:Y:S02]  /*133c0*/  UIADD3 UR48, UR4, 0x800, URZ ;  /* 0x0000080004307890 */ /* 0x000fe4000fffe03f */
[----:B------:R0:W-:Y:S01]  /*133d0*/  STL.64 [R1+0x28], R8 ;  /* 0x0000280801007387 */ /* 0x0001e20000100a00 */
[----:B------:R-:W-:Y:S02]  /*133e0*/  UIADD3 UR44, UR4, 0x802, URZ ;  /* 0x00000802042c7890 */ /* 0x000fe4000fffe03f */
[----:B------:R-:W-:Y:S02]  /*133f0*/  UIADD3 UR40, UR4, 0x804, URZ ;  /* 0x0000080404287890 */ /* 0x000fe4000fffe03f */
[----:B------:R-:W-:Y:S01]  /*13400*/  UIADD3 UR36, UR4, 0x806, URZ ;  /* 0x0000080604247890 */ /* 0x000fe2000fffe03f */
[----:B------:R-:W-:Y:S01]  /*13410*/  HGMMA.64x96x16.F32 R24, gdesc[UR8], RZ, !UPT, gsb0 ;  /* 0x01600000081879f0 */ /* 0x000fe2000c0008ff */
[----:B------:R-:W-:Y:S01]  /*13420*/  R2UR UR10, R6 ;  /* 0x00000000060a72ca */ /* 0x000fe200000e0000 */
[----:B------:R-:W-:Y:S01]  /*13430*/  UMOV UR8, UR5 ;  /* 0x0000000500087c82 */ /* 0x000fe20008000000 */
[----:B------:R-:W-:Y:S01]  /*13440*/  R2UR UR11, R7 ;  /* 0x00000000070b72ca */ /* 0x000fe200000e0000 */
[----:B------:R-:W-:Y:S01]  /*13450*/  UMOV UR9, 0x40000040 ;  /* 0x4000004000097882 */ /* 0x000fe20000000000 */
[----:B------:R-:W-:Y:S01]  /*13460*/  IMAD.MOV.U32 R7, RZ, RZ, 0x40000040 ;  /* 0x40000040ff077424 */ /* 0x000fe200078e00ff */
[----:B------:R-:W-:Y:S01]  /*13470*/  IADD3 R6, R4, 0x4, RZ ;  /* 0x0000000404067810 */ /* 0x000fe20007ffe0ff */
[----:B------:R-:W-:Y:S01]  /*13480*/  UIADD3 UR5, UR4, 0x4, URZ ;  /* 0x0000000404057890 */ /* 0x000fe2000fffe03f */
[----:B0-----:R-:W-:Y:S01]  /*13490*/  IMAD.U32 R8, RZ, RZ, UR8 ;  /* 0x00000008ff087e24 */ /* 0x001fe2000f8e00ff */
[----:B------:R-:W-:Y:S01]  /*134a0*/  UMOV UR37, 0x40000040 ;  /* 0x4000004000257882 */ /* 0x000fe20000000000 */
        /* <DEDUP_REMOVED lines=11> */
[----:B------:R-:W-:Y:S02]  /*13560*/  IMAD.MOV.U32 R7, RZ, RZ, 0x40000040 ;  /* 0x40000040ff077424 */ /* 0x000fe400078e00ff */
        /* <DEDUP_REMOVED lines=36> */
[----:B------:R-:W-:Y:S02]  /*137b0*/  VIADD R6, R4, 0x304 ;  /* 0x0000030404067836 */ /* 0x000fe40000000000 */
[----:B------:R-:W-:Y:S02]  /*137c0*/  IMAD.MOV.U32 R7, RZ, RZ, 0x40000040 ;  /* 0x40000040ff077424 */ /* 0x000fe400078e00ff */
[----:B0-----:R-:W-:Y:S01]  /*137d0*/  IMAD.U32 R8, RZ, RZ, UR8 ;  /* 0x00000008ff087e24 */ /* 0x001fe2000f8e00ff */
[----:B------:R-:W-:Y:S01]  /*137e0*/  R2UR UR58, R6 ;  /* 0x00000000063a72ca */ /* 0x000fe200000e0000 */
[----:B------:R-:W-:Y:S01]  /*137f0*/  IMAD.U32 R9, RZ, RZ, UR9 ;  /* 0x00000009ff097e24 */ /* 0x000fe2000f8e00ff */
[----:B------:R-:W-:Y:S01]  /*13800*/  R2UR UR59, R7 ;  /* 0x00000000073b72ca */ /* 0x000fe200000e0000 */
[----:B------:R-:W-:Y:S01]  /*13810*/  IMAD.MOV.U32 R7, RZ, RZ, 0x40000040 ;  /* 0x40000040ff077424 */ /* 0x000fe200078e00ff */
[----:B------:R-:W-:-:S02]  /*13820*/  IADD3 R6, R4, 0x306, RZ ;  /* 0x0000030604067810 */ /* 0x000fc40007ffe0ff */
[----:B------:R0:W-:Y:S02]  /*13830*/  STL.64 [R1], R8 ;  /* 0x0000000801007387 */ /* 0x0001e40000100a00 */
[----:B------:R-:W-:Y:S01]  /*13840*/  R2UR UR54, R6 ;  /* 0x00000000063672ca */ /* 0x000fe200000e0000 */
[----:B------:R-:W-:Y:S01]  /*13850*/  VIADD R6, R4, 0x600 ;  /* 0x0000060004067836 */ /* 0x000fe20000000000 */
[----:B------:R-:W-:Y:S01]  /*13860*/  R2UR UR55, R7 ;  /* 0x00000000073772ca */ /* 0x000fe200000e0000 */
[----:B------:R-:W-:-:S03]  /*13870*/  IMAD.MOV.U32 R7, RZ, RZ, 0x40000040 ;  /* 0x40000040ff077424 */ /* 0x000fc600078e00ff */
[----:B------:R-:W-:Y:S01]  /*13880*/  R2UR UR50, R6 ;  /* 0x00000000063272ca */ /* 0x000fe200000e0000 */
[----:B------:R-:W-:Y:S01]  /*13890*/  VIADD R6, R4, 0x602 ;  /* 0x0000060204067836 */ /* 0x000fe20000000000 */
[----:B------:R-:W-:Y:S01]  /*138a0*/  R2UR UR51, R7 ;  /* 0x00000000073372ca */ /* 0x000fe200000e0000 */
[----:B------:R-:W-:-:S03]  /*138b0*/  IMAD.MOV.U32 R7, RZ, RZ, 0x40000040 ;  /* 0x40000040ff077424 */ /* 0x000fc600078e00ff */
[----:B------:R-:W-:Y:S02]  /*138c0*/  R2UR UR46, R6 ;  /* 0x00000000062e72ca */ /* 0x000fe400000e0000 */
[----:B------:R-:W-:Y:S01]  /*138d0*/  R2UR UR47, R7 ;  /* 0x00000000072f72ca */ /* 0x000fe200000e0000 */
[----:B------:R-:W-:Y:S01]  /*138e0*/  IMAD.MOV.U32 R7, RZ, RZ, 0x40000040 ;  /* 0x40000040ff077424 */ /* 0x000fe200078e00ff */
[C---:B------:R-:W-:Y:S01]  /*138f0*/  IADD3 R6, R4.reuse, 0x604, RZ ;  /* 0x0000060404067810 */ /* 0x040fe20007ffe0ff */
[----:B------:R-:W-:-:S03]  /*13900*/  VIADD R4, R4, 0x606 ;  /* 0x0000060604047836 */ /* 0x000fc60000000000 */
        /* <DEDUP_REMOVED lines=27> */
.L_x_1748:
[----:B------:R-:W2:Y:S01]  /*13ac0*/  LDL R10, [R1+0x40] ;  /* 0x00004000010a7983 */ /* 0x000ea20000100800 */
[----:B------:R-:W0:Y:S01]  /*13ad0*/  LDC R95, c[0x0][0x448] ;  /* 0x00011200ff5f7b82 */ /* 0x000e220000000800 */
[----:B------:R-:W-:Y:S02]  /*13ae0*/  ULDC UR4, c[0x0][0x9d8] ;  /* 0x0002760000047ab9 */ /* 0x000fe40000000800 */
[----:B------:R-:W2:Y:S01]  /*13af0*/  LDL R93, [R1+0x38] ;  /* 0x00003800015d7983 */ /* 0x000ea20000100800 */
[----:B-1----:R-:W-:Y:S01]  /*13b00*/  FMUL.FTZ R3, R27, UR4 ;  /* 0x000000041b037c20 */ /* 0x002fe20008410000 */
[----:B------:R-:W-:Y:S01]  /*13b10*/  FMUL.FTZ R27, R46, UR4 ;  /* 0x000000042e1b7c20 */ /* 0x000fe20008410000 */
[----:B------:R-:W-:Y:S01]  /*13b20*/  FMUL.FTZ R46, R53, UR4 ;  /* 0x00000004352e7c20 */ /* 0x000fe20008410000 */
[----:B------:R-:W-:Y:S01]  /*13b30*/  FMUL.FTZ R12, R24, UR4 ;  /* 0x00000004180c7c20 */ /* 0x000fe20008410000 */
[----:B------:R-:W-:Y:S02]  /*13b40*/  VIADD R15, R15, 0x30840 ;  /* 0x000308400f0f7836 */ /* 0x000fe40000000000 */
[----:B------:R-:W-:Y:S01]  /*13b50*/  FMUL.FTZ R24, R42, UR4 ;  /* 0x000000042a187c20 */ /* 0x000fe20008410000 */
[----:B------:R-:W-:Y:S01]  /*13b60*/  FMUL.FTZ R42, R45, UR4 ;  /* 0x000000042d2a7c20 */ /* 0x000fe20008410000 */
[----:B------:R-:W-:Y:S01]  /*13b70*/  FMUL.FTZ R45, R52, UR4 ;  /* 0x00000004342d7c20 */ /* 0x000fe20008410000 */
[----:B------:R-:W-:Y:S01]  /*13b80*/  FMUL.FTZ R13, R39, UR4 ;  /* 0x00000004270d7c20 */ /* 0x000fe20008410000 */
[----:B------:R-:W-:Y:S01]  /*13b90*/  PRMT R15, R204, 0x654, R15 ;  /* 0x00000654cc0f7816 */ /* 0x000fe2000000000f */
        /* <DEDUP_REMOVED lines=10> */
[----:B0-----:R-:W-:Y:S01]  /*13c40*/  ISETP.NE.AND P1, PT, R95, 0x1, PT ;  /* 0x000000015f00780c */ /* 0x001fe20003f25270 */
[----:B------:R-:W-:Y:S01]  /*13c50*/  FMUL.FTZ R26, R47, UR4 ;  /* 0x000000042f1a7c20 */ /* 0x000fe20008410000 */
[----:B------:R-:W-:Y:S01]  /*13c60*/  FMUL.FTZ R44, R49, UR4 ;  /* 0x00000004312c7c20 */ /* 0x000fe20008410000 */
[----:B------:R-:W-:Y:S01]  /*13c70*/  LOP3.LUT R16, R16, 0xffefffff, RZ, 0xc0, !PT ;  /* 0xffefffff10107812 */ /* 0x000fe200078ec0ff */
        /* <DEDUP_REMOVED lines=9> */
[----:B------:R-:W0:Y:S01]  /*13d10*/  @P1 LDC R4, c[0x0][0x44c] ;  /* 0x00011300ff041b82 */ /* 0x000e220000000800 */
[----:B------:R-:W-:Y:S01]  /*13d20*/  FMUL.FTZ R31, R54, UR4 ;  /* 0x00000004361f7c20 */ /* 0x000fe20008410000 */
[----:B------:R-:W-:Y:S01]  /*13d30*/  FMUL.FTZ R32, R55, UR4 ;  /* 0x0000000437207c20 */ /* 0x000fe20008410000 */
[----:B------:R-:W-:Y:S01]  /*13d40*/  FMUL.FTZ R47, R56, UR4 ;  /* 0x00000004382f7c20 */ /* 0x000fe20008410000 */
[----:B------:R-:W-:Y:S01]  /*13d50*/  FMUL.FTZ R49, R57, UR4 ;  /* 0x0000000439317c20 */ /* 0x000fe20008410000 */
[----:B------:R-:W-:Y:S01]  /*13d60*/  FMUL.FTZ R43, R48, UR4 ;  /* 0x00000004302b7c20 */ /* 0x000fe20008410000 */
[----:B------:R-:W-:Y:S01]  /*13d70*/  FMUL.FTZ R36, R58, UR4 ;  /* 0x000000043a247c20 */ /* 0x000fe20008410000 */
[----:B------:R-:W-:Y:S01]  /*13d80*/  FMUL.FTZ R37, R59, UR4 ;  /* 0x000000043b257c20 */ /* 0x000fe20008410000 */
[----:B------:R-:W1:Y:S01]  /*13d90*/  @P1 LDC R5, c[0x0][0x450] ;  /* 0x00011400ff051b82 */ /* 0x000e620000000800 */
[----:B------:R-:W-:Y:S01]  /*13da0*/  FMUL.FTZ R50, R60, UR4 ;  /* 0x000000043c327c20 */ /* 0x000fe20008410000 */
[----:B------:R-:W-:Y:S01]  /*13db0*/  FMUL.FTZ R56, R61, UR4 ;  /* 0x000000043d387c20 */ /* 0x000fe20008410000 */
[----:B------:R-:W-:Y:S01]  /*13dc0*/  FMUL.FTZ R40, R62, UR4 ;  /* 0x000000043e287c20 */ /* 0x000fe20008410000 */
[----:B------:R-:W-:Y:S01]  /*13dd0*/  FMUL.FTZ R33, R63, UR4 ;  /* 0x000000043f217c20 */ /* 0x000fe20008410000 */
[----:B------:R-:W-:Y:S01]  /*13de0*/  FMUL.FTZ R51, R64, UR4 ;  /* 0x0000000440337c20 */ /* 0x000fe20008410000 */
[----:B------:R-:W-:Y:S01]  /*13df0*/  FMUL.FTZ R54, R65, UR4 ;  /* 0x0000000441367c20 */ /* 0x000fe20008410000 */
[----:B------:R-:W-:Y:S01]  /*13e00*/  FMUL.FTZ R25, R66, UR4 ;  /* 0x0000000442197c20 */ /* 0x000fe20008410000 */
[----:B------:R3:W-:Y:S01]  /*13e10*/  SYNCS.ARRIVE.TRANS64.RED.A1T0 RZ, [R15+URZ], RZ ;  /* 0x000000ff0fff79a7 */ /* 0x0007e2000810043f */
[----:B------:R-:W-:Y:S01]  /*13e20*/  FMUL.FTZ R20, R67, UR4 ;  /* 0x0000000443147c20 */ /* 0x000fe20008410000 */
[----:B------:R-:W-:Y:S01]  /*13e30*/  FMUL.FTZ R55, R68, UR4 ;  /* 0x0000000444377c20 */ /* 0x000fe20008410000 */
[----:B------:R-:W-:Y:S01]  /*13e40*/  FMUL.FTZ R57, R69, UR4 ;  /* 0x0000000445397c20 */ /* 0x000fe20008410000 */
[----:B------:R-:W-:Y:S01]  /*13e50*/  FMUL.FTZ R28, R70, UR4 ;  /* 0x00000004461c7c20 */ /* 0x000fe20008410000 */
[----:B------:R-:W-:Y:S01]  /*13e60*/  @P1 LOP3.LUT R16, R16, 0x100000, RZ, 0xfc, !PT ;  /* 0x0010000010101812 */ /* 0x000fe200078efcff */
[----:B------:R-:W-:Y:S01]  /*13e70*/  ULDC UR38, c[0x0][0x9dc] ;  /* 0x0002770000267ab9 */ /* 0x000fe20000000800 */
[----:B------:R-:W4:Y:S01]  /*13e80*/  MUFU.TANH R12, R12 ;  /* 0x0000000c000c7308 */ /* 0x000f220000002400 */
[----:B---3--:R-:W-:Y:S01]  /*13e90*/  FMUL.FTZ R15, R71, UR4 ;  /* 0x00000004470f7c20 */ /* 0x008fe20008410000 */
[----:B------:R-:W-:Y:S01]  /*13ea0*/  ULOP3.LUT UR38, URZ, UR38, URZ, 0x33, !UPT ;  /* 0x000000263f267292 */ /* 0x000fe2000f8e333f */
[----:B------:R-:W-:-:S05]  /*13eb0*/  LOP3.LUT R16, R16, 0xfff7ffff, RZ, 0xc0, !PT ;  /* 0xfff7ffff10107812 */ /* 0x000fca00078ec0ff */
        /* <DEDUP_REMOVED lines=28> */
[----:B------:R-:W1:Y:S08]  /*14080*/  MUFU.TANH R46, R46 ;  /* 0x0000002e002e7308 */ /* 0x000e700000002400 */
[----:B------:R-:W3:Y:S01]  /*14090*/  MUFU.TANH R31, R31 ;  /* 0x0000001f001f7308 */ /* 0x000ee20000002400 */
[----:B--2---:R-:W-:-:S02]  /*140a0*/  IMAD.IADD R53, R10, 0x1, R93 ;  /* 0x000000010a357824 */ /* 0x004fc400078e025d */
[----:B------:R-:W2:Y:S02]  /*140b0*/  LDC.64 R10, c[0x0][0x9e0] ;  /* 0x00027800ff0a7b82 */ /* 0x000ea40000000a00 */
[----:B0-----:R-:W-:-:S03]  /*140c0*/  @P1 IMAD.HI.U32 R4, R53, R4, RZ ;  /* 0x0000000435041227 */ /* 0x001fc600078e00ff */
[----:B------:R-:W0:Y:S02]  /*140d0*/  MUFU.TANH R32, R32 ;  /* 0x0000002000207308 */ /* 0x000e240000002400 */
[----:B-1----:R-:W-:Y:S01]  /*140e0*/  @P1 SHF.R.U32.HI R53, RZ, R5, R4 ;  /* 0x00000005ff351219 */ /* 0x002fe20000011604 */
[----:B------:R-:W-:Y:S01]  /*140f0*/  IMAD R4, R126, -0x60, R200 ;  /* 0xffffffa07e047824 */ /* 0x000fe200078e02c8 */
[----:B------:R-:W-:-:S04]  /*14100*/  MOV R5, 0xffffffa0 ;  /* 0xffffffa000057802 */ /* 0x000fc80000000f00 */
[----:B------:R-:W1:Y:S01]  /*14110*/  MUFU.TANH R47, R47 ;  /* 0x0000002f002f7308 */ /* 0x000e620000002400 */
[----:B------:R-:W5:Y:S01]  /*14120*/  SHFL.IDX PT, R52, R53, RZ, 0x1c1f ;  /* 0x001c1fff35347589 */ /* 0x000f6200000e0000 */
[----:B------:R-:W-:Y:S01]  /*14130*/  IADD3 R98, -R227, 0x60, R4 ;  /* 0x00000060e3627810 */ /* 0x000fe20007ffe104 */
[----:B------:R-:W-:-:S04]  /*14140*/  IMAD R5, R126, R5, 0x61 ;  /* 0x000000617e057424 */ /* 0x000fc800078e0205 */
[----:B------:R-:W-:Y:S01]  /*14150*/  VIADD R86, R5, 0xffffffff ;  /* 0xffffffff05567836 */ /* 0x000fe20000000000 */
[--C-:B------:R-:W-:Y:S01]  /*14160*/  IADD3 R48, R200, R5, -R227.reuse ;  /* 0x00000005c8307210 */ /* 0x100fe20007ffe8e3 */
[----:B------:R-:W0:Y:S02]  /*14170*/  MUFU.TANH R49, R49 ;  /* 0x0000003100317308 */ /* 0x000e240000002400 */
[----:B------:R-:W-:Y:S01]  /*14180*/  IMAD.IADD R82, R86, 0x1, -R227 ;  /* 0x0000000156527824 */ /* 0x000fe200078e0ae3 */
[----:B--2---:R-:W-:Y:S01]  /*14190*/  ISETP.GE.AND P1, PT, R11, 0x1, PT ;  /* 0x000000010b00780c */ /* 0x004fe20003f26270 */
[----:B------:R-:W-:-:S04]  /*141a0*/  IMAD.IADD R59, R48, 0x1, -R199 ;  /* 0x00000001303b7824 */ /* 0x000fc800078e0ac7 */
[----:B------:R-:W2:Y:S01]  /*141b0*/  MUFU.TANH R36, R36 ;  /* 0x0000002400247308 */ /* 0x000ea20000002400 */
[C---:B------:R-:W-:Y:S02]  /*141c0*/  VIADD R65, R59.reuse, UR38 ;  /* 0x000000263b417c36 */ /* 0x040fe40008000000 */
[----:B------:R-:W-:-:S05]  /*141d0*/  IMAD.IADD R63, R59, 0x1, R10 ;  /* 0x000000013b3f7824 */ /* 0x000fca00078e020a */
[----:B------:R-:W0:Y:S01]  /*141e0*/  MUFU.TANH R37, R37 ;  /* 0x0000002500257308 */ /* 0x000e220000002400 */
[----:B------:R-:W-:Y:S02]  /*141f0*/  @P1 LOP3.LUT R16, R16, 0x80000, RZ, 0xfc, !PT ;  /* 0x0008000010101812 */ /* 0x000fe400078efcff */
[----:B-----5:R-:W-:Y:S02]  /*14200*/  IADD3 R59, R65, R52, RZ ;  /* 0x00000034413b7210 */ /* 0x020fe40007ffe0ff */
[----:B------:R-:W-:-:S03]  /*14210*/  VIADDMNMX R84, R52, R63, R98, PT ;  /* 0x0000003f34547246 */ /* 0x000fc60003800162 */
        /* <DEDUP_REMOVED lines=12> */
[----:B-1234-:R-:W-:Y:S05]  /*142e0*/  @!P1 BRA `(.L_x_1749) ;  /* 0x00000000004c9947 */ /* 0x01efea0003800000 */
[----:B------:R-:W-:Y:S01]  /*142f0*/  IADD3 R61, -R199, R200, R52 ;  /* 0x000000c8c73d7210 */ /* 0x000fe20007ffe134 */
[----:B------:R-:W-:Y:S03]  /*14300*/  BSSY B0, `(.L_x_1750) ;  /* 0x000000e000007945 */ /* 0x000fe60003800000 */
[----:B------:R-:W-:-:S13]  /*14310*/  ISETP.GT.AND P1, PT, R61, -0x1, PT ;  /* 0xffffffff3d00780c */ /* 0x000fda0003f24270 */
[----:B------:R-:W-:Y:S05]  /*14320*/  @P1 BRA `(.L_x_1751) ;  /* 0x00000000001c1947 */ /* 0x000fea0003800000 */
[----:B------:R-:W-:Y:S02]  /*14330*/  ISETP.NE.AND P1, PT, R11, 0x1, PT ;  /* 0x000000010b00780c */ /* 0x000fe40003f25270 */
[----:B------:R-:W-:-:S11]  /*14340*/  LOP3.LUT R61, RZ, R61, RZ, 0x33, !PT ;  /* 0x0000003dff3d7212 */ /* 0x000fd600078e33ff */
[----:B------:R-:W1:Y:S02]  /*14350*/  @P1 LDC.64 R4, c[0x0][0x9e8] ;  /* 0x00027a00ff041b82 */ /* 0x000e640000000a00 */
[----:B-1----:R-:W-:-:S05]  /*14360*/  @P1 IMAD.HI.U32 R4, R61, R4, RZ ;  /* 0x000000043d041227 */ /* 0x002fca00078e00ff */
[----:B------:R-:W-:-:S04]  /*14370*/  @P1 SHF.R.U32.HI R61, RZ, R5, R4 ;  /* 0x00000005ff3d1219 */ /* 0x000fc80000011604 */
[----:B------:R-:W-:Y:S01]  /*14380*/  LOP3.LUT R61, RZ, R61, RZ, 0x33, !PT ;  /* 0x0000003dff3d7212 */ /* 0x000fe200078e33ff */
[----:B------:R-:W-:Y:S06]  /*14390*/  BRA `(.L_x_1752) ;  /* 0x0000000000107947 */ /* 0x000fec0003800000 */
.L_x_1751:
[----:B------:R-:W-:-:S13]  /*143a0*/  ISETP.NE.AND P1, PT, R11, 0x1, PT ;  /* 0x000000010b00780c */ /* 0x000fda0003f25270 */
[----:B------:R-:W1:Y:S02]  /*143b0*/  @P1 LDC.64 R4, c[0x0][0x9e8] ;  /* 0x00027a00ff041b82 */ /* 0x000e640000000a00 */
[----:B-1----:R-:W-:-:S05]  /*143c0*/  @P1 IMAD.HI.U32 R4, R61, R4, RZ ;  /* 0x000000043d041227 */ /* 0x002fca00078e00ff */
[----:B------:R-:W-:-:S07]  /*143d0*/  @P1 SHF.R.U32.HI R61, RZ, R5, R4 ;  /* 0x00000005ff3d1219 */ /* 0x000fce0000011604 */
.L_x_1752:
[----:B------:R-:W-:Y:S05]  /*143e0*/  BSYNC B0 ;  /* 0x0000000000007941 */ /* 0x000fea0003800000 */
.L_x_1750:
[----:B------:R-:W-:-:S05]  /*143f0*/  IMAD R4, R61, R11, R82 ;  /* 0x0000000b3d047224 */ /* 0x000fca00078e0252 */
[----:B------:R-:W-:Y:S02]  /*14400*/  VIMNMX R59, R59, R4, !PT ;  /* 0x000000043b3b7248 */ /* 0x000fe40007fe0100 */
[----:B------:R-:W-:-:S07]  /*14410*/  VIADDMNMX R84, R4, R11, R84, PT ;  /* 0x0000000b04547246 */ /* 0x000fce0003800154 */
.L_x_1749:
[C---:B------:R-:W-:Y:S01]  /*14420*/  ISETP.GE.AND P6, PT, R86.reuse, 0x9, PT ;  /* 0x000000095600780c */ /* 0x040fe20003fc6270 */
[----:B------:R-:W1:Y:S01]  /*14430*/  SHFL.IDX PT, R4, R53, 0x1, 0x1c1f ;  /* 0x003c1f0035047f89 */ /* 0x000e6200000e0000 */
        /* <DEDUP_REMOVED lines=8> */
[----:B------:R-:W-:Y:S02]  /*144c0*/  FSEL R72, R72, -INF , !P3 ;  /* 0xff80000048487808 */ /* 0x000fe40005800000 */
        /* <DEDUP_REMOVED lines=22> */
[----:B------:R-:W-:Y:S01]  /*14630*/  FSEL R66, R35, -INF , !P2 ;  /* 0xff80000023427808 */ /* 0x000fe20005000000 */
[----:B-1----:R-:W-:Y:S01]  /*14640*/  IMAD.IADD R35, R65, 0x1, R4 ;  /* 0x0000000141237824 */ /* 0x002fe200078e0204 */
        /* <DEDUP_REMOVED lines=49> */
[----:B0-----:R-:W-:Y:S02]  /*14960*/  FSEL R58, R49, -INF , !P2 ;  /* 0xff800000313a7808 */ /* 0x001fe40005000000 */
        /* <DEDUP_REMOVED lines=16> */
[----:B------:R-:W-:Y:S02]  /*14a70*/  VIADDMNMX R98, R4, R63, R98, PT ;  /* 0x0000003f04627246 */ /* 0x000fe40003800162 */
        /* <DEDUP_REMOVED lines=16> */
[----:B------:R-:W-:-:S13]  /*14b80*/  ISETP.GE.AND P5, PT, R11, 0x1, PT ;  /* 0x000000010b00780c */ /* 0x000fda0003fa6270 */
[----:B------:R-:W-:Y:S05]  /*14b90*/  @!P5 BRA `(.L_x_1753) ;  /* 0x00000000004cd947 */ /* 0x000fea0003800000 */
[----:B------:R-:W-:Y:S01]  /*14ba0*/  IADD3 R39, -R199, R200, R4 ;  /* 0x000000c8c7277210 */ /* 0x000fe20007ffe104 */
[----:B------:R-:W-:Y:S03]  /*14bb0*/  BSSY B0, `(.L_x_1754) ;  /* 0x000000e000007945 */ /* 0x000fe60003800000 */
        /* <DEDUP_REMOVED lines=9> */
.L_x_1755:
[----:B------:R-:W-:-:S13]  /*14c50*/  ISETP.NE.AND P5, PT, R11, 0x1, PT ;  /* 0x000000010b00780c */ /* 0x000fda0003fa5270 */
[----:B------:R-:W0:Y:S02]  /*14c60*/  @P5 LDC.64 R4, c[0x0][0x9e8] ;  /* 0x00027a00ff045b82 */ /* 0x000e240000000a00 */
[----:B0-----:R-:W-:-:S05]  /*14c70*/  @P5 IMAD.HI.U32 R4, R39, R4, RZ ;  /* 0x0000000427045227 */ /* 0x001fca00078e00ff */
[----:B------:R-:W-:-:S07]  /*14c80*/  @P5 SHF.R.U32.HI R39, RZ, R5, R4 ;  /* 0x00000005ff275219 */ /* 0x000fce0000011604 */
.L_x_1756:
[----:B------:R-:W-:Y:S05]  /*14c90*/  BSYNC B0 ;  /* 0x0000000000007941 */ /* 0x000fea0003800000 */
.L_x_1754:
[----:B------:R-:W-:-:S05]  /*14ca0*/  IMAD R82, R39, R11, R82 ;  /* 0x0000000b27527224 */ /* 0x000fca00078e0252 */
[----:B------:R-:W-:Y:S02]  /*14cb0*/  VIMNMX R35, R35, R82, !PT ;  /* 0x0000005223237248 */ /* 0x000fe40007fe0100 */
[----:B------:R-:W-:-:S07]  /*14cc0*/  VIADDMNMX R98, R82, R11, R98, PT ;  /* 0x0000000b52627246 */ /* 0x000fce0003800162 */
.L_x_1753:
[C---:B------:R-:W-:Y:S01]  /*14cd0*/  ISETP.GT.AND P1, PT, R35.reuse, 0x1, !P1 ;  /* 0x000000012300780c */ /* 0x040fe20004f24270 */
[----:B------:R-:W-:Y:S01]  /*14ce0*/  ULDC UR4, c[0x0][0x988] ;  /* 0x0002620000047ab9 */ /* 0x000fe20000000800 */
[----:B------:R-:W-:Y:S01]  /*14cf0*/  ISETP.GT.AND P6, PT, R35, 0x8, !P6 ;  /* 0x000000082300780c */ /* 0x000fe200077c4270 */
[----:B------:R-:W-:Y:S01]  /*14d00*/  IMAD.U32 R5, RZ, RZ, UR4 ;  /* 0x00000004ff057e24 */ /* 0x000fe2000f8e00ff */
[C---:B------:R-:W-:Y:S02]  /*14d10*/  ISETP.LT.OR P1, PT, R98.reuse, 0x2, P1 ;  /* 0x000000026200780c */ /* 0x040fe40000f21670 */
[----:B------:R-:W-:Y:S02]  /*14d20*/  ISETP.LT.OR P6, PT, R98, 0x9, P6 ;  /* 0x000000096200780c */ /* 0x000fe400037c1670 */
        /* <DEDUP_REMOVED lines=11> */
[----:B------:R-:W-:Y:S02]  /*14de0*/  FMNMX.FTZ R3, R76, R3, !PT ;  /* 0x000000034c037209 */ /* 0x000fe40007810000 */
[----:B------:R-:W-:Y:S02]  /*14df0*/  ISETP.LT.OR P1, PT, R98, 0x11, P1 ;  /* 0x000000116200780c */ /* 0x000fe40000f21670 */
[----:B------:R-:W-:-:S02]  /*14e00*/  FMNMX.FTZ R3, R70, R3, !PT ;  /* 0x0000000346037209 */ /* 0x000fc40007810000 */
[----:B------:R-:W-:Y:S02]  /*14e10*/  FSEL R6, R9, -INF , !P1 ;  /* 0xff80000009067808 */ /* 0x000fe40004800000 */
[----:B------:R-:W-:Y:S02]  /*14e20*/  ISETP.NE.AND P1, PT, R69, RZ, PT ;  /* 0x000000ff4500720c */ /* 0x000fe40003f25270 */
[----:B------:R-:W-:Y:S02]  /*14e30*/  FMNMX.FTZ R3, R66, R3, !PT ;  /* 0x0000000342037209 */ /* 0x000fe40007810000 */
[----:B------:R-:W-:Y:S02]  /*14e40*/  ISETP.GT.AND P1, PT, R35, 0x11, !P1 ;  /* 0x000000112300780c */ /* 0x000fe40004f24270 */
[----:B------:R-:W-:Y:S02]  /*14e50*/  FSEL R4, R7, -INF , !P6 ;  /* 0xff80000007047808 */ /* 0x000fe40007000000 */
[----:B------:R-:W-:-:S02]  /*14e60*/  ISETP.LT.OR P1, PT, R98, 0x12, P1 ;  /* 0x000000126200780c */ /* 0x000fc40000f21670 */
[----:B------:R-:W-:Y:S02]  /*14e70*/  ISETP.NE.AND P6, PT, R71, RZ, PT ;  /* 0x000000ff4700720c */ /* 0x000fe40003fc5270 */
[----:B------:R-:W-:Y:S02]  /*14e80*/  FMNMX.FTZ R3, R68, R3, !PT ;  /* 0x0000000344037209 */ /* 0x000fe40007810000 */
[----:B------:R-:W-:Y:S02]  /*14e90*/  FSEL R92, R8, -INF , !P1 ;  /* 0xff800000085c7808 */ /* 0x000fe40004800000 */
[----:B------:R-:W-:Y:S02]  /*14ea0*/  ISETP.GT.AND P1, PT, R35, 0x18, !P6 ;  /* 0x000000182300780c */ /* 0x000fe40007724270 */
[----:B------:R-:W-:Y:S02]  /*14eb0*/  FMNMX.FTZ R3, R64, R3, !PT ;  /* 0x0000000340037209 */ /* 0x000fe40007810000 */
[----:B------:R-:W-:-:S02]  /*14ec0*/  ISETP.LT.OR P1, PT, R98, 0x19, P1 ;  /* 0x000000196200780c */ /* 0x000fc40000f21670 */
[----:B------:R-:W-:Y:S02]  /*14ed0*/  FMNMX.FTZ R3, R38, R3, !PT ;  /* 0x0000000326037209 */ /* 0x000fe40007810000 */
[----:B------:R-:W-:Y:S02]  /*14ee0*/  ISETP.NE.AND P5, PT, R73, RZ, PT ;  /* 0x000000ff4900720c */ /* 0x000fe40003fa5270 */
[----:B------:R-:W-:Y:S02]  /*14ef0*/  FSEL R14, R14, -INF , !P1 ;  /* 0xff8000000e0e7808 */ /* 0x000fe40004800000 */
[----:B------:R-:W-:Y:S02]  /*14f00*/  FMNMX.FTZ R3, R52, R3, !PT ;  /* 0x0000000334037209 */ /* 0x000fe40007810000 */
[----:B------:R-:W-:Y:S02]  /*14f10*/  ISETP.GT.AND P1, PT, R35, 0x19, !P5 ;  /* 0x000000192300780c */ /* 0x000fe40006f24270 */
[----:B------:R-:W-:-:S02]  /*14f20*/  FMNMX.FTZ R3, R48, R3, !PT ;  /* 0x0000000330037209 */ /* 0x000fc40007810000 */
[----:B------:R-:W-:Y:S02]  /*14f30*/  ISETP.LT.OR P1, PT, R98, 0x1a, P1 ;  /* 0x0000001a6200780c */ /* 0x000fe40000f21670 */
[----:B------:R-:W-:Y:S02]  /*14f40*/  FMNMX.FTZ R3, R62, R3, !PT ;  /* 0x000000033e037209 */ /* 0x000fe40007810000 */
[----:B------:R-:W-:Y:S02]  /*14f50*/  FSEL R90, R13, -INF , !P1 ;  /* 0xff8000000d5a7808 */ /* 0x000fe40004800000 */
[----:B------:R-:W-:Y:S02]  /*14f60*/  ISETP.NE.AND P1, PT, R75, RZ, PT ;  /* 0x000000ff4b00720c */ /* 0x000fe40003f25270 */
[----:B------:R-:W-:Y:S02]  /*14f70*/  FMNMX.FTZ R3, R42, R3, !PT ;  /* 0x000000032a037209 */ /* 0x000fe40007810000 */
[----:B------:R-:W-:-:S02]  /*14f80*/  ISETP.GT.AND P1, PT, R35, 0x20, !P1 ;  /* 0x000000202300780c */ /* 0x000fc40004f24270 */
[----:B------:R-:W-:Y:S02]  /*14f90*/  FMNMX.FTZ R3, R60, R3, !PT ;  /* 0x000000033c037209 */ /* 0x000fe40007810000 */
[----:B------:R-:W-:Y:S02]  /*14fa0*/  ISETP.LT.OR P1, PT, R98, 0x21, P1 ;  /* 0x000000216200780c */ /* 0x000fe40000f21670 */
[----:B------:R-:W-:Y:S02]  /*14fb0*/  FMNMX.FTZ R3, R46, R3, !PT ;  /* 0x000000032e037209 */ /* 0x000fe40007810000 */
[----:B------:R-:W-:Y:S02]  /*14fc0*/  FSEL R24, R24, -INF , !P1 ;  /* 0xff80000018187808 */ /* 0x000fe40004800000 */
        /* <DEDUP_REMOVED lines=9> */
[C---:B------:R-:W-:Y:S02]  /*15060*/  ISETP.GT.AND P4, PT, R35.reuse, RZ, !P4 ;  /* 0x000000ff2300720c */ /* 0x040fe40006784270 */
[----:B------:R-:W-:Y:S02]  /*15070*/  ISETP.GT.AND P1, PT, R35, 0x28, !P1 ;  /* 0x000000282300780c */ /* 0x000fe40004f24270 */
[----:B------:R-:W-:Y:S02]  /*15080*/  FMNMX.FTZ R3, R54, R3, !PT ;  /* 0x0000000336037209 */ /* 0x000fe40007810000 */
[C---:B------:R-:W-:Y:S02]  /*15090*/  ISETP.LT.OR P4, PT, R98.reuse, 0x1, P4 ;  /* 0x000000016200780c */ /* 0x040fe40002781670 */
[----:B------:R-:W-:-:S02]  /*150a0*/  ISETP.LT.OR P1, PT, R98, 0x29, P1 ;  /* 0x000000296200780c */ /* 0x000fc40000f21670 */
[----:B------:R-:W-:Y:S02]  /*150b0*/  FMNMX.FTZ R3, R34, R3, !PT ;  /* 0x0000000322037209 */ /* 0x000fe40007810000 */
[----:B------:R-:W-:Y:S02]  /*150c0*/  FSEL R7, R0, -INF , !P4 ;  /* 0xff80000000077808 */ /* 0x000fe40006000000 */
[----:B------:R-:W-:Y:S02]  /*150d0*/  FSEL R8, R27, -INF , !P1 ;  /* 0xff8000001b087808 */ /* 0x000fe40004800000 */
[----:B------:R-:W-:Y:S02]  /*150e0*/  FMNMX.FTZ R0, R12, R3, !PT ;  /* 0x000000030c007209 */ /* 0x000fe40007810000 */
[----:B------:R-:W-:Y:S02]  /*150f0*/  ISETP.NE.AND P1, PT, R81, RZ, PT ;  /* 0x000000ff5100720c */ /* 0x000fe40003f25270 */
[----:B------:R-:W-:Y:S01]  /*15100*/  FMNMX.FTZ R9, R7, R96, !PT ;  /* 0x0000006007097209 */ /* 0x000fe20007810000 */
[----:B------:R-:W0:Y:S01]  /*15110*/  SHFL.BFLY PT, R3, R0, 0x2, 0x1f ;  /* 0x0c401f0000037f89 */ /* 0x000e2200000e0000 */
[----:B------:R-:W-:-:S02]  /*15120*/  ISETP.GT.AND P1, PT, R35, 0x29, !P1 ;  /* 0x000000292300780c */ /* 0x000fc40004f24270 */
[----:B------:R-:W-:Y:S02]  /*15130*/  FMNMX.FTZ R9, R4, R9, !PT ;  /* 0x0000000904097209 */ /* 0x000fe40007810000 */
[----:B------:R-:W-:Y:S02]  /*15140*/  ISETP.LT.OR P1, PT, R98, 0x2a, P1 ;  /* 0x0000002a6200780c */ /* 0x000fe40000f21670 */
[----:B------:R-:W-:Y:S02]  /*15150*/  FMNMX.FTZ R9, R94, R9, !PT ;  /* 0x000000095e097209 */ /* 0x000fe40007810000 */
[----:B------:R-:W-:Y:S02]  /*15160*/  FSEL R86, R26, -INF , !P1 ;  /* 0xff8000001a567808 */ /* 0x000fe40004800000 */
[----:B------:R-:W-:Y:S02]  /*15170*/  ISETP.NE.AND P1, PT, R83, RZ, PT ;  /* 0x000000ff5300720c */ /* 0x000fe40003f25270 */
[----:B------:R-:W-:-:S02]  /*15180*/  ISETP.NE.AND P6, PT, R47, RZ, PT ;  /* 0x000000ff2f00720c */ /* 0x000fc40003fc5270 */
[----:B------:R-:W-:Y:S02]  /*15190*/  ISETP.GT.AND P1, PT, R35, 0x30, !P1 ;  /* 0x000000302300780c */ /* 0x000fe40004f24270 */
[----:B------:R-:W-:Y:S02]  /*151a0*/  ISETP.NE.AND P5, PT, R49, RZ, PT ;  /* 0x000000ff3100720c */ /* 0x000fe40003fa5270 */
[----:B------:R-:W-:Y:S02]  /*151b0*/  ISETP.LT.OR P1, PT, R98, 0x31, P1 ;  /* 0x000000316200780c */ /* 0x000fe40000f21670 */
[----:B------:R-:W-:Y:S02]  /*151c0*/  ISETP.GT.AND P2, PT, R35, 0x51, !P2 ;  /* 0x000000512300780c */ /* 0x000fe40005744270 */
[----:B------:R-:W-:Y:S02]  /*151d0*/  FSEL R30, R30, -INF , !P1 ;  /* 0xff8000001e1e7808 */ /* 0x000fe40004800000 */
[----:B------:R-:W-:-:S02]  /*151e0*/  ISETP.NE.AND P1, PT, R85, RZ, PT ;  /* 0x000000ff5500720c */ /* 0x000fc40003f25270 */
[----:B0-----:R-:W-:Y:S02]  /*151f0*/  FMNMX.FTZ R13, R0, R3, !PT ;  /* 0x00000003000d7209 */ /* 0x001fe40007810000 */
[C---:B------:R-:W-:Y:S02]  /*15200*/  ISETP.GT.AND P1, PT, R35.reuse, 0x31, !P1 ;  /* 0x000000312300780c */ /* 0x040fe40004f24270 */
[----:B------:R-:W-:Y:S01]  /*15210*/  ISETP.GT.AND P3, PT, R35, 0x58, !P3 ;  /* 0x000000582300780c */ /* 0x000fe20005f64270 */
[----:B------:R-:W0:Y:S01]  /*15220*/  SHFL.BFLY PT, R100, R13, 0x1, 0x1f ;  /* 0x0c201f000d647f89 */ /* 0x000e2200000e0000 */
[C---:B------:R-:W-:Y:S02]  /*15230*/  ISETP.LT.OR P1, PT, R98.reuse, 0x32, P1 ;  /* 0x000000326200780c */ /* 0x040fe40000f21670 */
[----:B------:R-:W-:Y:S02]  /*15240*/  ISETP.LT.OR P2, PT, R98, 0x52, P2 ;  /* 0x000000526200780c */ /* 0x000fe40001741670 */
[----:B------:R-:W-:-:S02]  /*15250*/  FSEL R26, R29, -INF , !P1 ;  /* 0xff8000001d1a7808 */ /* 0x000fc40004800000 */
[----:B------:R-:W-:Y:S02]  /*15260*/  ISETP.NE.AND P1, PT, R87, RZ, PT ;  /* 0x000000ff5700720c */ /* 0x000fe40003f25270 */
[----:B------:R-:W-:Y:S02]  /*15270*/  ISETP.LT.OR P3, PT, R98, 0x59, P3 ;  /* 0x000000596200780c */ /* 0x000fe40001f61670 */
[----:B------:R-:W-:Y:S02]  /*15280*/  ISETP.GT.AND P1, PT, R35, 0x38, !P1 ;  /* 0x000000382300780c */ /* 0x000fe40004f24270 */
[----:B------:R-:W-:Y:S02]  /*15290*/  FSEL R20, R20, -INF , !P2 ;  /* 0xff80000014147808 */ /* 0x000fe40005000000 */
[----:B------:R-:W-:Y:S02]  /*152a0*/  ISETP.LT.OR P1, PT, R98, 0x39, P1 ;  /* 0x000000396200780c */ /* 0x000fe40000f21670 */
[----:B------:R-:W-:-:S02]  /*152b0*/  FSEL R28, R28, -INF , !P3 ;  /* 0xff8000001c1c7808 */ /* 0x000fc40005800000 */
[----:B------:R-:W-:Y:S02]  /*152c0*/  FSEL R82, R31, -INF , !P1 ;  /* 0xff8000001f527808 */ /* 0x000fe40004800000 */
[----:B------:R-:W-:Y:S02]  /*152d0*/  ISETP.NE.AND P1, PT, R45, RZ, PT ;  /* 0x000000ff2d00720c */ /* 0x000fe40003f25270 */
[----:B0-----:R-:W-:Y:S02]  /*152e0*/  FMNMX.FTZ R3, R13, R100, !PT ;  /* 0x000000640d037209 */ /* 0x001fe40007810000 */
[----:B------:R-:W-:Y:S02]  /*152f0*/  ISETP.GT.AND P1, PT, R35, 0x39, !P1 ;  /* 0x000000392300780c */ /* 0x000fe40004f24270 */
[----:B------:R-:W-:Y:S01]  /*15300*/  FMNMX.FTZ R13, R6, R9, !PT ;  /* 0x00000009060d7209 */ /* 0x000fe20007810000 */
[----:B------:R-:W-:Y:S01]  /*15310*/  FMUL.FTZ R21, R3, R5 ;  /* 0x0000000503157220 */ /* 0x000fe20000410000 */
        /* <DEDUP_REMOVED lines=15> */
[----:B------:R-:W-:Y:S02]  /*15410*/  FMNMX.FTZ R27, R86, R27, !PT ;  /* 0x0000001b561b7209 */ /* 0x000fe40007810000 */
[----:B------:R-:W-:Y:S02]  /*15420*/  ISETP.GT.AND P1, PT, R35, 0x48, !P5 ;  /* 0x000000482300780c */ /* 0x000fe40006f24270 */
[----:B------:R-:W-:Y:S02]  /*15430*/  FMNMX.FTZ R29, R30, R27, !PT ;  /* 0x0000001b1e1d7209 */ /* 0x000fe40007810000 */
[----:B------:R-:W-:-:S02]  /*15440*/  ISETP.LT.OR P1, PT, R98, 0x49, P1 ;  /* 0x000000496200780c */ /* 0x000fc40000f21670 */
[----:B------:R-:W-:Y:S02]  /*15450*/  FMNMX.FTZ R29, R26, R29, !PT ;  /* 0x0000001d1a1d7209 */ /* 0x000fe40007810000 */
[----:B------:R-:W-:Y:S02]  /*15460*/  FSEL R40, R40, -INF , !P1 ;  /* 0xff80000028287808 */ /* 0x000fe40004800000 */
[----:B------:R-:W-:Y:S02]  /*15470*/  FSETP.NEU.FTZ.AND P1, PT, R3, -INF , PT ;  /* 0xff8000000300780b */ /* 0x000fe40003f3d000 */
[----:B------:R-:W-:Y:S02]  /*15480*/  ISETP.NE.AND P5, PT, R91, RZ, PT ;  /* 0x000000ff5b00720c */ /* 0x000fe40003fa5270 */
[----:B------:R-:W-:Y:S02]  /*15490*/  FMNMX.FTZ R29, R82, R29, !PT ;  /* 0x0000001d521d7209 */ /* 0x000fe40007810000 */
[----:B------:R-:W-:-:S02]  /*154a0*/  FSEL R21, R21, RZ, P1 ;  /* 0x000000ff15157208 */ /* 0x000fc40000800000 */
[----:B------:R-:W-:Y:S02]  /*154b0*/  ISETP.GT.AND P1, PT, R35, 0x49, !P5 ;  /* 0x000000492300780c */ /* 0x000fe40006f24270 */
[----:B------:R-:W-:Y:S01]  /*154c0*/  FMNMX.FTZ R29, R32, R29, !PT ;  /* 0x0000001d201d7209 */ /* 0x000fe20007810000 */
[-CC-:B------:R-:W-:Y:S01]  /*154d0*/  FFMA.FTZ R0, R66, R5.reuse, -R21.reuse ;  /* 0x0000000542007223 */ /* 0x180fe20000010815 */
[----:B------:R-:W-:Y:S01]  /*154e0*/  ISETP.LT.OR P1, PT, R98, 0x4a, P1 ;  /* 0x0000004a6200780c */ /* 0x000fe20000f21670 */
[-CC-:B------:R-:W-:Y:S01]  /*154f0*/  FFMA.FTZ R182, R38, R5.reuse, -R21.reuse ;  /* 0x0000000526b67223 */ /* 0x180fe20000010815 */
[----:B------:R-:W-:Y:S01]  /*15500*/  ISETP.NE.AND P6, PT, R41, RZ, PT ;  /* 0x000000ff2900720c */ /* 0x000fe20003fc5270 */
[--C-:B------:R-:W-:Y:S01]  /*15510*/  FFMA.FTZ R188, R102, R5, -R21.reuse ;  /* 0x0000000566bc7223 */ /* 0x100fe20000010815 */
[----:B------:R-:W-:Y:S01]  /*15520*/  FMNMX.FTZ R31, R36, R29, !PT ;  /* 0x0000001d241f7209 */ /* 0x000fe20007810000 */
[-CC-:B------:R-:W-:Y:S01]  /*15530*/  FFMA.FTZ R72, R72, R5.reuse, -R21.reuse ;  /* 0x0000000548487223 */ /* 0x180fe20000010815 */
[----:B------:R-:W-:Y:S01]  /*15540*/  FSEL R100, R33, -INF , !P1 ;  /* 0xff80000021647808 */ /* 0x000fe20004800000 */
[----:B------:R0:W-:Y:S01]  /*15550*/  MUFU.EX2 R29, R0 ;  /* 0x00000000001d7308 */ /* 0x0001e20000000800 */
[----:B------:R-:W-:Y:S01]  /*15560*/  ISETP.GT.AND P1, PT, R35, 0x50, !P6 ;  /* 0x000000502300780c */ /* 0x000fe20007724270 */
[--C-:B------:R-:W-:Y:S01]  /*15570*/  FFMA.FTZ R190, R80, R5, -R21.reuse ;  /* 0x0000000550be7223 */ /* 0x100fe20000010815 */
[----:B------:R-:W-:Y:S01]  /*15580*/  FMNMX.FTZ R31, R84, R31, !PT ;  /* 0x0000001f541f7209 */ /* 0x000fe20007810000 */
[-CC-:B------:R-:W-:Y:S01]  /*15590*/  FFMA.FTZ R74, R74, R5.reuse, -R21.reuse ;  /* 0x000000054a4a7223 */ /* 0x180fe20000010815 */
[----:B------:R-:W-:Y:S01]  /*155a0*/  ISETP.LT.OR P1, PT, R98, 0x51, P1 ;  /* 0x000000516200780c */ /* 0x000fe20000f21670 */
[--C-:B------:R-:W-:Y:S01]  /*155b0*/  FFMA.FTZ R184, R78, R5, -R21.reuse ;  /* 0x000000054eb87223 */ /* 0x100fe20000010815 */
[----:B------:R-:W-:Y:S01]  /*155c0*/  FMNMX.FTZ R31, R40, R31, !PT ;  /* 0x0000001f281f7209 */ /* 0x000fe20007810000 */
[----:B------:R-:W-:Y:S01]  /*155d0*/  MUFU.EX2 R188, R188 ;  /* 0x000000bc00bc7308 */ /* 0x000fe20000000800 */
[----:B------:R-:W-:Y:S01]  /*155e0*/  ISETP.NE.AND P5, PT, R43, RZ, PT ;  /* 0x000000ff2b00720c */ /* 0x000fe20003fa5270 */
[-CC-:B------:R-:W-:Y:S01]  /*155f0*/  FFMA.FTZ R76, R76, R5.reuse, -R21.reuse ;  /* 0x000000054c4c7223 */ /* 0x180fe20000010815 */
[----:B------:R-:W-:Y:S01]  /*15600*/  FSEL R66, R25, -INF , !P1 ;  /* 0xff80000019427808 */ /* 0x000fe20004800000 */
[--C-:B------:R-:W-:Y:S01]  /*15610*/  FFMA.FTZ R25, R64, R5, -R21.reuse ;  /* 0x0000000540197223 */ /* 0x100fe20000010815 */
[----:B------:R-:W-:Y:S01]  /*15620*/  FMNMX.FTZ R31, R100, R31, !PT ;  /* 0x0000001f641f7209 */ /* 0x000fe20007810000 */
[--C-:B------:R-:W-:Y:S01]  /*15630*/  FFMA.FTZ R186, R70, R5, -R21.reuse ;  /* 0x0000000546ba7223 */ /* 0x100fe20000010815 */
[----:B------:R-:W-:Y:S01]  /*15640*/  ISETP.GT.AND P4, PT, R35, 0x59, !P5 ;  /* 0x000000592300780c */ /* 0x000fe20006f84270 */
[----:B------:R-:W1:Y:S01]  /*15650*/  MUFU.EX2 R9, R72 ;  /* 0x0000004800097308 */ /* 0x000e620000000800 */
[----:B------:R-:W-:Y:S01]  /*15660*/  FMNMX.FTZ R31, R66, R31, !PT ;  /* 0x0000001f421f7209 */ /* 0x000fe20007810000 */
[-CC-:B------:R-:W-:Y:S01]  /*15670*/  FFMA.FTZ R180, R68, R5.reuse, -R21.reuse ;  /* 0x0000000544b47223 */ /* 0x180fe20000010815 */
[----:B------:R-:W-:Y:S01]  /*15680*/  ISETP.LT.OR P4, PT, R98, 0x5a, P4 ;  /* 0x0000005a6200780c */ /* 0x000fe20002781670 */
[--C-:B------:R-:W-:Y:S01]  /*15690*/  FFMA.FTZ R176, R48, R5, -R21.reuse ;  /* 0x0000000530b07223 */ /* 0x100fe20000010815 */
[----:B------:R-:W-:Y:S01]  /*156a0*/  FMNMX.FTZ R31, R20, R31, !PT ;  /* 0x0000001f141f7209 */ /* 0x000fe20007810000 */
[--C-:B------:R-:W-:Y:S01]  /*156b0*/  FFMA.FTZ R178, R42, R5, -R21.reuse ;  /* 0x000000052ab27223 */ /* 0x100fe20000010815 */
[----:B------:R-:W-:Y:S01]  /*156c0*/  FSEL R64, R15, -INF , !P4 ;  /* 0xff8000000f407808 */ /* 0x000fe20006000000 */
[----:B------:R-:W2:Y:S01]  /*156d0*/  MUFU.EX2 R190, R190 ;  /* 0x000000be00be7308 */ /* 0x000ea20000000800 */
[----:B------:R-:W-:Y:S01]  /*156e0*/  FMNMX.FTZ R31, R28, R31, !PT ;  /* 0x0000001f1c1f7209 */ /* 0x000fe20007810000 */
[-CC-:B------:R-:W-:Y:S01]  /*156f0*/  FFMA.FTZ R15, R52, R5.reuse, -R21.reuse ;  /* 0x00000005340f7223 */ /* 0x180fe20000010815 */
[-CC-:B------:R-:W-:Y:S01]  /*15700*/  FFMA.FTZ R33, R60, R5.reuse, -R21.reuse ;  /* 0x000000053c217223 */ /* 0x180fe20000010815 */
[--C-:B------:R-:W-:Y:S01]  /*15710*/  FFMA.FTZ R172, R46, R5, -R21.reuse ;  /* 0x000000052eac7223 */ /* 0x100fe20000010815 */
[----:B0-----:R-:W-:Y:S01]  /*15720*/  FMNMX.FTZ R0, R64, R31, !PT ;  /* 0x0000001f40007209 */ /* 0x001fe20007810000 */
[-CC-:B------:R-:W-:Y:S01]  /*15730*/  FFMA.FTZ R31, R62, R5.reuse, -R21.reuse ;  /* 0x000000053e1f7223 */ /* 0x180fe20000010815 */
[-CC-:B------:R-:W-:Y:S01]  /*15740*/  FFMA.FTZ R174, R50, R5.reuse, -R21.reuse ;  /* 0x0000000532ae7223 */ /* 0x180fe20000010815 */
[-CC-:B------:R-:W-:Y:S01]  /*15750*/  FFMA.FTZ R37, R56, R5.reuse, -R21.reuse ;  /* 0x0000000538257223 */ /* 0x180fe20000010815 */
[-CC-:B------:R-:W-:Y:S01]  /*15760*/  FFMA.FTZ R168, R44, R5.reuse, -R21.reuse ;  /* 0x000000052ca87223 */ /* 0x180fe20000010815 */
[----:B------:R-:W0:Y:S01]  /*15770*/  SHFL.BFLY PT, R35, R0, 0x2, 0x1f ;  /* 0x0c401f0000237f89 */ /* 0x000e2200000e0000 */
[-CC-:B------:R-:W-:Y:S01]  /*15780*/  FFMA.FTZ R39, R54, R5.reuse, -R21.reuse ;  /* 0x0000000536277223 */ /* 0x180fe20000010815 */
[----:B------:R-:W-:Y:S01]  /*15790*/  FFMA.FTZ R170, R34, R5, -R21 ;  /* 0x0000000522aa7223 */ /* 0x000fe20000010815 */
[----:B------:R-:W3:Y:S01]  /*157a0*/  MUFU.EX2 R13, R74 ;  /* 0x0000004a000d7308 */ /* 0x000ee20000000800 */
[----:B------:R-:W-:-:S07]  /*157b0*/  ISETP.NE.AND P5, PT, R95, 0x1, PT ;  /* 0x000000015f00780c */ /* 0x000fce0003fa5270 */
[----:B------:R-:W4:Y:S06]  /*157c0*/  MUFU.EX2 R184, R184 ;  /* 0x000000b800b87308 */ /* 0x000f2c0000000800 */
[----:B------:R-:W5:Y:S02]  /*157d0*/  @P5 LDC R42, c[0x0][0x44c] ;  /* 0x00011300ff2a5b82 */ /* 0x000f640000000800 */
[----:B------:R-:W4:Y:S01]  /*157e0*/  MUFU.EX2 R27, R76 ;  /* 0x0000004c001b7308 */ /* 0x000f220000000800 */
[----:B0-----:R-:W-:Y:S01]  /*157f0*/  FMNMX.FTZ R38, R0, R35, !PT ;  /* 0x0000002300267209 */ /* 0x001fe20007810000 */
[-CC-:B------:R-:W-:Y:S01]  /*15800*/  FFMA.FTZ R35, R58, R5.reuse, -R21.reuse ;  /* 0x000000053a237223 */ /* 0x180fe20000010815 */
[----:B------:R-:W-:-:S05]  /*15810*/  FFMA.FTZ R21, R12, R5, -R21 ;  /* 0x000000050c157223 */ /* 0x000fca0000010815 */
[----:B------:R-:W0:Y:S01]  /*15820*/  MUFU.EX2 R186, R186 ;  /* 0x000000ba00ba7308 */ /* 0x000e220000000800 */
[----:B------:R-:W1:Y:S01]  /*15830*/  @P5 LDC R45, c[0x0][0x450] ;  /* 0x00011400ff2d5b82 */ /* 0x000e620000000800 */
[----:B------:R-:W2:Y:S06]  /*15840*/  SHFL.BFLY PT, R41, R38, 0x1, 0x1f ;  /* 0x0c201f0026297f89 */ /* 0x000eac00000e0000 */
[----:B------:R-:W-:Y:S01]  /*15850*/  MUFU.EX2 R180, R180 ;  /* 0x000000b400b47308 */ /* 0x000fe20000000800 */
[----:B-----5:R-:W-:-:S07]  /*15860*/  @P5 IMAD.HI.U32 R42, R93, R42, RZ ;  /* 0x0000002a5d2a5227 */ /* 0x020fce00078e00ff */
[----:B------:R-:W-:Y:S08]  /*15870*/  MUFU.EX2 R25, R25 ;  /* 0x0000001900197308 */ /* 0x000ff00000000800 */
[----:B------:R-:W-:Y:S01]  /*15880*/  MUFU.EX2 R182, R182 ;  /* 0x000000b600b67308 */ /* 0x000fe20000000800 */
[----:B--2---:R-:W-:Y:S01]  /*15890*/  FMNMX.FTZ R0, R38, R41, !PT ;  /* 0x0000002926007209 */ /* 0x004fe20007810000 */
[----:B------:R-:W-:Y:S01]  /*158a0*/  IMAD.MOV.U32 R38, RZ, RZ, R93 ;  /* 0x000000ffff267224 */ /* 0x000fe200078e005d */
[----:B-1----:R-:W-:-:S02]  /*158b0*/  @P5 SHF.R.U32.HI R38, RZ, R45, R42 ;  /* 0x0000002dff265219 */ /* 0x002fc4000001162a */
[C---:B------:R-:W-:Y:S01]  /*158c0*/  FSETP.NEU.FTZ.AND P1, PT, R0.reuse, -INF , PT ;  /* 0xff8000000000780b */ /* 0x040fe20003f3d000 */
[----:B------:R-:W-:Y:S02]  /*158d0*/  FMUL.FTZ R41, R0, R5 ;  /* 0x0000000500297220 */ /* 0x000fe40000410000 */
[----:B------:R-:W-:Y:S01]  /*158e0*/  MUFU.EX2 R15, R15 ;  /* 0x0000000f000f7308 */ /* 0x000fe20000000800 */
[----:B------:R-:W-:Y:S01]  /*158f0*/  ISETP.GE.AND P5, PT, R11, 0x1, PT ;  /* 0x000000010b00780c */ /* 0x000fe20003fa6270 */
[----:B------:R-:W-:Y:S01]  /*15900*/  IMAD.IADD R137, R137, 0x1, R38 ;  /* 0x0000000189897824 */ /* 0x000fe200078e0226 */
[----:B------:R-:W-:-:S04]  /*15910*/  FSEL R41, R41, RZ, P1 ;  /* 0x000000ff29297208 */ /* 0x000fc80000800000 */
[----:B------:R-:W-:Y:S01]  /*15920*/  IADD3 R10, R137, R10, RZ ;  /* 0x0000000a890a7210 */ /* 0x000fe20007ffe0ff */
[----:B------:R-:W-:Y:S01]  /*15930*/  MUFU.EX2 R176, R176 ;  /* 0x000000b000b07308 */ /* 0x000fe20000000800 */
[-CC-:B------:R-:W-:Y:S01]  /*15940*/  FFMA.FTZ R189, R7, R5.reuse, -R41.reuse ;  /* 0x0000000507bd7223 */ /* 0x180fe20000010829 */
[-CC-:B------:R-:W-:Y:S01]  /*15950*/  FFMA.FTZ R12, R96, R5.reuse, -R41.reuse ;  /* 0x00000005600c7223 */ /* 0x180fe20000010829 */
[-CC-:B------:R-:W-:Y:S01]  /*15960*/  FFMA.FTZ R191, R4, R5.reuse, -R41.reuse ;  /* 0x0000000504bf7223 */ /* 0x180fe20000010829 */
[-C--:B------:R-:W-:Y:S01]  /*15970*/  FFMA.FTZ R4, R94, R5.reuse, -R41 ;  /* 0x000000055e047223 */ /* 0x080fe20000010829 */
[----:B------:R-:W-:Y:S01]  /*15980*/  FADD.FTZ R7, R188, R9 ;  /* 0x00000009bc077221 */ /* 0x000fe20000010000 */
[-CC-:B------:R-:W-:Y:S01]  /*15990*/  FFMA.FTZ R185, R6, R5.reuse, -R41.reuse ;  /* 0x0000000506b97223 */ /* 0x180fe20000010829 */
[-C--:B------:R-:W-:Y:S01]  /*159a0*/  FFMA.FTZ R183, R8, R5.reuse, -R41 ;  /* 0x0000000508b77223 */ /* 0x080fe20000010829 */
[----:B------:R-:W-:Y:S01]  /*159b0*/  MUFU.EX2 R189, R189 ;  /* 0x000000bd00bd7308 */ /* 0x000fe20000000800 */
[----:B------:R-:W-:Y:S01]  /*159c0*/  FADD.FTZ R8, R190, R7 ;  /* 0x00000007be087221 */ /* 0x000fe20000010000 */
[-CC-:B------:R-:W-:Y:S01]  /*159d0*/  FFMA.FTZ R6, R92, R5.reuse, -R41.reuse ;  /* 0x000000055c067223 */ /* 0x180fe20000010829 */
[-CC-:B------:R-:W-:Y:S01]  /*159e0*/  FFMA.FTZ R187, R14, R5.reuse, -R41.reuse ;  /* 0x000000050ebb7223 */ /* 0x180fe20000010829 */
[-CC-:B------:R-:W-:Y:S01]  /*159f0*/  FFMA.FTZ R177, R30, R5.reuse, -R41.reuse ;  /* 0x000000051eb17223 */ /* 0x180fe20000010829 */
[----:B---3--:R-:W-:Y:S01]  /*15a00*/  FADD.FTZ R7, R13, R8 ;  /* 0x000000080d077221 */ /* 0x008fe20000010000 */
[-CC-:B------:R-:W-:Y:S01]  /*15a10*/  FFMA.FTZ R14, R90, R5.reuse, -R41.reuse ;  /* 0x000000055a0e7223 */ /* 0x180fe20000010829 */
[-C--:B------:R-:W-:Y:S01]  /*15a20*/  FFMA.FTZ R181, R24, R5.reuse, -R41 ;  /* 0x0000000518b57223 */ /* 0x080fe20000010829 */
[----:B------:R-:W1:Y:S01]  /*15a30*/  MUFU.EX2 R12, R12 ;  /* 0x0000000c000c7308 */ /* 0x000e620000000800 */
[----:B----4-:R-:W-:Y:S01]  /*15a40*/  FADD.FTZ R30, R184, R7 ;  /* 0x00000007b81e7221 */ /* 0x010fe20000010000 */
[-CC-:B------:R-:W-:Y:S01]  /*15a50*/  FFMA.FTZ R24, R88, R5.reuse, -R41.reuse ;  /* 0x0000000558187223 */ /* 0x180fe20000010829 */
[-CC-:B------:R-:W-:Y:S01]  /*15a60*/  FFMA.FTZ R34, R86, R5.reuse, -R41.reuse ;  /* 0x0000000556227223 */ /* 0x180fe20000010829 */
[-CC-:B------:R-:W-:Y:S01]  /*15a70*/  FFMA.FTZ R173, R36, R5.reuse, -R41.reuse ;  /* 0x0000000524ad7223 */ /* 0x180fe20000010829 */
[----:B------:R-:W-:Y:S01]  /*15a80*/  FADD.FTZ R43, R27, R30 ;  /* 0x0000001e1b2b7221 */ /* 0x000fe20000010000 */
[-CC-:B------:R-:W-:Y:S01]  /*15a90*/  FFMA.FTZ R30, R32, R5.reuse, -R41.reuse ;  /* 0x00000005201e7223 */ /* 0x180fe20000010829 */
[-C--:B------:R-:W-:Y:S01]  /*15aa0*/  FFMA.FTZ R26, R26, R5.reuse, -R41 ;  /* 0x000000051a1a7223 */ /* 0x080fe20000010829 */
[----:B------:R-:W2:Y:S01]  /*15ab0*/  MUFU.EX2 R191, R191 ;  /* 0x000000bf00bf7308 */ /* 0x000ea20000000800 */
[----:B0-----:R-:W-:Y:S01]  /*15ac0*/  FADD.FTZ R32, R186, R43 ;  /* 0x0000002bba207221 */ /* 0x001fe20000010000 */
[-CC-:B------:R-:W-:Y:S01]  /*15ad0*/  FFMA.FTZ R179, R82, R5.reuse, -R41.reuse ;  /* 0x0000000552b37223 */ /* 0x180fe20000010829 */
[-CC-:B------:R-:W-:Y:S01]  /*15ae0*/  FFMA.FTZ R40, R40, R5.reuse, -R41.reuse ;  /* 0x0000000528287223 */ /* 0x180fe20000010829 */
[----:B------:R-:W-:Y:S01]  /*15af0*/  F2FP.F16.F32.PACK_AB R188, R9, R188 ;  /* 0x000000bc09bc723e */ /* 0x000fe200000000ff */
[----:B------:R-:W-:Y:S01]  /*15b00*/  FADD.FTZ R43, R29, R32 ;  /* 0x000000201d2b7221 */ /* 0x000fe20000010000 */
[-CC-:B------:R-:W-:Y:S01]  /*15b10*/  FFMA.FTZ R100, R100, R5.reuse, -R41.reuse ;  /* 0x0000000564647223 */ /* 0x180fe20000010829 */
[-C--:B------:R-:W-:Y:S01]  /*15b20*/  FFMA.FTZ R66, R66, R5.reuse, -R41 ;  /* 0x0000000542427223 */ /* 0x080fe20000010829 */
[----:B------:R-:W0:Y:S01]  /*15b30*/  MUFU.EX2 R4, R4 ;  /* 0x0000000400047308 */ /* 0x000e220000000800 */
[----:B-1----:R-:W-:Y:S01]  /*15b40*/  FADD.FTZ R8, R189, R12 ;  /* 0x0000000cbd087221 */ /* 0x002fe20000010000 */
[----:B------:R-:W-:Y:S01]  /*15b50*/  FADD.FTZ R32, R180, R43 ;  /* 0x0000002bb4207221 */ /* 0x000fe20000010000 */
[-CC-:B------:R-:W-:Y:S01]  /*15b60*/  FFMA.FTZ R20, R20, R5.reuse, -R41.reuse ;  /* 0x0000000514147223 */ /* 0x180fe20000010829 */
[-CC-:B------:R-:W-:Y:S01]  /*15b70*/  FFMA.FTZ R28, R28, R5.reuse, -R41.reuse ;  /* 0x000000051c1c7223 */ /* 0x180fe20000010829 */
[----:B------:R-:W-:Y:S01]  /*15b80*/  F2FP.F16.F32.PACK_AB R190, R13, R190 ;  /* 0x000000be0dbe723e */ /* 0x000fe200000000ff */
[----:B------:R-:W-:Y:S01]  /*15b90*/  FADD.FTZ R43, R25, R32 ;  /* 0x00000020192b7221 */ /* 0x000fe20000010000 */
[-C--:B------:R-:W-:Y:S01]  /*15ba0*/  FFMA.FTZ R32, R84, R5.reuse, -R41 ;  /* 0x0000000554207223 */ /* 0x080fe20000010829 */
[----:B------:R-:W1:Y:S01]  /*15bb0*/  MUFU.EX2 R185, R185 ;  /* 0x000000b900b97308 */ /* 0x000e620000000800 */
[----:B--2---:R-:W-:Y:S01]  /*15bc0*/  FADD.FTZ R7, R191, R8 ;  /* 0x00000008bf077221 */ /* 0x004fe20000010000 */
[----:B------:R-:W-:Y:S01]  /*15bd0*/  FADD.FTZ R36, R182, R43 ;  /* 0x0000002bb6247221 */ /* 0x000fe20000010000 */
[----:B------:R-:W-:Y:S01]  /*15be0*/  FFMA.FTZ R41, R64, R5, -R41 ;  /* 0x0000000540297223 */ /* 0x000fe20000010829 */
[----:B------:R-:W-:-:S02]  /*15bf0*/  F2FP.F16.F32.PACK_AB R184, R27, R184 ;  /* 0x000000b81bb8723e */ /* 0x000fc400000000ff */
[----:B------:R-:W-:Y:S01]  /*15c00*/  FADD.FTZ R43, R15, R36 ;  /* 0x000000240f2b7221 */ /* 0x000fe20000010000 */
[----:B------:R-:W-:Y:S01]  /*15c10*/  F2FP.F16.F32.PACK_AB R186, R29, R186 ;  /* 0x000000ba1dba723e */ /* 0x000fe200000000ff */
[----:B------:R-:W2:Y:S01]  /*15c20*/  MUFU.EX2 R6, R6 ;  /* 0x0000000600067308 */ /* 0x000ea20000000800 */
[----:B0-----:R-:W-:Y:S01]  /*15c30*/  FADD.FTZ R8, R4, R7 ;  /* 0x0000000704087221 */ /* 0x001fe20000010000 */
[----:B------:R-:W-:Y:S01]  /*15c40*/  FADD.FTZ R36, R176, R43 ;  /* 0x0000002bb0247221 */ /* 0x000fe20000010000 */
[----:B------:R-:W-:Y:S02]  /*15c50*/  F2FP.F16.F32.PACK_AB R191, R4, R191 ;  /* 0x000000bf04bf723e */ /* 0x000fe400000000ff */
[----:B------:R-:W-:Y:S02]  /*15c60*/  F2FP.F16.F32.PACK_AB R180, R25, R180 ;  /* 0x000000b419b4723e */ /* 0x000fe400000000ff */
[----:B------:R-:W-:Y:S01]  /*15c70*/  F2FP.F16.F32.PACK_AB R182, R15, R182 ;  /* 0x000000b60fb6723e */ /* 0x000fe200000000ff */
[----:B------:R-:W0:Y:S01]  /*15c80*/  MUFU.EX2 R187, R187 ;  /* 0x000000bb00bb7308 */ /* 0x000e220000000800 */
[----:B-1----:R-:W-:Y:S01]  /*15c90*/  FADD.FTZ R7, R185, R8 ;  /* 0x00000008b9077221 */ /* 0x002fe20000010000 */
[----:B------:R-:W-:-:S06]  /*15ca0*/  F2FP.F16.F32.PACK_AB R189, R12, R189 ;  /* 0x000000bd0cbd723e */ /* 0x000fcc00000000ff */
        /* <DEDUP_REMOVED lines=14> */
[C---:B-1----:R-:W-:Y:S01]  /*15d90*/  FADD.FTZ R43, R31.reuse, R36 ;  /* 0x000000241f2b7221 */ /* 0x042fe20000010000 */
[----:B------:R-:W-:-:S06]  /*15da0*/  F2FP.F16.F32.PACK_AB R176, R31, R176 ;  /* 0x000000b01fb0723e */ /* 0x000fcc00000000ff */
[----:B------:R-:W1:Y:S01]  /*15db0*/  MUFU.EX2 R34, R34 ;  /* 0x0000002200227308 */ /* 0x000e620000000800 */
[----:B--2---:R-:W-:-:S07]  /*15dc0*/  FADD.FTZ R7, R183, R8 ;  /* 0x00000008b7077221 */ /* 0x004fce0000010000 */
[----:B------:R-:W2:Y:S01]  /*15dd0*/  MUFU.EX2 R33, R33 ;  /* 0x0000002100217308 */ /* 0x000ea20000000800 */
[----:B0-----:R-:W-:-:S07]  /*15de0*/  FADD.FTZ R36, R178, R43 ;  /* 0x0000002bb2247221 */ /* 0x001fce0000010000 */
[----:B------:R-:W0:Y:S01]  /*15df0*/  MUFU.EX2 R177, R177 ;  /* 0x000000b100b17308 */ /* 0x000e220000000800 */
[C---:B-1----:R-:W-:Y:S01]  /*15e00*/  FADD.FTZ R8, R34.reuse, R7 ;  /* 0x0000000722087221 */ /* 0x042fe20000010000 */
[----:B------:R-:W-:-:S06]  /*15e10*/  F2FP.F16.F32.PACK_AB R183, R34, R183 ;  /* 0x000000b722b7723e */ /* 0x000fcc00000000ff */
        /* <DEDUP_REMOVED lines=9> */
[----:B------:R-:W-:-:S06]  /*15eb0*/  F2FP.F16.F32.PACK_AB R177, R26, R177 ;  /* 0x000000b11ab1723e */ /* 0x000fcc00000000ff */
[----:B------:R-:W2:Y:S01]  /*15ec0*/  MUFU.EX2 R174, R174 ;  /* 0x000000ae00ae7308 */ /* 0x000ea20000000800 */
[C---:B0-----:R-:W-:Y:S01]  /*15ed0*/  FADD.FTZ R9, R35.reuse, R36 ;  /* 0x0000002423097221 */ /* 0x041fe20000010000 */
[----:B------:R-:W-:-:S06]  /*15ee0*/  F2FP.F16.F32.PACK_AB R172, R35, R172 ;  /* 0x000000ac23ac723e */ /* 0x000fcc00000000ff */
[----:B------:R-:W0:Y:S01]  /*15ef0*/  MUFU.EX2 R30, R30 ;  /* 0x0000001e001e7308 */ /* 0x000e220000000800 */
[----:B-1----:R-:W-:-:S07]  /*15f00*/  FADD.FTZ R7, R179, R8 ;  /* 0x00000008b3077221 */ /* 0x002fce0000010000 */
        /* <DEDUP_REMOVED lines=31> */
[----:B--2---:R-:W-:Y:S01]  /*16100*/  FADD.FTZ R20, R170, R9 ;  /* 0x00000009aa147221 */ /* 0x004fe20000010000 */
[C---:B0-----:R-:W-:Y:S01]  /*16110*/  FADD.FTZ R7, R41.reuse, R4 ;  /* 0x0000000429077221 */ /* 0x041fe20000010000 */
[----:B------:R-:W-:Y:S01]  /*16120*/  F2FP.F16.F32.PACK_AB R171, R41, R28 ;  /* 0x0000001c29ab723e */ /* 0x000fe200000000ff */
[----:B------:R-:W-:Y:S02]  /*16130*/  VIADD R4, R126, 0xfffffffe ;  /* 0xfffffffe7e047836 */ /* 0x000fe40000000000 */
[C---:B-1----:R-:W-:Y:S01]  /*16140*/  FADD.FTZ R8, R21.reuse, R20 ;  /* 0x0000001415087221 */ /* 0x042fe20000010000 */
[----:B------:R-:W-:Y:S01]  /*16150*/  F2FP.F16.F32.PACK_AB R170, R21, R170 ;  /* 0x000000aa15aa723e */ /* 0x000fe200000000ff */
        /* <DEDUP_REMOVED lines=12> */
.L_x_1759:
[----:B------:R-:W-:-:S13]  /*16220*/  ISETP.NE.AND P1, PT, R11, 0x1, PT ;  /* 0x000000010b00780c */ /* 0x000fda0003f25270 */
[----:B------:R-:W0:Y:S02]  /*16230*/  @P1 LDC.64 R12, c[0x0][0x9e8] ;  /* 0x00027a00ff0c1b82 */ /* 0x000e240000000a00 */
[----:B0-----:R-:W-:-:S05]  /*16240*/  @P1 IMAD.HI.U32 R12, R6, R12, RZ ;  /* 0x0000000c060c1227 */ /* 0x001fca00078e00ff */
[----:B------:R-:W-:-:S07]  /*16250*/  @P1 SHF.R.U32.HI R6, RZ, R13, R12 ;  /* 0x0000000dff061219 */ /* 0x000fce000001160c */
.L_x_1760:
[----:B------:R-:W-:Y:S05]  /*16260*/  BSYNC B0 ;  /* 0x0000000000007941 */ /* 0x000fea0003800000 */
.L_x_1758:
[----:B------:R-:W-:-:S05]  /*16270*/  IMAD R11, R6, R11, R11 ;  /* 0x0000000b060b7224 */ /* 0x000fca00078e020b */
[----:B------:R-:W-:-:S07]  /*16280*/  VIMNMX R10, R10, R11, PT ;  /* 0x0000000b0a0a7248 */ /* 0x000fce0003fe0100 */
.L_x_1757:
[----:B------:R-:W2:Y:S01]  /*16290*/  LDL R12, [R1+0x44] ;  /* 0x00004400010c7983 */ /* 0x000ea20000100800 */
[----:B------:R-:W-:Y:S01]  /*162a0*/  IMAD.HI R10, R10, 0x2aaaaaab, RZ ;  /* 0x2aaaaaab0a0a7827 */ /* 0x000fe200078e02ff */
[----:B------:R-:W-:Y:S01]  /*162b0*/  ULDC UR47, c[0x0][0x9e4] ;  /* 0x00027900002f7ab9 */ /* 0x000fe20000000800 */
[----:B------:R-:W-:Y:S01]  /*162c0*/  ULDC UR46, c[0x0][0x9e4] ;  /* 0x00027900002e7ab9 */ /* 0x000fe20000000800 */
[----:B------:R-:W-:Y:S01]  /*162d0*/  ULDC UR39, c[0x0][0x9d8] ;  /* 0x0002760000277ab9 */ /* 0x000fe20000000800 */
[----:B------:R-:W-:Y:S01]  /*162e0*/  ULDC UR43, c[0x0][0x9d8] ;  /* 0x00027600002b7ab9 */ /* 0x000fe20000000800 */
[----:B------:R-:W-:Y:S01]  /*162f0*/  SHF.R.U32.HI R9, RZ, 0x1f, R10 ;  /* 0x0000001fff097819 */ /* 0x000fe2000001160a */
[----:B------:R-:W-:Y:S01]  /*16300*/  ULDC UR42, c[0x0][0x9d8] ;  /* 0x00027600002a7ab9 */ /* 0x000fe20000000800 */
[----:B------:R-:W-:Y:S01]  /*16310*/  ULDC UR50, c[0x0][0x988] ;  /* 0x0002620000327ab9 */ /* 0x000fe20000000800 */
[----:B------:R-:W-:Y:S01]  /*16320*/  ULDC UR54, c[0x0][0x988] ;  /* 0x0002620000367ab9 */ /* 0x000fe20000000800 */
[----:B------:R-:W-:Y:S01]  /*16330*/  LEA.HI.SX32 R9, R10, R9, 0x1c ;  /* 0x000000090a097211 */ /* 0x000fe200078fe2ff */
[----:B------:R-:W-:Y:S01]  /*16340*/  ULDC UR51, c[0x0][0x988] ;  /* 0x0002620000337ab9 */ /* 0x000fe20000000800 */
[----:B------:R-:W-:Y:S01]  /*16350*/  ULDC UR58, c[0x0][0x9e0] ;  /* 0x00027800003a7ab9 */ /* 0x000fe20000000800 */
[----:B------:R-:W-:Y:S01]  /*16360*/  ULDC UR55, c[0x0][0x9e0] ;  /* 0x0002780000377ab9 */ /* 0x000fe20000000800 */
[----:B------:R-:W-:Y:S01]  /*16370*/  BSSY B1, `(.L_x_1761) ;  /* 0x000040b000017945 */ /* 0x000fe20003800000 */
[----:B------:R-:W-:Y:S01]  /*16380*/  IMAD.MOV.U32 R6, RZ, RZ, 0x3f800000 ;  /* 0x3f800000ff067424 */ /* 0x000fe200078e00ff */
[----:B------:R-:W-:Y:S01]  /*16390*/  CS2R R118, SRZ ;  /* 0x0000000000767805 */ /* 0x000fe2000001ff00 */
[----:B------:R-:W-:Y:S01]  /*163a0*/  IMAD.MOV.U32 R11, RZ, RZ, 0x3f800000 ;  /* 0x3f800000ff0b7424 */ /* 0x000fe200078e00ff */
        /* <DEDUP_REMOVED lines=47> */
[----:B--2---:R-:W-:-:S04]  /*166a0*/  VIMNMX R228, R12, R9, !PT ;  /* 0x000000090ce47248 */ /* 0x004fc80007fe0100 */
[----:B------:R-:W-:-:S13]  /*166b0*/  ISETP.GE.AND P1, PT, R4, R228, PT ;  /* 0x000000e40400720c */ /* 0x000fda0003f26270 */
[----:B------:R-:W-:Y:S05]  /*166c0*/  @!P1 BRA `(.L_x_1762) ;  /* 0x0000003c00549947 */ /* 0x000fea0003800000 */
[----:B------:R-:W-:Y:S01]  /*166d0*/  BSSY B0, `(.L_x_1763) ;  /* 0x00003d0000007945 */ /* 0x000fe20003800000 */
[----:B------:R-:W-:Y:S01]  /*166e0*/  IMAD.MOV.U32 R6, RZ, RZ, 0x3f800000 ;  /* 0x3f800000ff067424 */ /* 0x000fe200078e00ff */
[----:B------:R-:W-:-:S07]  /*166f0*/  MOV R119, RZ ;  /* 0x000000ff00777202 */ /* 0x000fce0000000f00 */
.L_x_1784:
[----:B------:R-:W-:-:S05]  /*16700*/  VIADD R9, R193, 0x1 ;  /* 0x00000001c1097836 */ /* 0x000fca0000000000 */
[----:B------:R-:W-:-:S04]  /*16710*/  ISETP.NE.AND P1, PT, R9, 0x2, PT ;  /* 0x000000020900780c */ /* 0x000fc80003f25270 */
[----:B------:R-:W-:Y:S02]  /*16720*/  SEL R12, RZ, 0x1, P1 ;  /* 0x00000001ff0c7807 */ /* 0x000fe40000800000 */
[----:B------:R-:W-:Y:S02]  /*16730*/  SEL R9, R9, RZ, P1 ;  /* 0x000000ff09097207 */ /* 0x000fe40000800000 */
[----:B------:R-:W-:Y:S01]  /*16740*/  LOP3.LUT R12, R198, R12, RZ, 0x3c, !PT ;  /* 0x0000000cc60c7212 */ /* 0x000fe200078e3cff */
[----:B------:R-:W-:Y:S06]  /*16750*/  @!P0 BRA `(.L_x_1764) ;  /* 0x0000000000048947 */ /* 0x000fec0003800000 */
[----:B------:R-:W-:Y:S01]  /*16760*/  BPT.TRAP 0x1 ;  /* 0x000000040000795c */ /* 0x000fe20000300000 */
.L_x_1764:
[----:B------:R-:W-:Y:S01]  /*16770*/  IMAD R5, R9, 0x8, R2 ;  /* 0x0000000809057824 */ /* 0x000fe200078e0202 */
[----:B------:R-:W-:-:S04]  /*16780*/  SHF.L.U32 R10, R12, 0x1f, RZ ;  /* 0x0000001f0c0a7819 */ /* 0x000fc800000006ff */
[----:B------:R0:W1:Y:S01]  /*16790*/  SYNCS.PHASECHK.TRANS64.TRYWAIT P1, [R5+URZ+0x30830], R10 ;  /* 0x0308300a050075a7 */ /* 0x000062000802017f */
[----:B------:R-:W-:Y:S05]  /*167a0*/  @!P0 BRA `(.L_x_1765) ;  /* 0x0000000000048947 */ /* 0x000fea0003800000 */
[----:B------:R-:W-:Y:S01]  /*167b0*/  BPT.TRAP 0x1 ;  /* 0x000000040000795c */ /* 0x000fe20000300000 */
.L_x_1765:
[----:B------:R-:W-:Y:S01]  /*167c0*/  IMAD R126, R9, 0x900, R218 ;  /* 0x00000900097e7824 */ /* 0x000fe200078e02da */
[----:B------:R-:W-:Y:S03]  /*167d0*/  BSSY B2, `(.L_x_1766) ;  /* 0x0000006000027945 */ /* 0x000fe60003800000 */
[C---:B------:R-:W-:Y:S02]  /*167e0*/  VIADD R122, R126.reuse, 0x2 ;  /* 0x000000027e7a7836 */ /* 0x040fe40000000000 */
[----:B------:R-:W-:Y:S01]  /*167f0*/  VIADD R124, R126, 0x4 ;  /* 0x000000047e7c7836 */ /* 0x000fe20000000000 */
[----:B-1----:R-:W-:Y:S06]  /*16800*/  @P1 BRA `(.L_x_1767) ;  /* 0x0000000000081947 */ /* 0x002fec0003800000 */
[----:B------:R-:W1:Y:S02]  /*16810*/  SYNCS.PHASECHK.TRANS64.TRYWAIT P1, [R5+URZ+0x30830], R10 ;  /* 0x0308300a050075a7 */ /* 0x000e64000802017f */
[----:B-1----:R-:W-:Y:S05]  /*16820*/  @!P1 BRA `(.L_x_1768) ;  /* 0x0000018800649947 */ /* 0x002fea0003800000 */
.L_x_1767:
[----:B------:R-:W-:Y:S05]  /*16830*/  BSYNC B2 ;  /* 0x0000000000027941 */ /* 0x000fea0003800000 */
.L_x_1766:
[----:B------:R-:W2:Y:S01]  /*16840*/  LDL.64 R128, [R1+0x28] ;  /* 0x0000280001807983 */ /* 0x000ea20000100a00 */
[----:B------:R-:W-:Y:S01]  /*16850*/  IMAD.MOV.U32 R120, RZ, RZ, R126 ;  /* 0x000000ffff787224 */ /* 0x000fe200078e007e */
[----:B------:R-:W-:Y:S01]  /*16860*/  MOV R209, UR46 ;  /* 0x0000002e00d17c02 */ /* 0x000fe20008000f00 */
[----:B------:R-:W-:Y:S01]  /*16870*/  IMAD.MOV.U32 R123, RZ, RZ, 0x40000040 ;  /* 0x40000040ff7b7424 */ /* 0x000fe200078e00ff */
[----:B------:R-:W-:Y:S01]  /*16880*/  R2UR UR46, R122 ;  /* 0x000000007a2e72ca */ /* 0x000fe200000e0000 */
[----:B------:R-:W-:Y:S01]  /*16890*/  IMAD.MOV.U32 R122, RZ, RZ, R124 ;  /* 0x000000ffff7a7224 */ /* 0x000fe200078e007c */
[----:B------:R-:W-:Y:S01]  /*168a0*/  MOV R213, UR50 ;  /* 0x0000003200d57c02 */ /* 0x000fe20008000f00 */
[----:B------:R-:W-:Y:S01]  /*168b0*/  VIADD R124, R126, 0x300 ;  /* 0x000003007e7c7836 */ /* 0x000fe20000000000 */
[----:B------:R-:W-:Y:S01]  /*168c0*/  R2UR UR50, R120 ;  /* 0x00000000783272ca */ /* 0x000fe200000e0000 */
[----:B------:R-:W-:Y:S01]  /*168d0*/  VIADD R120, R126, 0x6 ;  /* 0x000000067e787836 */ /* 0x000fe20000000000 */
[----:B------:R-:W-:Y:S01]  /*168e0*/  MOV R21, UR42 ;  /* 0x0000002a00157c02 */ /* 0x000fe20008000f00 */
[----:B------:R-:W-:Y:S01]  /*168f0*/  IMAD.MOV.U32 R125, RZ, RZ, 0x40000040 ;  /* 0x40000040ff7d7424 */ /* 0x000fe200078e00ff */
[----:B------:R-:W-:Y:S01]  /*16900*/  MOV R13, UR38 ;  /* 0x00000026000d7c02 */ /* 0x000fe20008000f00 */
[----:B------:R-:W-:Y:S01]  /*16910*/  IMAD.MOV.U32 R127, RZ, RZ, 0x40000040 ;  /* 0x40000040ff7f7424 */ /* 0x000fe200078e00ff */
[----:B------:R-:W-:Y:S01]  /*16920*/  R2UR UR42, R122 ;  /* 0x000000007a2a72ca */ /* 0x000fe200000e0000 */
[----:B------:R-:W-:Y:S01]  /*16930*/  VIADD R122, R126, 0x302 ;  /* 0x000003027e7a7836 */ /* 0x000fe20000000000 */
[----:B------:R-:W-:Y:S01]  /*16940*/  R2UR UR34, R124 ;  /* 0x000000007c2272ca */ /* 0x000fe200000e0000 */
[----:B------:R-:W-:Y:S01]  /*16950*/  VIADD R124, R126, 0x306 ;  /* 0x000003067e7c7836 */ /* 0x000fe20000000000 */
[----:B------:R-:W-:Y:S01]  /*16960*/  R2UR UR38, R120 ;  /* 0x00000000782672ca */ /* 0x000fe200000e0000 */
[-C--:B------:R-:W-:Y:S01]  /*16970*/  FMUL.FTZ R24, R24, R11.reuse ;  /* 0x0000000b18187220 */ /* 0x080fe20000410000 */
[----:B------:R-:W-:Y:S01]  /*16980*/  IADD3 R120, R126, 0x304, RZ ;  /* 0x000003047e787810 */ /* 0x000fe20007ffe0ff */
[-C--:B------:R-:W-:Y:S01]  /*16990*/  FMUL.FTZ R25, R25, R11.reuse ;  /* 0x0000000b19197220 */ /* 0x080fe20000410000 */
[----:B------:R-:W-:Y:S01]  /*169a0*/  MOV R121, 0x40000040 ;  /* 0x4000004000797802 */ /* 0x000fe20000000f00 */
[-C--:B------:R-:W-:Y:S01]  /*169b0*/  FMUL.FTZ R28, R28, R11.reuse ;  /* 0x0000000b1c1c7220 */ /* 0x080fe20000410000 */
[----:B------:R-:W-:Y:S01]  /*169c0*/  MOV R212, UR51 ;  /* 0x0000003300d47c02 */ /* 0x000fe20008000f00 */
[-C--:B------:R-:W-:Y:S01]  /*169d0*/  FMUL.FTZ R29, R29, R11.reuse ;  /* 0x0000000b1d1d7220 */ /* 0x080fe20000410000 */
[----:B------:R-:W-:Y:S01]  /*169e0*/  MOV R214, UR49 ;  /* 0x0000003100d67c02 */ /* 0x000fe20008000f00 */
[-C--:B------:R-:W-:Y:S01]  /*169f0*/  FMUL.FTZ R32, R32, R11.reuse ;  /* 0x0000000b20207220 */ /* 0x080fe20000410000 */
[----:B------:R-:W-:Y:S01]  /*16a00*/  MOV R215, UR48 ;  /* 0x0000003000d77c02 */ /* 0x000fe20008000f00 */
[-C--:B------:R-:W-:Y:S01]  /*16a10*/  FMUL.FTZ R33, R33, R11.reuse ;  /* 0x0000000b21217220 */ /* 0x080fe20000410000 */
[----:B------:R-:W-:Y:S01]  /*16a20*/  R2UR UR30, R122 ;  /* 0x000000007a1e72ca */ /* 0x000fe200000e0000 */
[----:B------:R-:W-:Y:S01]  /*16a30*/  VIADD R122, R126, 0x602 ;  /* 0x000006027e7a7836 */ /* 0x000fe20000000000 */
        /* <DEDUP_REMOVED lines=8> */
[----:B------:R-:W-:Y:S01]  /*16ac0*/  MOV R208, UR47 ;  /* 0x0000002f00d07c02 */ /* 0x000fe20008000f00 */
[-C--:B------:R-:W-:Y:S01]  /*16ad0*/  FMUL.FTZ R40, R40, R11.reuse ;  /* 0x0000000b28287220 */ /* 0x080fe20000410000 */
[----:B------:R-:W-:Y:S01]  /*16ae0*/  MOV R20, UR43 ;  /* 0x0000002b00147c02 */ /* 0x000fe20008000f00 */
[-C--:B------:R-:W-:Y:S01]  /*16af0*/  FMUL.FTZ R41, R41, R11.reuse ;  /* 0x0000000b29297220 */ /* 0x080fe20000410000 */
[----:B01----:R-:W-:Y:S01]  /*16b00*/  MOV R10, UR39 ;  /* 0x00000027000a7c02 */ /* 0x003fe20008000f00 */
        /* <DEDUP_REMOVED lines=109> */
[----:B------:R-:W-:-:S11]  /*171e0*/  WARPGROUP.ARRIVE ;  /* 0x00000000000079c5 */ /* 0x000fd60000000000 */
[----:B------:R-:W-:Y:S01]  /*171f0*/  HGMMA.64x96x16.F32 R120, gdesc[UR48], RZ, !UPT, gsb0 ;  /* 0x01600000307879f0 */ /* 0x000fe2000c0008ff */
[----:B------:R-:W-:Y:S02]  /*17200*/  R2UR UR51, R212 ;  /* 0x00000000d43372ca */ /* 0x000fe400000e0000 */
[----:B------:R-:W-:Y:S02]  /*17210*/  R2UR UR50, R213 ;  /* 0x00000000d53272ca */ /* 0x000fe400000e0000 */
[----:B------:R-:W2:Y:S01]  /*17220*/  LDL.64 R212, [R1+0x20] ;  /* 0x0000200001d47983 */ /* 0x000ea20000100a00 */
[----:B------:R-:W-:Y:S02]  /*17230*/  WARPGROUP.DEPBAR.LE gsb0, 0x0 ;  /* 0x00008000000079c5 */ /* 0x000fe40000010000 */
[----:B------:R-:W-:Y:S01]  /*17240*/  WARPGROUP.ARRIVE ;  /* 0x00000000000079c5 */ /* 0x000fe20000000000 */
[----:B--2---:R-:W-:Y:S02]  /*17250*/  R2UR UR44, R212 ;  /* 0x00000000d42c72ca */ /* 0x004fe400000e0000 */
[----:B------:R-:W-:-:S02]  /*17260*/  R2UR UR45, R213 ;  /* 0x00000000d52d72ca */ /* 0x000fc400000e0000 */
[----:B------:R-:W-:Y:S01]  /*17270*/  R2UR UR49, R214 ;  /* 0x00000000d63172ca */ /* 0x000fe200000e0000 */
[----:B------:R-:W2:Y:S10]  /*17280*/  LDL.64 R212, [R1] ;  /* 0x0000000001d47983 */ /* 0x000eb40000100a00 */
[----:B------:R-:W-:Y:S01]  /*17290*/  HGMMA.64x96x16.F32 R120, gdesc[UR44], R120, gsb0 ;  /* 0x016000002c7879f0 */ /* 0x000fe20008000878 */
[----:B------:R-:W-:-:S02]  /*172a0*/  R2UR UR45, R210 ;  /* 0x00000000d22d72ca */ /* 0x000fc400000e0000 */
[----:B------:R-:W-:Y:S02]  /*172b0*/  R2UR UR44, R211 ;  /* 0x00000000d32c72ca */ /* 0x000fe400000e0000 */
[----:B------:R-:W3:Y:S01]  /*172c0*/  LDL.64 R210, [R1+0x18] ;  /* 0x0000180001d27983 */ /* 0x000ee20000100a00 */
[----:B------:R-:W-:Y:S02]  /*172d0*/  R2UR UR47, R208 ;  /* 0x00000000d02f72ca */ /* 0x000fe400000e0000 */
[----:B------:R-:W-:Y:S02]  /*172e0*/  R2UR UR46, R209 ;  /* 0x00000000d12e72ca */ /* 0x000fe400000e0000 */
[----:B------:R-:W4:Y:S01]  /*172f0*/  LDL.64 R208, [R1+0x10] ;  /* 0x0000100001d07983 */ /* 0x000f220000100a00 */
[----:B------:R-:W-:-:S03]  /*17300*/  R2UR UR48, R215 ;  /* 0x00000000d73072ca */ /* 0x000fc600000e0000 */
[----:B------:R-:W5:Y:S01]  /*17310*/  LDL.64 R214, [R1+0x8] ;  /* 0x0000080001d67983 */ /* 0x000f620000100a00 */
[----:B------:R-:W-:Y:S02]  /*17320*/  WARPGROUP.DEPBAR.LE gsb0, 0x0 ;  /* 0x00008000000079c5 */ /* 0x000fe40000010000 */
[----:B------:R-:W-:Y:S01]  /*17330*/  WARPGROUP.ARRIVE ;  /* 0x00000000000079c5 */ /* 0x000fe20000000000 */
[----:B---3--:R-:W-:Y:S02]  /*17340*/  R2UR UR40, R210 ;  /* 0x00000000d22872ca */ /* 0x008fe400000e0000 */
[----:B------:R-:W-:-:S13]  /*17350*/  R2UR UR41, R211 ;  /* 0x00000000d32972ca */ /* 0x000fda00000e0000 */
[----:B------:R-:W-:Y:S01]  /*17360*/  HGMMA.64x96x16.F32 R120, gdesc[UR40], R120, gsb0 ;  /* 0x01600000287879f0 */ /* 0x000fe20008000878 */
[----:B----4-:R-:W-:Y:S02]  /*17370*/  R2UR UR36, R208 ;  /* 0x00000000d02472ca */ /* 0x010fe400000e0000 */
[----:B------:R-:W-:Y:S02]  /*17380*/  R2UR UR37, R209 ;  /* 0x00000000d12572ca */ /* 0x000fe400000e0000 */
[----:B-----5:R-:W-:Y:S02]  /*17390*/  R2UR UR32, R214 ;  /* 0x00000000d62072ca */ /* 0x020fe400000e0000 */
[----:B------:R-:W-:Y:S01]  /*173a0*/  R2UR UR33, R215 ;  /* 0x00000000d72172ca */ /* 0x000fe200000e0000 */
[----:B------:R-:W-:Y:S02]  /*173b0*/  WARPGROUP.DEPBAR.LE gsb0, 0x0 ;  /* 0x00008000000079c5 */ /* 0x000fe40000010000 */
[----:B------:R-:W-:-:S06]  /*173c0*/  WARPGROUP.ARRIVE ;  /* 0x00000000000079c5 */ /* 0x000fcc0000000000 */
[----:B------:R-:W-:Y:S01]  /*173d0*/  HGMMA.64x96x16.F32 R120, gdesc[UR36], R120, gsb0 ;  /* 0x01600000247879f0 */ /* 0x000fe20008000878 */
[----:B--2---:R-:W-:Y:S02]  /*173e0*/  R2UR UR28, R212 ;  /* 0x00000000d41c72ca */ /* 0x004fe400000e0000 */
[----:B------:R-:W-:Y:S01]  /*173f0*/  R2UR UR29, R213 ;  /* 0x00000000d51d72ca */ /* 0x000fe200000e0000 */
        /* <DEDUP_REMOVED lines=23> */
[----:B------:R-:W-:Y:S02]  /*17570*/  R2UR UR41, R206 ;  /* 0x00000000ce2972ca */ /* 0x000fe400000e0000 */
[----:B------:R-:W-:Y:S01]  /*17580*/  R2UR UR40, R207 ;  /* 0x00000000cf2872ca */ /* 0x000fe200000e0000 */
[----:B------:R-:W-:Y:S02]  /*17590*/  WARPGROUP.DEPBAR.LE gsb0, 0x0 ;  /* 0x00008000000079c5 */ /* 0x000fe40000010000 */
[----:B------:R-:W-:-:S06]  /*175a0*/  WARPGROUP.ARRIVE ;  /* 0x00000000000079c5 */ /* 0x000fcc0000000000 */
[----:B------:R-:W-:Y:S04]  /*175b0*/  HGMMA.64x96x16.F32 R120, gdesc[UR12], R120, gsb0 ;  /* 0x016000000c7879f0 */ /* 0x000fe80008000878 */
        /* <DEDUP_REMOVED lines=15> */
[----:B------:R-:W-:Y:S01]  /*176b0*/  R2UR UR38, R13 ;  /* 0x000000000d2672ca */ /* 0x000fe200000e0000 */
[----:B------:R-:W-:Y:S02]  /*176c0*/  WARPGROUP.DEPBAR.LE gsb0, 0x0 ;  /* 0x00008000000079c5 */ /* 0x000fe40000010000 */
[----:B------:R-:W-:-:S12]  /*176d0*/  @!P0 BRA `(.L_x_1769) ;  /* 0x0000000000048947 */ /* 0x000fd80003800000 */
[----:B------:R-:W-:Y:S01]  /*176e0*/  BPT.TRAP 0x1 ;  /* 0x000000040000795c */ /* 0x000fe20000300000 */
.L_x_1769:
[----:B------:R-:W-:Y:S01]  /*176f0*/  SHF.L.U32 R6, R198, 0x1f, RZ ;  /* 0x0000001fc6067819 */ /* 0x000fe200000006ff */
[----:B------:R-:W-:-:S04]  /*17700*/  IMAD R13, R193, 0x8, R2 ;  /* 0x00000008c10d7824 */ /* 0x000fc800078e0202 */
[----:B------:R0:W1:Y:S01]  /*17710*/  SYNCS.PHASECHK.TRANS64.TRYWAIT P1, [R13+URZ+0x30850], R6 ;  /* 0x030850060d0075a7 */ /* 0x000062000802017f */
[----:B------:R-:W-:Y:S05]  /*17720*/  @!P0 BRA `(.L_x_1770) ;  /* 0x0000000000048947 */ /* 0x000fea0003800000 */
[----:B------:R-:W-:Y:S01]  /*17730*/  BPT.TRAP 0x1 ;  /* 0x000000040000795c */ /* 0x000fe20000300000 */
.L_x_1770:
[----:B------:R-:W-:Y:S04]  /*17740*/  BSSY B2, `(.L_x_1771) ;  /* 0x0000004000027945 */ /* 0x000fe80003800000 */
[----:B-1----:R-:W-:Y:S05]  /*17750*/  @P1 BRA `(.L_x_1772) ;  /* 0x0000000000081947 */ /* 0x002fea0003800000 */
[----:B------:R-:W1:Y:S02]  /*17760*/  SYNCS.PHASECHK.TRANS64.TRYWAIT P1, [R13+URZ+0x30850], R6 ;  /* 0x030850060d0075a7 */ /* 0x000e64000802017f */
[----:B-1----:R-:W-:Y:S05]  /*17770*/  @!P1 BRA `(.L_x_1773) ;  /* 0x0000017800a49947 */ /* 0x002fea0003800000 */
.L_x_1772:
[----:B------:R-:W-:Y:S05]  /*17780*/  BSYNC B2 ;  /* 0x0000000000027941 */ /* 0x000fea0003800000 */
.L_x_1771:
[----:B01----:R-:W-:Y:S01]  /*17790*/  VIADD R6, R2, 0x400 ;  /* 0x0000040002067836 */ /* 0x003fe20000000000 */
[----:B------:R-:W-:Y:S01]  /*177a0*/  WARPGROUP.ARRIVE ;  /* 0x00000000000079c5 */ /* 0x000fe20000000000 */
[----:B------:R-:W-:Y:S01]  /*177b0*/  IMAD.MOV.U32 R11, RZ, RZ, 0x40000040 ;  /* 0x40000040ff0b7424 */ /* 0x000fe200078e00ff */
[----:B------:R-:W-:Y:S02]  /*177c0*/  MOV R15, 0x40000040 ;  /* 0x40000040000f7802 */ /* 0x000fe40000000f00 */
[----:B------:R-:W-:Y:S02]  /*177d0*/  SHF.R.U32.HI R6, RZ, 0x4, R6 ;  /* 0x00000004ff067819 */ /* 0x000fe40000011606 */
[----:B------:R-:W-:Y:S01]  /*177e0*/  R2UR UR7, R11 ;  /* 0x000000000b0772ca */ /* 0x000fe200000e0000 */
[----:B------:R-:W-:Y:S01]  /*177f0*/  IMAD.MOV.U32 R11, RZ, RZ, 0x40000040 ;  /* 0x40000040ff0b7424 */ /* 0x000fe200078e00ff */
[----:B------:R-:W-:-:S04]  /*17800*/  LOP3.LUT R6, R6, 0x3fff, RZ, 0xc0, !PT ;  /* 0x00003fff06067812 */ /* 0x000fc800078ec0ff */
[----:B------:R-:W-:-:S05]  /*17810*/  LOP3.LUT R6, R6, 0x3000000, RZ, 0xfc, !PT ;  /* 0x0300000006067812 */ /* 0x000fca00078efcff */
[----:B------:R-:W-:-:S04]  /*17820*/  IMAD R10, R193, 0x900, R6 ;  /* 0x00000900c10a7824 */ /* 0x000fc800078e0206 */
[C---:B------:R-:W-:Y:S01]  /*17830*/  VIADD R14, R10.reuse, 0x80 ;  /* 0x000000800a0e7836 */ /* 0x040fe20000000000 */
[----:B------:R-:W-:-:S13]  /*17840*/  R2UR UR6, R10 ;  /* 0x000000000a0672ca */ /* 0x000fda00000e0000 */
        /* <DEDUP_REMOVED lines=16> */
[C---:B------:R-:W-:Y:S01]  /*17950*/  VIADD R14, R10.reuse, 0x200 ;  /* 0x000002000a0e7836 */ /* 0x040fe20000000000 */
[----:B------:R-:W-:Y:S01]  /*17960*/  R2UR UR7, R15 ;  /* 0x000000000f0772ca */ /* 0x000fe200000e0000 */
[----:B------:R-:W-:Y:S01]  /*17970*/  VIADD R10, R10, 0x280 ;  /* 0x000002800a0a7836 */ /* 0x000fe20000000000 */
[----:B------:R-:W-:Y:S01]  /*17980*/  MOV R15, 0x40000040 ;  /* 0x40000040000f7802 */ /* 0x000fe20000000f00 */
[----:B------:R-:W-:Y:S02]  /*17990*/  WARPGROUP.DEPBAR.LE gsb0, 0x0 ;  /* 0x00008000000079c5 */ /* 0x000fe40000010000 */
[----:B------:R-:W-:-:S12]  /*179a0*/  WARPGROUP.ARRIVE ;  /* 0x00000000000079c5 */ /* 0x000fd80000000000 */
        /* <DEDUP_REMOVED lines=14> */
.L_x_1774:
[----:B------:R-:W2:Y:S01]  /*17a90*/  LDL R14, [R1+0x38] ;  /* 0x00003800010e7983 */ /* 0x000ea20000100800 */
[----:B------:R-:W0:Y:S03]  /*17aa0*/  LDC R10, c[0x0][0x448] ;  /* 0x00011200ff0a7b82 */ /* 0x000e260000000800 */
[----:B------:R-:W2:Y:S01]  /*17ab0*/  LDL R6, [R1+0x40] ;  /* 0x0000400001067983 */ /* 0x000ea20000100800 */
[----:B0-----:R-:W-:-:S13]  /*17ac0*/  ISETP.NE.AND P1, PT, R10, 0x1, PT ;  /* 0x000000010a00780c */ /* 0x001fda0003f25270 */
[----:B------:R-:W0:Y:S08]  /*17ad0*/  @P1 LDC R11, c[0x0][0x44c] ;  /* 0x00011300ff0b1b82 */ /* 0x000e300000000800 */
        /* <DEDUP_REMOVED lines=23> */
[----:B------:R-:W-:Y:S01]  /*17c50*/  FMUL.FTZ R157, R163, UR43 ;  /* 0x0000002ba39d7c20 */ /* 0x000fe20008410000 */
[----:B------:R-:W-:Y:S01]  /*17c60*/  FMUL.FTZ R123, R129, UR43 ;  /* 0x0000002b817b7c20 */ /* 0x000fe20008410000 */
[----:B------:R-:W-:Y:S01]  /*17c70*/  FMUL.FTZ R163, R165, UR43 ;  /* 0x0000002ba5a37c20 */ /* 0x000fe20008410000 */
[----:B------:R-:W3:Y:S01]  /*17c80*/  MUFU.TANH R20, R20 ;  /* 0x0000001400147308 */ /* 0x000ee20000002400 */
[----:B------:R-:W-:-:S07]  /*17c90*/  VIADD R5, R5, 0x30840 ;  /* 0x0003084005057836 */ /* 0x000fce0000000000 */
[----:B------:R-:W4:Y:S01]  /*17ca0*/  MUFU.TANH R15, R15 ;  /* 0x0000000f000f7308 */ /* 0x000f220000002400 */
[----:B------:R-:W-:-:S04]  /*17cb0*/  PRMT R5, R204, 0x654, R5 ;  /* 0x00000654cc057816 */ /* 0x000fc80000000005 */
[----:B------:R5:W-:Y:S03]  /*17cc0*/  SYNCS.ARRIVE.TRANS64.RED.A1T0 RZ, [R5+URZ], RZ ;  /* 0x000000ff05ff79a7 */ /* 0x000be6000810043f */
        /* <DEDUP_REMOVED lines=22> */
[----:B-----5:R-:W-:-:S02]  /*17e30*/  IMAD.IADD R5, R164, 0x1, -R227 ;  /* 0x00000001a4057824 */ /* 0x020fc400078e0ae3 */
[----:B--2---:R-:W-:-:S04]  /*17e40*/  IMAD.IADD R6, R6, 0x1, R14 ;  /* 0x0000000106067824 */ /* 0x004fc800078e020e */
[----:B0-----:R-:W-:-:S04]  /*17e50*/  @P1 IMAD.HI.U32 R11, R6, R11, RZ ;  /* 0x0000000b060b1227 */ /* 0x001fc800078e00ff */
[----:B------:R-:W-:Y:S01]  /*17e60*/  FMUL.FTZ R14, R121, UR43 ;  /* 0x0000002b790e7c20 */ /* 0x000fe20008410000 */
[----:B-1----:R-:W-:Y:S01]  /*17e70*/  @P1 SHF.R.U32.HI R6, RZ, R10, R11 ;  /* 0x0000000aff061219 */ /* 0x002fe2000001160b */
        /* <DEDUP_REMOVED lines=24> */
[----:B------:R-:W-:-:S02]  /*18000*/  LOP3.LUT P1, RZ, R16, 0x80000, RZ, 0xc0, !PT ;  /* 0x0008000010ff7812 */ /* 0x000fc4000782c0ff */
[----:B------:R-:W-:Y:S01]  /*18010*/  IADD3 R167, -R227, 0x1, R164 ;  /* 0x00000001e3a77810 */ /* 0x000fe20007ffe1a4 */
[----:B------:R-:W1:Y:S03]  /*18020*/  MUFU.TANH R10, R10 ;  /* 0x0000000a000a7308 */ /* 0x000e660000002400 */
[----:B------:R-:W-:-:S05]  /*18030*/  IADD3 R167, -R199, R167, R200 ;  /* 0x000000a7c7a77210 */ /* 0x000fca0007ffe1c8 */
[----:B------:R-:W2:Y:S01]  /*18040*/  MUFU.TANH R14, R14 ;  /* 0x0000000e000e7308 */ /* 0x000ea20000002400 */
[----:B------:R-:W-:-:S07]  /*18050*/  VIADD R168, R167, UR58 ;  /* 0x0000003aa7a87c36 */ /* 0x000fce0008000000 */
[----:B------:R-:W0:Y:S01]  /*18060*/  MUFU.TANH R11, R11 ;  /* 0x0000000b000b7308 */ /* 0x000e220000002400 */
[----:B------:R-:W-:-:S07]  /*18070*/  IADD3 R167, R167, UR38, RZ ;  /* 0x00000026a7a77c10 */ /* 0x000fce000fffe0ff */
        /* <DEDUP_REMOVED lines=20> */
[----:B------:R-:W1:Y:S01]  /*181c0*/  MUFU.TANH R161, R161 ;  /* 0x000000a100a17308 */ /* 0x000e620000002400 */
[----:B0-----:R-:W-:-:S02]  /*181d0*/  IMAD.IADD R166, R168, 0x1, R169 ;  /* 0x00000001a8a67824 */ /* 0x001fc400078e02a9 */
[----:B------:R-:W-:Y:S01]  /*181e0*/  IMAD.IADD R165, R167, 0x1, R169 ;  /* 0x00000001a7a57824 */ /* 0x000fe200078e02a9 */
[----:B--234-:R-:W-:Y:S06]  /*181f0*/  @!P1 BRA `(.L_x_1775) ;  /* 0x0000000000549947 */ /* 0x01cfec0003800000 */
        /* <DEDUP_REMOVED lines=12> */
.L_x_1777:
[----:B------:R-:W-:-:S05]  /*182c0*/  IMAD.U32 R170, RZ, RZ, UR47 ;  /* 0x0000002fffaa7e24 */ /* 0x000fca000f8e00ff */
[----:B------:R-:W-:-:S13]  /*182d0*/  ISETP.NE.AND P1, PT, R170, 0x1, PT ;  /* 0x00000001aa00780c */ /* 0x000fda0003f25270 */
[----:B------:R-:W0:Y:S02]  /*182e0*/  @P1 LDC.64 R128, c[0x0][0x9e8] ;  /* 0x00027a00ff801b82 */ /* 0x000e240000000a00 */
[----:B0-----:R-:W-:-:S05]  /*182f0*/  @P1 IMAD.HI.U32 R128, R169, R128, RZ ;  /* 0x00000080a9801227 */ /* 0x001fca00078e00ff */
[----:B------:R-:W-:-:S07]  /*18300*/  @P1 SHF.R.U32.HI R169, RZ, R129, R128 ;  /* 0x00000081ffa91219 */ /* 0x000fce0000011680 */
.L_x_1778:
[----:B------:R-:W-:Y:S05]  /*18310*/  BSYNC B2 ;  /* 0x0000000000027941 */ /* 0x000fea0003800000 */
.L_x_1776:
[----:B------:R-:W-:-:S05]  /*18320*/  IMAD R169, R169, R170, R5 ;  /* 0x000000aaa9a97224 */ /* 0x000fca00078e0205 */
[----:B------:R-:W-:Y:S02]  /*18330*/  VIMNMX R165, R165, R169, !PT ;  /* 0x000000a9a5a57248 */ /* 0x000fe40007fe0100 */
[----:B------:R-:W-:-:S07]  /*18340*/  VIADDMNMX R166, R169, R170, R166, PT ;  /* 0x000000aaa9a67246 */ /* 0x000fce00038001a6 */
.L_x_1775:
[C---:B------:R-:W-:Y:S01]  /*18350*/  ISETP.GE.AND P1, PT, R164.reuse, 0x2, PT ;  /* 0x00000002a400780c */ /* 0x040fe20003f26270 */
[----:B------:R-:W0:Y:S01]  /*18360*/  SHFL.IDX PT, R6, R6, 0x1, 0x1c1f ;  /* 0x003c1f0006067f89 */ /* 0x000e2200000e0000 */
[----:B------:R-:W-:Y:S02]  /*18370*/  ISETP.GE.AND P2, PT, R164, 0x9, PT ;  /* 0x00000009a400780c */ /* 0x000fe40003f46270 */
[C---:B------:R-:W-:Y:S02]  /*18380*/  ISETP.GT.AND P3, PT, R165.reuse, 0x1, !P1 ;  /* 0x00000001a500780c */ /* 0x040fe40004f64270 */
[----:B------:R-:W-:Y:S02]  /*18390*/  ISETP.GT.AND P4, PT, R165, 0x8, !P2 ;  /* 0x00000008a500780c */ /* 0x000fe40005784270 */
[C---:B------:R-:W-:Y:S02]  /*183a0*/  ISETP.LT.OR P3, PT, R166.reuse, 0x2, P3 ;  /* 0x00000002a600780c */ /* 0x040fe40001f61670 */
[----:B------:R-:W-:-:S02]  /*183b0*/  ISETP.LT.OR P4, PT, R166, 0x9, P4 ;  /* 0x00000009a600780c */ /* 0x000fc40002781670 */
[----:B------:R-:W-:Y:S02]  /*183c0*/  FSEL R14, R14, -INF , !P3 ;  /* 0xff8000000e0e7808 */ /* 0x000fe40005800000 */
[----:B------:R-:W-:Y:S02]  /*183d0*/  ISETP.GE.AND P3, PT, R164, 0xa, PT ;  /* 0x0000000aa400780c */ /* 0x000fe40003f66270 */
[----:B------:R-:W-:Y:S02]  /*183e0*/  FSEL R128, R20, -INF , !P4 ;  /* 0xff80000014807808 */ /* 0x000fe40006000000 */
[----:B------:R-:W-:Y:S02]  /*183f0*/  ISETP.GT.AND P4, PT, R165, 0x9, !P3 ;  /* 0x00000009a500780c */ /* 0x000fe40005f84270 */
[----:B------:R-:W-:Y:S02]  /*18400*/  LOP3.LUT R16, R16, 0xfffdffff, RZ, 0xc0, !PT ;  /* 0xfffdffff10107812 */ /* 0x000fe400078ec0ff */
[----:B------:R-:W-:-:S02]  /*18410*/  ISETP.LT.OR P4, PT, R166, 0xa, P4 ;  /* 0x0000000aa600780c */ /* 0x000fc40002781670 */
[----:B0-----:R-:W-:Y:S01]  /*18420*/  IADD3 R168, R168, R6, RZ ;  /* 0x00000006a8a87210 */ /* 0x001fe20007ffe0ff */
[----:B------:R-:W-:Y:S01]  /*18430*/  IMAD.IADD R167, R167, 0x1, R6 ;  /* 0x00000001a7a77824 */ /* 0x000fe200078e0206 */
        /* <DEDUP_REMOVED lines=11> */
[----:B------:R-:W-:Y:S02]  /*184f0*/  ISETP.GT.AND P6, PT, R165, 0x18, !P6 ;  /* 0x00000018a500780c */ /* 0x000fe400077c4270 */
[----:B------:R-:W-:Y:S02]  /*18500*/  LOP3.LUT R16, R16, 0xfffeffff, RZ, 0xc0, !PT ;  /* 0xfffeffff10107812 */ /* 0x000fe400078ec0ff */
        /* <DEDUP_REMOVED lines=100> */
[----:B------:R-:W-:Y:S02]  /*18b50*/  ISETP.GT.AND P6, PT, R165, RZ, !P6 ;  /* 0x000000ffa500720c */ /* 0x000fe400077c4270 */
[----:B------:R-:W-:Y:S02]  /*18b60*/  LOP3.LUT R16, R16, 0xfffbffff, RZ, 0xc0, !PT ;  /* 0xfffbffff10107812 */ /* 0x000fe400078ec0ff */
[----:B------:R-:W-:-:S04]  /*18b70*/  ISETP.LT.OR P6, PT, R166, 0x1, P6 ;  /* 0x00000001a600780c */ /* 0x000fc800037c1670 */
[----:B-1----:R-:W-:Y:S02]  /*18b80*/  FSEL R169, R10, -INF , !P6 ;  /* 0xff8000000aa97808 */ /* 0x002fe40007000000 */
[----:B------:R-:W-:-:S13]  /*18b90*/  ISETP.GE.AND P6, PT, R164, 0x5a, PT ;  /* 0x0000005aa400780c */ /* 0x000fda0003fc6270 */
[----:B------:R-:W-:Y:S02]  /*18ba0*/  @P6 LOP3.LUT R16, R16, 0x40000, RZ, 0xfc, !PT ;  /* 0x0004000010106812 */ /* 0x000fe400078efcff */
[----:B------:R-:W-:-:S04]  /*18bb0*/  ISETP.GT.AND P6, PT, R165, 0x59, !P6 ;  /* 0x00000059a500780c */ /* 0x000fc800077c4270 */
[----:B------:R-:W-:-:S04]  /*18bc0*/  ISETP.LT.OR P6, PT, R166, 0x5a, P6 ;  /* 0x0000005aa600780c */ /* 0x000fc800037c1670 */
[----:B------:R-:W-:Y:S02]  /*18bd0*/  FSEL R163, R163, -INF , !P6 ;  /* 0xff800000a3a37808 */ /* 0x000fe40007000000 */
[----:B------:R-:W-:-:S13]  /*18be0*/  LOP3.LUT P6, RZ, R16, 0x80000, RZ, 0xc0, !PT ;  /* 0x0008000010ff7812 */ /* 0x000fda00078cc0ff */
[----:B------:R-:W-:Y:S05]  /*18bf0*/  @!P6 BRA `(.L_x_1779) ;  /* 0x000000000054e947 */ /* 0x000fea0003800000 */
        /* <DEDUP_REMOVED lines=12> */
.L_x_1781:
[----:B------:R-:W-:-:S05]  /*18cc0*/  IMAD.U32 R10, RZ, RZ, UR47 ;  /* 0x0000002fff0a7e24 */ /* 0x000fca000f8e00ff */
[----:B------:R-:W-:-:S13]  /*18cd0*/  ISETP.NE.AND P6, PT, R10, 0x1, PT ;  /* 0x000000010a00780c */ /* 0x000fda0003fc5270 */
[----:B------:R-:W0:Y:S02]  /*18ce0*/  @P6 LDC.64 R20, c[0x0][0x9e8] ;  /* 0x00027a00ff146b82 */ /* 0x000e240000000a00 */
[----:B0-----:R-:W-:-:S05]  /*18cf0*/  @P6 IMAD.HI.U32 R20, R6, R20, RZ ;  /* 0x0000001406146227 */ /* 0x001fca00078e00ff */
[----:B------:R-:W-:-:S07]  /*18d00*/  @P6 SHF.R.U32.HI R6, RZ, R21, R20 ;  /* 0x00000015ff066219 */ /* 0x000fce0000011614 */
.L_x_1782:
[----:B------:R-:W-:Y:S05]  /*18d10*/  BSYNC B2 ;  /* 0x0000000000027941 */ /* 0x000fea0003800000 */
.L_x_1780:
[----:B------:R-:W-:-:S05]  /*18d20*/  IMAD R5, R6, R10, R5 ;  /* 0x0000000a06057224 */ /* 0x000fca00078e0205 */
[----:B------:R-:W-:Y:S02]  /*18d30*/  VIMNMX R167, R167, R5, !PT ;  /* 0x00000005a7a77248 */ /* 0x000fe40007fe0100 */
[----:B------:R-:W-:-:S07]  /*18d40*/  VIADDMNMX R168, R5, R10, R168, PT ;  /* 0x0000000a05a87246 */ /* 0x000fce00038001a8 */
.L_x_1779:
[C---:B------:R-:W-:Y:S02]  /*18d50*/  LOP3.LUT P6, RZ, R16.reuse, 0x4000, RZ, 0xc0, !PT ;  /* 0x0000400010ff7812 */ /* 0x040fe400078cc0ff */
[----:B------:R-:W-:Y:S02]  /*18d60*/  ISETP.GT.AND P1, PT, R167, 0x1, !P1 ;  /* 0x00000001a700780c */ /* 0x000fe40004f24270 */
[----:B------:R-:W-:Y:S02]  /*18d70*/  LOP3.LUT R16, R16, 0xffdfffff, RZ, 0xc0, !PT ;  /* 0xffdfffff10107812 */ /* 0x000fe400078ec0ff */
[----:B------:R-:W-:Y:S02]  /*18d80*/  ISETP.LT.OR P1, PT, R168, 0x2, P1 ;  /* 0x00000002a800780c */ /* 0x000fe40000f21670 */
[----:B------:R-:W-:Y:S02]  /*18d90*/  @P0 LOP3.LUT R16, R16, 0x200000, RZ, 0xfc, !PT ;  /* 0x0020000010100812 */ /* 0x000fe400078efcff */
[----:B------:R-:W-:-:S02]  /*18da0*/  FSEL R15, R15, -INF , !P1 ;  /* 0xff8000000f0f7808 */ /* 0x000fc40004800000 */
[----:B------:R-:W-:Y:S02]  /*18db0*/  LOP3.LUT P1, RZ, R16, 0x20000, RZ, 0xc0, !PT ;  /* 0x0002000010ff7812 */ /* 0x000fe4000782c0ff */
[C---:B------:R-:W-:Y:S02]  /*18dc0*/  ISETP.GT.AND P2, PT, R167.reuse, 0x8, !P2 ;  /* 0x00000008a700780c */ /* 0x040fe40005744270 */
[----:B------:R-:W-:Y:S02]  /*18dd0*/  ISETP.GT.AND P1, PT, R167, 0x18, !P1 ;  /* 0x00000018a700780c */ /* 0x000fe40004f24270 */
[C---:B------:R-:W-:Y:S02]  /*18de0*/  ISETP.LT.OR P2, PT, R168.reuse, 0x9, P2 ;  /* 0x00000009a800780c */ /* 0x040fe40001741670 */
[----:B------:R-:W-:Y:S02]  /*18df0*/  ISETP.LT.OR P1, PT, R168, 0x19, P1 ;  /* 0x00000019a800780c */ /* 0x000fe40000f21670 */
[----:B------:R-:W-:-:S02]  /*18e00*/  FSEL R120, R120, -INF , !P2 ;  /* 0xff80000078787808 */ /* 0x000fc40005000000 */
[----:B------:R-:W-:Y:S02]  /*18e10*/  LOP3.LUT P2, RZ, R16, 0x10000, RZ, 0xc0, !PT ;  /* 0x0001000010ff7812 */ /* 0x000fe4000784c0ff */
[----:B------:R-:W-:Y:S02]  /*18e20*/  FSEL R130, R130, -INF , !P1 ;  /* 0xff80000082827808 */ /* 0x000fe40004800000 */
[----:B------:R-:W-:Y:S02]  /*18e30*/  ISETP.GT.AND P1, PT, R167, 0x19, !P2 ;  /* 0x00000019a700780c */ /* 0x000fe40005724270 */
[----:B------:R-:W-:Y:S02]  /*18e40*/  LOP3.LUT P0, RZ, R16, 0x8000, RZ, 0xc0, !PT ;  /* 0x0000800010ff7812 */ /* 0x000fe4000780c0ff */
        /* <DEDUP_REMOVED lines=13> */
[----:B------:R-:W-:-:S02]  /*18f20*/  LOP3.LUT P1, RZ, R16, 0x2000, RZ, 0xc0, !PT ;  /* 0x0000200010ff7812 */ /* 0x000fc4000782c0ff */
[----:B------:R-:W-:Y:S02]  /*18f30*/  FMNMX.FTZ R5, R123, R5, !PT ;  /* 0x000000057b057209 */ /* 0x000fe40007810000 */
        /* <DEDUP_REMOVED lines=31> */
[----:B------:R-:W-:Y:S02]  /*19130*/  ISETP.GT.AND P5, PT, R167, 0x11, !P5 ;  /* 0x00000011a700780c */ /* 0x000fe40006fa4270 */
[----:B------:R-:W-:Y:S02]  /*19140*/  FSEL R144, R144, -INF , !P1 ;  /* 0xff80000090907808 */ /* 0x000fe40004800000 */
[----:B------:R-:W-:Y:S02]  /*19150*/  LOP3.LUT P1, RZ, R16, 0x100, RZ, 0xc0, !PT ;  /* 0x0000010010ff7812 */ /* 0x000fe4000782c0ff */
[----:B------:R-:W-:-:S02]  /*19160*/  FMNMX.FTZ R5, R156, R5, !PT ;  /* 0x000000059c057209 */ /* 0x000fc40007810000 */
[----:B------:R-:W-:Y:S02]  /*19170*/  ISETP.GT.AND P1, PT, R167, 0x39, !P1 ;  /* 0x00000039a700780c */ /* 0x000fe40004f24270 */
[C---:B------:R-:W-:Y:S02]  /*19180*/  ISETP.LT.OR P5, PT, R168.reuse, 0x12, P5 ;  /* 0x00000012a800780c */ /* 0x040fe40002fa1670 */
[----:B------:R-:W-:Y:S02]  /*19190*/  ISETP.LT.OR P1, PT, R168, 0x3a, P1 ;  /* 0x0000003aa800780c */ /* 0x000fe40000f21670 */
[----:B------:R-:W-:Y:S02]  /*191a0*/  FMNMX.FTZ R5, R158, R5, !PT ;  /* 0x000000059e057209 */ /* 0x000fe40007810000 */
[----:B------:R-:W-:Y:S02]  /*191b0*/  FSEL R145, R145, -INF , !P1 ;  /* 0xff80000091917808 */ /* 0x000fe40004800000 */
[----:B------:R-:W-:-:S02]  /*191c0*/  FSEL R125, R125, -INF , !P5 ;  /* 0xff8000007d7d7808 */ /* 0x000fc40006800000 */
[C---:B------:R-:W-:Y:S02]  /*191d0*/  LOP3.LUT P1, RZ, R16.reuse, 0x80, RZ, 0xc0, !PT ;  /* 0x0000008010ff7812 */ /* 0x040fe4000782c0ff */
[----:B------:R-:W-:Y:S02]  /*191e0*/  LOP3.LUT P5, RZ, R16, 0x40, RZ, 0xc0, !PT ;  /* 0x0000004010ff7812 */ /* 0x000fe400078ac0ff */
[----:B------:R-:W-:Y:S02]  /*191f0*/  FMNMX.FTZ R5, R159, R5, !PT ;  /* 0x000000059f057209 */ /* 0x000fe40007810000 */
[C---:B------:R-:W-:Y:S02]  /*19200*/  ISETP.GT.AND P3, PT, R167.reuse, 0x9, !P3 ;  /* 0x00000009a700780c */ /* 0x040fe40005f64270 */
[C---:B------:R-:W-:Y:S02]  /*19210*/  ISETP.GT.AND P4, PT, R167.reuse, 0x10, !P4 ;  /* 0x00000010a700780c */ /* 0x040fe40006784270 */
[----:B------:R-:W-:-:S02]  /*19220*/  ISETP.GT.AND P1, PT, R167, 0x40, !P1 ;  /* 0x00000040a700780c */ /* 0x000fc40004f24270 */
[----:B------:R-:W-:Y:S02]  /*19230*/  ISETP.GT.AND P5, PT, R167, 0x41, !P5 ;  /* 0x00000041a700780c */ /* 0x000fe40006fa4270 */
[----:B------:R-:W-:Y:S02]  /*19240*/  FMNMX.FTZ R5, R162, R5, !PT ;  /* 0x00000005a2057209 */ /* 0x000fe40007810000 */
[C---:B------:R-:W-:Y:S02]  /*19250*/  ISETP.LT.OR P3, PT, R168.reuse, 0xa, P3 ;  /* 0x0000000aa800780c */ /* 0x040fe40001f61670 */
[C---:B------:R-:W-:Y:S02]  /*19260*/  ISETP.LT.OR P4, PT, R168.reuse, 0x11, P4 ;  /* 0x00000011a800780c */ /* 0x040fe40002781670 */
[----:B------:R-:W-:Y:S02]  /*19270*/  ISETP.LT.OR P1, PT, R168, 0x41, P1 ;  /* 0x00000041a800780c */ /* 0x000fe40000f21670 */
[----:B------:R-:W-:-:S02]  /*19280*/  FMNMX.FTZ R5, R163, R5, !PT ;  /* 0x00000005a3057209 */ /* 0x000fc40007810000 */
[----:B------:R-:W-:Y:S02]  /*19290*/  LOP3.LUT P0, RZ, R16, 0x1, RZ, 0xc0, !PT ;  /* 0x0000000110ff7812 */ /* 0x000fe4000780c0ff */
[----:B------:R-:W-:Y:S01]  /*192a0*/  FSEL R121, R121, -INF , !P3 ;  /* 0xff80000079797808 */ /* 0x000fe20005800000 */
[----:B------:R-:W0:Y:S01]  /*192b0*/  SHFL.BFLY PT, R6, R5, 0x2, 0x1f ;  /* 0x0c401f0005067f89 */ /* 0x000e2200000e0000 */
[----:B------:R-:W-:Y:S02]  /*192c0*/  FSEL R124, R124, -INF , !P4 ;  /* 0xff8000007c7c7808 */ /* 0x000fe40006000000 */
[----:B------:R-:W-:Y:S02]  /*192d0*/  FSEL R149, R149, -INF , !P1 ;  /* 0xff80000095957808 */ /* 0x000fe40004800000 */
[C---:B------:R-:W-:Y:S02]  /*192e0*/  LOP3.LUT P4, RZ, R16.reuse, 0x20, RZ, 0xc0, !PT ;  /* 0x0000002010ff7812 */ /* 0x040fe4000788c0ff */
[----:B------:R-:W-:-:S02]  /*192f0*/  LOP3.LUT P6, RZ, R16, 0x10, RZ, 0xc0, !PT ;  /* 0x0000001010ff7812 */ /* 0x000fc400078cc0ff */
[C---:B------:R-:W-:Y:S02]  /*19300*/  LOP3.LUT P3, RZ, R16.reuse, 0x8, RZ, 0xc0, !PT ;  /* 0x0000000810ff7812 */ /* 0x040fe4000786c0ff */
[C---:B------:R-:W-:Y:S02]  /*19310*/  LOP3.LUT P2, RZ, R16.reuse, 0x4, RZ, 0xc0, !PT ;  /* 0x0000000410ff7812 */ /* 0x040fe4000784c0ff */
[C---:B------:R-:W-:Y:S02]  /*19320*/  LOP3.LUT P1, RZ, R16.reuse, 0x2, RZ, 0xc0, !PT ;  /* 0x0000000210ff7812 */ /* 0x040fe4000782c0ff */
[----:B------:R-:W-:Y:S02]  /*19330*/  LOP3.LUT R16, R16, 0xff7fffff, RZ, 0xc0, !PT ;  /* 0xff7fffff10107812 */ /* 0x000fe400078ec0ff */
[----:B------:R-:W-:Y:S02]  /*19340*/  ISETP.GT.AND P0, PT, R167, RZ, !P0 ;  /* 0x000000ffa700720c */ /* 0x000fe40004704270 */
[----:B------:R-:W-:-:S02]  /*19350*/  @P5 LOP3.LUT R16, R16, 0x800000, RZ, 0xfc, !PT ;  /* 0x0080000010105812 */ /* 0x000fc400078efcff */
[----:B------:R-:W-:Y:S02]  /*19360*/  ISETP.LT.OR P0, PT, R168, 0x1, P0 ;  /* 0x00000001a800780c */ /* 0x000fe40000701670 */
[----:B------:R-:W-:Y:S02]  /*19370*/  LOP3.LUT P5, RZ, R16, 0x40000, RZ, 0xc0, !PT ;  /* 0x0004000010ff7812 */ /* 0x000fe400078ac0ff */
[----:B------:R-:W-:Y:S02]  /*19380*/  FSEL R20, R11, -INF , !P0 ;  /* 0xff8000000b147808 */ /* 0x000fe40004000000 */
[----:B------:R-:W-:Y:S02]  /*19390*/  ISETP.GT.AND P5, PT, R167, 0x59, !P5 ;  /* 0x00000059a700780c */ /* 0x000fe40006fa4270 */
[----:B------:R-:W-:Y:S02]  /*193a0*/  FMNMX.FTZ R11, R20, R0, !PT ;  /* 0x00000000140b7209 */ /* 0x000fe40007810000 */
[----:B------:R-:W-:-:S02]  /*193b0*/  LOP3.LUT R16, R16, 0xfffffffd, RZ, 0xc0, !PT ;  /* 0xfffffffd10107812 */ /* 0x000fc400078ec0ff */
[----:B------:R-:W-:Y:S02]  /*193c0*/  FMNMX.FTZ R11, R15, R11, !PT ;  /* 0x0000000b0f0b7209 */ /* 0x000fe40007810000 */
[----:B0-----:R-:W-:Y:S02]  /*193d0*/  FMNMX.FTZ R6, R5, R6, !PT ;  /* 0x0000000605067209 */ /* 0x001fe40007810000 */
[----:B------:R-:W-:Y:S02]  /*193e0*/  FMNMX.FTZ R11, R120, R11, !PT ;  /* 0x0000000b780b7209 */ /* 0x000fe40007810000 */
[----:B------:R-:W-:Y:S01]  /*193f0*/  ISETP.GT.AND P4, PT, R167, 0x48, !P4 ;  /* 0x00000048a700780c */ /* 0x000fe20006784270 */
[----:B------:R-:W0:Y:S01]  /*19400*/  SHFL.BFLY PT, R10, R6, 0x1, 0x1f ;  /* 0x0c201f00060a7f89 */ /* 0x000e2200000e0000 */
[----:B------:R-:W-:Y:S02]  /*19410*/  @P5 LOP3.LUT R16, R16, 0x2, RZ, 0xfc, !PT ;  /* 0x0000000210105812 */ /* 0x000fe400078efcff */
[----:B------:R-:W-:-:S02]  /*19420*/  FMNMX.FTZ R11, R121, R11, !PT ;  /* 0x0000000b790b7209 */ /* 0x000fc40007810000 */
[----:B------:R-:W-:Y:S02]  /*19430*/  LOP3.LUT P5, RZ, R16, 0x800000, RZ, 0xc0, !PT ;  /* 0x0080000010ff7812 */ /* 0x000fe400078ac0ff */
[----:B------:R-:W-:Y:S02]  /*19440*/  FMNMX.FTZ R11, R124, R11, !PT ;  /* 0x0000000b7c0b7209 */ /* 0x000fe40007810000 */
[----:B------:R-:W-:Y:S02]  /*19450*/  ISETP.LT.OR P5, PT, R168, 0x42, P5 ;  /* 0x00000042a800780c */ /* 0x000fe40002fa1670 */
[----:B------:R-:W-:Y:S02]  /*19460*/  FMNMX.FTZ R11, R125, R11, !PT ;  /* 0x0000000b7d0b7209 */ /* 0x000fe40007810000 */
[----:B------:R-:W-:Y:S02]  /*19470*/  LOP3.LUT R16, R16, 0xfffffff7, RZ, 0xc0, !PT ;  /* 0xfffffff710107812 */ /* 0x000fe400078ec0ff */
[----:B------:R-:W-:-:S02]  /*19480*/  FMNMX.FTZ R11, R130, R11, !PT ;  /* 0x0000000b820b7209 */ /* 0x000fc40007810000 */
[----:B------:R-:W-:Y:S02]  /*19490*/  ISETP.LT.OR P4, PT, R168, 0x49, P4 ;  /* 0x00000049a800780c */ /* 0x000fe40002781670 */
[----:B------:R-:W-:Y:S02]  /*194a0*/  FMNMX.FTZ R11, R131, R11, !PT ;  /* 0x0000000b830b7209 */ /* 0x000fe40007810000 */
[----:B------:R-:W-:Y:S02]  /*194b0*/  ISETP.GT.AND P6, PT, R167, 0x49, !P6 ;  /* 0x00000049a700780c */ /* 0x000fe400077c4270 */
[----:B------:R-:W-:Y:S02]  /*194c0*/  FMNMX.FTZ R11, R134, R11, !PT ;  /* 0x0000000b860b7209 */ /* 0x000fe40007810000 */
[----:B------:R-:W-:Y:S02]  /*194d0*/  @P5 LOP3.LUT R16, R16, 0x8, RZ, 0xfc, !PT ;  /* 0x0000000810105812 */ /* 0x000fe400078efcff */
[----:B------:R-:W-:-:S02]  /*194e0*/  FMNMX.FTZ R11, R135, R11, !PT ;  /* 0x0000000b870b7209 */ /* 0x000fc40007810000 */
[C---:B------:R-:W-:Y:S02]  /*194f0*/  LOP3.LUT P5, RZ, R16.reuse, 0x2, RZ, 0xc0, !PT ;  /* 0x0000000210ff7812 */ /* 0x040fe400078ac0ff */
[----:B------:R-:W-:Y:S02]  /*19500*/  LOP3.LUT R16, R16, 0xfffffffb, RZ, 0xc0, !PT ;  /* 0xfffffffb10107812 */ /* 0x000fe400078ec0ff */
[----:B0-----:R-:W-:Y:S02]  /*19510*/  FMNMX.FTZ R10, R6, R10, !PT ;  /* 0x0000000a060a7209 */ /* 0x001fe40007810000 */
[----:B------:R-:W-:Y:S02]  /*19520*/  FMNMX.FTZ R11, R138, R11, !PT ;  /* 0x0000000b8a0b7209 */ /* 0x000fe40007810000 */
[----:B------:R-:W-:Y:S02]  /*19530*/  @P4 LOP3.LUT R16, R16, 0x4, RZ, 0xfc, !PT ;  /* 0x0000000410104812 */ /* 0x000fe400078efcff */
[----:B------:R-:W-:-:S02]  /*19540*/  ISETP.LT.OR P4, PT, R168, 0x4a, P6 ;  /* 0x0000004aa800780c */ /* 0x000fc40003781670 */
[C---:B------:R-:W-:Y:S02]  /*19550*/  FSETP.NEU.FTZ.AND P6, PT, R10.reuse, -INF , PT ;  /* 0xff8000000a00780b */ /* 0x040fe40003fdd000 */
[----:B------:R-:W-:Y:S02]  /*19560*/  FMNMX.FTZ R11, R139, R11, !PT ;  /* 0x0000000b8b0b7209 */ /* 0x000fe40007810000 */
[----:B------:R-:W-:Y:S02]  /*19570*/  FSEL R5, R10, RZ, P6 ;  /* 0x000000ff0a057208 */ /* 0x000fe40003000000 */
[----:B------:R-:W-:Y:S02]  /*19580*/  FMNMX.FTZ R11, R142, R11, !PT ;  /* 0x0000000b8e0b7209 */ /* 0x000fe40007810000 */
[----:B------:R-:W-:Y:S01]  /*19590*/  LOP3.LUT R16, R16, 0xffbfffff, RZ, 0xc0, !PT ;  /* 0xffbfffff10107812 */ /* 0x000fe200078ec0ff */
[----:B------:R-:W-:Y:S01]  /*195a0*/  FADD.FTZ R3, -R5, R3 ;  /* 0x0000000305037221 */ /* 0x000fe20000010100 */
[----:B------:R-:W-:Y:S01]  /*195b0*/  FMNMX.FTZ R11, R143, R11, !PT ;  /* 0x0000000b8f0b7209 */ /* 0x000fe20007810000 */
[----:B------:R-:W-:Y:S01]  /*195c0*/  IMAD.U32 R5, RZ, RZ, UR54 ;  /* 0x00000036ff057e24 */ /* 0x000fe2000f8e00ff */
[----:B------:R-:W-:-:S02]  /*195d0*/  @P4 LOP3.LUT R16, R16, 0x400000, RZ, 0xfc, !PT ;  /* 0x0040000010104812 */ /* 0x000fc400078efcff */
[----:B------:R-:W-:Y:S01]  /*195e0*/  FMNMX.FTZ R11, R144, R11, !PT ;  /* 0x0000000b900b7209 */ /* 0x000fe20007810000 */
[-C--:B------:R-:W-:Y:S01]  /*195f0*/  FMUL.FTZ R6, R10, R5.reuse ;  /* 0x000000050a067220 */ /* 0x080fe20000410000 */
[----:B------:R-:W-:Y:S01]  /*19600*/  LOP3.LUT P4, RZ, R16, 0x8, RZ, 0xc0, !PT ;  /* 0x0000000810ff7812 */ /* 0x000fe2000788c0ff */
[----:B------:R-:W-:Y:S01]  /*19610*/  FMUL.FTZ R3, R3, R5 ;  /* 0x0000000503037220 */ /* 0x000fe20000410000 */
[----:B------:R-:W-:Y:S02]  /*19620*/  FMNMX.FTZ R11, R145, R11, !PT ;  /* 0x0000000b910b7209 */ /* 0x000fe40007810000 */
[----:B------:R-:W-:Y:S02]  /*19630*/  FSEL R6, R6, RZ, P6 ;  /* 0x000000ff06067208 */ /* 0x000fe40003000000 */
[----:B------:R-:W-:Y:S02]  /*19640*/  LOP3.LUT P6, RZ, R16, 0x4, RZ, 0xc0, !PT ;  /* 0x0000000410ff7812 */ /* 0x000fe400078cc0ff */
[----:B------:R-:W-:Y:S01]  /*19650*/  FSEL R148, R148, -INF , !P4 ;  /* 0xff80000094947808 */ /* 0x000fe20006000000 */
[--C-:B------:R-:W-:Y:S01]  /*19660*/  FFMA.FTZ R14, R14, R5, -R6.reuse ;  /* 0x000000050e0e7223 */ /* 0x100fe20000010806 */
[----:B------:R-:W-:Y:S01]  /*19670*/  FMNMX.FTZ R11, R149, R11, !PT ;  /* 0x0000000b950b7209 */ /* 0x000fe20007810000 */
[-CC-:B------:R-:W-:Y:S01]  /*19680*/  FFMA.FTZ R169, R169, R5.reuse, -R6.reuse ;  /* 0x00000005a9a97223 */ /* 0x180fe20000010806 */
[----:B------:R-:W-:Y:S01]  /*19690*/  ISETP.GT.AND P3, PT, R167, 0x50, !P3 ;  /* 0x00000050a700780c */ /* 0x000fe20005f64270 */
[----:B------:R0:W-:Y:S01]  /*196a0*/  MUFU.EX2 R188, R14 ;  /* 0x0000000e00bc7308 */ /* 0x0001e20000000800 */
[----:B------:R-:W-:Y:S01]  /*196b0*/  LOP3.LUT P4, RZ, R16, 0x400000, RZ, 0xc0, !PT ;  /* 0x0040000010ff7812 */ /* 0x000fe2000788c0ff */
[-CC-:B------:R-:W-:Y:S01]  /*196c0*/  FFMA.FTZ R128, R128, R5.reuse, -R6.reuse ;  /* 0x0000000580807223 */ /* 0x180fe20000010806 */
[----:B------:R-:W-:Y:S01]  /*196d0*/  FSEL R151, R151, -INF , !P6 ;  /* 0xff80000097977808 */ /* 0x000fe20007000000 */
[--C-:B------:R-:W-:Y:S01]  /*196e0*/  FFMA.FTZ R129, R129, R5, -R6.reuse ;  /* 0x0000000581817223 */ /* 0x100fe20000010806 */
[----:B------:R-:W-:Y:S01]  /*196f0*/  FMNMX.FTZ R11, R148, R11, !PT ;  /* 0x0000000b940b7209 */ /* 0x000fe20007810000 */
[-CC-:B------:R-:W-:Y:S01]  /*19700*/  FFMA.FTZ R122, R122, R5.reuse, -R6.reuse ;  /* 0x000000057a7a7223 */ /* 0x180fe20000010806 */
[----:B------:R-:W-:Y:S01]  /*19710*/  ISETP.GT.AND P2, PT, R167, 0x51, !P2 ;  /* 0x00000051a700780c */ /* 0x000fe20005744270 */
[-CC-:B------:R-:W-:Y:S01]  /*19720*/  FFMA.FTZ R123, R123, R5.reuse, -R6.reuse ;  /* 0x000000057b7b7223 */ /* 0x180fe20000010806 */
[----:B------:R-:W-:Y:S01]  /*19730*/  ISETP.LT.OR P3, PT, R168, 0x51, P3 ;  /* 0x00000051a800780c */ /* 0x000fe20001f61670 */
        /* <DEDUP_REMOVED lines=25> */
[----:B------:R-:W-:Y:S01]  /*198d0*/  FSEL R161, R161, -INF , !P5 ;  /* 0xff800000a1a17808 */ /* 0x000fe20006800000 */
[--C-:B------:R-:W-:Y:S01]  /*198e0*/  FFMA.FTZ R156, R156, R5, -R6.reuse ;  /* 0x000000059c9c7223 */ /* 0x100fe20000010806 */
[----:B------:R-:W-:Y:S01]  /*198f0*/  FMNMX.FTZ R11, R160, R11, !PT ;  /* 0x0000000ba00b7209 */ /* 0x000fe20007810000 */
[-CC-:B------:R-:W-:Y:S01]  /*19900*/  FFMA.FTZ R158, R158, R5.reuse, -R6.reuse ;  /* 0x000000059e9e7223 */ /* 0x180fe20000010806 */
[-CC-:B------:R-:W-:Y:S01]  /*19910*/  FFMA.FTZ R159, R159, R5.reuse, -R6.reuse ;  /* 0x000000059f9f7223 */ /* 0x180fe20000010806 */
[--C-:B------:R-:W-:Y:S01]  /*19920*/  FFMA.FTZ R162, R162, R5, -R6.reuse ;  /* 0x00000005a2a27223 */ /* 0x100fe20000010806 */
[----:B------:R-:W-:Y:S01]  /*19930*/  FMNMX.FTZ R11, R161, R11, !PT ;  /* 0x0000000ba10b7209 */ /* 0x000fe20007810000 */
[----:B------:R-:W-:Y:S01]  /*19940*/  FFMA.FTZ R6, R163, R5, -R6 ;  /* 0x00000005a3067223 */ /* 0x000fe20000010806 */
[----:B------:R-:W-:Y:S01]  /*19950*/  MUFU.EX2 R169, R169 ;  /* 0x000000a900a97308 */ /* 0x000fe20000000800 */
[----:B------:R-:W-:-:S02]  /*19960*/  LOP3.LUT P0, RZ, R16, 0x200000, RZ, 0xc0, !PT ;  /* 0x0020000010ff7812 */ /* 0x000fc4000780c0ff */
[----:B------:R-:W0:Y:S05]  /*19970*/  SHFL.BFLY PT, R21, R11, 0x2, 0x1f ;  /* 0x0c401f000b157f89 */ /* 0x000e2a00000e0000 */
[----:B------:R-:W-:Y:S08]  /*19980*/  MUFU.EX2 R170, R6 ;  /* 0x0000000600aa7308 */ /* 0x000ff00000000800 */
[----:B------:R-:W-:Y:S08]  /*19990*/  MUFU.EX2 R128, R128 ;  /* 0x0000008000807308 */ /* 0x000ff00000000800 */
[----:B------:R-:W-:Y:S01]  /*199a0*/  MUFU.EX2 R129, R129 ;  /* 0x0000008100817308 */ /* 0x000fe20000000800 */
[----:B0-----:R-:W-:-:S05]  /*199b0*/  FMNMX.FTZ R14, R11, R21, !PT ;  /* 0x000000150b0e7209 */ /* 0x001fca0007810000 */
[----:B------:R-:W0:Y:S02]  /*199c0*/  SHFL.BFLY PT, R11, R14, 0x1, 0x1f ;  /* 0x0c201f000e0b7f89 */ /* 0x000e2400000e0000 */
[----:B------:R-:W-:Y:S08]  /*199d0*/  MUFU.EX2 R122, R122 ;  /* 0x0000007a007a7308 */ /* 0x000ff00000000800 */
[----:B------:R-:W-:Y:S08]  /*199e0*/  MUFU.EX2 R123, R123 ;  /* 0x0000007b007b7308 */ /* 0x000ff00000000800 */
[----:B------:R-:W-:Y:S01]  /*199f0*/  MUFU.EX2 R126, R126 ;  /* 0x0000007e007e7308 */ /* 0x000fe20000000800 */
[----:B0-----:R-:W-:-:S07]  /*19a00*/  FMNMX.FTZ R14, R14, R11, !PT ;  /* 0x0000000b0e0e7209 */ /* 0x001fce0007810000 */
[----:B------:R-:W-:Y:S01]  /*19a10*/  MUFU.EX2 R127, R127 ;  /* 0x0000007f007f7308 */ /* 0x000fe20000000800 */
[C---:B------:R-:W-:Y:S01]  /*19a20*/  FSETP.NEU.FTZ.AND P1, PT, R14.reuse, -INF , PT ;  /* 0xff8000000e00780b */ /* 0x040fe20003f3d000 */
[----:B------:R-:W-:-:S03]  /*19a30*/  FMUL.FTZ R164, R14, R5 ;  /* 0x000000050ea47220 */ /* 0x000fc60000410000 */
[----:B------:R-:W-:-:S03]  /*19a40*/  FSEL R11, R14, RZ, P1 ;  /* 0x000000ff0e0b7208 */ /* 0x000fc60000800000 */
[----:B------:R-:W-:Y:S01]  /*19a50*/  MUFU.EX2 R132, R132 ;  /* 0x0000008400847308 */ /* 0x000fe20000000800 */
[----:B------:R-:W-:Y:S01]  /*19a60*/  FSEL R164, R164, RZ, P1 ;  /* 0x000000ffa4a47208 */ /* 0x000fe20000800000 */
[----:B------:R-:W-:-:S04]  /*19a70*/  FADD.FTZ R0, -R11, R0 ;  /* 0x000000000b007221 */ /* 0x000fc80000010100 */
[-CC-:B------:R-:W-:Y:S01]  /*19a80*/  FFMA.FTZ R20, R20, R5.reuse, -R164.reuse ;  /* 0x0000000514147223 */ /* 0x180fe200000108a4 */
[-CC-:B------:R-:W-:Y:S01]  /*19a90*/  FFMA.FTZ R15, R15, R5.reuse, -R164.reuse ;  /* 0x000000050f0f7223 */ /* 0x180fe200000108a4 */
[-C--:B------:R-:W-:Y:S01]  /*19aa0*/  FMUL.FTZ R0, R0, R5.reuse ;  /* 0x0000000500007220 */ /* 0x080fe20000410000 */
        /* <DEDUP_REMOVED lines=27> */
[----:B------:R-:W-:-:S02]  /*19c60*/  FFMA.FTZ R161, R161, R5, -R164 ;  /* 0x00000005a1a17223 */ /* 0x000fc400000108a4 */
[----:B------:R-:W-:-:S03]  /*19c70*/  FADD.FTZ R0, R128, R0 ;  /* 0x0000000080007221 */ /* 0x000fc60000010000 */
[----:B------:R-:W1:Y:S01]  /*19c80*/  MUFU.EX2 R120, R120 ;  /* 0x0000007800787308 */ /* 0x000e620000000800 */
[----:B--2---:R-:W-:Y:S01]  /*19c90*/  FFMA.FTZ R7, R6, R7, R20 ;  /* 0x0000000706077223 */ /* 0x004fe20000010014 */
        /* <DEDUP_REMOVED lines=75> */
[----:B-1----:R-:W-:-:S04]  /*1a150*/  FADD.FTZ R0, R162, R0 ;  /* 0x00000000a2007221 */ /* 0x002fc80000010000 */
[----:B------:R-:W-:Y:S01]  /*1a160*/  FADD.FTZ R8, R170, R0 ;  /* 0x00000000aa087221 */ /* 0x000fe20000010000 */
[----:B--2---:R-:W-:-:S04]  /*1a170*/  FADD.FTZ R3, R160, R3 ;  /* 0x00000003a0037221 */ /* 0x004fc80000010000 */
[----:B0-----:R-:W-:Y:S01]  /*1a180*/  FADD.FTZ R7, R161, R3 ;  /* 0x00000003a1077221 */ /* 0x001fe20000010000 */
[----:B------:R-:W-:Y:S06]  /*1a190*/  @!P0 BRA `(.L_x_1783) ;  /* 0x0000000000048947 */ /* 0x000fec0003800000 */
[----:B------:R-:W-:Y:S01]  /*1a1a0*/  BPT.TRAP 0x1 ;  /* 0x000000040000795c */ /* 0x000fe20000300000 */
.L_x_1783:
[----:B------:R-:W-:Y:S01]  /*1a1b0*/  ISETP.GT.AND P1, PT, R4, R228, PT ;  /* 0x000000e40400720c */ /* 0x000fe20003f24270 */
[----:B------:R-:W-:Y:S01]  /*1a1c0*/  VIADD R13, R13, 0x30860 ;  /* 0x000308600d0d7836 */ /* 0x000fe20000000000 */
[----:B------:R-:W-:Y:S01]  /*1a1d0*/  F2FP.F16.F32.PACK_AB R188, R188, R169 ;  /* 0x000000a9bcbc723e */ /* 0x000fe200000000ff */
[----:B------:R-:W-:Y:S01]  /*1a1e0*/  IMAD.MOV.U32 R0, RZ, RZ, R14 ;  /* 0x000000ffff007224 */ /* 0x000fe200078e000e */
[----:B------:R-:W-:Y:S01]  /*1a1f0*/  F2FP.F16.F32.PACK_AB R189, R15, R20 ;  /* 0x000000140fbd723e */ /* 0x000fe200000000ff */
[----:B------:R-:W-:Y:S01]  /*1a200*/  IMAD.MOV.U32 R3, RZ, RZ, R10 ;  /* 0x000000ffff037224 */ /* 0x000fe200078e000a */
[----:B------:R-:W-:Y:S01]  /*1a210*/  PRMT R13, R204, 0x654, R13 ;  /* 0x00000654cc0d7816 */ /* 0x000fe2000000000d */
[----:B------:R-:W-:Y:S01]  /*1a220*/  IMAD.MOV.U32 R198, RZ, RZ, R12 ;  /* 0x000000ffffc67224 */ /* 0x000fe200078e000c */
[----:B------:R-:W-:Y:S01]  /*1a230*/  F2FP.F16.F32.PACK_AB R190, R129, R128 ;  /* 0x0000008081be723e */ /* 0x000fe200000000ff */
[----:B------:R-:W-:Y:S01]  /*1a240*/  IMAD.MOV.U32 R193, RZ, RZ, R9 ;  /* 0x000000ffffc17224 */ /* 0x000fe200078e0009 */
[----:B------:R0:W-:Y:S01]  /*1a250*/  SYNCS.ARRIVE.TRANS64.RED.A1T0 RZ, [R13+URZ], RZ ;  /* 0x000000ff0dff79a7 */ /* 0x0001e2000810043f */
        /* <DEDUP_REMOVED lines=21> */
[----:B------:R-:W-:Y:S01]  /*1a3b0*/  IADD3 R4, R4, -0x1, RZ ;  /* 0xffffffff04047810 */ /* 0x000fe20007ffe0ff */
[----:B0-----:R-:W-:Y:S06]  /*1a3c0*/  @P1 BRA `(.L_x_1784) ;  /* 0xffffffc000cc1947 */ /* 0x001fec000383ffff */
[----:B------:R-:W-:Y:S05]  /*1a3d0*/  BSYNC B0 ;  /* 0x0000000000007941 */ /* 0x000fea0003800000 */
.L_x_1763:
[----:B------:R-:W-:Y:S01]  /*1a3e0*/  IMAD.MOV.U32 R0, RZ, RZ, R14 ;  /* 0x000000ffff007224 */ /* 0x000fe200078e000e */
[----:B------:R-:W-:Y:S01]  /*1a3f0*/  MOV R3, R10 ;  /* 0x0000000a00037202 */ /* 0x000fe20000000f00 */
[----:B------:R-:W-:Y:S02]  /*1a400*/  IMAD.MOV.U32 R193, RZ, RZ, R9 ;  /* 0x000000ffffc17224 */ /* 0x000fe400078e0009 */
[----:B------:R-:W-:-:S07]  /*1a410*/  IMAD.MOV.U32 R198, RZ, RZ, R12 ;  /* 0x000000ffffc67224 */ /* 0x000fce00078e000c */
.L_x_1762:
[----:B------:R-:W-:Y:S05]  /*1a420*/  BSYNC B1 ;  /* 0x0000000000017941 */ /* 0x000fea0003800000 */
.L_x_1761:
[----:B------:R-:W2:Y:S01]  /*1a430*/  LDL R10, [R1+0x38] ;  /* 0x00003800010a7983 */ /* 0x000ea20000100800 */
[----:B------:R-:W0:Y:S01]  /*1a440*/  LDC R9, c[0x0][0x448] ;  /* 0x00011200ff097b82 */ /* 0x000e220000000800 */
[----:B------:R-:W-:Y:S01]  /*1a450*/  LOP3.LUT R16, R16, 0xfff7ffff, RZ, 0xc0, !PT ;  /* 0xfff7ffff10107812 */ /* 0x000fe200078ec0ff */
[----:B------:R-:W-:-:S06]  /*1a460*/  ULDC UR4, c[0x0][0x9dc] ;  /* 0x0002770000047ab9 */ /* 0x000fcc0000000800 */
[----:B------:R-:W1:Y:S01]  /*1a470*/  LDC R14, c[0x0][0x9e4] ;  /* 0x00027900ff0e7b82 */ /* 0x000e620000000800 */
[----:B0-----:R-:W-:-:S13]  /*1a480*/  ISETP.NE.AND P1, PT, R9, 0x1, PT ;  /* 0x000000010900780c */ /* 0x001fda0003f25270 */
[----:B------:R-:W0:Y:S01]  /*1a490*/  @P1 LDC R12, c[0x0][0x44c] ;  /* 0x00011300ff0c1b82 */ /* 0x000e220000000800 */
[----:B------:R-:W-:-:S04]  /*1a4a0*/  @P1 LOP3.LUT R16, R16, 0x80000, RZ, 0xfc, !PT ;  /* 0x0008000010101812 */ /* 0x000fc800078efcff */
[----:B------:R-:W-:-:S03]  /*1a4b0*/  LOP3.LUT R16, R16, 0xffefffff, RZ, 0xc0, !PT ;  /* 0xffefffff10107812 */ /* 0x000fc600078ec0ff */
[----:B------:R-:W3:Y:S01]  /*1a4c0*/  @P1 LDC R9, c[0x0][0x450] ;  /* 0x00011400ff091b82 */ /* 0x000ee20000000800 */
[----:B--2---:R-:W-:-:S04]  /*1a4d0*/  VIADD R10, R10, 0x7f ;  /* 0x0000007f0a0a7836 */ /* 0x004fc80000000000 */
[----:B0-----:R-:W-:-:S05]  /*1a4e0*/  @P1 IMAD.HI.U32 R12, R10, R12, RZ ;  /* 0x0000000c0a0c1227 */ /* 0x001fca00078e00ff */
[----:B---3--:R-:W-:Y:S02]  /*1a4f0*/  @P1 SHF.R.U32.HI R10, RZ, R9, R12 ;  /* 0x00000009ff0a1219 */ /* 0x008fe4000001160c */
[----:B-1----:R-:W-:Y:S02]  /*1a500*/  ISETP.GE.AND P1, PT, R14, 0x1, PT ;  /* 0x000000010e00780c */ /* 0x002fe40003f26270 */
[----:B------:R-:W-:-:S05]  /*1a510*/  IADD3 R9, R200, 0x1, -R199 ;  /* 0x00000001c8097810 */ /* 0x000fca0007ffe8c7 */
[----:B------:R-:W-:-:S04]  /*1a520*/  IMAD.IADD R10, R9, 0x1, R10 ;  /* 0x00000001090a7824 */ /* 0x000fc800078e020a */
[----:B------:R-:W-:Y:S02]  /*1a530*/  VIADD R9, R10, -UR4 ;  /* 0x800000040a097c36 */ /* 0x000fe40008000000 */
[----:B------:R-:W-:Y:S01]  /*1a540*/  @P1 LOP3.LUT R16, R16, 0x100000, RZ, 0xfc, !PT ;  /* 0x0010000010101812 */ /* 0x000fe200078efcff */
        /* <DEDUP_REMOVED lines=11> */
.L_x_1787:
[----:B------:R-:W-:-:S13]  /*1a600*/  ISETP.NE.AND P1, PT, R14, 0x1, PT ;  /* 0x000000010e00780c */ /* 0x000fda0003f25270 */
[----:B------:R-:W0:Y:S02]  /*1a610*/  @P1 LDC.64 R12, c[0x0][0x9e8] ;  /* 0x00027a00ff0c1b82 */ /* 0x000e240000000a00 */
[----:B0-----:R-:W-:-:S05]  /*1a620*/  @P1 IMAD.HI.U32 R12, R10, R12, RZ ;  /* 0x0000000c0a0c1227 */ /* 0x001fca00078e00ff */
[----:B------:R-:W-:-:S07]  /*1a630*/  @P1 SHF.R.U32.HI R10, RZ, R13, R12 ;  /* 0x0000000dff0a1219 */ /* 0x000fce000001160c */
.L_x_1788:
[----:B------:R-:W-:Y:S05]  /*1a640*/  BSYNC B0 ;  /* 0x0000000000007941 */ /* 0x000fea0003800000 */
.L_x_1786:
[----:B------:R-:W-:-:S05]  /*1a650*/  IMAD R10, R10, R14, RZ ;  /* 0x0000000e0a0a7224 */ /* 0x000fca00078e02ff */
[----:B------:R-:W-:-:S07]  /*1a660*/  VIMNMX R9, R9, R10, !PT ;  /* 0x0000000a09097248 */ /* 0x000fce0007fe0100 */
.L_x_1785:
[----:B------:R-:W2:Y:S01]  /*1a670*/  LDL R12, [R1+0x44] ;  /* 0x00004400010c7983 */ /* 0x000ea20000100800 */
[----:B------:R-:W-:Y:S01]  /*1a680*/  IADD3 R9, R9, 0x5f, RZ ;  /* 0x0000005f09097810 */ /* 0x000fe20007ffe0ff */
[----:B------:R-:W-:Y:S04]  /*1a690*/  BSSY B0, `(.L_x_1789) ;  /* 0x00002a1000007945 */ /* 0x000fe80003800000 */
[----:B------:R-:W-:-:S05]  /*1a6a0*/  IMAD.HI R9, R9, 0x2aaaaaab, RZ ;  /* 0x2aaaaaab09097827 */ /* 0x000fca00078e02ff */
[----:B------:R-:W-:-:S04]  /*1a6b0*/  SHF.R.U32.HI R10, RZ, 0x1f, R9 ;  /* 0x0000001fff0a7819 */ /* 0x000fc80000011609 */
[----:B------:R-:W-:-:S04]  /*1a6c0*/  LEA.HI.SX32 R10, R9, R10, 0x1c ;  /* 0x0000000a090a7211 */ /* 0x000fc800078fe2ff */
[----:B--2---:R-:W-:-:S04]  /*1a6d0*/  VIMNMX R228, R12, R10, !PT ;  /* 0x0000000a0ce47248 */ /* 0x004fc80007fe0100 */
[----:B------:R-:W-:-:S13]  /*1a6e0*/  ISETP.GE.AND P1, PT, R4, R228, PT ;  /* 0x000000e40400720c */ /* 0x000fda0003f26270 */
[----:B------:R-:W-:Y:S05]  /*1a6f0*/  @!P1 BRA `(.L_x_1790) ;  /* 0x0000002800689947 */ /* 0x000fea0003800000 */
[----:B------:R-:W-:Y:S01]  /*1a700*/  BSSY B1, `(.L_x_1791) ;  /* 0x0000298000017945 */ /* 0x000fe20003800000 */
[----:B------:R-:W-:Y:S02]  /*1a710*/  IMAD.MOV.U32 R12, RZ, RZ, R4 ;  /* 0x000000ffff0c7224 */ /* 0x000fe400078e0004 */
[----:B------:R-:W-:Y:S02]  /*1a720*/  IMAD.MOV.U32 R9, RZ, RZ, R0 ;  /* 0x000000ffff097224 */ /* 0x000fe400078e0000 */
[----:B------:R-:W-:Y:S02]  /*1a730*/  IMAD.MOV.U32 R10, RZ, RZ, R3 ;  /* 0x000000ffff0a7224 */ /* 0x000fe400078e0003 */
[----:B------:R-:W-:Y:S02]  /*1a740*/  IMAD.MOV.U32 R4, RZ, RZ, R198 ;  /* 0x000000ffff047224 */ /* 0x000fe400078e00c6 */
[----:B------:R-:W-:-:S07]  /*1a750*/  IMAD.MOV.U32 R13, RZ, RZ, R193 ;  /* 0x000000ffff0d7224 */ /* 0x000fce00078e00c1 */
.L_x_1804:
[----:B------:R-:W-:-:S04]  /*1a760*/  ISETP.NE.AND P1, PT, R13, 0x1, PT ;  /* 0x000000010d00780c */ /* 0x000fc80003f25270 */
[----:B------:R-:W-:-:S04]  /*1a770*/  SEL R198, RZ, 0x1, P1 ;  /* 0x00000001ffc67807 */ /* 0x000fc80000800000 */
[----:B------:R-:W-:Y:S01]  /*1a780*/  LOP3.LUT R198, R4, R198, RZ, 0x3c, !PT ;  /* 0x000000c604c67212 */ /* 0x000fe200078e3cff */
[----:B------:R-:W-:Y:S06]  /*1a790*/  @!P0 BRA `(.L_x_1792) ;  /* 0x0000000000048947 */ /* 0x000fec0003800000 */
[----:B------:R-:W-:Y:S01]  /*1a7a0*/  BPT.TRAP 0x1 ;  /* 0x000000040000795c */ /* 0x000fe20000300000 */
.L_x_1792:
[----:B------:R-:W-:Y:S02]  /*1a7b0*/  IADD3 R193, R13, 0x1, RZ ;  /* 0x000000010dc17810 */ /* 0x000fe40007ffe0ff */
[----:B------:R-:W-:Y:S02]  /*1a7c0*/  SHF.L.U32 R3, R198, 0x1f, RZ ;  /* 0x0000001fc6037819 */ /* 0x000fe400000006ff */
[----:B------:R-:W-:-:S04]  /*1a7d0*/  ISETP.NE.AND P1, PT, R193, 0x2, PT ;  /* 0x00000002c100780c */ /* 0x000fc80003f25270 */
[----:B------:R-:W-:-:S05]  /*1a7e0*/  SEL R193, R193, RZ, P1 ;  /* 0x000000ffc1c17207 */ /* 0x000fca0000800000 */
[----:B------:R-:W-:-:S04]  /*1a7f0*/  IMAD R0, R193, 0x8, R2 ;  /* 0x00000008c1007824 */ /* 0x000fc800078e0202 */
[----:B------:R0:W1:Y:S01]  /*1a800*/  SYNCS.PHASECHK.TRANS64.TRYWAIT P1, [R0+URZ+0x30830], R3 ;  /* 0x03083003000075a7 */ /* 0x000062000802017f */
[----:B------:R-:W-:Y:S05]  /*1a810*/  @!P0 BRA `(.L_x_1793) ;  /* 0x0000000000048947 */ /* 0x000fea0003800000 */
[----:B------:R-:W-:Y:S01]  /*1a820*/  BPT.TRAP 0x1 ;  /* 0x000000040000795c */ /* 0x000fe20000300000 */
.L_x_1793:
[----:B------:R-:W-:Y:S01]  /*1a830*/  IMAD R126, R193, 0x900, R218 ;  /* 0x00000900c17e7824 */ /* 0x000fe200078e02da */
[----:B------:R-:W-:Y:S03]  /*1a840*/  BSSY B2, `(.L_x_1794) ;  /* 0x0000006000027945 */ /* 0x000fe60003800000 */
[C---:B------:R-:W-:Y:S02]  /*1a850*/  VIADD R122, R126.reuse, 0x2 ;  /* 0x000000027e7a7836 */ /* 0x040fe40000000000 */
[----:B------:R-:W-:Y:S01]  /*1a860*/  VIADD R124, R126, 0x4 ;  /* 0x000000047e7c7836 */ /* 0x000fe20000000000 */
[----:B-1----:R-:W-:Y:S06]  /*1a870*/  @P1 BRA `(.L_x_1795) ;  /* 0x0000000000081947 */ /* 0x002fec0003800000 */
[----:B------:R-:W1:Y:S02]  /*1a880*/  SYNCS.PHASECHK.TRANS64.TRYWAIT P1, [R0+URZ+0x30830], R3 ;  /* 0x03083003000075a7 */ /* 0x000e64000802017f */
[----:B-1----:R-:W-:Y:S05]  /*1a890*/  @!P1 BRA `(.L_x_1796) ;  /* 0x0000014800709947 */ /* 0x002fea0003800000 */
.L_x_1795:
[----:B------:R-:W-:Y:S05]  /*1a8a0*/  BSYNC B2 ;  /* 0x0000000000027941 */ /* 0x000fea0003800000 */
.L_x_1794:
        /* <DEDUP_REMOVED lines=9> */
[----:B------:R-:W-:Y:S01]  /*1a940*/  IMAD.MOV.U32 R123, RZ, RZ, 0x40000040 ;  /* 0x40000040ff7b7424 */ /* 0x000fe200078e00ff */
[----:B------:R-:W-:Y:S01]  /*1a950*/  IADD3 R120, R126, 0x6, RZ ;  /* 0x000000067e787810 */ /* 0x000fe20007ffe0ff */
        /* <DEDUP_REMOVED lines=22> */
[C---:B------:R-:W-:Y:S01]  /*1aac0*/  VIADD R124, R126.reuse, 0x604 ;  /* 0x000006047e7c7836 */ /* 0x040fe20000000000 */
[----:B------:R-:W-:Y:S01]  /*1aad0*/  R2UR UR51, R121 ;  /* 0x00000000793372ca */ /* 0x000fe200000e0000 */
[----:B------:R-:W-:Y:S01]  /*1aae0*/  VIADD R126, R126, 0x606 ;  /* 0x000006067e7e7836 */ /* 0x000fe20000000000 */
[----:B------:R-:W-:Y:S01]  /*1aaf0*/  MOV R125, 0x40000040 ;  /* 0x40000040007d7802 */ /* 0x000fe20000000f00 */
[-C--:B------:R-:W-:Y:S01]  /*1ab00*/  FMUL.FTZ R36, R36, R11.reuse ;  /* 0x0000000b24247220 */ /* 0x080fe20000410000 */
[----:B------:R-:W-:Y:S01]  /*1ab10*/  MOV R127, 0x40000040 ;  /* 0x40000040007f7802 */ /* 0x000fe20000000f00 */
        /* <DEDUP_REMOVED lines=196> */
.L_x_1797:
[----:B------:R-:W-:Y:S01]  /*1b760*/  SHF.L.U32 R3, R4, 0x1f, RZ ;  /* 0x0000001f04037819 */ /* 0x000fe200000006ff */
[----:B------:R-:W-:-:S04]  /*1b770*/  IMAD R20, R13, 0x8, R2 ;  /* 0x000000080d147824 */ /* 0x000fc800078e0202 */
[----:B------:R0:W1:Y:S01]  /*1b780*/  SYNCS.PHASECHK.TRANS64.TRYWAIT P1, [R20+URZ+0x30850], R3 ;  /* 0x03085003140075a7 */ /* 0x000062000802017f */
[----:B------:R-:W-:Y:S05]  /*1b790*/  @!P0 BRA `(.L_x_1798) ;  /* 0x0000000000048947 */ /* 0x000fea0003800000 */
[----:B------:R-:W-:Y:S01]  /*1b7a0*/  BPT.TRAP 0x1 ;  /* 0x000000040000795c */ /* 0x000fe20000300000 */
.L_x_1798:
[----:B------:R-:W-:Y:S04]  /*1b7b0*/  BSSY B2, `(.L_x_1799) ;  /* 0x0000004000027945 */ /* 0x000fe80003800000 */
[----:B-1----:R-:W-:Y:S05]  /*1b7c0*/  @P1 BRA `(.L_x_1800) ;  /* 0x0000000000081947 */ /* 0x002fea0003800000 */
[----:B------:R-:W1:Y:S02]  /*1b7d0*/  SYNCS.PHASECHK.TRANS64.TRYWAIT P1, [R20+URZ+0x30850], R3 ;  /* 0x03085003140075a7 */ /* 0x000e64000802017f */
[----:B-1----:R-:W-:Y:S05]  /*1b7e0*/  @!P1 BRA `(.L_x_1801) ;  /* 0x0000013800b09947 */ /* 0x002fea0003800000 */
.L_x_1800:
[----:B------:R-:W-:Y:S05]  /*1b7f0*/  BSYNC B2 ;  /* 0x0000000000027941 */ /* 0x000fea0003800000 */
.L_x_1799:
[----:B01----:R-:W-:Y:S01]  /*1b800*/  VIADD R3, R2, 0x400 ;  /* 0x0000040002037836 */ /* 0x003fe20000000000 */
[----:B------:R-:W-:Y:S01]  /*1b810*/  WARPGROUP.ARRIVE ;  /* 0x00000000000079c5 */ /* 0x000fe20000000000 */
[----:B------:R-:W-:Y:S02]  /*1b820*/  IMAD.MOV.U32 R5, RZ, RZ, 0x40000040 ;  /* 0x40000040ff057424 */ /* 0x000fe400078e00ff */
[----:B------:R-:W-:Y:S01]  /*1b830*/  IMAD.MOV.U32 R15, RZ, RZ, 0x40000040 ;  /* 0x40000040ff0f7424 */ /* 0x000fe200078e00ff */
        /* <DEDUP_REMOVED lines=44> */
.L_x_1802:
        /* <DEDUP_REMOVED lines=157> */
[-C--:B------:R-:W-:Y:S01]  /*1c4d0*/  FMUL.FTZ R10, R3, R5.reuse ;  /* 0x00000005030a7220 */ /* 0x080fe20000410000 */
[----:B------:R-:W-:Y:S01]  /*1c4e0*/  FADD.FTZ R162, -R0, R9 ;  /* 0x0000000900a27221 */ /* 0x000fe20000010100 */
[-C--:B------:R-:W-:Y:S02]  /*1c4f0*/  FMUL.FTZ R163, R163, R5.reuse ;  /* 0x00000005a3a37220 */ /* 0x080fe40000410000 */
        /* <DEDUP_REMOVED lines=24> */
[-C--:B------:R-:W-:Y:S01]  /*1c680*/  FMUL.FTZ R152, R0, R5.reuse ;  /* 0x0000000500987220 */ /* 0x080fe20000410000 */
[-C--:B------:R-:W-:Y:S01]  /*1c690*/  FMUL.FTZ R162, R162, R5.reuse ;  /* 0x00000005a2a27220 */ /* 0x080fe20000410000 */
[----:B------:R-:W-:Y:S02]  /*1c6a0*/  MUFU.EX2 R11, R163 ;  /* 0x000000a3000b7308 */ /* 0x000fe40000000800 */
        /* <DEDUP_REMOVED lines=23> */
[----:B0-----:R-:W-:Y:S01]  /*1c820*/  FFMA.FTZ R8, R11, R8, R9 ;  /* 0x000000080b087223 */ /* 0x001fe20000010009 */
[-CC-:B------:R-:W-:Y:S01]  /*1c830*/  FFMA.FTZ R157, R157, R5.reuse, -R152.reuse ;  /* 0x000000059d9d7223 */ /* 0x180fe20000010898 */
[-CC-:B------:R-:W-:Y:S01]  /*1c840*/  FFMA.FTZ R158, R158, R5.reuse, -R152.reuse ;  /* 0x000000059e9e7223 */ /* 0x180fe20000010898 */
[-CC-:B------:R-:W-:Y:S01]  /*1c850*/  FFMA.FTZ R159, R159, R5.reuse, -R152.reuse ;  /* 0x000000059f9f7223 */ /* 0x180fe20000010898 */
[----:B------:R-:W-:-:S03]  /*1c860*/  FFMA.FTZ R171, R160, R5, -R152 ;  /* 0x00000005a0ab7223 */ /* 0x000fc60000010898 */
[----:B------:R-:W0:Y:S08]  /*1c870*/  MUFU.EX2 R161, R161 ;  /* 0x000000a100a17308 */ /* 0x000e300000000800 */
        /* <DEDUP_REMOVED lines=94> */
.L_x_1803:
[----:B------:R-:W-:Y:S01]  /*1ce60*/  ISETP.GT.AND P1, PT, R12, R228, PT ;  /* 0x000000e40c00720c */ /* 0x000fe20003f24270 */
[----:B------:R-:W-:Y:S01]  /*1ce70*/  VIADD R20, R20, 0x30860 ;  /* 0x0003086014147836 */ /* 0x000fe20000000000 */
[----:B------:R-:W-:Y:S01]  /*1ce80*/  F2FP.F16.F32.PACK_AB R188, R161, R9 ;  /* 0x00000009a1bc723e */ /* 0x000fe200000000ff */
[----:B------:R-:W-:Y:S01]  /*1ce90*/  VIADD R12, R12, 0xffffffff ;  /* 0xffffffff0c0c7836 */ /* 0x000fe20000000000 */
        /* <DEDUP_REMOVED lines=29> */
[----:B0-----:R-:W-:Y:S06]  /*1d070*/  @P1 BRA `(.L_x_1804) ;  /* 0xffffffd400b81947 */ /* 0x001fec000383ffff */
[----:B------:R-:W-:Y:S05]  /*1d080*/  BSYNC B1 ;  /* 0x0000000000017941 */ /* 0x000fea0003800000 */
.L_x_1791:
[----:B------:R-:W-:-:S07]  /*1d090*/  IMAD.MOV.U32 R4, RZ, RZ, R12 ;  /* 0x000000ffff047224 */ /* 0x000fce00078e000c */
.L_x_1790:
[----:B------:R-:W-:Y:S05]  /*1d0a0*/  BSYNC B0 ;  /* 0x0000000000007941 */ /* 0x000fea0003800000 */
.L_x_1789:
[----:B------:R-:W2:Y:S01]  /*1d0b0*/  LDL R9, [R1+0x44] ;  /* 0x0000440001097983 */ /* 0x000ea20000100800 */
[----:B------:R-:W-:Y:S01]  /*1d0c0*/  BSSY B0, `(.L_x_1805) ;  /* 0x00003d7000007945 */ /* 0x000fe20003800000 */
[----:B--2---:R-:W-:-:S13]  /*1d0d0*/  ISETP.GE.AND P1, PT, R4, R9, PT ;  /* 0x000000090400720c */ /* 0x004fda0003f26270 */
[----:B------:R-:W-:Y:S05]  /*1d0e0*/  @!P1 BRA `(.L_x_1806) ;  /* 0x0000003c00509947 */ /* 0x000fea0003800000 */
[----:B------:R-:W-:Y:S01]  /*1d0f0*/  IMAD.MOV.U32 R9, RZ, RZ, R0 ;  /* 0x000000ffff097224 */ /* 0x000fe200078e0000 */
[----:B------:R-:W-:Y:S01]  /*1d100*/  MOV R12, R3 ;  /* 0x00000003000c7202 */ /* 0x000fe20000000f00 */
[----:B------:R-:W-:Y:S02]  /*1d110*/  IMAD.MOV.U32 R10, RZ, RZ, R198 ;  /* 0x000000ffff0a7224 */ /* 0x000fe400078e00c6 */
[----:B------:R-:W-:-:S07]  /*1d120*/  IMAD.MOV.U32 R13, RZ, RZ, R193 ;  /* 0x000000ffff0d7224 */ /* 0x000fce00078e00c1 */
.L_x_1827:
[----:B------:R-:W-:-:S04]  /*1d130*/  ISETP.NE.AND P1, PT, R13, 0x1, PT ;  /* 0x000000010d00780c */ /* 0x000fc80003f25270 */
[----:B------:R-:W-:-:S04]  /*1d140*/  SEL R198, RZ, 0x1, P1 ;  /* 0x00000001ffc67807 */ /* 0x000fc80000800000 */
[----:B------:R-:W-:Y:S01]  /*1d150*/  LOP3.LUT R198, R10, R198, RZ, 0x3c, !PT ;  /* 0x000000c60ac67212 */ /* 0x000fe200078e3cff */
[----:B------:R-:W-:Y:S06]  /*1d160*/  @!P0 BRA `(.L_x_1807) ;  /* 0x0000000000048947 */ /* 0x000fec0003800000 */
[----:B------:R-:W-:Y:S01]  /*1d170*/  BPT.TRAP 0x1 ;  /* 0x000000040000795c */ /* 0x000fe20000300000 */
.L_x_1807:
[----:B------:R-:W-:Y:S01]  /*1d180*/  VIADD R193, R13, 0x1 ;  /* 0x000000010dc17836 */ /* 0x000fe20000000000 */
[----:B------:R-:W-:-:S04]  /*1d190*/  SHF.L.U32 R3, R198, 0x1f, RZ ;  /* 0x0000001fc6037819 */ /* 0x000fc800000006ff */
[----:B------:R-:W-:-:S04]  /*1d1a0*/  ISETP.NE.AND P1, PT, R193, 0x2, PT ;  /* 0x00000002c100780c */ /* 0x000fc80003f25270 */
[----:B------:R-:W-:-:S05]  /*1d1b0*/  SEL R193, R193, RZ, P1 ;  /* 0x000000ffc1c17207 */ /* 0x000fca0000800000 */
[----:B------:R-:W-:-:S04]  /*1d1c0*/  IMAD R0, R193, 0x8, R2 ;  /* 0x00000008c1007824 */ /* 0x000fc800078e0202 */
[----:B------:R0:W1:Y:S01]  /*1d1d0*/  SYNCS.PHASECHK.TRANS64.TRYWAIT P1, [R0+URZ+0x30830], R3 ;  /* 0x03083003000075a7 */ /* 0x000062000802017f */
[----:B------:R-:W-:Y:S05]  /*1d1e0*/  @!P0 BRA `(.L_x_1808) ;  /* 0x0000000000048947 */ /* 0x000fea0003800000 */
[----:B------:R-:W-:Y:S01]  /*1d1f0*/  BPT.TRAP 0x1 ;  /* 0x000000040000795c */ /* 0x000fe20000300000 */
.L_x_1808:
[----:B------:R-:W-:Y:S01]  /*1d200*/  IMAD R126, R193, 0x900, R218 ;  /* 0x00000900c17e7824 */ /* 0x000fe200078e02da */
[----:B------:R-:W-:Y:S03]  /*1d210*/  BSSY B1, `(.L_x_1809) ;  /* 0x0000006000017945 */ /* 0x000fe60003800000 */
[C---:B------:R-:W-:Y:S01]  /*1d220*/  VIADD R122, R126.reuse, 0x2 ;  /* 0x000000027e7a7836 */ /* 0x040fe20000000000 */
[----:B------:R-:W-:Y:S01]  /*1d230*/  IADD3 R124, R126, 0x4, RZ ;  /* 0x000000047e7c7810 */ /* 0x000fe20007ffe0ff */
[----:B-1----:R-:W-:Y:S06]  /*1d240*/  @P1 BRA `(.L_x_1810) ;  /* 0x0000000000081947 */ /* 0x002fec0003800000 */
[----:B------:R-:W1:Y:S02]  /*1d250*/  SYNCS.PHASECHK.TRANS64.TRYWAIT P1, [R0+URZ+0x30830], R3 ;  /* 0x03083003000075a7 */ /* 0x000e64000802017f */
[----:B-1----:R-:W-:Y:S05]  /*1d260*/  @!P1 BRA `(.L_x_1811) ;  /* 0x0000012000249947 */ /* 0x002fea0003800000 */
.L_x_1810:
[----:B------:R-:W-:Y:S05]  /*1d270*/  BSYNC B1 ;  /* 0x0000000000017941 */ /* 0x000fea0003800000 */
.L_x_1809:
[----:B------:R-:W2:Y:S01]  /*1d280*/  LDL.64 R128, [R1+0x28] ;  /* 0x0000280001807983 */ /* 0x000ea20000100a00 */
[----:B------:R-:W-:Y:S01]  /*1d290*/  IMAD.MOV.U32 R120, RZ, RZ, R126 ;  /* 0x000000ffff787224 */ /* 0x000fe200078e007e */
[----:B------:R-:W-:Y:S01]  /*1d2a0*/  MOV R213, UR50 ;  /* 0x0000003200d57c02 */ /* 0x000fe20008000f00 */
[----:B------:R-:W-:Y:S01]  /*1d2b0*/  IMAD.MOV.U32 R121, RZ, RZ, 0x40000040 ;  /* 0x40000040ff797424 */ /* 0x000fe200078e00ff */
[----:B------:R-:W-:Y:S01]  /*1d2c0*/  MOV R209, UR46 ;  /* 0x0000002e00d17c02 */ /* 0x000fe20008000f00 */
[----:B------:R-:W-:Y:S01]  /*1d2d0*/  IMAD.MOV.U32 R123, RZ, RZ, 0x40000040 ;  /* 0x40000040ff7b7424 */ /* 0x000fe200078e00ff */
[----:B------:R-:W-:Y:S01]  /*1d2e0*/  R2UR UR50, R120 ;  /* 0x00000000783272ca */ /* 0x000fe200000e0000 */
[----:B------:R-:W-:Y:S01]  /*1d2f0*/  VIADD R120, R126, 0x6 ;  /* 0x000000067e787836 */ /* 0x000fe20000000000 */
[----:B------:R-:W-:Y:S01]  /*1d300*/  R2UR UR46, R122 ;  /* 0x000000007a2e72ca */ /* 0x000fe200000e0000 */
[----:B------:R-:W-:Y:S01]  /*1d310*/  IMAD.MOV.U32 R122, RZ, RZ, R124 ;  /* 0x000000ffff7a7224 */ /* 0x000fe200078e007c */
[----:B------:R-:W-:Y:S01]  /*1d320*/  IADD3 R124, R126, 0x300, RZ ;  /* 0x000003007e7c7810 */ /* 0x000fe20007ffe0ff */
[----:B------:R-:W-:Y:S01]  /*1d330*/  IMAD.MOV.U32 R125, RZ, RZ, 0x40000040 ;  /* 0x40000040ff7d7424 */ /* 0x000fe200078e00ff */
[----:B------:R-:W-:Y:S01]  /*1d340*/  MOV R21, UR42 ;  /* 0x0000002a00157c02 */ /* 0x000fe20008000f00 */
[----:B------:R-:W-:Y:S01]  /*1d350*/  IMAD.MOV.U32 R127, RZ, RZ, 0x40000040 ;  /* 0x40000040ff7f7424 */ /* 0x000fe200078e00ff */
        /* <DEDUP_REMOVED lines=17> */
[----:B------:R-:W-:Y:S01]  /*1d470*/  VIADD R120, R126, 0x600 ;  /* 0x000006007e787836 */ /* 0x000fe20000000000 */
[----:B------:R-:W-:Y:S01]  /*1d480*/  R2UR UR22, R124 ;  /* 0x000000007c1672ca */ /* 0x000fe200000e0000 */
[C---:B------:R-:W-:Y:S01]  /*1d490*/  VIADD R124, R126.reuse, 0x604 ;  /* 0x000006047e7c7836 */ /* 0x040fe20000000000 */
[----:B------:R-:W-:Y:S01]  /*1d4a0*/  R2UR UR51, R121 ;  /* 0x00000000793372ca */ /* 0x000fe200000e0000 */
[-C--:B------:R-:W-:Y:S01]  /*1d4b0*/  FMUL.FTZ R33, R33, R11.reuse ;  /* 0x0000000b21217220 */ /* 0x080fe20000410000 */
[C---:B------:R-:W-:Y:S01]  /*1d4c0*/  IADD3 R122, R126.reuse, 0x602, RZ ;  /* 0x000006027e7a7810 */ /* 0x040fe20007ffe0ff */
[----:B------:R-:W-:Y:S01]  /*1d4d0*/  VIADD R126, R126, 0x606 ;  /* 0x000006067e7e7836 */ /* 0x000fe20000000000 */
        /* <DEDUP_REMOVED lines=197> */
.L_x_1812:
[----:B------:R-:W-:Y:S01]  /*1e130*/  SHF.L.U32 R3, R10, 0x1f, RZ ;  /* 0x0000001f0a037819 */ /* 0x000fe200000006ff */
[----:B------:R-:W-:-:S04]  /*1e140*/  IMAD R20, R13, 0x8, R2 ;  /* 0x000000080d147824 */ /* 0x000fc800078e0202 */
[----:B------:R0:W1:Y:S01]  /*1e150*/  SYNCS.PHASECHK.TRANS64.TRYWAIT P1, [R20+URZ+0x30850], R3 ;  /* 0x03085003140075a7 */ /* 0x000062000802017f */
[----:B------:R-:W-:Y:S05]  /*1e160*/  @!P0 BRA `(.L_x_1813) ;  /* 0x0000000000048947 */ /* 0x000fea0003800000 */
[----:B------:R-:W-:Y:S01]  /*1e170*/  BPT.TRAP 0x1 ;  /* 0x000000040000795c */ /* 0x000fe20000300000 */
.L_x_1813:
[----:B------:R-:W-:Y:S04]  /*1e180*/  BSSY B1, `(.L_x_1814) ;  /* 0x0000004000017945 */ /* 0x000fe80003800000 */
[----:B-1----:R-:W-:Y:S05]  /*1e190*/  @P1 BRA `(.L_x_1815) ;  /* 0x0000000000081947 */ /* 0x002fea0003800000 */
[----:B------:R-:W1:Y:S02]  /*1e1a0*/  SYNCS.PHASECHK.TRANS64.TRYWAIT P1, [R20+URZ+0x30850], R3 ;  /* 0x03085003140075a7 */ /* 0x000e64000802017f */
[----:B-1----:R-:W-:Y:S05]  /*1e1b0*/  @!P1 BRA `(.L_x_1816) ;  /* 0x0000011000649947 */ /* 0x002fea0003800000 */
.L_x_1815:
[----:B------:R-:W-:Y:S05]  /*1e1c0*/  BSYNC B1 ;  /* 0x0000000000017941 */ /* 0x000fea0003800000 */
.L_x_1814:
[----:B01----:R-:W-:Y:S01]  /*1e1d0*/  VIADD R3, R2, 0x400 ;  /* 0x0000040002037836 */ /* 0x003fe20000000000 */
[----:B------:R-:W-:Y:S01]  /*1e1e0*/  MOV R11, 0x40000040 ;  /* 0x40000040000b7802 */ /* 0x000fe20000000f00 */
[----:B------:R-:W-:Y:S01]  /*1e1f0*/  WARPGROUP.ARRIVE ;  /* 0x00000000000079c5 */ /* 0x000fe20000000000 */
[----:B------:R-:W-:Y:S02]  /*1e200*/  IMAD.MOV.U32 R15, RZ, RZ, 0x40000040 ;  /* 0x40000040ff0f7424 */ /* 0x000fe400078e00ff */
        /* <DEDUP_REMOVED lines=44> */
.L_x_1817:
[----:B------:R-:W2:Y:S01]  /*1e4d0*/  LDL R10, [R1+0x38] ;  /* 0x00003800010a7983 */ /* 0x000ea20000100800 */
[----:B------:R-:W0:Y:S03]  /*1e4e0*/  LDC R5, c[0x0][0x448] ;  /* 0x00011200ff057b82 */ /* 0x000e260000000800 */
[----:B------:R-:W2:Y:S05]  /*1e4f0*/  LDL R3, [R1+0x40] ;  /* 0x0000400001037983 */ /* 0x000eaa0000100800 */
[----:B------:R-:W1:Y:S01]  /*1e500*/  LDC R169, c[0x0][0x9e4] ;  /* 0x00027900ffa97b82 */ /* 0x000e620000000800 */
[----:B0-----:R-:W-:-:S13]  /*1e510*/  ISETP.NE.AND P1, PT, R5, 0x1, PT ;  /* 0x000000010500780c */ /* 0x001fda0003f25270 */
[----:B------:R-:W0:Y:S08]  /*1e520*/  @P1 LDC R6, c[0x0][0x44c] ;  /* 0x00011300ff061b82 */ /* 0x000e300000000800 */
[----:B------:R-:W3:Y:S01]  /*1e530*/  @P1 LDC R5, c[0x0][0x450] ;  /* 0x00011400ff051b82 */ /* 0x000ee20000000800 */
        /* <DEDUP_REMOVED lines=26> */
[----:B------:R-:W-:Y:S01]  /*1e6e0*/  IADD3 R0, R0, 0x30840, RZ ;  /* 0x0003084000007810 */ /* 0x000fe20007ffe0ff */
[----:B------:R-:W4:Y:S01]  /*1e6f0*/  MUFU.TANH R11, R11 ;  /* 0x0000000b000b7308 */ /* 0x000f220000002400 */
[----:B------:R-:W-:-:S02]  /*1e700*/  FMUL.FTZ R166, R166, UR39 ;  /* 0x00000027a6a67c20 */ /* 0x000fc40008410000 */
[----:B------:R-:W-:-:S04]  /*1e710*/  PRMT R0, R204, 0x654, R0 ;  /* 0x00000654cc007816 */ /* 0x000fc80000000000 */
[----:B------:R5:W-:Y:S01]  /*1e720*/  SYNCS.ARRIVE.TRANS64.RED.A1T0 RZ, [R0+URZ], RZ ;  /* 0x000000ff00ff79a7 */ /* 0x000be2000810043f */
        /* <DEDUP_REMOVED lines=24> */
[----:B------:R-:W1:Y:S01]  /*1e8b0*/  MUFU.TANH R158, R158 ;  /* 0x0000009e009e7308 */ /* 0x000e620000002400 */
[----:B--2---:R-:W-:-:S04]  /*1e8c0*/  IMAD.IADD R3, R3, 0x1, R10 ;  /* 0x0000000103037824 */ /* 0x004fc800078e020a */
[----:B0-----:R-:W-:-:S05]  /*1e8d0*/  @P1 IMAD.HI.U32 R6, R3, R6, RZ ;  /* 0x0000000603061227 */ /* 0x001fca00078e00ff */
[----:B---3--:R-:W-:Y:S01]  /*1e8e0*/  @P1 SHF.R.U32.HI R3, RZ, R5, R6 ;  /* 0x00000005ff031219 */ /* 0x008fe20000011606 */
        /* <DEDUP_REMOVED lines=23> */
[----:B-1----:R-:W-:Y:S02]  /*1ea60*/  ISETP.GE.AND P1, PT, R169, 0x1, PT ;  /* 0x00000001a900780c */ /* 0x002fe40003f26270 */
[----:B------:R-:W-:Y:S01]  /*1ea70*/  IADD3 R165, -R227, 0x1, R162 ;  /* 0x00000001e3a57810 */ /* 0x000fe20007ffe1a2 */
[----:B------:R-:W1:Y:S03]  /*1ea80*/  MUFU.TANH R5, R5 ;  /* 0x0000000500057308 */ /* 0x000e660000002400 */
[----:B------:R-:W-:-:S05]  /*1ea90*/  IADD3 R165, -R199, R165, R200 ;  /* 0x000000a5c7a57210 */ /* 0x000fca0007ffe1c8 */
[----:B------:R-:W2:Y:S08]  /*1eaa0*/  MUFU.TANH R10, R10 ;  /* 0x0000000a000a7308 */ /* 0x000eb00000002400 */
        /* <DEDUP_REMOVED lines=19> */
[----:B------:R-:W-:-:S07]  /*1ebe0*/  IMAD.IADD R159, R162, 0x1, -R227 ;  /* 0x00000001a29f7824 */ /* 0x000fce00078e0ae3 */
[----:B-----5:R5:W1:Y:S02]  /*1ebf0*/  MUFU.TANH R0, R166 ;  /* 0x000000a600007308 */ /* 0x020a640000002400 */
[C---:B-----5:R-:W-:Y:S02]  /*1ec00*/  VIADD R166, R165.reuse, UR55 ;  /* 0x00000037a5a67c36 */ /* 0x060fe40008000000 */
[----:B------:R-:W-:Y:S02]  /*1ec10*/  VIADD R165, R165, UR38 ;  /* 0x00000026a5a57c36 */ /* 0x000fe40008000000 */
[--C-:B0-----:R-:W-:Y:S02]  /*1ec20*/  IMAD.IADD R164, R166, 0x1, R126.reuse ;  /* 0x00000001a6a47824 */ /* 0x101fe400078e027e */
[----:B------:R-:W-:Y:S01]  /*1ec30*/  IMAD.IADD R163, R165, 0x1, R126 ;  /* 0x00000001a5a37824 */ /* 0x000fe200078e027e */
[----:B--234-:R-:W-:Y:S06]  /*1ec40*/  @!P1 BRA `(.L_x_1818) ;  /* 0x0000000000549947 */ /* 0x01cfec0003800000 */
[----:B------:R-:W-:Y:S01]  /*1ec50*/  IADD3 R167, -R199, R200, R126 ;  /* 0x000000c8c7a77210 */ /* 0x000fe20007ffe17e */
[----:B------:R-:W-:Y:S03]  /*1ec60*/  BSSY B1, `(.L_x_1819) ;  /* 0x0000010000017945 */ /* 0x000fe60003800000 */
[----:B------:R-:W-:-:S13]  /*1ec70*/  ISETP.GT.AND P1, PT, R167, -0x1, PT ;  /* 0xffffffffa700780c */ /* 0x000fda0003f24270 */
[----:B------:R-:W-:Y:S05]  /*1ec80*/  @P1 BRA `(.L_x_1820) ;  /* 0x0000000000201947 */ /* 0x000fea0003800000 */
[----:B------:R-:W-:Y:S02]  /*1ec90*/  MOV R168, UR46 ;  /* 0x0000002e00a87c02 */ /* 0x000fe40008000f00 */
[----:B------:R-:W-:Y:S02]  /*1eca0*/  LOP3.LUT R167, RZ, R167, RZ, 0x33, !PT ;  /* 0x000000a7ffa77212 */ /* 0x000fe400078e33ff */
[----:B------:R-:W-:-:S13]  /*1ecb0*/  ISETP.NE.AND P1, PT, R168, 0x1, PT ;  /* 0x00000001a800780c */ /* 0x000fda0003f25270 */
[----:B------:R-:W0:Y:S02]  /*1ecc0*/  @P1 LDC.64 R126, c[0x0][0x9e8] ;  /* 0x00027a00ff7e1b82 */ /* 0x000e240000000a00 */
[----:B0-----:R-:W-:-:S05]  /*1ecd0*/  @P1 IMAD.HI.U32 R126, R167, R126, RZ ;  /* 0x0000007ea77e1227 */ /* 0x001fca00078e00ff */
[----:B------:R-:W-:-:S04]  /*1ece0*/  @P1 SHF.R.U32.HI R167, RZ, R127, R126 ;  /* 0x0000007fffa71219 */ /* 0x000fc8000001167e */
[----:B------:R-:W-:Y:S01]  /*1ecf0*/  LOP3.LUT R167, RZ, R167, RZ, 0x33, !PT ;  /* 0x000000a7ffa77212 */ /* 0x000fe200078e33ff */
[----:B------:R-:W-:Y:S06]  /*1ed00*/  BRA `(.L_x_1821) ;  /* 0x0000000000147947 */ /* 0x000fec0003800000 */
.L_x_1820:
[----:B------:R-:W-:-:S05]  /*1ed10*/  IMAD.U32 R168, RZ, RZ, UR46 ;  /* 0x0000002effa87e24 */ /* 0x000fca000f8e00ff */
[----:B------:R-:W-:-:S13]  /*1ed20*/  ISETP.NE.AND P1, PT, R168, 0x1, PT ;  /* 0x00000001a800780c */ /* 0x000fda0003f25270 */
[----:B------:R-:W0:Y:S02]  /*1ed30*/  @P1 LDC.64 R126, c[0x0][0x9e8] ;  /* 0x00027a00ff7e1b82 */ /* 0x000e240000000a00 */
[----:B0-----:R-:W-:-:S05]  /*1ed40*/  @P1 IMAD.HI.U32 R126, R167, R126, RZ ;  /* 0x0000007ea77e1227 */ /* 0x001fca00078e00ff */
[----:B------:R-:W-:-:S07]  /*1ed50*/  @P1 SHF.R.U32.HI R167, RZ, R127, R126 ;  /* 0x0000007fffa71219 */ /* 0x000fce000001167e */
.L_x_1821:
[----:B------:R-:W-:Y:S05]  /*1ed60*/  BSYNC B1 ;  /* 0x0000000000017941 */ /* 0x000fea0003800000 */
.L_x_1819:
[----:B------:R-:W-:-:S05]  /*1ed70*/  IMAD R167, R167, R168, R159 ;  /* 0x000000a8a7a77224 */ /* 0x000fca00078e029f */
[----:B------:R-:W-:Y:S02]  /*1ed80*/  VIMNMX R163, R163, R167, !PT ;  /* 0x000000a7a3a37248 */ /* 0x000fe40007fe0100 */
[----:B------:R-:W-:-:S07]  /*1ed90*/  VIADDMNMX R164, R167, R168, R164, PT ;  /* 0x000000a8a7a47246 */ /* 0x000fce00038001a4 */
.L_x_1818:
        /* <DEDUP_REMOVED lines=12> */
[----:B------:R-:W-:Y:S01]  /*1ee60*/  ISETP.LT.OR P4, PT, R164, 0xa, P4 ;  /* 0x0000000aa400780c */ /* 0x000fe20002781670 */
[----:B0-----:R-:W-:-:S03]  /*1ee70*/  IMAD.IADD R166, R166, 0x1, R3 ;  /* 0x00000001a6a67824 */ /* 0x001fc600078e0203 */
[----:B------:R-:W-:Y:S01]  /*1ee80*/  FSEL R14, R14, -INF , !P4 ;  /* 0xff8000000e0e7808 */ /* 0x000fe20006000000 */
[----:B------:R-:W-:Y:S01]  /*1ee90*/  IMAD.IADD R165, R165, 0x1, R3 ;  /* 0x00000001a5a57824 */ /* 0x000fe200078e0203 */
        /* <DEDUP_REMOVED lines=135> */
.L_x_1824:
[----:B------:R-:W-:-:S05]  /*1f710*/  IMAD.U32 R5, RZ, RZ, UR46 ;  /* 0x0000002eff057e24 */ /* 0x000fca000f8e00ff */
[----:B------:R-:W-:-:S13]  /*1f720*/  ISETP.NE.AND P6, PT, R5, 0x1, PT ;  /* 0x000000010500780c */ /* 0x000fda0003fc5270 */
[----:B------:R-:W0:Y:S02]  /*1f730*/  @P6 LDC.64 R120, c[0x0][0x9e8] ;  /* 0x00027a00ff786b82 */ /* 0x000e240000000a00 */
[----:B0-----:R-:W-:-:S05]  /*1f740*/  @P6 IMAD.HI.U32 R120, R3, R120, RZ ;  /* 0x0000007803786227 */ /* 0x001fca00078e00ff */
[----:B------:R-:W-:-:S07]  /*1f750*/  @P6 SHF.R.U32.HI R3, RZ, R121, R120 ;  /* 0x00000079ff036219 */ /* 0x000fce0000011678 */
.L_x_1825:
[----:B------:R-:W-:Y:S05]  /*1f760*/  BSYNC B1 ;  /* 0x0000000000017941 */ /* 0x000fea0003800000 */
.L_x_1823:
[----:B------:R-:W-:-:S05]  /*1f770*/  IMAD R3, R3, R5, R159 ;  /* 0x0000000503037224 */ /* 0x000fca00078e029f */
[----:B------:R-:W-:Y:S02]  /*1f780*/  VIMNMX R165, R165, R3, !PT ;  /* 0x00000003a5a57248 */ /* 0x000fe40007fe0100 */
[----:B------:R-:W-:-:S07]  /*1f790*/  VIADDMNMX R166, R3, R5, R166, PT ;  /* 0x0000000503a67246 */ /* 0x000fce00038001a6 */
.L_x_1822:
        /* <DEDUP_REMOVED lines=60> */
[----:B------:R-:W-:Y:S02]  /*1fb60*/  ISETP.GT.AND P5, PT, R165, 0x11, !P5 ;  /* 0x00000011a500780c */ /* 0x000fe40006fa4270 */
[----:B------:R-:W-:Y:S02]  /*1fb70*/  ISETP.LT.OR P1, PT, R166, 0x39, P1 ;  /* 0x00000039a600780c */ /* 0x000fe40000f21670 */
[----:B------:R-:W-:Y:S02]  /*1fb80*/  FMNMX.FTZ R3, R153, R3, !PT ;  /* 0x0000000399037209 */ /* 0x000fe40007810000 */
[----:B------:R-:W-:Y:S02]  /*1fb90*/  FSEL R142, R142, -INF , !P1 ;  /* 0xff8000008e8e7808 */ /* 0x000fe40004800000 */
[----:B------:R-:W-:Y:S02]  /*1fba0*/  LOP3.LUT P1, RZ, R16, 0x100, RZ, 0xc0, !PT ;  /* 0x0000010010ff7812 */ /* 0x000fe4000782c0ff */
[----:B------:R-:W-:-:S02]  /*1fbb0*/  ISETP.LT.OR P5, PT, R166, 0x12, P5 ;  /* 0x00000012a600780c */ /* 0x000fc40002fa1670 */
[----:B------:R-:W-:Y:S02]  /*1fbc0*/  ISETP.GT.AND P1, PT, R165, 0x39, !P1 ;  /* 0x00000039a500780c */ /* 0x000fe40004f24270 */
[----:B------:R-:W-:Y:S02]  /*1fbd0*/  FMNMX.FTZ R3, R155, R3, !PT ;  /* 0x000000039b037209 */ /* 0x000fe40007810000 */
[----:B------:R-:W-:Y:S02]  /*1fbe0*/  ISETP.LT.OR P1, PT, R166, 0x3a, P1 ;  /* 0x0000003aa600780c */ /* 0x000fe40000f21670 */
[----:B------:R-:W-:Y:S02]  /*1fbf0*/  FSEL R123, R123, -INF , !P5 ;  /* 0xff8000007b7b7808 */ /* 0x000fe40006800000 */
[----:B------:R-:W-:Y:S02]  /*1fc00*/  FSEL R143, R143, -INF , !P1 ;  /* 0xff8000008f8f7808 */ /* 0x000fe40004800000 */
[----:B------:R-:W-:-:S02]  /*1fc10*/  LOP3.LUT P1, RZ, R16, 0x80, RZ, 0xc0, !PT ;  /* 0x0000008010ff7812 */ /* 0x000fc4000782c0ff */
[----:B------:R-:W-:Y:S02]  /*1fc20*/  LOP3.LUT P5, RZ, R16, 0x40, RZ, 0xc0, !PT ;  /* 0x0000004010ff7812 */ /* 0x000fe400078ac0ff */
[----:B------:R-:W-:Y:S02]  /*1fc30*/  FMNMX.FTZ R3, R156, R3, !PT ;  /* 0x000000039c037209 */ /* 0x000fe40007810000 */
[C---:B------:R-:W-:Y:S02]  /*1fc40*/  ISETP.GT.AND P3, PT, R165.reuse, 0x9, !P3 ;  /* 0x00000009a500780c */ /* 0x040fe40005f64270 */
[C---:B------:R-:W-:Y:S02]  /*1fc50*/  ISETP.GT.AND P4, PT, R165.reuse, 0x10, !P4 ;  /* 0x00000010a500780c */ /* 0x040fe40006784270 */
[C---:B------:R-:W-:Y:S02]  /*1fc60*/  ISETP.GT.AND P1, PT, R165.reuse, 0x40, !P1 ;  /* 0x00000040a500780c */ /* 0x040fe40004f24270 */
[----:B------:R-:W-:-:S02]  /*1fc70*/  ISETP.GT.AND P5, PT, R165, 0x41, !P5 ;  /* 0x00000041a500780c */ /* 0x000fc40006fa4270 */
[----:B------:R-:W-:Y:S02]  /*1fc80*/  FMNMX.FTZ R3, R157, R3, !PT ;  /* 0x000000039d037209 */ /* 0x000fe40007810000 */
[C---:B------:R-:W-:Y:S02]  /*1fc90*/  ISETP.LT.OR P3, PT, R166.reuse, 0xa, P3 ;  /* 0x0000000aa600780c */ /* 0x040fe40001f61670 */
[C---:B------:R-:W-:Y:S02]  /*1fca0*/  ISETP.LT.OR P4, PT, R166.reuse, 0x11, P4 ;  /* 0x00000011a600780c */ /* 0x040fe40002781670 */
[----:B------:R-:W-:Y:S02]  /*1fcb0*/  ISETP.LT.OR P1, PT, R166, 0x41, P1 ;  /* 0x00000041a600780c */ /* 0x000fe40000f21670 */
[----:B------:R-:W-:Y:S02]  /*1fcc0*/  FMNMX.FTZ R3, R160, R3, !PT ;  /* 0x00000003a0037209 */ /* 0x000fe40007810000 */
[----:B------:R-:W-:-:S02]  /*1fcd0*/  LOP3.LUT P0, RZ, R16, 0x1, RZ, 0xc0, !PT ;  /* 0x0000000110ff7812 */ /* 0x000fc4000780c0ff */
[----:B------:R-:W-:Y:S02]  /*1fce0*/  FSEL R21, R21, -INF , !P3 ;  /* 0xff80000015157808 */ /* 0x000fe40005800000 */
[----:B------:R-:W-:Y:S02]  /*1fcf0*/  FSEL R122, R122, -INF , !P4 ;  /* 0xff8000007a7a7808 */ /* 0x000fe40006000000 */
[----:B------:R-:W-:Y:S02]  /*1fd00*/  FSEL R147, R147, -INF , !P1 ;  /* 0xff80000093937808 */ /* 0x000fe40004800000 */
[C---:B------:R-:W-:Y:S02]  /*1fd10*/  LOP3.LUT P4, RZ, R16.reuse, 0x20, RZ, 0xc0, !PT ;  /* 0x0000002010ff7812 */ /* 0x040fe4000788c0ff */
[C---:B------:R-:W-:Y:S02]  /*1fd20*/  LOP3.LUT P6, RZ, R16.reuse, 0x10, RZ, 0xc0, !PT ;  /* 0x0000001010ff7812 */ /* 0x040fe400078cc0ff */
[----:B------:R-:W-:-:S02]  /*1fd30*/  LOP3.LUT P3, RZ, R16, 0x8, RZ, 0xc0, !PT ;  /* 0x0000000810ff7812 */ /* 0x000fc4000786c0ff */
[C---:B------:R-:W-:Y:S02]  /*1fd40*/  LOP3.LUT P2, RZ, R16.reuse, 0x4, RZ, 0xc0, !PT ;  /* 0x0000000410ff7812 */ /* 0x040fe4000784c0ff */
[C---:B------:R-:W-:Y:S02]  /*1fd50*/  LOP3.LUT P1, RZ, R16.reuse, 0x2, RZ, 0xc0, !PT ;  /* 0x0000000210ff7812 */ /* 0x040fe4000782c0ff */
[----:B------:R-:W-:Y:S02]  /*1fd60*/  FMNMX.FTZ R3, R161, R3, !PT ;  /* 0x00000003a1037209 */ /* 0x000fe40007810000 */
[----:B------:R-:W-:Y:S02]  /*1fd70*/  LOP3.LUT R16, R16, 0xff7fffff, RZ, 0xc0, !PT ;  /* 0xff7fffff10107812 */ /* 0x000fe400078ec0ff */
[----:B------:R-:W-:Y:S01]  /*1fd80*/  ISETP.GT.AND P0, PT, R165, RZ, !P0 ;  /* 0x000000ffa500720c */ /* 0x000fe20004704270 */
[----:B------:R-:W0:Y:S01]  /*1fd90*/  SHFL.BFLY PT, R5, R3, 0x2, 0x1f ;  /* 0x0c401f0003057f89 */ /* 0x000e2200000e0000 */
        /* <DEDUP_REMOVED lines=8> */
[----:B------:R-:W-:Y:S02]  /*1fe20*/  ISETP.GT.AND P4, PT, R165, 0x48, !P4 ;  /* 0x00000048a500780c */ /* 0x000fe40006784270 */
[----:B------:R-:W-:Y:S02]  /*1fe30*/  FMNMX.FTZ R121, R15, R121, !PT ;  /* 0x000000790f797209 */ /* 0x000fe40007810000 */
[----:B------:R-:W-:Y:S02]  /*1fe40*/  ISETP.LT.OR P4, PT, R166, 0x49, P4 ;  /* 0x00000049a600780c */ /* 0x000fe40002781670 */
[----:B------:R-:W-:Y:S02]  /*1fe50*/  @P5 LOP3.LUT R16, R16, 0x2, RZ, 0xfc, !PT ;  /* 0x0000000210105812 */ /* 0x000fe400078efcff */
[----:B------:R-:W-:-:S02]  /*1fe60*/  FMNMX.FTZ R121, R21, R121, !PT ;  /* 0x0000007915797209 */ /* 0x000fc40007810000 */
[----:B0-----:R-:W-:Y:S02]  /*1fe70*/  FMNMX.FTZ R3, R3, R5, !PT ;  /* 0x0000000503037209 */ /* 0x001fe40007810000 */
[----:B------:R-:W-:Y:S02]  /*1fe80*/  LOP3.LUT P5, RZ, R16, 0x800000, RZ, 0xc0, !PT ;  /* 0x0080000010ff7812 */ /* 0x000fe400078ac0ff */
[----:B------:R-:W-:Y:S01]  /*1fe90*/  FMNMX.FTZ R121, R122, R121, !PT ;  /* 0x000000797a797209 */ /* 0x000fe20007810000 */
[----:B------:R-:W0:Y:S01]  /*1fea0*/  SHFL.BFLY PT, R5, R3, 0x1, 0x1f ;  /* 0x0c201f0003057f89 */ /* 0x000e2200000e0000 */
[----:B------:R-:W-:Y:S02]  /*1feb0*/  ISETP.LT.OR P5, PT, R166, 0x42, P5 ;  /* 0x00000042a600780c */ /* 0x000fe40002fa1670 */
[----:B------:R-:W-:Y:S02]  /*1fec0*/  FMNMX.FTZ R121, R123, R121, !PT ;  /* 0x000000797b797209 */ /* 0x000fe40007810000 */
[----:B------:R-:W-:-:S02]  /*1fed0*/  LOP3.LUT R16, R16, 0xfffffff7, RZ, 0xc0, !PT ;  /* 0xfffffff710107812 */ /* 0x000fc400078ec0ff */
[----:B------:R-:W-:Y:S02]  /*1fee0*/  FMNMX.FTZ R121, R128, R121, !PT ;  /* 0x0000007980797209 */ /* 0x000fe40007810000 */
[----:B------:R-:W-:Y:S02]  /*1fef0*/  ISETP.GT.AND P6, PT, R165, 0x49, !P6 ;  /* 0x00000049a500780c */ /* 0x000fe400077c4270 */
[----:B------:R-:W-:Y:S02]  /*1ff00*/  FMNMX.FTZ R121, R129, R121, !PT ;  /* 0x0000007981797209 */ /* 0x000fe40007810000 */
[----:B------:R-:W-:Y:S02]  /*1ff10*/  ISETP.GT.AND P3, PT, R165, 0x50, !P3 ;  /* 0x00000050a500780c */ /* 0x000fe40005f64270 */
[----:B------:R-:W-:Y:S02]  /*1ff20*/  FMNMX.FTZ R121, R132, R121, !PT ;  /* 0x0000007984797209 */ /* 0x000fe40007810000 */
[----:B------:R-:W-:-:S02]  /*1ff30*/  @P5 LOP3.LUT R16, R16, 0x8, RZ, 0xfc, !PT ;  /* 0x0000000810105812 */ /* 0x000fc400078efcff */
[----:B------:R-:W-:Y:S02]  /*1ff40*/  FMNMX.FTZ R121, R133, R121, !PT ;  /* 0x0000007985797209 */ /* 0x000fe40007810000 */
[C---:B------:R-:W-:Y:S02]  /*1ff50*/  LOP3.LUT P5, RZ, R16.reuse, 0x2, RZ, 0xc0, !PT ;  /* 0x0000000210ff7812 */ /* 0x040fe400078ac0ff */
[----:B------:R-:W-:Y:S02]  /*1ff60*/  LOP3.LUT R16, R16, 0xfffffffb, RZ, 0xc0, !PT ;  /* 0xfffffffb10107812 */ /* 0x000fe400078ec0ff */
[----:B------:R-:W-:Y:S02]  /*1ff70*/  FMNMX.FTZ R121, R136, R121, !PT ;  /* 0x0000007988797209 */ /* 0x000fe40007810000 */
[----:B------:R-:W-:Y:S02]  /*1ff80*/  @P4 LOP3.LUT R16, R16, 0x4, RZ, 0xfc, !PT ;  /* 0x0000000410104812 */ /* 0x000fe400078efcff */
[----:B------:R-:W-:-:S02]  /*1ff90*/  ISETP.LT.OR P4, PT, R166, 0x4a, P6 ;  /* 0x0000004aa600780c */ /* 0x000fc40003781670 */
[----:B0-----:R-:W-:Y:S02]  /*1ffa0*/  FMNMX.FTZ R3, R3, R5, !PT ;  /* 0x0000000503037209 */ /* 0x001fe40007810000 */
[----:B------:R-:W-:Y:S02]  /*1ffb0*/  FMNMX.FTZ R121, R137, R121, !PT ;  /* 0x0000007989797209 */ /* 0x000fe40007810000 */
[C---:B------:R-:W-:Y:S02]  /*1ffc0*/  FSETP.NEU.FTZ.AND P6, PT, R3.reuse, -INF , PT ;  /* 0xff8000000300780b */ /* 0x040fe40003fdd000 */
[----:B------:R-:W-:Y:S02]  /*1ffd0*/  FMNMX.FTZ R121, R140, R121, !PT ;  /* 0x000000798c797209 */ /* 0x000fe40007810000 */
[----:B------:R-:W-:Y:S02]  /*1ffe0*/  LOP3.LUT R16, R16, 0xffbfffff, RZ, 0xc0, !PT ;  /* 0xffbfffff10107812 */ /* 0x000fe400078ec0ff */
[----:B------:R-:W-:-:S02]  /*1fff0*/  FSEL R11, R3, RZ, P6 ;  /* 0x000000ff030b7208 */ /* 0x000fc40003000000 */
[----:B------:R-:W-:Y:S02]  /*20000*/  FMNMX.FTZ R121, R141, R121, !PT ;  /* 0x000000798d797209 */ /* 0x000fe40007810000 */
[----:B------:R-:W-:Y:S01]  /*20010*/  MOV R5, UR50 ;  /* 0x0000003200057c02 */ /* 0x000fe20008000f00 */
[----:B------:R-:W-:Y:S01]  /*20020*/  FADD.FTZ R11, -R11, R12 ;  /* 0x0000000c0b0b7221 */ /* 0x000fe20000010100 */
[----:B------:R-:W-:Y:S02]  /*20030*/  @P4 LOP3.LUT R16, R16, 0x400000, RZ, 0xfc, !PT ;  /* 0x0040000010104812 */ /* 0x000fe400078efcff */
[----:B------:R-:W-:Y:S01]  /*20040*/  FMNMX.FTZ R121, R142, R121, !PT ;  /* 0x000000798e797209 */ /* 0x000fe20007810000 */
[-C--:B------:R-:W-:Y:S01]  /*20050*/  FMUL.FTZ R12, R3, R5.reuse ;  /* 0x00000005030c7220 */ /* 0x080fe20000410000 */
[----:B------:R-:W-:Y:S01]  /*20060*/  LOP3.LUT P4, RZ, R16, 0x8, RZ, 0xc0, !PT ;  /* 0x0000000810ff7812 */ /* 0x000fe2000788c0ff */
[----:B------:R-:W-:Y:S01]  /*20070*/  FMUL.FTZ R11, R11, R5 ;  /* 0x000000050b0b7220 */ /* 0x000fe20000410000 */
[----:B------:R-:W-:-:S02]  /*20080*/  FMNMX.FTZ R121, R143, R121, !PT ;  /* 0x000000798f797209 */ /* 0x000fc40007810000 */
[----:B------:R-:W-:Y:S02]  /*20090*/  FSEL R12, R12, RZ, P6 ;  /* 0x000000ff0c0c7208 */ /* 0x000fe40003000000 */
[----:B------:R-:W-:Y:S01]  /*200a0*/  LOP3.LUT P6, RZ, R16, 0x4, RZ, 0xc0, !PT ;  /* 0x0000000410ff7812 */ /* 0x000fe200078cc0ff */
[----:B------:R-:W-:Y:S01]  /*200b0*/  MUFU.EX2 R11, R11 ;  /* 0x0000000b000b7308 */ /* 0x000fe20000000800 */
[----:B------:R-:W-:Y:S01]  /*200c0*/  FSEL R145, R145, -INF , !P4 ;  /* 0xff80000091917808 */ /* 0x000fe20006000000 */
[--C-:B------:R-:W-:Y:S01]  /*200d0*/  FFMA.FTZ R167, R167, R5, -R12.reuse ;  /* 0x00000005a7a77223 */ /* 0x100fe2000001080c */
[----:B------:R-:W-:Y:S01]  /*200e0*/  FMNMX.FTZ R121, R147, R121, !PT ;  /* 0x0000007993797209 */ /* 0x000fe20007810000 */
[-CC-:B------:R-:W-:Y:S01]  /*200f0*/  FFMA.FTZ R10, R10, R5.reuse, -R12.reuse ;  /* 0x000000050a0a7223 */ /* 0x180fe2000001080c */
[----:B------:R-:W-:Y:S01]  /*20100*/  LOP3.LUT P4, RZ, R16, 0x400000, RZ, 0xc0, !PT ;  /* 0x0040000010ff7812 */ /* 0x000fe2000788c0ff */
[--C-:B------:R-:W-:Y:S01]  /*20110*/  FFMA.FTZ R13, R13, R5, -R12.reuse ;  /* 0x000000050d0d7223 */ /* 0x100fe2000001080c */
[----:B------:R-:W-:Y:S01]  /*20120*/  FSEL R148, R148, -INF , !P6 ;  /* 0xff80000094947808 */ /* 0x000fe20007000000 */
[----:B------:R-:W0:Y:S01]  /*20130*/  MUFU.EX2 R167, R167 ;  /* 0x000000a700a77308 */ /* 0x000e220000000800 */
[----:B------:R-:W-:Y:S01]  /*20140*/  FMNMX.FTZ R121, R145, R121, !PT ;  /* 0x0000007991797209 */ /* 0x000fe20007810000 */
[-CC-:B------:R-:W-:Y:S01]  /*20150*/  FFMA.FTZ R14, R14, R5.reuse, -R12.reuse ;  /* 0x000000050e0e7223 */ /* 0x180fe2000001080c */
[----:B------:R-:W-:Y:S01]  /*20160*/  ISETP.GT.AND P2, PT, R165, 0x51, !P2 ;  /* 0x00000051a500780c */ /* 0x000fe20005744270 */
[-CC-:B------:R-:W-:Y:S01]  /*20170*/  FFMA.FTZ R126, R126, R5.reuse, -R12.reuse ;  /* 0x000000057e7e7223 */ /* 0x180fe2000001080c */
[----:B------:R-:W-:Y:S01]  /*20180*/  ISETP.LT.OR P3, PT, R166, 0x51, P3 ;  /* 0x00000051a600780c */ /* 0x000fe20001f61670 */
[--C-:B------:R-:W-:Y:S01]  /*20190*/  FFMA.FTZ R127, R127, R5, -R12.reuse ;  /* 0x000000057f7f7223 */ /* 0x100fe2000001080c */
[----:B------:R-:W-:Y:S01]  /*201a0*/  FSEL R150, R150, -INF , !P4 ;  /* 0xff80000096967808 */ /* 0x000fe20006000000 */
[----:B------:R-:W1:Y:S01]  /*201b0*/  MUFU.EX2 R10, R10 ;  /* 0x0000000a000a7308 */ /* 0x000e620000000800 */
[----:B------:R-:W-:Y:S01]  /*201c0*/  FMNMX.FTZ R121, R148, R121, !PT ;  /* 0x0000007994797209 */ /* 0x000fe20007810000 */
[-CC-:B------:R-:W-:Y:S01]  /*201d0*/  FFMA.FTZ R124, R124, R5.reuse, -R12.reuse ;  /* 0x000000057c7c7223 */ /* 0x180fe2000001080c */
[----:B------:R-:W-:Y:S01]  /*201e0*/  ISETP.GT.AND P1, PT, R165, 0x58, !P1 ;  /* 0x00000058a500780c */ /* 0x000fe20004f24270 */
[-CC-:B------:R-:W-:Y:S01]  /*201f0*/  FFMA.FTZ R125, R125, R5.reuse, -R12.reuse ;  /* 0x000000057d7d7223 */ /* 0x180fe2000001080c */
[----:B------:R-:W-:Y:S01]  /*20200*/  ISETP.LT.OR P2, PT, R166, 0x52, P2 ;  /* 0x00000052a600780c */ /* 0x000fe20001741670 */
[--C-:B------:R-:W-:Y:S01]  /*20210*/  FFMA.FTZ R130, R130, R5, -R12.reuse ;  /* 0x0000000582827223 */ /* 0x100fe2000001080c */
[----:B------:R-:W-:Y:S01]  /*20220*/  FSEL R152, R152, -INF , !P3 ;  /* 0xff80000098987808 */ /* 0x000fe20005800000 */
[----:B------:R-:W-:Y:S01]  /*20230*/  MUFU.EX2 R13, R13 ;  /* 0x0000000d000d7308 */ /* 0x000fe20000000800 */
[----:B------:R-:W-:Y:S01]  /*20240*/  FMNMX.FTZ R121, R150, R121, !PT ;  /* 0x0000007996797209 */ /* 0x000fe20007810000 */
[----:B0-----:R-:W-:Y:S01]  /*20250*/  FFMA.FTZ R8, R11, R8, R167 ;  /* 0x000000080b087223 */ /* 0x001fe200000100a7 */
[----:B------:R-:W-:Y:S01]  /*20260*/  ISETP.LT.OR P1, PT, R166, 0x59, P1 ;  /* 0x00000059a600780c */ /* 0x000fe20000f21670 */
[-CC-:B------:R-:W-:Y:S01]  /*20270*/  FFMA.FTZ R131, R131, R5.reuse, -R12.reuse ;  /* 0x0000000583837223 */ /* 0x180fe2000001080c */
[----:B------:R-:W-:Y:S01]  /*20280*/  FSEL R154, R154, -INF , !P2 ;  /* 0xff8000009a9a7808 */ /* 0x000fe20005000000 */
[----:B------:R-:W-:Y:S01]  /*20290*/  FFMA.FTZ R134, R134, R5, -R12 ;  /* 0x0000000586867223 */ /* 0x000fe2000001080c */
[----:B------:R-:W-:Y:S01]  /*202a0*/  FMNMX.FTZ R159, R152, R121, !PT ;  /* 0x00000079989f7209 */ /* 0x000fe20007810000 */
[----:B------:R-:W-:Y:S01]  /*202b0*/  MUFU.EX2 R14, R14 ;  /* 0x0000000e000e7308 */ /* 0x000fe20000000800 */
[----:B------:R-:W-:Y:S01]  /*202c0*/  ISETP.LT.OR P5, PT, R166, 0x5a, P5 ;  /* 0x0000005aa600780c */ /* 0x000fe20002fa1670 */
[----:B-1----:R-:W-:Y:S01]  /*202d0*/  FADD.FTZ R8, R10, R8 ;  /* 0x000000080a087221 */ /* 0x002fe20000010000 */
        /* <DEDUP_REMOVED lines=8> */
[-CC-:B------:R-:W-:Y:S01]  /*20360*/  FFMA.FTZ R144, R144, R5.reuse, -R12.reuse ;  /* 0x0000000590907223 */ /* 0x180fe2000001080c */
[-CC-:B------:R-:W-:Y:S01]  /*20370*/  FFMA.FTZ R146, R146, R5.reuse, -R12.reuse ;  /* 0x0000000592927223 */ /* 0x180fe2000001080c */
[----:B------:R-:W-:Y:S01]  /*20380*/  FMNMX.FTZ R0, R158, R0, !PT ;  /* 0x000000009e007209 */ /* 0x000fe20007810000 */
[-CC-:B------:R-:W-:Y:S01]  /*20390*/  FFMA.FTZ R149, R149, R5.reuse, -R12.reuse ;  /* 0x0000000595957223 */ /* 0x180fe2000001080c */
[-CC-:B------:R-:W-:Y:S01]  /*203a0*/  FFMA.FTZ R151, R151, R5.reuse, -R12.reuse ;  /* 0x0000000597977223 */ /* 0x180fe2000001080c */
[----:B------:R-:W-:Y:S01]  /*203b0*/  MUFU.EX2 R127, R127 ;  /* 0x0000007f007f7308 */ /* 0x000fe20000000800 */
[-CC-:B------:R-:W-:Y:S01]  /*203c0*/  FFMA.FTZ R153, R153, R5.reuse, -R12.reuse ;  /* 0x0000000599997223 */ /* 0x180fe2000001080c */
[----:B------:R-:W0:Y:S01]  /*203d0*/  SHFL.BFLY PT, R159, R0, 0x2, 0x1f ;  /* 0x0c401f00009f7f89 */ /* 0x000e2200000e0000 */
[-CC-:B------:R-:W-:Y:S01]  /*203e0*/  FFMA.FTZ R155, R155, R5.reuse, -R12.reuse ;  /* 0x000000059b9b7223 */ /* 0x180fe2000001080c */
[-CC-:B------:R-:W-:Y:S01]  /*203f0*/  FFMA.FTZ R156, R156, R5.reuse, -R12.reuse ;  /* 0x000000059c9c7223 */ /* 0x180fe2000001080c */
[-CC-:B------:R-:W-:Y:S01]  /*20400*/  FFMA.FTZ R157, R157, R5.reuse, -R12.reuse ;  /* 0x000000059d9d7223 */ /* 0x180fe2000001080c */
[-CC-:B------:R-:W-:Y:S01]  /*20410*/  FFMA.FTZ R160, R160, R5.reuse, -R12.reuse ;  /* 0x00000005a0a07223 */ /* 0x180fe2000001080c */
[----:B------:R-:W-:Y:S01]  /*20420*/  FFMA.FTZ R12, R161, R5, -R12 ;  /* 0x00000005a10c7223 */ /* 0x000fe2000001080c */
[----:B------:R-:W-:Y:S01]  /*20430*/  MUFU.EX2 R124, R124 ;  /* 0x0000007c007c7308 */ /* 0x000fe20000000800 */
[----:B------:R-:W-:-:S07]  /*20440*/  LOP3.LUT P0, RZ, R16, 0x200000, RZ, 0xc0, !PT ;  /* 0x0020000010ff7812 */ /* 0x000fce000780c0ff */
        /* <DEDUP_REMOVED lines=42> */
[----:B------:R-:W-:Y:S01]  /*206f0*/  FFMA.FTZ R158, R158, R5, -R162 ;  /* 0x000000059e9e7223 */ /* 0x000fe200000108a2 */
[----:B------:R-:W2:Y:S01]  /*20700*/  MUFU.EX2 R15, R15 ;  /* 0x0000000f000f7308 */ /* 0x000ea20000000800 */
[----:B0-----:R-:W-:-:S07]  /*20710*/  FFMA.FTZ R7, R6, R7, R189 ;  /* 0x0000000706077223 */ /* 0x001fce00000100bd */
        /* <DEDUP_REMOVED lines=74> */
[----:B--2---:R-:W-:-:S03]  /*20bc0*/  FADD.FTZ R8, R12, R7 ;  /* 0x000000070c087221 */ /* 0x004fc60000010000 */
[----:B0-----:R-:W-:Y:S01]  /*20bd0*/  FADD.FTZ R7, R158, R9 ;  /* 0x000000099e077221 */ /* 0x001fe20000010000 */
[----:B------:R-:W-:Y:S06]  /*20be0*/  @!P0 BRA `(.L_x_1826) ;  /* 0x0000000000048947 */ /* 0x000fec0003800000 */
[----:B------:R-:W-:Y:S01]  /*20bf0*/  BPT.TRAP 0x1 ;  /* 0x000000040000795c */ /* 0x000fe20000300000 */
.L_x_1826:
[----:B------:R-:W2:Y:S01]  /*20c00*/  LDL R9, [R1+0x44] ;  /* 0x0000440001097983 */ /* 0x000ea20000100800 */
[----:B------:R-:W-:Y:S01]  /*20c10*/  VIADD R20, R20, 0x30860 ;  /* 0x0003086014147836 */ /* 0x000fe20000000000 */
[----:B------:R-:W-:Y:S01]  /*20c20*/  F2FP.F16.F32.PACK_AB R188, R10, R167 ;  /* 0x000000a70abc723e */ /* 0x000fe200000000ff */
[----:B------:R-:W-:Y:S01]  /*20c30*/  IMAD.MOV.U32 R10, RZ, RZ, R198 ;  /* 0x000000ffff0a7224 */ /* 0x000fe200078e00c6 */
[----:B------:R-:W-:Y:S02]  /*20c40*/  F2FP.F16.F32.PACK_AB R190, R14, R13 ;  /* 0x0000000d0ebe723e */ /* 0x000fe400000000ff */
[----:B------:R-:W-:Y:S02]  /*20c50*/  PRMT R20, R204, 0x654, R20 ;  /* 0x00000654cc147816 */ /* 0x000fe40000000014 */
        /* <DEDUP_REMOVED lines=24> */
[----:B------:R-:W-:Y:S02]  /*20de0*/  MOV R13, R193 ;  /* 0x000000c1000d7202 */ /* 0x000fe40000000f00 */
[C---:B--2---:R-:W-:Y:S01]  /*20df0*/  ISETP.GT.AND P1, PT, R4.reuse, R9, PT ;  /* 0x000000090400720c */ /* 0x044fe20003f24270 */
[----:B------:R-:W-:Y:S02]  /*20e00*/  VIADD R4, R4, 0xffffffff ;  /* 0xffffffff04047836 */ /* 0x000fe40000000000 */
[----:B------:R-:W-:-:S10]  /*20e10*/  IMAD.MOV.U32 R9, RZ, RZ, R0 ;  /* 0x000000ffff097224 */ /* 0x000fd400078e0000 */
[----:B0-----:R-:W-:Y:S05]  /*20e20*/  @P1 BRA `(.L_x_1827) ;  /* 0xffffffc000c01947 */ /* 0x001fea000383ffff */
.L_x_1806:
[----:B------:R-:W-:Y:S05]  /*20e30*/  BSYNC B0 ;  /* 0x0000000000007941 */ /* 0x000fea0003800000 */
.L_x_1805:
        /* <DEDUP_REMOVED lines=99> */
.L_x_1828:
[----:B------:R-:W-:Y:S01]  /*21470*/  IMAD R6, R193, 0x8, R2 ;  /* 0x00000008c1067824 */ /* 0x000fe200078e0202 */
[----:B------:R-:W-:-:S04]  /*21480*/  SHF.L.U32 R4, R198, 0x1f, RZ ;  /* 0x0000001fc6047819 */ /* 0x000fc800000006ff */
[----:B------:R0:W1:Y:S01]  /*21490*/  SYNCS.PHASECHK.TRANS64.TRYWAIT P1, [R6+URZ+0x30850], R4 ;  /* 0x03085004060075a7 */ /* 0x000062000802017f */
[----:B------:R-:W-:Y:S05]  /*214a0*/  @!P0 BRA `(.L_x_1829) ;  /* 0x0000000000048947 */ /* 0x000fea0003800000 */
[----:B------:R-:W-:Y:S01]  /*214b0*/  BPT.TRAP 0x1 ;  /* 0x000000040000795c */ /* 0x000fe20000300000 */
.L_x_1829:
        /* <DEDUP_REMOVED lines=9> */
.L_x_1831:
[----:B------:R-:W-:Y:S05]  /*21550*/  BSYNC B0 ;  /* 0x0000000000007941 */ /* 0x000fea0003800000 */
.L_x_1830:
[----:B------:R-:W-:Y:S01]  /*21560*/  IMAD.MOV.U32 R10, RZ, RZ, R2 ;  /* 0x000000ffff0a7224 */ /* 0x000fe200078e0002 */
[----:B------:R-:W-:Y:S01]  /*21570*/  WARPGROUP.ARRIVE ;  /* 0x00000000000079c5 */ /* 0x000fe20000000000 */
[----:B------:R-:W-:Y:S01]  /*21580*/  IMAD.MOV.U32 R11, RZ, RZ, 0x40000040 ;  /* 0x40000040ff0b7424 */ /* 0x000fe200078e00ff */
[----:B------:R-:W2:Y:S01]  /*21590*/  SHFL.BFLY PT, R9, R8, 0x2, 0x1f ;  /* 0x0c401f0008097f89 */ /* 0x000ea200000e0000 */
[----:B01----:R-:W-:Y:S01]  /*215a0*/  IMAD.MOV.U32 R4, RZ, RZ, RZ ;  /* 0x000000ffff047224 */ /* 0x003fe200078e00ff */
[----:B------:R-:W-:Y:S01]  /*215b0*/  R2UR UR6, R10 ;  /* 0x000000000a0672ca */ /* 0x000fe200000e0000 */
[----:B------:R-:W-:Y:S01]  /*215c0*/  VIADD R10, R2, 0x80 ;  /* 0x00000080020a7836 */ /* 0x000fe20000000000 */
[----:B------:R-:W-:Y:S01]  /*215d0*/  R2UR UR7, R11 ;  /* 0x000000000b0772ca */ /* 0x000fe200000e0000 */
[----:B------:R-:W-:Y:S01]  /*215e0*/  IMAD.MOV.U32 R128, RZ, RZ, -0x800000 ;  /* 0xff800000ff807424 */ /* 0x000fe200078e00ff */
[----:B------:R-:W-:Y:S02]  /*215f0*/  MOV R11, 0x40000040 ;  /* 0x40000040000b7802 */ /* 0x000fe40000000f00 */
[----:B------:R-:W-:-:S09]  /*21600*/  MOV R129, 0xff800000 ;  /* 0xff80000000817802 */ /* 0x000fd20000000f00 */
[----:B------:R-:W-:Y:S01]  /*21610*/  HGMMA.64x192x16.F32 R24, R188, gdesc[UR4].tnspB, R24, gsb0 ;  /* 0x42e00004bc187df0 */ /* 0x000fe20008000818 */
[----:B------:R-:W-:Y:S01]  /*21620*/  R2UR UR6, R10 ;  /* 0x000000000a0672ca */ /* 0x000fe200000e0000 */
[----:B------:R-:W-:Y:S01]  /*21630*/  VIADD R10, R2, 0x100 ;  /* 0x00000100020a7836 */ /* 0x000fe20000000000 */
[----:B------:R-:W-:Y:S01]  /*21640*/  R2UR UR7, R11 ;  /* 0x000000000b0772ca */ /* 0x000fe200000e0000 */
[----:B------:R-:W-:Y:S02]  /*21650*/  IMAD.MOV.U32 R11, RZ, RZ, 0x40000040 ;  /* 0x40000040ff0b7424 */ /* 0x000fe400078e00ff */
[----:B--2---:R-:W-:Y:S01]  /*21660*/  FADD.FTZ R9, R9, R8 ;  /* 0x0000000809097221 */ /* 0x004fe20000010000 */
[----:B------:R-:W-:Y:S02]  /*21670*/  WARPGROUP.DEPBAR.LE gsb0, 0x0 ;  /* 0x00008000000079c5 */ /* 0x000fe40000010000 */
[----:B------:R-:W-:-:S11]  /*21680*/  WARPGROUP.ARRIVE ;  /* 0x00000000000079c5 */ /* 0x000fd60000000000 */
        /* <DEDUP_REMOVED lines=19> */
[----:B------:R-:W0:Y:S01]  /*217c0*/  SHFL.BFLY PT, R2, R7, 0x2, 0x1f ;  /* 0x0c401f0007027f89 */ /* 0x000e2200000e0000 */
[----:B------:R-:W-:Y:S02]  /*217d0*/  WARPGROUP.DEPBAR.LE gsb0, 0x0 ;  /* 0x00008000000079c5 */ /* 0x000fe40000010000 */
[----:B------:R-:W-:-:S12]  /*217e0*/  WARPGROUP.ARRIVE ;  /* 0x00000000000079c5 */ /* 0x000fd80000000000 */
[----:B------:R-:W-:Y:S01]  /*217f0*/  HGMMA.64x192x16.F32 R24, R172, gdesc[UR4].tnspB, R24, gsb0 ;  /* 0x42e00004ac187df0 */ /* 0x000fe20008000818 */
[----:B------:R-:W-:Y:S01]  /*21800*/  R2UR UR6, R10 ;  /* 0x000000000a0672ca */ /* 0x000fe200000e0000 */
[----:B0-----:R-:W-:Y:S01]  /*21810*/  FADD.FTZ R10, R2, R7 ;  /* 0x00000007020a7221 */ /* 0x001fe20000010000 */
[----:B------:R-:W-:Y:S01]  /*21820*/  R2UR UR7, R11 ;  /* 0x000000000b0772ca */ /* 0x000fe200000e0000 */
[----:B------:R-:W0:Y:S04]  /*21830*/  SHFL.BFLY PT, R2, R9, 0x1, 0x1f ;  /* 0x0c201f0009027f89 */ /* 0x000e2800000e0000 */
[----:B------:R-:W1:Y:S01]  /*21840*/  SHFL.BFLY PT, R11, R10, 0x1, 0x1f ;  /* 0x0c201f000a0b7f89 */ /* 0x000e6200000e0000 */
[----:B0-----:R-:W-:Y:S01]  /*21850*/  FADD.FTZ R13, R9, R2 ;  /* 0x00000002090d7221 */ /* 0x001fe20000010000 */
[----:B------:R-:W-:-:S02]  /*21860*/  IMAD.MOV.U32 R2, RZ, RZ, RZ ;  /* 0x000000ffff027224 */ /* 0x000fc400078e00ff */
[----:B-1----:R-:W-:Y:S02]  /*21870*/  FADD.FTZ R14, R10, R11 ;  /* 0x0000000b0a0e7221 */ /* 0x002fe40000010000 */
[----:B------:R-:W-:-:S03]  /*21880*/  FSETP.NE.FTZ.AND P1, PT, R13, RZ, PT ;  /* 0x000000ff0d00720b */ /* 0x000fc60003f35000 */
        /* <DEDUP_REMOVED lines=17> */
.L_x_1833:
[----:B------:R-:W2:Y:S01]  /*219a0*/  LDL.LU R0, [R1+0x50] ;  /* 0x0000500001007983 */ /* 0x000ea20000300800 */
[----:B------:R-:W-:Y:S02]  /*219b0*/  VIADD R3, R6, 0x30860 ;  /* 0x0003086006037836 */ /* 0x000fe40000000000 */
[-C--:B------:R-:W-:Y:S01]  /*219c0*/  FMUL.FTZ R124, R24, R4.reuse ;  /* 0x00000004187c7220 */ /* 0x080fe20000410000 */
        /* <DEDUP_REMOVED lines=14> */
[-C--:B------:R-:W-:Y:S01]  /*21ab0*/  FMUL.FTZ R45, R45, R4.reuse ;  /* 0x000000042d2d7220 */ /* 0x080fe20000410000 */
[----:B-1----:R-:W-:Y:S01]  /*21ac0*/  SEL R3, RZ, 0x1, P1 ;  /* 0x00000001ff037807 */ /* 0x002fe20000800000 */
        /* <DEDUP_REMOVED lines=89> */
.L_x_1685:
[----:B------:R-:W1:Y:S08]  /*22060*/  S2UR UR4, SR_CgaCtaId ;  /* 0x00000000000479c3 */ /* 0x000e700000008800 */
[----:B------:R-:W-:Y:S01]  /*22070*/  BAR.SYNC.DEFER_BLOCKING 0x5, 0x180 ;  /* 0x0146000000007b1d */ /* 0x000fe20000010000 */
[----:B------:R-:W-:-:S05]  /*22080*/  MOV R3, 0x400 ;  /* 0x0000040000037802 */ /* 0x000fca0000000f00 */
[----:B------:R-:W-:Y:S01]  /*22090*/  BSSY B0, `(.L_x_1834) ;  /* 0x00003d7000007945 */ /* 0x000fe20003800000 */
[----:B-1----:R-:W-:-:S05]  /*220a0*/  IMAD.U32 R204, RZ, RZ, UR4 ;  /* 0x00000004ffcc7e24 */ /* 0x002fca000f8e00ff */
[----:B------:R-:W-:-:S05]  /*220b0*/  LEA R2, R204, R3, 0x18 ;  /* 0x00000003cc027211 */ /* 0x000fca00078ec0ff */
[----:B------:R1:W2:Y:S01]  /*220c0*/  LDS.128 R28, [R2+0x308d0] ;  /* 0x0308d000021c7984 */ /* 0x0002a20000000c00 */
[----:B------:R-:W-:Y:S06]  /*220d0*/  BAR.ARV 0x4, 0x180 ;  /* 0x0106000000007b1d */ /* 0x000fec0000002000 */
[----:B------:R-:W-:Y:S05]  /*220e0*/  @P0 BRA `(.L_x_1835) ;  /* 0x0000002c00d80947 */ /* 0x000fea0003800000 */
[----:B0-----:R-:W3:Y:S01]  /*220f0*/  LDL R0, [R1+0x64] ;  /* 0x0000640001007983 */ /* 0x001ee20000100800 */
[----:B------:R-:W0:Y:S01]  /*22100*/  S2R R3, SR_SWINHI ;  /* 0x0000000000037919 */ /* 0x000e220000002f00 */
[----:B------:R-:W-:Y:S01]  /*22110*/  F2FP.F16.F32.PACK_AB R6, R123, R122 ;  /* 0x0000007a7b06723e */ /* 0x000fe200000000ff */
[----:B------:R-:W-:Y:S01]  /*22120*/  ULDC.64 UR4, c[0x0][0xc00] ;  /* 0x0003000000047ab9 */ /* 0x000fe20000000a00 */
[----:B------:R-:W-:Y:S01]  /*22130*/  F2FP.F16.F32.PACK_AB R7, R121, R120 ;  /* 0x000000787907723e */ /* 0x000fe200000000ff */
[----:B------:R-:W4:Y:S01]  /*22140*/  LDL.LU R145, [R1+0x48] ;  /* 0x0000480001917983 */ /* 0x000f220000300800 */
[----:B------:R-:W-:-:S03]  /*22150*/  ULDC.64 UR6, c[0x0][0xc08] ;  /* 0x0003020000067ab9 */ /* 0x000fc60000000a00 */
[----:B------:R-:W4:Y:S04]  /*22160*/  LDL.LU R144, [R1+0x4c] ;  /* 0x00004c0001907983 */ /* 0x000f280000300800 */
[----:B------:R-:W4:Y:S04]  /*22170*/  LDL R143, [R1+0x40] ;  /* 0x00004000018f7983 */ /* 0x000f280000100800 */
[----:B------:R-:W4:Y:S04]  /*22180*/  LDL R142, [R1+0x38] ;  /* 0x00003800018e7983 */ /* 0x000f280000100800 */
[----:B------:R-:W4:Y:S01]  /*22190*/  LDL R141, [R1+0x54] ;  /* 0x00005400018d7983 */ /* 0x000f220000100800 */
[----:B------:R-:W-:-:S02]  /*221a0*/  MOV R126, R2 ;  /* 0x00000002007e7202 */ /* 0x000fc40000000f00 */
[----:B0-----:R-:W-:Y:S01]  /*221b0*/  MOV R127, R3 ;  /* 0x00000003007f7202 */ /* 0x001fe20000000f00 */
[----:B------:R-:W-:Y:S02]  /*221c0*/  BAR.SYNC.DEFER_BLOCKING 0x1, 0x100 ;  /* 0x0044000000007b1d */ /* 0x000fe40000010000 */
[----:B---3--:R-:W-:-:S03]  /*221d0*/  IMAD.WIDE R24, R0, 0x2, R126 ;  /* 0x0000000200187825 */ /* 0x008fc600078e027e */
[----:B------:R-:W-:-:S04]  /*221e0*/  LOP3.LUT R5, R24, 0x380, RZ, 0xc0, !PT ;  /* 0x0000038018057812 */ /* 0x000fc800078ec0ff */
[----:B------:R-:W-:Y:S02]  /*221f0*/  SHF.R.U64 R5, R5, 0x3, RZ ;  /* 0x0000000305057819 */ /* 0x000fe400000012ff */
[----:B------:R-:W-:Y:S02]  /*22200*/  IADD3 R11, P2, R24, 0x20, RZ ;  /* 0x00000020180b7810 */ /* 0x000fe40007f5e0ff */
[----:B------:R-:W-:Y:S01]  /*22210*/  LOP3.LUT R4, R5, R24, RZ, 0x3c, !PT ;  /* 0x0000001805047212 */ /* 0x000fe200078e3cff */
[----:B------:R-:W-:Y:S01]  /*22220*/  IMAD.MOV.U32 R5, RZ, RZ, R25 ;  /* 0x000000ffff057224 */ /* 0x000fe200078e0019 */
[----:B------:R-:W-:-:S04]  /*22230*/  LOP3.LUT R10, R11, 0x380, RZ, 0xc0, !PT ;  /* 0x000003800b0a7812 */ /* 0x000fc800078ec0ff */
[----:B------:R-:W-:Y:S02]  /*22240*/  MOV R0, R4 ;  /* 0x0000000400007202 */ /* 0x000fe40000000f00 */
[----:B------:R-:W-:Y:S02]  /*22250*/  SHF.R.U64 R10, R10, 0x3, RZ ;  /* 0x000000030a0a7819 */ /* 0x000fe400000012ff */
[----:B------:R-:W-:Y:S02]  /*22260*/  F2FP.F16.F32.PACK_AB R4, R125, R124 ;  /* 0x0000007c7d04723e */ /* 0x000fe400000000ff */
[----:B------:R-:W-:Y:S02]  /*22270*/  F2FP.F16.F32.PACK_AB R5, R21, R20 ;  /* 0x000000141505723e */ /* 0x000fe400000000ff */
[C---:B------:R-:W-:Y:S02]  /*22280*/  IADD3 R13, P1, R24.reuse, 0x40, RZ ;  /* 0x00000040180d7810 */ /* 0x040fe40007f3e0ff */
[----:B------:R-:W-:-:S02]  /*22290*/  IADD3 R15, P6, R24, 0x60, RZ ;  /* 0x00000060180f7810 */ /* 0x000fc40007fde0ff */
[----:B------:R-:W-:Y:S01]  /*222a0*/  IADD3 R26, P5, R24, 0x4000, RZ ;  /* 0x00004000181a7810 */ /* 0x000fe20007fbe0ff */
[----:B------:R0:W-:Y:S01]  /*222b0*/  STSM.16.M88.4 [R0], R4 ;  /* 0x0000000400007844 */ /* 0x0001e20000000200 */
[----:B------:R-:W-:Y:S02]  /*222c0*/  LOP3.LUT R10, R10, R11, RZ, 0x3c, !PT ;  /* 0x0000000b0a0a7212 */ /* 0x000fe400078e3cff */
[----:B------:R-:W-:Y:S02]  /*222d0*/  IADD3.X R11, RZ, R25, RZ, P2, !PT ;  /* 0x00000019ff0b7210 */ /* 0x000fe400017fe4ff */
[----:B------:R-:W-:Y:S02]  /*222e0*/  LOP3.LUT R12, R13, 0x380, RZ, 0xc0, !PT ;  /* 0x000003800d0c7812 */ /* 0x000fe400078ec0ff */
[----:B------:R-:W-:Y:S02]  /*222f0*/  LOP3.LUT R14, R15, 0x380, RZ, 0xc0, !PT ;  /* 0x000003800f0e7812 */ /* 0x000fe400078ec0ff */
[----:B------:R-:W-:-:S02]  /*22300*/  LOP3.LUT R27, R26, 0x380, RZ, 0xc0, !PT ;  /* 0x000003801a1b7812 */ /* 0x000fc400078ec0ff */
[C---:B------:R-:W-:Y:S02]  /*22310*/  IADD3 R8, P3, R24.reuse, 0x4060, RZ ;  /* 0x0000406018087810 */ /* 0x040fe40007f7e0ff */
[----:B0-----:R-:W-:Y:S02]  /*22320*/  IADD3 R4, P2, R24, 0x8000, RZ ;  /* 0x0000800018047810 */ /* 0x001fe40007f5e0ff */
[----:B------:R-:W-:Y:S02]  /*22330*/  SHF.R.U64 R12, R12, 0x3, RZ ;  /* 0x000000030c0c7819 */ /* 0x000fe400000012ff */
[----:B------:R-:W-:Y:S02]  /*22340*/  SHF.R.U64 R14, R14, 0x3, RZ ;  /* 0x000000030e0e7819 */ /* 0x000fe400000012ff */
[----:B------:R-:W-:Y:S02]  /*22350*/  LOP3.LUT R5, R4, 0x380, RZ, 0xc0, !PT ;  /* 0x0000038004057812 */ /* 0x000fe400078ec0ff */
[----:B------:R-:W-:-:S02]  /*22360*/  SHF.R.U64 R27, R27, 0x3, RZ ;  /* 0x000000031b1b7819 */ /* 0x000fc400000012ff */
[----:B------:R-:W-:Y:S02]  /*22370*/  IADD3 R136, P0, R24, 0x4020, RZ ;  /* 0x0000402018887810 */ /* 0x000fe40007f1e0ff */
[----:B------:R-:W-:Y:S02]  /*22380*/  LOP3.LUT R9, R8, 0x380, RZ, 0xc0, !PT ;  /* 0x0000038008097812 */ /* 0x000fe400078ec0ff */
[----:B------:R-:W-:Y:S01]  /*22390*/  LOP3.LUT R12, R12, R13, RZ, 0x3c, !PT ;  /* 0x0000000d0c0c7212 */ /* 0x000fe200078e3cff */
[--C-:B------:R-:W-:Y:S01]  /*223a0*/  IMAD.X R13, RZ, RZ, R25.reuse, P1 ;  /* 0x000000ffff0d7224 */ /* 0x100fe200008e0619 */
[----:B------:R-:W-:Y:S01]  /*223b0*/  LOP3.LUT R14, R14, R15, RZ, 0x3c, !PT ;  /* 0x0000000f0e0e7212 */ /* 0x000fe200078e3cff */
[----:B------:R-:W-:Y:S01]  /*223c0*/  IMAD.X R15, RZ, RZ, R25, P6 ;  /* 0x000000ffff0f7224 */ /* 0x000fe200030e0619 */
[----:B------:R-:W-:Y:S02]  /*223d0*/  IADD3 R138, P4, R24, 0x4040, RZ ;  /* 0x00004040188a7810 */ /* 0x000fe40007f9e0ff */
[----:B------:R-:W-:-:S02]  /*223e0*/  SHF.R.U64 R5, R5, 0x3, RZ ;  /* 0x0000000305057819 */ /* 0x000fc400000012ff */
[----:B------:R-:W-:Y:S01]  /*223f0*/  LOP3.LUT R26, R27, R26, RZ, 0x3c, !PT ;  /* 0x0000001a1b1a7212 */ /* 0x000fe200078e3cff */
[----:B------:R-:W-:Y:S01]  /*22400*/  IMAD.X R27, RZ, RZ, R25, P5 ;  /* 0x000000ffff1b7224 */ /* 0x000fe200028e0619 */
[----:B------:R-:W-:Y:S02]  /*22410*/  LOP3.LUT R137, R136, 0x380, RZ, 0xc0, !PT ;  /* 0x0000038088897812 */ /* 0x000fe400078ec0ff */
[----:B------:R-:W-:Y:S02]  /*22420*/  SHF.R.U64 R9, R9, 0x3, RZ ;  /* 0x0000000309097819 */ /* 0x000fe400000012ff */
[C---:B------:R-:W-:Y:S02]  /*22430*/  IADD3 R132, P1, R24.reuse, 0x8020, RZ ;  /* 0x0000802018847810 */ /* 0x040fe40007f3e0ff */
[C---:B------:R-:W-:Y:S02]  /*22440*/  IADD3 R134, P6, R24.reuse, 0x8040, RZ ;  /* 0x0000804018867810 */ /* 0x040fe40007fde0ff */
[----:B------:R-:W-:-:S02]  /*22450*/  IADD3 R130, P5, R24, 0x8060, RZ ;  /* 0x0000806018827810 */ /* 0x000fc40007fbe0ff */
[----:B------:R-:W-:Y:S02]  /*22460*/  LOP3.LUT R139, R138, 0x380, RZ, 0xc0, !PT ;  /* 0x000003808a8b7812 */ /* 0x000fe400078ec0ff */
[----:B------:R-:W-:Y:S01]  /*22470*/  LOP3.LUT R4, R5, R4, RZ, 0x3c, !PT ;  /* 0x0000000405047212 */ /* 0x000fe200078e3cff */
[----:B------:R-:W-:Y:S01]  /*22480*/  IMAD.X R5, RZ, RZ, R25, P2 ;  /* 0x000000ffff057224 */ /* 0x000fe200010e0619 */
[----:B------:R-:W-:Y:S02]  /*22490*/  MOV R24, R12 ;  /* 0x0000000c00187202 */ /* 0x000fe40000000f00 */
[----:B------:R-:W-:Y:S02]  /*224a0*/  MOV R140, R14 ;  /* 0x0000000e008c7202 */ /* 0x000fe40000000f00 */
[----:B------:R-:W-:Y:S02]  /*224b0*/  SHF.R.U64 R137, R137, 0x3, RZ ;  /* 0x0000000389897819 */ /* 0x000fe400000012ff */
[----:B------:R-:W-:-:S02]  /*224c0*/  LOP3.LUT R8, R9, R8, RZ, 0x3c, !PT ;  /* 0x0000000809087212 */ /* 0x000fc400078e3cff */
[----:B------:R-:W-:Y:S02]  /*224d0*/  LOP3.LUT R133, R132, 0x380, RZ, 0xc0, !PT ;  /* 0x0000038084857812 */ /* 0x000fe400078ec0ff */
[----:B-----5:R-:W-:Y:S02]  /*224e0*/  LOP3.LUT R135, R134, 0x380, RZ, 0xc0, !PT ;  /* 0x0000038086877812 */ /* 0x020fe400078ec0ff */
[----:B------:R-:W-:Y:S02]  /*224f0*/  LOP3.LUT R131, R130, 0x380, RZ, 0xc0, !PT ;  /* 0x0000038082837812 */ /* 0x000fe400078ec0ff */
[----:B------:R-:W-:Y:S02]  /*22500*/  MOV R10, R10 ;  /* 0x0000000a000a7202 */ /* 0x000fe40000000f00 */
[----:B------:R-:W-:Y:S02]  /*22510*/  F2FP.F16.F32.PACK_AB R12, R33, R32 ;  /* 0x00000020210c723e */ /* 0x000fe400000000ff */
[----:B------:R-:W-:-:S02]  /*22520*/  F2FP.F16.F32.PACK_AB R13, R35, R34 ;  /* 0x00000022230d723e */ /* 0x000fc400000000ff */
[----:B------:R-:W-:Y:S02]  /*22530*/  F2FP.F16.F32.PACK_AB R14, R37, R36 ;  /* 0x00000024250e723e */ /* 0x000fe400000000ff */
[----:B------:R-:W-:Y:S02]  /*22540*/  F2FP.F16.F32.PACK_AB R15, R39, R38 ;  /* 0x00000026270f723e */ /* 0x000fe400000000ff */
[----:B------:R-:W-:Y:S02]  /*22550*/  SHF.R.U64 R139, R139, 0x3, RZ ;  /* 0x000000038b8b7819 */ /* 0x000fe400000012ff */
[----:B------:R-:W-:Y:S02]  /*22560*/  IADD3.X R9, RZ, R25, RZ, P3, !PT ;  /* 0x00000019ff097210 */ /* 0x000fe40001ffe4ff */
[----:B------:R-:W-:Y:S01]  /*22570*/  MOV R3, R4 ;  /* 0x0000000400037202 */ /* 0x000fe20000000f00 */
[----:B------:R0:W-:Y:S01]  /*22580*/  STSM.16.M88.4 [R10], R12 ;  /* 0x0000000c0a007844 */ /* 0x0001e20000000200 */
[----:B------:R-:W-:Y:S01]  /*22590*/  LOP3.LUT R136, R137, R136, RZ, 0x3c, !PT ;  /* 0x0000008889887212 */ /* 0x000fe200078e3cff */
[----:B------:R-:W-:Y:S01]  /*225a0*/  IMAD.X R137, RZ, RZ, R25, P0 ;  /* 0x000000ffff897224 */ /* 0x000fe200000e0619 */
[----:B------:R-:W-:-:S02]  /*225b0*/  SHF.R.U64 R133, R133, 0x3, RZ ;  /* 0x0000000385857819 */ /* 0x000fc400000012ff */
[----:B------:R-:W-:Y:S02]  /*225c0*/  SHF.R.U64 R135, R135, 0x3, RZ ;  /* 0x0000000387877819 */ /* 0x000fe400000012ff */
[----:B------:R-:W-:Y:S02]  /*225d0*/  SHF.R.U64 R131, R131, 0x3, RZ ;  /* 0x0000000383837819 */ /* 0x000fe400000012ff */
[----:B------:R-:W-:Y:S02]  /*225e0*/  F2FP.F16.F32.PACK_AB R4, R41, R40 ;  /* 0x000000282904723e */ /* 0x000fe400000000ff */
[----:B------:R-:W-:Y:S02]  /*225f0*/  F2FP.F16.F32.PACK_AB R5, R43, R42 ;  /* 0x0000002a2b05723e */ /* 0x000fe400000000ff */
[----:B------:R-:W-:Y:S02]  /*22600*/  F2FP.F16.F32.PACK_AB R6, R45, R44 ;  /* 0x0000002c2d06723e */ /* 0x000fe400000000ff */
[----:B------:R-:W-:-:S02]  /*22610*/  F2FP.F16.F32.PACK_AB R7, R47, R46 ;  /* 0x0000002e2f07723e */ /* 0x000fc400000000ff */
[----:B------:R-:W-:Y:S01]  /*22620*/  LOP3.LUT R138, R139, R138, RZ, 0x3c, !PT ;  /* 0x0000008a8b8a7212 */ /* 0x000fe200078e3cff */
[--C-:B------:R-:W-:Y:S01]  /*22630*/  IMAD.X R139, RZ, RZ, R25.reuse, P4 ;  /* 0x000000ffff8b7224 */ /* 0x100fe200020e0619 */
[----:B------:R-:W-:Y:S02]  /*22640*/  MOV R0, R8 ;  /* 0x0000000800007202 */ /* 0x000fe40000000f00 */
[----:B------:R-:W-:Y:S02]  /*22650*/  F2FP.F16.F32.PACK_AB R8, R49, R48 ;  /* 0x000000303108723e */ /* 0x000fe400000000ff */
[----:B------:R-:W-:Y:S02]  /*22660*/  F2FP.F16.F32.PACK_AB R9, R51, R50 ;  /* 0x000000323309723e */ /* 0x000fe400000000ff */
[----:B0-----:R-:W-:Y:S02]  /*22670*/  F2FP.F16.F32.PACK_AB R10, R53, R52 ;  /* 0x00000034350a723e */ /* 0x001fe400000000ff */
[----:B------:R-:W-:Y:S01]  /*22680*/  F2FP.F16.F32.PACK_AB R11, R55, R54 ;  /* 0x00000036370b723e */ /* 0x000fe200000000ff */
[----:B------:R0:W-:Y:S01]  /*22690*/  STSM.16.M88.4 [R24], R4 ;  /* 0x0000000418007844 */ /* 0x0001e20000000200 */
[----:B------:R-:W-:Y:S01]  /*226a0*/  LOP3.LUT R132, R133, R132, RZ, 0x3c, !PT ;  /* 0x0000008485847212 */ /* 0x000fe200078e3cff */
[--C-:B------:R-:W-:Y:S01]  /*226b0*/  IMAD.X R133, RZ, RZ, R25.reuse, P1 ;  /* 0x000000ffff857224 */ /* 0x100fe200008e0619 */
[----:B------:R-:W-:Y:S01]  /*226c0*/  LOP3.LUT R134, R135, R134, RZ, 0x3c, !PT ;  /* 0x0000008687867212 */ /* 0x000fe200078e3cff */
[--C-:B------:R-:W-:Y:S01]  /*226d0*/  IMAD.X R135, RZ, RZ, R25.reuse, P6 ;  /* 0x000000ffff877224 */ /* 0x100fe200030e0619 */
[----:B------:R-:W-:Y:S01]  /*226e0*/  LOP3.LUT R130, R131, R130, RZ, 0x3c, !PT ;  /* 0x0000008283827212 */ /* 0x000fe200078e3cff */
[----:B------:R-:W-:Y:S01]  /*226f0*/  IMAD.X R131, RZ, RZ, R25, P5 ;  /* 0x000000ffff837224 */ /* 0x000fe200028e0619 */
[----:B--2---:R-:W-:-:S02]  /*22700*/  MOV R28, R26 ;  /* 0x0000001a001c7202 */ /* 0x004fc40000000f00 */
[----:B------:R-:W-:Y:S02]  /*22710*/  F2FP.F16.F32.PACK_AB R12, R57, R56 ;  /* 0x00000038390c723e */ /* 0x000fe400000000ff */
[----:B------:R-:W-:Y:S02]  /*22720*/  F2FP.F16.F32.PACK_AB R13, R59, R58 ;  /* 0x0000003a3b0d723e */ /* 0x000fe400000000ff */
[----:B------:R-:W-:Y:S02]  /*22730*/  F2FP.F16.F32.PACK_AB R14, R61, R60 ;  /* 0x0000003c3d0e723e */ /* 0x000fe400000000ff */
[----:B------:R-:W-:Y:S01]  /*22740*/  F2FP.F16.F32.PACK_AB R15, R63, R62 ;  /* 0x0000003e3f0f723e */ /* 0x000fe200000000ff */
[----:B------:R2:W-:Y:S01]  /*22750*/  STSM.16.M88.4 [R140], R8 ;  /* 0x000000088c007844 */ /* 0x0005e20000000200 */
[----:B------:R-:W-:Y:S02]  /*22760*/  MOV R136, R136 ;  /* 0x0000008800887202 */ /* 0x000fe40000000f00 */
[----:B0-----:R-:W-:-:S02]  /*22770*/  F2FP.F16.F32.PACK_AB R24, R65, R64 ;  /* 0x000000404118723e */ /* 0x001fc400000000ff */
[----:B------:R-:W-:Y:S02]  /*22780*/  F2FP.F16.F32.PACK_AB R25, R67, R66 ;  /* 0x000000424319723e */ /* 0x000fe400000000ff */
[----:B------:R-:W-:Y:S02]  /*22790*/  F2FP.F16.F32.PACK_AB R26, R69, R68 ;  /* 0x00000044451a723e */ /* 0x000fe400000000ff */
[----:B------:R-:W-:Y:S02]  /*227a0*/  F2FP.F16.F32.PACK_AB R27, R71, R70 ;  /* 0x00000046471b723e */ /* 0x000fe400000000ff */
[----:B------:R-:W-:Y:S02]  /*227b0*/  MOV R138, R138 ;  /* 0x0000008a008a7202 */ /* 0x000fe40000000f00 */
[----:B------:R-:W-:Y:S02]  /*227c0*/  F2FP.F16.F32.PACK_AB R4, R73, R72 ;  /* 0x000000484904723e */ /* 0x000fe400000000ff */
[----:B------:R-:W-:-:S02]  /*227d0*/  F2FP.F16.F32.PACK_AB R5, R75, R74 ;  /* 0x0000004a4b05723e */ /* 0x000fc400000000ff */
[----:B------:R-:W-:Y:S02]  /*227e0*/  F2FP.F16.F32.PACK_AB R6, R77, R76 ;  /* 0x0000004c4d06723e */ /* 0x000fe400000000ff */
[----:B------:R-:W-:Y:S02]  /*227f0*/  F2FP.F16.F32.PACK_AB R7, R79, R78 ;  /* 0x0000004e4f07723e */ /* 0x000fe400000000ff */
[----:B--2---:R-:W-:Y:S02]  /*22800*/  F2FP.F16.F32.PACK_AB R8, R81, R80 ;  /* 0x000000505108723e */ /* 0x004fe400000000ff */
[----:B------:R-:W-:Y:S02]  /*22810*/  F2FP.F16.F32.PACK_AB R9, R83, R82 ;  /* 0x000000525309723e */ /* 0x000fe400000000ff */
[----:B------:R-:W-:Y:S02]  /*22820*/  F2FP.F16.F32.PACK_AB R10, R85, R84 ;  /* 0x00000054550a723e */ /* 0x000fe400000000ff */
[----:B------:R-:W-:Y:S01]  /*22830*/  F2FP.F16.F32.PACK_AB R11, R87, R86 ;  /* 0x00000056570b723e */ /* 0x000fe200000000ff */
[----:B------:R0:W-:Y:S01]  /*22840*/  STSM.16.M88.4 [R28], R12 ;  /* 0x0000000c1c007844 */ /* 0x0001e20000000200 */
[----:B------:R-:W-:-:S03]  /*22850*/  MOV R132, R132 ;  /* 0x0000008400847202 */ /* 0x000fc60000000f00 */
[----:B------:R2:W-:Y:S01]  /*22860*/  STSM.16.M88.4 [R136], R24 ;  /* 0x0000001888007844 */ /* 0x0005e20000000200 */
[----:B------:R-:W-:-:S03]  /*22870*/  MOV R134, R134 ;  /* 0x0000008600867202 */ /* 0x000fc60000000f00 */
[----:B------:R3:W-:Y:S01]  /*22880*/  STSM.16.M88.4 [R138], R4 ;  /* 0x000000048a007844 */ /* 0x0007e20000000200 */
[----:B------:R-:W-:Y:S02]  /*22890*/  MOV R130, R130 ;  /* 0x0000008200827202 */ /* 0x000fe40000000f00 */
[----:B0-----:R-:W-:Y:S02]  /*228a0*/  F2FP.F16.F32.PACK_AB R12, R89, R88 ;  /* 0x00000058590c723e */ /* 0x001fe400000000ff */
[----:B------:R-:W-:Y:S02]  /*228b0*/  F2FP.F16.F32.PACK_AB R13, R91, R90 ;  /* 0x0000005a5b0d723e */ /* 0x000fe400000000ff */
[----:B------:R-:W-:Y:S02]  /*228c0*/  F2FP.F16.F32.PACK_AB R14, R93, R92 ;  /* 0x0000005c5d0e723e */ /* 0x000fe400000000ff */
[----:B------:R-:W-:Y:S01]  /*228d0*/  F2FP.F16.F32.PACK_AB R15, R95, R94 ;  /* 0x0000005e5f0f723e */ /* 0x000fe200000000ff */
[----:B------:R0:W-:Y:S01]  /*228e0*/  STSM.16.M88.4 [R0], R8 ;  /* 0x0000000800007844 */ /* 0x0001e20000000200 */
[----:B--2---:R-:W-:Y:S01]  /*228f0*/  F2FP.F16.F32.PACK_AB R24, R97, R96 ;  /* 0x000000606118723e */ /* 0x004fe200000000ff */
[----:B------:R-:W2:Y:S01]  /*22900*/  LDC.64 R136, c[0x0][0xc00] ;  /* 0x00030000ff887b82 */ /* 0x000ea20000000a00 */
[----:B------:R-:W-:-:S02]  /*22910*/  F2FP.F16.F32.PACK_AB R25, R99, R98 ;  /* 0x000000626319723e */ /* 0x000fc400000000ff */
[----:B------:R-:W-:Y:S02]  /*22920*/  F2FP.F16.F32.PACK_AB R26, R101, R100 ;  /* 0x00000064651a723e */ /* 0x000fe400000000ff */
[----:B------:R-:W-:Y:S02]  /*22930*/  F2FP.F16.F32.PACK_AB R27, R103, R102 ;  /* 0x00000066671b723e */ /* 0x000fe400000000ff */
[----:B---3--:R-:W-:Y:S02]  /*22940*/  F2FP.F16.F32.PACK_AB R4, R105, R104 ;  /* 0x000000686904723e */ /* 0x008fe400000000ff */
[----:B------:R-:W-:Y:S02]  /*22950*/  F2FP.F16.F32.PACK_AB R5, R107, R106 ;  /* 0x0000006a6b05723e */ /* 0x000fe400000000ff */
[----:B------:R-:W-:Y:S02]  /*22960*/  F2FP.F16.F32.PACK_AB R6, R109, R108 ;  /* 0x0000006c6d06723e */ /* 0x000fe400000000ff */
[----:B------:R-:W-:-:S02]  /*22970*/  F2FP.F16.F32.PACK_AB R7, R111, R110 ;  /* 0x0000006e6f07723e */ /* 0x000fc400000000ff */
[----:B------:R-:W-:Y:S02]  /*22980*/  ISETP.NE.U32.AND P0, PT, RZ, UR4, PT ;  /* 0x00000004ff007c0c */ /* 0x000fe4000bf05070 */
[----:B------:R-:W-:Y:S02]  /*22990*/  ISETP.NE.U32.AND P1, PT, RZ, UR6, PT ;  /* 0x00000006ff007c0c */ /* 0x000fe4000bf25070 */
[----:B----4-:R-:W-:Y:S01]  /*229a0*/  ISETP.NE.AND P2, PT, R145, RZ, PT ;  /* 0x000000ff9100720c */ /* 0x010fe20003f45270 */
[----:B------:R-:W-:Y:S01]  /*229b0*/  IMAD.MOV.U32 R133, RZ, RZ, 0x9b8 ;  /* 0x000009b8ff857424 */ /* 0x000fe200078e00ff */
[----:B0-----:R-:W-:Y:S01]  /*229c0*/  F2FP.F16.F32.PACK_AB R8, R113, R112 ;  /* 0x000000707108723e */ /* 0x001fe200000000ff */
[----:B------:R-:W0:Y:S01]  /*229d0*/  LDC R131, c[0x0][0xbe8] ;  /* 0x0002fa00ff837b82 */ /* 0x000e220000000800 */
[----:B------:R-:W-:Y:S02]  /*229e0*/  F2FP.F16.F32.PACK_AB R9, R115, R114 ;  /* 0x000000727309723e */ /* 0x000fe400000000ff */
[----:B------:R-:W-:-:S02]  /*229f0*/  F2FP.F16.F32.PACK_AB R10, R117, R116 ;  /* 0x00000074750a723e */ /* 0x000fc400000000ff */
[----:B------:R-:W-:Y:S01]  /*22a00*/  F2FP.F16.F32.PACK_AB R11, R119, R118 ;  /* 0x00000076770b723e */ /* 0x000fe200000000ff */
[----:B------:R2:W-:Y:S04]  /*22a10*/  STSM.16.M88.4 [R3], R12 ;  /* 0x0000000c03007844 */ /* 0x0005e80000000200 */
[----:B------:R-:W-:Y:S04]  /*22a20*/  STSM.16.M88.4 [R132], R24 ;  /* 0x0000001884007844 */ /* 0x000fe80000000200 */
[----:B------:R-:W-:Y:S04]  /*22a30*/  STSM.16.M88.4 [R134], R4 ;  /* 0x0000000486007844 */ /* 0x000fe80000000200 */
[----:B------:R3:W-:Y:S01]  /*22a40*/  STSM.16.M88.4 [R130], R8 ;  /* 0x0000000882007844 */ /* 0x0007e20000000200 */
[----:B------:R-:W-:Y:S01]  /*22a50*/  ISETP.NE.AND.EX P0, PT, RZ, UR5, PT, P0 ;  /* 0x00000005ff007c0c */ /* 0x000fe2000bf05300 */
[----:B------:R-:W-:-:S02]  /*22a60*/  IMAD.MOV.U32 R0, RZ, RZ, RZ ;  /* 0x000000ffff007224 */ /* 0x000fc400078e00ff */
[----:B--2---:R-:W-:Y:S01]  /*22a70*/  IMAD.WIDE R12, R144, 0x4, R136 ;  /* 0x00000004900c7825 */ /* 0x004fe200078e0288 */
[----:B------:R-:W-:Y:S01]  /*22a80*/  BAR.SYNC.DEFER_BLOCKING 0x1, 0x100 ;  /* 0x0044000000007b1d */ /* 0x000fe20000010000 */
[----:B------:R-:W-:-:S05]  /*22a90*/  ISETP.NE.AND.EX P1, PT, RZ, UR7, PT, P1 ;  /* 0x00000007ff007c0c */ /* 0x000fca000bf25310 */
[----:B------:R-:W-:Y:S01]  /*22aa0*/  ULDC UR6, c[0x0][0xa88] ;  /* 0x0002a20000067ab9 */ /* 0x000fe20000000800 */
[----:B0-----:R-:W-:Y:S01]  /*22ab0*/  ISETP.NE.AND P4, PT, R131, 0x1, PT ;  /* 0x000000018300780c */ /* 0x001fe20003f85270 */
[----:B------:R-:W0:Y:S01]  /*22ac0*/  LDC.64 R14, c[0x0][0xba8] ;  /* 0x0002ea00ff0e7b82 */ /* 0x000e220000000a00 */
[----:B------:R-:W2:Y:S01]  /*22ad0*/  @P0 LDG.E R0, desc[UR60][R12.64] ;  /* 0x0000003c0c000981 */ /* 0x000ea2000c1e1900 */
[----:B---3--:R-:W-:Y:S01]  /*22ae0*/  MOV R130, UR6 ;  /* 0x0000000600827c02 */ /* 0x008fe20008000f00 */
[----:B------:R-:W-:-:S05]  /*22af0*/  ULDC UR6, c[0x0][0xad4] ;  /* 0x0002b50000067ab9 */ /* 0x000fca0000000800 */
[----:B------:R-:W3:Y:S01]  /*22b00*/  @P1 LDC.64 R4, c[0x0][0xc08] ;  /* 0x00030200ff041b82 */ /* 0x000ee20000000a00 */
[----:B------:R-:W-:-:S04]  /*22b10*/  SEL R3, R145, UR6, P2 ;  /* 0x0000000691037c07 */ /* 0x000fc80009000000 */
[----:B------:R-:W-:-:S03]  /*22b20*/  ISETP.GT.AND P3, PT, R3, 0x1, PT ;  /* 0x000000010300780c */ /* 0x000fc60003f64270 */
[----:B------:R-:W4:Y:S01]  /*22b30*/  @P4 LDC R26, c[0x0][0xbec] ;  /* 0x0002fb00ff1a4b82 */ /* 0x000f220000000800 */
[----:B------:R-:W-:-:S07]  /*22b40*/  SEL R133, R133, 0x978, P3 ;  /* 0x0000097885857807 */ /* 0x000fce0001800000 */
[----:B------:R-:W1:Y:S08]  /*22b50*/  LDC.64 R6, c[0x0][R133+0x220] ;  /* 0x0000880085067b82 */ /* 0x000e700000000a00 */
[----:B------:R-:W4:Y:S08]  /*22b60*/  LDC.64 R8, c[0x0][R133+0x218] ;  /* 0x0000860085087b82 */ /* 0x000f300000000a00 */
[----:B------:R-:W4:Y:S01]  /*22b70*/  LDC.64 R10, c[0x0][R133+0x228] ;  /* 0x00008a00850a7b82 */ /* 0x000f220000000a00 */
[----:B---3--:R-:W-:-:S05]  /*22b80*/  @P1 IMAD.WIDE R4, R144, 0x4, R4 ;  /* 0x0000000490041825 */ /* 0x008fca00078e0204 */
[----:B------:R3:W5:Y:S01]  /*22b90*/  @P1 LDG.E R130, desc[UR60][R4.64] ;  /* 0x0000003c04821981 */ /* 0x000762000c1e1900 */
[----:B------:R-:W-:Y:S01]  /*22ba0*/  ISETP.NE.U32.AND P2, PT, RZ, UR4, PT ;  /* 0x00000004ff007c0c */ /* 0x000fe2000bf45070 */
[----:B------:R-:W4:Y:S08]  /*22bb0*/  @P4 LDC R25, c[0x0][0xbf0] ;  /* 0x0002fc00ff194b82 */ /* 0x000f300000000800 */
[----:B---3--:R3:W2:Y:S01]  /*22bc0*/  LDC.64 R4, c[0x0][R133+0x210] ;  /* 0x0000840085047b82 */ /* 0x0086a20000000a00 */
[----:B------:R-:W-:-:S02]  /*22bd0*/  ISETP.NE.AND.EX P2, PT, RZ, UR5, PT, P2 ;  /* 0x00000005ff007c0c */ /* 0x000fc4000bf45320 */
[----:B------:R-:W-:Y:S02]  /*22be0*/  SHF.R.S32.HI R24, RZ, 0x1f, R144 ;  /* 0x0000001fff187819 */ /* 0x000fe40000011490 */
[----:B------:R-:W-:Y:S02]  /*22bf0*/  SEL R3, R144, RZ, !P2 ;  /* 0x000000ff90037207 */ /* 0x000fe40005000000 */
[----:B------:R-:W-:Y:S01]  /*22c00*/  SEL R27, R24, RZ, !P2 ;  /* 0x000000ff181b7207 */ /* 0x000fe20005000000 */
[----:B------:R-:W-:Y:S01]  /*22c10*/  IMAD.IADD R24, R143, 0x1, R142 ;  /* 0x000000018f187824 */ /* 0x000fe200078e028e */
[----:B------:R-:W-:Y:S01]  /*22c20*/  SEL R132, R141, RZ, P3 ;  /* 0x000000ff8d847207 */ /* 0x000fe20001800000 */
[----:B0-----:R-:W0:Y:S01]  /*22c30*/  @!P3 LDC R14, c[0x0][0xb50] ;  /* 0x0002d400ff0ebb82 */ /* 0x001e220000000800 */
[----:B-1----:R-:W-:Y:S02]  /*22c40*/  IMAD R7, R7, R3, RZ ;  /* 0x0000000307077224 */ /* 0x002fe400078e02ff */
[----:B----4-:R-:W-:-:S05]  /*22c50*/  @P4 IMAD.HI.U32 R26, R24, R26, RZ ;  /* 0x0000001a181a4227 */ /* 0x010fca00078e00ff */
[----:B------:R-:W1:Y:S01]  /*22c60*/  @!P3 LDC R15, c[0x0][0xb54] ;  /* 0x0002d500ff0fbb82 */ /* 0x000e620000000800 */
[C---:B------:R-:W-:Y:S02]  /*22c70*/  IMAD R27, R6.reuse, R27, R7 ;  /* 0x0000001b061b7224 */ /* 0x040fe400078e0207 */
[----:B------:R-:W-:-:S04]  /*22c80*/  IMAD.WIDE.U32 R6, R6, R3, RZ ;  /* 0x0000000306067225 */ /* 0x000fc800078e00ff */
[-C--:B------:R-:W-:Y:S02]  /*22c90*/  IMAD R28, R9, R201.reuse, RZ ;  /* 0x000000c9091c7224 */ /* 0x080fe400078e02ff */
[----:B------:R-:W-:-:S04]  /*22ca0*/  IMAD.WIDE.U32 R8, R8, R201, RZ ;  /* 0x000000c908087225 */ /* 0x000fc800078e00ff */
[----:B------:R-:W-:Y:S02]  /*22cb0*/  IMAD.IADD R27, R7, 0x1, R27 ;  /* 0x00000001071b7824 */ /* 0x000fe400078e021b */
[----:B------:R-:W-:Y:S01]  /*22cc0*/  IMAD.MOV.U32 R7, RZ, RZ, R24 ;  /* 0x000000ffff077224 */ /* 0x000fe200078e0018 */
[----:B------:R-:W-:Y:S01]  /*22cd0*/  @P4 SHF.R.U32.HI R7, RZ, R25, R26 ;  /* 0x00000019ff074219 */ /* 0x000fe2000001161a */
[----:B------:R-:W-:Y:S02]  /*22ce0*/  IMAD.IADD R9, R9, 0x1, R28 ;  /* 0x0000000109097824 */ /* 0x000fe400078e021c */
[-C--:B---3--:R-:W-:Y:S02]  /*22cf0*/  IMAD R133, R11, R132.reuse, RZ ;  /* 0x000000840b857224 */ /* 0x088fe400078e02ff */
[----:B------:R-:W-:-:S04]  /*22d00*/  IMAD.WIDE.U32 R10, R10, R132, RZ ;  /* 0x000000840a0a7225 */ /* 0x000fc800078e00ff */
[----:B------:R-:W-:Y:S01]  /*22d10*/  IMAD.IADD R133, R11, 0x1, R133 ;  /* 0x000000010b857824 */ /* 0x000fe200078e0285 */
[--C-:B--2---:R-:W-:Y:S02]  /*22d20*/  IADD3 R6, P2, P5, R6, R8, R0.reuse ;  /* 0x0000000806067210 */ /* 0x104fe40007d5e000 */
[----:B------:R-:W-:Y:S02]  /*22d30*/  SHF.R.S32.HI R28, RZ, 0x1f, R0 ;  /* 0x0000001fff1c7819 */ /* 0x000fe40000011400 */
[----:B------:R-:W-:Y:S02]  /*22d40*/  IADD3 R8, -R7, RZ, RZ ;  /* 0x000000ff07087210 */ /* 0x000fe40007ffe1ff */
[----:B------:R-:W-:Y:S02]  /*22d50*/  IADD3.X R9, R27, R9, R28, P2, P5 ;  /* 0x000000091b097210 */ /* 0x000fe400017ea41c */
[----:B------:R-:W-:Y:S02]  /*22d60*/  IADD3 R10, P2, P5, R7, R6, R10 ;  /* 0x00000006070a7210 */ /* 0x000fe40007d5e00a */
[----:B------:R-:W-:Y:S01]  /*22d70*/  SHF.R.S32.HI R6, RZ, 0x1f, R7 ;  /* 0x0000001fff067819 */ /* 0x000fe20000011407 */
[----:B------:R-:W-:-:S03]  /*22d80*/  IMAD R7, R131, R8, R24 ;  /* 0x0000000883077224 */ /* 0x000fc600078e0218 */
[----:B------:R-:W-:Y:S01]  /*22d90*/  IADD3.X R11, R6, R9, R133, P2, P5 ;  /* 0x00000009060b7210 */ /* 0x000fe200017ea485 */
[-C--:B------:R-:W-:Y:S01]  /*22da0*/  IMAD R5, R5, R7.reuse, RZ ;  /* 0x0000000705057224 */ /* 0x080fe200078e02ff */
[----:B------:R-:W-:Y:S01]  /*22db0*/  SHF.R.S32.HI R9, RZ, 0x1f, R7 ;  /* 0x0000001fff097819 */ /* 0x000fe20000011407 */
[----:B------:R-:W-:-:S04]  /*22dc0*/  IMAD.WIDE.U32 R10, R4, R7, R10 ;  /* 0x00000007040a7225 */ /* 0x000fc800078e000a */
[----:B------:R-:W-:Y:S01]  /*22dd0*/  IMAD R5, R4, R9, R5 ;  /* 0x0000000904057224 */ /* 0x000fe200078e0205 */
[----:B0-----:R-:W-:-:S03]  /*22de0*/  LEA R14, P2, R10, R14, 0x2 ;  /* 0x0000000e0a0e7211 */ /* 0x001fc600078410ff */
[----:B------:R-:W-:-:S05]  /*22df0*/  IMAD.IADD R4, R11, 0x1, R5 ;  /* 0x000000010b047824 */ /* 0x000fca00078e0205 */
[----:B-1----:R-:W-:Y:S01]  /*22e00*/  LEA.HI.X R15, R10, R15, R4, 0x2, P2 ;  /* 0x0000000f0a0f7211 */ /* 0x002fe200010f1404 */
[----:B------:R-:W-:Y:S06]  /*22e10*/  @P1 BRA `(.L_x_1836) ;  /* 0x0000000000101947 */ /* 0x000fec0003800000 */
[----:B------:R-:W-:Y:S05]  /*22e20*/  @!P0 BRA `(.L_x_1836) ;  /* 0x00000000000c8947 */ /* 0x000fea0003800000 */
[----:B------:R-:W2:Y:S04]  /*22e30*/  LDG.E R5, desc[UR60][R12.64] ;  /* 0x0000003c0c057981 */ /* 0x000ea8000c1e1900 */
[----:B-----5:R-:W2:Y:S02]  /*22e40*/  LDG.E R130, desc[UR60][R12.64+0x4] ;  /* 0x0000043c0c827981 */ /* 0x020ea4000c1e1900 */
[----:B--2---:R-:W-:-:S07]  /*22e50*/  IMAD.IADD R130, R130, 0x1, -R5 ;  /* 0x0000000182827824 */ /* 0x004fce00078e0a05 */
.L_x_1836:
[----:B------:R-:W2:Y:S04]  /*22e60*/  LDL R8, [R1+0x60] ;  /* 0x0000600001087983 */ /* 0x000ea80000100800 */
[----:B------:R-:W3:Y:S01]  /*22e70*/  LDL R9, [R1+0x5c] ;  /* 0x00005c0001097983 */ /* 0x000ee20000100800 */
[----:B-----5:R-:W-:-:S03]  /*22e80*/  IMAD R130, R130, R131, RZ ;  /* 0x0000008382827224 */ /* 0x020fc600078e02ff */
[----:B------:R-:W-:Y:S04]  /*22e90*/  SHFL.IDX PT, R4, R14, RZ, 0x1c1f ;  /* 0x001c1fff0e047589 */ /* 0x000fe800000e0000 */
[----:B------:R-:W0:Y:S04]  /*22ea0*/  SHFL.IDX PT, R5, R15, RZ, 0x1c1f ;  /* 0x001c1fff0f057589 */ /* 0x000e2800000e0000 */
[----:B------:R-:W-:Y:S04]  /*22eb0*/  SHFL.IDX PT, R6, R14, 0x1, 0x1c1f ;  /* 0x003c1f000e067f89 */ /* 0x000fe800000e0000 */
[----:B------:R-:W1:Y:S01]  /*22ec0*/  SHFL.IDX PT, R7, R15, 0x1, 0x1c1f ;  /* 0x003c1f000f077f89 */ /* 0x000e6200000e0000 */
[----:B--2---:R-:W-:Y:S01]  /*22ed0*/  IMAD.IADD R8, R8, 0x1, R142 ;  /* 0x0000000108087824 */ /* 0x004fe200078e028e */
        /* <DEDUP_REMOVED lines=9> */
[----:B------:R-:W-:Y:S02]  /*22f70*/  ULDC.64 UR4, c[0x0][0xaa0] ;  /* 0x0002a80000047ab9 */ /* 0x000fe40000000a00 */
[----:B------:R-:W-:-:S05]  /*22f80*/  IMAD R21, R28, UR4, RZ ;  /* 0x000000041c157c24 */ /* 0x000fca000f8e02ff */
[----:B------:R-:W2:Y:S01]  /*22f90*/  @P4 LDC R71, c[0x0][0xbf0] ;  /* 0x0002fc00ff474b82 */ /* 0x000ea20000000800 */
[----:B0-----:R-:W-:-:S04]  /*22fa0*/  IADD3 R4, R4, -0x80, RZ ;  /* 0xffffff8004047810 */ /* 0x001fc80007ffe0ff */
[----:B------:R-:W-:-:S04]  /*22fb0*/  SHF.R.S32.HI R5, RZ, 0x1f, R4 ;  /* 0x0000001fff057819 */ /* 0x000fc80000011404 */
[----:B------:R-:W-:-:S04]  /*22fc0*/  LEA.HI R5, R5, R4, RZ, 0x3 ;  /* 0x0000000405057211 */ /* 0x000fc800078f18ff */
[----:B------:R-:W-:Y:S02]  /*22fd0*/  LOP3.LUT R7, R5, 0xfffffff8, RZ, 0xc0, !PT ;  /* 0xfffffff805077812 */ /* 0x000fe400078ec0ff */
[----:B------:R-:W-:-:S03]  /*22fe0*/  SHF.R.S32.HI R65, RZ, 0x3, R5 ;  /* 0x00000003ff417819 */ /* 0x000fc60000011405 */
[----:B------:R-:W-:-:S04]  /*22ff0*/  IMAD.IADD R64, R4, 0x1, -R7 ;  /* 0x0000000104407824 */ /* 0x000fc800078e0a07 */
[----:B------:R-:W-:-:S04]  /*23000*/  IMAD.SHL.U32 R68, R64, 0x8, RZ ;  /* 0x0000000840447824 */ /* 0x000fc800078e00ff */
[----:B------:R-:W-:Y:S02]  /*23010*/  IMAD R5, R65, 0x40, R68 ;  /* 0x0000004041057824 */ /* 0x000fe400078e0244 */
[----:B------:R-:W-:Y:S02]  /*23020*/  IMAD R67, R0, UR5, R21 ;  /* 0x0000000500437c24 */ /* 0x000fe4000f8e0215 */
[----:B------:R-:W-:-:S04]  /*23030*/  IMAD.WIDE R126, R5, 0x2, R126 ;  /* 0x00000002057e7825 */ /* 0x000fc800078e027e */
[----:B------:R-:W-:Y:S01]  /*23040*/  IMAD.WIDE.U32 R20, R0, UR4, RZ ;  /* 0x0000000400147c25 */ /* 0x000fe2000f8e00ff */
[C---:B------:R-:W-:Y:S01]  /*23050*/  IADD3 R9, P3, R126.reuse, 0x1000, RZ ;  /* 0x000010007e097810 */ /* 0x040fe20007f7e0ff */
[----:B------:R-:W-:Y:S01]  /*23060*/  ULDC.64 UR4, c[0x0][0xae8] ;  /* 0x0002ba0000047ab9 */ /* 0x000fe20000000a00 */
[----:B------:R-:W-:Y:S01]  /*23070*/  IADD3 R13, P2, R126, 0x2000, RZ ;  /* 0x000020007e0d7810 */ /* 0x000fe20007f5e0ff */
[----:B------:R-:W-:Y:S01]  /*23080*/  IMAD R64, R64, 0x20, R65 ;  /* 0x0000002040407824 */ /* 0x000fe200078e0241 */
[C---:B------:R-:W-:Y:S02]  /*23090*/  IADD3 R25, P6, R126.reuse, 0x3000, RZ ;  /* 0x000030007e197810 */ /* 0x040fe40007fde0ff */
[C---:B------:R-:W-:Y:S01]  /*230a0*/  IADD3 R33, P5, R126.reuse, 0x4000, RZ ;  /* 0x000040007e217810 */ /* 0x040fe20007fbe0ff */
[----:B------:R-:W-:Y:S01]  /*230b0*/  IMAD.IADD R21, R21, 0x1, R67 ;  /* 0x0000000115157824 */ /* 0x000fe200078e0243 */
[----:B------:R-:W-:Y:S01]  /*230c0*/  IADD3 R37, P1, R126, 0x5000, RZ ;  /* 0x000050007e257810 */ /* 0x000fe20007f3e0ff */
[----:B------:R-:W-:Y:S01]  /*230d0*/  IMAD.IADD R64, R142, 0x1, R64 ;  /* 0x000000018e407824 */ /* 0x000fe200078e0240 */
[----:B------:R-:W-:-:S02]  /*230e0*/  LOP3.LUT R8, R9, 0x380, RZ, 0xc0, !PT ;  /* 0x0000038009087812 */ /* 0x000fc400078ec0ff */
[----:B------:R-:W-:Y:S02]  /*230f0*/  LOP3.LUT R12, R13, 0x380, RZ, 0xc0, !PT ;  /* 0x000003800d0c7812 */ /* 0x000fe400078ec0ff */
[----:B------:R-:W-:Y:S02]  /*23100*/  LOP3.LUT R24, R25, 0x380, RZ, 0xc0, !PT ;  /* 0x0000038019187812 */ /* 0x000fe400078ec0ff */
[----:B------:R-:W-:Y:S01]  /*23110*/  LOP3.LUT R32, R33, 0x380, RZ, 0xc0, !PT ;  /* 0x0000038021207812 */ /* 0x000fe200078ec0ff */
[----:B------:R-:W-:Y:S01]  /*23120*/  IMAD.WIDE.U32 R20, R201, UR4, R20 ;  /* 0x00000004c9147c25 */ /* 0x000fe2000f8e0014 */
[----:B------:R-:W-:Y:S02]  /*23130*/  LOP3.LUT R36, R37, 0x380, RZ, 0xc0, !PT ;  /* 0x0000038025247812 */ /* 0x000fe400078ec0ff */
[----:B------:R-:W-:Y:S01]  /*23140*/  SHF.R.U64 R8, R8, 0x3, RZ ;  /* 0x0000000308087819 */ /* 0x000fe200000012ff */
[----:B-1----:R-:W-:Y:S01]  /*23150*/  @P4 IMAD.HI.U32 R0, R64, R69, RZ ;  /* 0x0000004540004227 */ /* 0x002fe200078e00ff */
[----:B------:R-:W-:-:S02]  /*23160*/  SHF.R.U64 R12, R12, 0x3, RZ ;  /* 0x000000030c0c7819 */ /* 0x000fc400000012ff */
[----:B------:R-:W-:Y:S02]  /*23170*/  SHF.R.U64 R24, R24, 0x3, RZ ;  /* 0x0000000318187819 */ /* 0x000fe400000012ff */
[----:B------:R-:W-:Y:S02]  /*23180*/  SHF.R.U64 R32, R32, 0x3, RZ ;  /* 0x0000000320207819 */ /* 0x000fe400000012ff */
[----:B------:R-:W-:Y:S01]  /*23190*/  SHF.R.S32.HI R28, RZ, 0x1f, R3 ;  /* 0x0000001fff1c7819 */ /* 0x000fe20000011403 */
[----:B------:R-:W-:Y:S01]  /*231a0*/  IMAD R21, R201, UR5, R21 ;  /* 0x00000005c9157c24 */ /* 0x000fe2000f8e0215 */
[----:B------:R-:W-:Y:S01]  /*231b0*/  SHF.R.U64 R36, R36, 0x3, RZ ;  /* 0x0000000324247819 */ /* 0x000fe200000012ff */
[----:B------:R-:W-:Y:S01]  /*231c0*/  ULDC.64 UR4, c[0x0][0xaf0] ;  /* 0x0002bc0000047ab9 */ /* 0x000fe20000000a00 */
[----:B------:R-:W-:Y:S01]  /*231d0*/  LOP3.LUT R8, R8, R9, RZ, 0x3c, !PT ;  /* 0x0000000908087212 */ /* 0x000fe200078e3cff */
[--C-:B------:R-:W-:Y:S01]  /*231e0*/  IMAD.X R9, RZ, RZ, R127.reuse, P3 ;  /* 0x000000ffff097224 */ /* 0x100fe200018e067f */
[----:B------:R-:W-:Y:S01]  /*231f0*/  LOP3.LUT R12, R12, R13, RZ, 0x3c, !PT ;  /* 0x0000000d0c0c7212 */ /* 0x000fe200078e3cff */
[--C-:B------:R-:W-:Y:S01]  /*23200*/  IMAD.X R13, RZ, RZ, R127.reuse, P2 ;  /* 0x000000ffff0d7224 */ /* 0x100fe200010e067f */
[----:B------:R-:W-:Y:S01]  /*23210*/  LOP3.LUT R24, R24, R25, RZ, 0x3c, !PT ;  /* 0x0000001918187212 */ /* 0x000fe200078e3cff */
[----:B------:R-:W-:Y:S01]  /*23220*/  IMAD R28, R28, UR4, RZ ;  /* 0x000000041c1c7c24 */ /* 0x000fe2000f8e02ff */
[----:B------:R-:W-:Y:S01]  /*23230*/  LOP3.LUT R32, R32, R33, RZ, 0x3c, !PT ;  /* 0x0000002120207212 */ /* 0x000fe200078e3cff */
[----:B------:R-:W-:Y:S01]  /*23240*/  IMAD.X R33, RZ, RZ, R127, P5 ;  /* 0x000000ffff217224 */ /* 0x000fe200028e067f */
[----:B------:R-:W-:-:S02]  /*23250*/  MOV R67, R64 ;  /* 0x0000004000437202 */ /* 0x000fc40000000f00 */
[----:B------:R-:W-:Y:S01]  /*23260*/  LOP3.LUT R36, R36, R37, RZ, 0x3c, !PT ;  /* 0x0000002524247212 */ /* 0x000fe200078e3cff */
[----:B------:R-:W-:Y:S01]  /*23270*/  IMAD.X R37, RZ, RZ, R127, P1 ;  /* 0x000000ffff257224 */ /* 0x000fe200008e067f */
[----:B------:R-:W-:Y:S02]  /*23280*/  IADD3.X R25, RZ, R127, RZ, P6, !PT ;  /* 0x0000007fff197210 */ /* 0x000fe400037fe4ff */
[C---:B------:R-:W-:Y:S01]  /*23290*/  IADD3 R41, P0, R126.reuse, 0x6000, RZ ;  /* 0x000060007e297810 */ /* 0x040fe20007f1e0ff */
[C---:B------:R-:W-:Y:S01]  /*232a0*/  IMAD.WIDE.U32 R20, R3.reuse, UR4, R20 ;  /* 0x0000000403147c25 */ /* 0x040fe2000f8e0014 */
[----:B--2---:R-:W-:Y:S01]  /*232b0*/  @P4 SHF.R.U32.HI R67, RZ, R71, R0 ;  /* 0x00000047ff434219 */ /* 0x004fe20000011600 */
[----:B------:R-:W5:Y:S01]  /*232c0*/  LD.E.128 R8, desc[UR60][R8.64] ;  /* 0x0000003c08087980 */ /* 0x000f62000c101d00 */
[C---:B------:R-:W-:Y:S02]  /*232d0*/  IADD3 R45, P3, R126.reuse, 0x7000, RZ ;  /* 0x000070007e2d7810 */ /* 0x040fe40007f7e0ff */
[C---:B------:R-:W-:Y:S01]  /*232e0*/  IADD3 R49, P2, R126.reuse, 0x8000, RZ ;  /* 0x000080007e317810 */ /* 0x040fe20007f5e0ff */
[----:B------:R-:W-:Y:S01]  /*232f0*/  IMAD R69, R3, UR5, R28 ;  /* 0x0000000503457c24 */ /* 0x000fe2000f8e021c */
[C---:B------:R-:W-:Y:S01]  /*23300*/  IADD3 R53, P6, R126.reuse, 0x9000, RZ ;  /* 0x000090007e357810 */ /* 0x040fe20007fde0ff */
[----:B------:R-:W5:Y:S01]  /*23310*/  LD.E.128 R12, desc[UR60][R12.64] ;  /* 0x0000003c0c0c7980 */ /* 0x000f62000c101d00 */
[----:B------:R-:W-:-:S02]  /*23320*/  IADD3 R57, P5, R126, 0xa000, RZ ;  /* 0x0000a0007e397810 */ /* 0x000fc40007fbe0ff */
[----:B------:R-:W-:Y:S01]  /*23330*/  IADD3 R5, P1, R126, 0xb000, RZ ;  /* 0x0000b0007e057810 */ /* 0x000fe20007f3e0ff */
[--C-:B------:R-:W-:Y:S01]  /*23340*/  IMAD.MOV R28, RZ, RZ, -R67.reuse ;  /* 0x000000ffff1c7224 */ /* 0x100fe200078e0a43 */
[----:B------:R-:W-:Y:S01]  /*23350*/  SHF.R.S32.HI R0, RZ, 0x1f, R67 ;  /* 0x0000001fff007819 */ /* 0x000fe20000011443 */
[----:B------:R-:W-:Y:S01]  /*23360*/  ULDC.64 UR4, c[0x0][0xae0] ;  /* 0x0002b80000047ab9 */ /* 0x000fe20000000a00 */
[----:B------:R-:W-:Y:S01]  /*23370*/  LOP3.LUT R40, R41, 0x380, RZ, 0xc0, !PT ;  /* 0x0000038029287812 */ /* 0x000fe200078ec0ff */
[----:B------:R-:W5:Y:S01]  /*23380*/  LD.E.128 R24, desc[UR60][R24.64] ;  /* 0x0000003c18187980 */ /* 0x000f62000c101d00 */
[----:B------:R-:W-:Y:S02]  /*23390*/  LOP3.LUT R44, R45, 0x380, RZ, 0xc0, !PT ;  /* 0x000003802d2c7812 */ /* 0x000fe400078ec0ff */
[----:B------:R-:W-:Y:S01]  /*233a0*/  LOP3.LUT R48, R49, 0x380, RZ, 0xc0, !PT ;  /* 0x0000038031307812 */ /* 0x000fe200078ec0ff */
[----:B------:R-:W-:Y:S01]  /*233b0*/  IMAD.IADD R21, R21, 0x1, R69 ;  /* 0x0000000115157824 */ /* 0x000fe200078e0245 */
[----:B------:R-:W-:Y:S01]  /*233c0*/  LOP3.LUT R52, R53, 0x380, RZ, 0xc0, !PT ;  /* 0x0000038035347812 */ /* 0x000fe200078ec0ff */
[----:B------:R-:W-:Y:S01]  /*233d0*/  IMAD.X R61, RZ, RZ, R127, P1 ;  /* 0x000000ffff3d7224 */ /* 0x000fe200008e067f */
[----:B------:R-:W-:Y:S01]  /*233e0*/  LOP3.LUT R56, R57, 0x380, RZ, 0xc0, !PT ;  /* 0x0000038039387812 */ /* 0x000fe200078ec0ff */
[----:B------:R-:W5:Y:S01]  /*233f0*/  LD.E.128 R32, desc[UR60][R32.64] ;  /* 0x0000003c20207980 */ /* 0x000f62000c101d00 */
[----:B------:R-:W-:-:S02]  /*23400*/  LOP3.LUT R4, R5, 0x380, RZ, 0xc0, !PT ;  /* 0x0000038005047812 */ /* 0x000fc400078ec0ff */
[----:B------:R-:W-:Y:S01]  /*23410*/  LOP3.LUT R7, R126, 0x380, RZ, 0xc0, !PT ;  /* 0x000003807e077812 */ /* 0x000fe200078ec0ff */
[----:B------:R-:W-:Y:S01]  /*23420*/  IMAD R0, R0, UR4, RZ ;  /* 0x0000000400007c24 */ /* 0x000fe2000f8e02ff */
[----:B------:R-:W-:Y:S01]  /*23430*/  SHF.R.U64 R40, R40, 0x3, RZ ;  /* 0x0000000328287819 */ /* 0x000fe200000012ff */
[----:B------:R-:W-:Y:S01]  /*23440*/  IMAD R131, R131, R28, R64 ;  /* 0x0000001c83837224 */ /* 0x000fe200078e0240 */
[----:B------:R-:W-:Y:S01]  /*23450*/  SHF.R.U64 R44, R44, 0x3, RZ ;  /* 0x000000032c2c7819 */ /* 0x000fe200000012ff */
[----:B------:R-:W5:Y:S01]  /*23460*/  LD.E.128 R36, desc[UR60][R36.64] ;  /* 0x0000003c24247980 */ /* 0x000f62000c101d00 */
[----:B------:R-:W-:Y:S02]  /*23470*/  SHF.R.U64 R48, R48, 0x3, RZ ;  /* 0x0000000330307819 */ /* 0x000fe400000012ff */
[----:B------:R-:W-:Y:S02]  /*23480*/  SHF.R.U64 R52, R52, 0x3, RZ ;  /* 0x0000000334347819 */ /* 0x000fe400000012ff */
[----:B------:R-:W-:-:S02]  /*23490*/  SHF.R.U64 R56, R56, 0x3, RZ ;  /* 0x0000000338387819 */ /* 0x000fc400000012ff */
[----:B------:R-:W-:Y:S01]  /*234a0*/  SHF.R.U64 R4, R4, 0x3, RZ ;  /* 0x0000000304047819 */ /* 0x000fe200000012ff */
[----:B------:R-:W-:Y:S01]  /*234b0*/  IMAD.WIDE.U32 R20, R67, UR4, R20 ;  /* 0x0000000443147c25 */ /* 0x000fe2000f8e0014 */
[----:B------:R-:W-:Y:S02]  /*234c0*/  SHF.R.U64 R7, R7, 0x3, RZ ;  /* 0x0000000307077819 */ /* 0x000fe400000012ff */
[----:B------:R-:W-:Y:S01]  /*234d0*/  LOP3.LUT R40, R40, R41, RZ, 0x3c, !PT ;  /* 0x0000002928287212 */ /* 0x000fe200078e3cff */
[----:B------:R-:W-:Y:S01]  /*234e0*/  IMAD R67, R67, UR5, R0 ;  /* 0x0000000543437c24 */ /* 0x000fe2000f8e0200 */
        /* <DEDUP_REMOVED lines=8> */
[----:B------:R-:W-:Y:S01]  /*23570*/  IADD3.X R53, RZ, R127, RZ, P6, !PT ;  /* 0x0000007fff357210 */ /* 0x000fe200037fe4ff */
[----:B------:R-:W-:Y:S01]  /*23580*/  ULDC.64 UR4, c[0x0][0xad8] ;  /* 0x0002b60000047ab9 */ /* 0x000fe20000000a00 */
[----:B------:R-:W-:-:S02]  /*23590*/  LOP3.LUT R60, R4, R5, RZ, 0x3c, !PT ;  /* 0x00000005043c7212 */ /* 0x000fc400078e3cff */
[----:B------:R-:W-:Y:S02]  /*235a0*/  SHF.R.S32.HI R0, RZ, 0x1f, R131 ;  /* 0x0000001fff007819 */ /* 0x000fe40000011483 */
[----:B------:R-:W-:Y:S01]  /*235b0*/  LOP3.LUT R126, R7, R126, RZ, 0x3c, !PT ;  /* 0x0000007e077e7212 */ /* 0x000fe200078e3cff */
[----:B------:R-:W-:Y:S01]  /*235c0*/  IMAD.IADD R21, R21, 0x1, R67 ;  /* 0x0000000115157824 */ /* 0x000fe200078e0243 */
[----:B------:R-:W5:Y:S01]  /*235d0*/  LD.E.128 R40, desc[UR60][R40.64] ;  /* 0x0000003c28287980 */ /* 0x000f62000c101d00 */
[----:B------:R-:W-:-:S03]  /*235e0*/  IMAD R0, R0, UR4, RZ ;  /* 0x0000000400007c24 */ /* 0x000fc6000f8e02ff */
[----:B------:R0:W5:Y:S01]  /*235f0*/  LD.E.128 R4, desc[UR60][R126.64] ;  /* 0x0000003c7e047980 */ /* 0x000162000c101d00 */
[----:B------:R-:W-:-:S03]  /*23600*/  IMAD R67, R131, UR5, R0 ;  /* 0x0000000583437c24 */ /* 0x000fc6000f8e0200 */
[----:B------:R-:W5:Y:S01]  /*23610*/  LD.E.128 R44, desc[UR60][R44.64] ;  /* 0x0000003c2c2c7980 */ /* 0x000f62000c101d00 */
[----:B------:R-:W-:Y:S01]  /*23620*/  IMAD.WIDE.U32 R20, R131, UR4, R20 ;  /* 0x0000000483147c25 */ /* 0x000fe2000f8e0014 */
[----:B------:R-:W-:Y:S02]  /*23630*/  ULDC.64 UR4, c[0x0][0xa80] ;  /* 0x0002a00000047ab9 */ /* 0x000fe40000000a00 */
[----:B------:R-:W5:Y:S04]  /*23640*/  LD.E.128 R48, desc[UR60][R48.64] ;  /* 0x0000003c30307980 */ /* 0x000f68000c101d00 */
        /* <DEDUP_REMOVED lines=8> */
[----:B-1----:R-:W1:Y:S01]  /*236d0*/  FENCE.VIEW.ASYNC.S ;  /* 0x00000000000073c6 */ /* 0x002e620000000000 */
[----:B------:R-:W-:Y:S01]  /*236e0*/  IMAD.IADD R21, R21, 0x1, R67 ;  /* 0x0000000115157824 */ /* 0x000fe200078e0243 */
[----:B------:R-:W-:Y:S01]  /*236f0*/  LEA R28, P2, R20, UR4, 0x1 ;  /* 0x00000004141c7c11 */ /* 0x000fe2000f8408ff */
[----:B------:R-:W-:-:S03]  /*23700*/  IMAD.IADD R71, R65, 0x1, R142 ;  /* 0x0000000141477824 */ /* 0x000fc600078e028e */
[----:B------:R-:W-:Y:S02]  /*23710*/  LEA.HI.X R69, R20, UR5, R21, 0x1, P2 ;  /* 0x0000000514457c11 */ /* 0x000fe400090f0c15 */
[C---:B------:R-:W-:Y:S01]  /*23720*/  ISETP.GE.AND P2, PT, R71.reuse, R130, PT ;  /* 0x000000824700720c */ /* 0x040fe20003f46270 */
[----:B------:R-:W-:Y:S02]  /*23730*/  VIADD R0, R2, 0x30820 ;  /* 0x0003082002007836 */ /* 0x000fe40000000000 */
[----:B------:R-:W-:-:S03]  /*23740*/  VIADD R3, R71, 0x20 ;  /* 0x0000002047037836 */ /* 0x000fc60000000000 */
[----:B------:R-:W-:Y:S01]  /*23750*/  PRMT R0, RZ, 0x654, R0 ;  /* 0x00000654ff007816 */ /* 0x000fe20000000000 */
[C---:B------:R-:W-:Y:S01]  /*23760*/  VIADD R70, R68.reuse, 0x40 ;  /* 0x0000004044467836 */ /* 0x040fe20000000000 */
[----:B------:R-:W-:Y:S01]  /*23770*/  IADD3 R65, R71, 0x40, RZ ;  /* 0x0000004047417810 */ /* 0x000fe20007ffe0ff */
[----:B------:R-:W-:Y:S01]  /*23780*/  VIADD R72, R68, 0x80 ;  /* 0x0000008044487836 */ /* 0x000fe20000000000 */
[-C--:B------:R-:W-:Y:S01]  /*23790*/  ISETP.GE.AND P1, PT, R3, R130.reuse, PT ;  /* 0x000000820300720c */ /* 0x080fe20003f26270 */
[----:B-1----:R0:W1:Y:S01]  /*237a0*/  SHFL.IDX PT, R67, R28, RZ, 0x181f ;  /* 0x00181fff1c437589 */ /* 0x00206200000e0000 */
[----:B------:R-:W-:Y:S03]  /*237b0*/  BSSY B1, `(.L_x_1838) ;  /* 0x0000015000017945 */ /* 0x000fe60003800000 */
[----:B------:R0:W2:Y:S01]  /*237c0*/  SHFL.IDX PT, R3, R69, RZ, 0x181f ;  /* 0x00181fff45037589 */ /* 0x0000a200000e0000 */
[----:B------:R3:W-:Y:S01]  /*237d0*/  SYNCS.ARRIVE.TRANS64.RED.A1T0 RZ, [R0+URZ], RZ ;  /* 0x000000ff00ff79a7 */ /* 0x0007e2000810043f */
[----:B------:R-:W-:-:S02]  /*237e0*/  ISETP.GE.AND P0, PT, R65, R130, PT ;  /* 0x000000824100720c */ /* 0x000fc40003f06270 */
[----:B------:R-:W-:Y:S02]  /*237f0*/  SHF.R.S32.HI R74, RZ, 0x1f, R68 ;  /* 0x0000001fff4a7819 */ /* 0x000fe40000011444 */
[----:B------:R-:W-:Y:S02]  /*23800*/  SHF.R.S32.HI R73, RZ, 0x1f, R72 ;  /* 0x0000001fff497819 */ /* 0x000fe40000011448 */
[----:B---3--:R-:W-:Y:S01]  /*23810*/  SHF.R.S32.HI R0, RZ, 0x1f, R70 ;  /* 0x0000001fff007819 */ /* 0x008fe20000011446 */
[----:B0-----:R-:W-:Y:S06]  /*23820*/  @P2 BRA `(.L_x_1839) ;  /* 0x0000000000342947 */ /* 0x001fec0003800000 */
        /* <DEDUP_REMOVED lines=13> */
.L_x_1839:
[----:B------:R-:W-:Y:S05]  /*23900*/  BSYNC B1 ;  /* 0x0000000000017941 */ /* 0x000fea0003800000 */
.L_x_1838:
[----:B--2---:R2:W3:Y:S01]  /*23910*/  SHFL.IDX PT, R3, R69, 0x1, 0x181f ;  /* 0x00381f0045037f89 */ /* 0x0044e200000e0000 */
[----:B------:R-:W-:Y:S03]  /*23920*/  BSSY B1, `(.L_x_1840) ;  /* 0x0000010000017945 */ /* 0x000fe60003800000 */
[----:B0-----:R2:W0:Y:S01]  /*23930*/  SHFL.IDX PT, R21, R28, 0x1, 0x181f ;  /* 0x00381f001c157f89 */ /* 0x00142200000e0000 */
[----:B------:R-:W-:Y:S05]  /*23940*/  @P1 BRA `(.L_x_1841) ;  /* 0x0000000000341947 */ /* 0x000fea0003800000 */
[----:B------:R-:W-:Y:S02]  /*23950*/  ULDC UR4, c[0x0][0xac8] ;  /* 0x0002b20000047ab9 */ /* 0x000fe40000000800 */
[----:B------:R-:W-:Y:S02]  /*23960*/  ISETP.GE.AND P4, PT, R68, UR4, PT ;  /* 0x0000000444007c0c */ /* 0x000fe4000bf86270 */
[----:B------:R-:W-:Y:S02]  /*23970*/  ISETP.GE.AND P5, PT, R70, UR4, PT ;  /* 0x0000000446007c0c */ /* 0x000fe4000bfa6270 */
[----:B------:R-:W-:-:S09]  /*23980*/  ISETP.GE.AND P6, PT, R72, UR4, PT ;  /* 0x0000000448007c0c */ /* 0x000fd2000bfc6270 */
[-C--:B0----5:R-:W-:Y:S02]  /*23990*/  @!P4 LEA R4, P1, R68, R21.reuse, 0x1 ;  /* 0x000000154404c211 */ /* 0x0a1fe400078208ff */
[-C--:B------:R-:W-:Y:S02]  /*239a0*/  @!P5 LEA R6, P2, R70, R21.reuse, 0x1 ;  /* 0x000000154606d211 */ /* 0x080fe400078408ff */
[----:B------:R-:W-:Y:S02]  /*239b0*/  @!P6 LEA R20, P3, R72, R21, 0x1 ;  /* 0x000000154814e211 */ /* 0x000fe400078608ff */
[-C--:B---3--:R-:W-:Y:S02]  /*239c0*/  @!P4 LEA.HI.X R5, R68, R3.reuse, R74, 0x1, P1 ;  /* 0x000000034405c211 */ /* 0x088fe400008f0c4a */
[-C--:B------:R-:W-:Y:S02]  /*239d0*/  @!P5 LEA.HI.X R7, R70, R3.reuse, R0, 0x1, P2 ;  /* 0x000000034607d211 */ /* 0x080fe400010f0c00 */
[----:B------:R-:W-:Y:S01]  /*239e0*/  @!P6 LEA.HI.X R21, R72, R3, R73, 0x1, P3 ;  /* 0x000000034815e211 */ /* 0x000fe200018f0c49 */
[----:B------:R4:W-:Y:S04]  /*239f0*/  @!P4 ST.E.128 desc[UR60][R4.64], R8 ;  /* 0x000000080400c985 */ /* 0x0009e8000c101d3c */
[----:B------:R4:W-:Y:S04]  /*23a00*/  @!P5 ST.E.128 desc[UR60][R6.64], R36 ;  /* 0x000000240600d985 */ /* 0x0009e8000c101d3c */
[----:B------:R4:W-:Y:S02]  /*23a10*/  @!P6 ST.E.128 desc[UR60][R20.64], R52 ;  /* 0x000000341400e985 */ /* 0x0009e4000c101d3c */
.L_x_1841:
[----:B------:R-:W-:Y:S05]  /*23a20*/  BSYNC B1 ;  /* 0x0000000000017941 */ /* 0x000fea0003800000 */
.L_x_1840:
[----:B---3--:R3:W0:Y:S01]  /*23a30*/  SHFL.IDX PT, R3, R69, 0x2, 0x181f ;  /* 0x00581f0045037f89 */ /* 0x00862200000e0000 */
[----:B------:R-:W-:Y:S03]  /*23a40*/  BSSY B1, `(.L_x_1842) ;  /* 0x0000010000017945 */ /* 0x000fe60003800000 */
[----:B----45:R3:W4:Y:S01]  /*23a50*/  SHFL.IDX PT, R9, R28, 0x2, 0x181f ;  /* 0x00581f001c097f89 */ /* 0x03072200000e0000 */
[----:B------:R-:W-:Y:S05]  /*23a60*/  @P0 BRA `(.L_x_1843) ;  /* 0x0000000000340947 */ /* 0x000fea0003800000 */
[----:B------:R-:W-:Y:S02]  /*23a70*/  ULDC UR4, c[0x0][0xac8] ;  /* 0x0002b20000047ab9 */ /* 0x000fe40000000800 */
[----:B------:R-:W-:Y:S02]  /*23a80*/  ISETP.GE.AND P3, PT, R68, UR4, PT ;  /* 0x0000000444007c0c */ /* 0x000fe4000bf66270 */
[----:B------:R-:W-:Y:S02]  /*23a90*/  ISETP.GE.AND P4, PT, R70, UR4, PT ;  /* 0x0000000446007c0c */ /* 0x000fe4000bf86270 */
[----:B------:R-:W-:-:S09]  /*23aa0*/  ISETP.GE.AND P5, PT, R72, UR4, PT ;  /* 0x0000000448007c0c */ /* 0x000fd2000bfa6270 */
[-C--:B----4-:R-:W-:Y:S02]  /*23ab0*/  @!P3 LEA R4, P0, R68, R9.reuse, 0x1 ;  /* 0x000000094404b211 */ /* 0x090fe400078008ff */
        /* <DEDUP_REMOVED lines=8> */
.L_x_1843:
[----:B------:R-:W-:Y:S05]  /*23b40*/  BSYNC B1 ;  /* 0x0000000000017941 */ /* 0x000fea0003800000 */
.L_x_1842:
[----:B0-----:R-:W-:Y:S01]  /*23b50*/  VIADD R3, R71, 0x60 ;  /* 0x0000006047037836 */ /* 0x001fe20000000000 */
[----:B--23--:R-:W0:Y:S04]  /*23b60*/  SHFL.IDX PT, R69, R69, 0x3, 0x181f ;  /* 0x00781f0045457f89 */ /* 0x00ce2800000e0000 */
[----:B------:R-:W-:Y:S01]  /*23b70*/  ISETP.GE.AND P0, PT, R3, R130, PT ;  /* 0x000000820300720c */ /* 0x000fe20003f06270 */
[----:B----4-:R2:W3:-:S12]  /*23b80*/  SHFL.IDX PT, R9, R28, 0x3, 0x181f ;  /* 0x00781f001c097f89 */ /* 0x0104d800000e0000 */
[----:B--2---:R-:W-:Y:S05]  /*23b90*/  @P0 BRA `(.L_x_1844) ;  /* 0x0000002000980947 */ /* 0x004fea0003800000 */
[----:B------:R-:W-:Y:S02]  /*23ba0*/  ULDC UR4, c[0x0][0xac8] ;  /* 0x0002b20000047ab9 */ /* 0x000fe40000000800 */
[----:B------:R-:W-:Y:S02]  /*23bb0*/  ISETP.GE.AND P2, PT, R68, UR4, PT ;  /* 0x0000000444007c0c */ /* 0x000fe4000bf46270 */
[----:B------:R-:W-:-:S11]  /*23bc0*/  ISETP.GE.AND P3, PT, R70, UR4, PT ;  /* 0x0000000446007c0c */ /* 0x000fd6000bf66270 */
[-C--:B---3--:R-:W-:Y:S02]  /*23bd0*/  @!P2 LEA R4, P0, R68, R9.reuse, 0x1 ;  /* 0x000000094404a211 */ /* 0x088fe400078008ff */
[----:B------:R-:W-:Y:S02]  /*23be0*/  @!P3 LEA R6, P1, R70, R9, 0x1 ;  /* 0x000000094606b211 */ /* 0x000fe400078208ff */
[-C--:B0-----:R-:W-:Y:S02]  /*23bf0*/  @!P2 LEA.HI.X R5, R68, R69.reuse, R74, 0x1, P0 ;  /* 0x000000454405a211 */ /* 0x081fe400000f0c4a */
[----:B------:R-:W-:Y:S02]  /*23c00*/  @!P3 LEA.HI.X R7, R70, R69, R0, 0x1, P1 ;  /* 0x000000454607b211 */ /* 0x000fe400008f0c00 */
[----:B------:R-:W-:Y:S01]  /*23c10*/  ISETP.GE.AND P0, PT, R72, UR4, PT ;  /* 0x0000000448007c0c */ /* 0x000fe2000bf06270 */
[----:B------:R2:W-:Y:S04]  /*23c20*/  @!P2 ST.E.128 desc[UR60][R4.64], R24 ;  /* 0x000000180400a985 */ /* 0x0005e8000c101d3c */
[----:B------:R2:W-:Y:S08]  /*23c30*/  @!P3 ST.E.128 desc[UR60][R6.64], R44 ;  /* 0x0000002c0600b985 */ /* 0x0005f0000c101d3c */
[----:B------:R-:W-:Y:S05]  /*23c40*/  @P0 BRA `(.L_x_1844) ;  /* 0x00000020006c0947 */ /* 0x000fea0003800000 */
[----:B--2---:R-:W-:-:S04]  /*23c50*/  LEA R4, P0, R72, R9, 0x1 ;  /* 0x0000000948047211 */ /* 0x004fc800078008ff */
[----:B------:R-:W-:-:S05]  /*23c60*/  LEA.HI.X R5, R72, R69, R73, 0x1, P0 ;  /* 0x0000004548057211 */ /* 0x000fca00000f0c49 */
[----:B------:R4:W-:Y:S01]  /*23c70*/  ST.E.128 desc[UR60][R4.64], R60 ;  /* 0x0000003c04007985 */ /* 0x0009e2000c101d3c */
[----:B------:R-:W-:Y:S05]  /*23c80*/  BRA `(.L_x_1844) ;  /* 0x00000020005c7947 */ /* 0x000fea0003800000 */
.L_x_1837:
[----:B------:R-:W-:Y:S01]  /*23c90*/  ULDC.64 UR4, c[0x0][0xb08] ;  /* 0x0002c20000047ab9 */ /* 0x000fe20000000a00 */
[----:B------:R-:W1:Y:S01]  /*23ca0*/  @P4 LDC R9, c[0x0][0xbec] ;  /* 0x0002fb00ff094b82 */ /* 0x000e620000000800 */
[----:B0-----:R-:W-:Y:S01]  /*23cb0*/  IMAD R7, R28, UR4, RZ ;  /* 0x000000041c077c24 */ /* 0x001fe2000f8e02ff */
[----:B------:R-:W-:Y:S01]  /*23cc0*/  ULDC.64 UR6, c[0x0][0xb30] ;  /* 0x0002cc0000067ab9 */ /* 0x000fe20000000a00 */
[----:B------:R-:W-:Y:S01]  /*23cd0*/  IMAD.WIDE.U32 R4, R0, UR4, RZ ;  /* 0x0000000400047c25 */ /* 0x000fe2000f8e00ff */
[----:B------:R-:W-:Y:S01]  /*23ce0*/  ISETP.GE.AND P0, PT, R8, R130, PT ;  /* 0x000000820800720c */ /* 0x000fe20003f06270 */
[----:B------:R-:W-:Y:S01]  /*23cf0*/  BSSY B1, `(.L_x_1845) ;  /* 0x00000cc000017945 */ /* 0x000fe20003800000 */
[C---:B------:R-:W-:Y:S01]  /*23d00*/  IADD3 R128, R227.reuse, 0x98, RZ ;  /* 0x00000098e3807810 */ /* 0x040fe20007ffe0ff */
[----:B------:R-:W-:Y:S01]  /*23d10*/  IMAD R7, R0, UR5, R7 ;  /* 0x0000000500077c24 */ /* 0x000fe2000f8e0207 */
[----:B------:R-:W0:Y:S01]  /*23d20*/  @P4 LDC R6, c[0x0][0xbf0] ;  /* 0x0002fc00ff064b82 */ /* 0x000e220000000800 */
[----:B------:R-:W-:Y:S01]  /*23d30*/  ULDC.64 UR4, c[0x0][0xb38] ;  /* 0x0002ce0000047ab9 */ /* 0x000fe20000000a00 */
[----:B------:R-:W-:Y:S01]  /*23d40*/  SHF.R.S32.HI R0, RZ, 0x1f, R3 ;  /* 0x0000001fff007819 */ /* 0x000fe20000011403 */
[----:B------:R-:W-:Y:S01]  /*23d50*/  VIADD R28, R227, 0xa8 ;  /* 0x000000a8e31c7836 */ /* 0x000fe20000000000 */
[----:B------:R-:W-:Y:S01]  /*23d60*/  IADD3 R5, R5, R7, RZ ;  /* 0x0000000705057210 */ /* 0x000fe20007ffe0ff */
[C---:B------:R-:W-:Y:S01]  /*23d70*/  VIADD R127, R227.reuse, 0xa0 ;  /* 0x000000a0e37f7836 */ /* 0x040fe20000000000 */
[C---:B------:R-:W-:Y:S01]  /*23d80*/  IADD3 R136, R227.reuse, 0x80, RZ ;  /* 0x00000080e3887810 */ /* 0x040fe20007ffe0ff */
[----:B------:R-:W-:Y:S01]  /*23d90*/  VIADD R129, R227, 0x98 ;  /* 0x00000098e3817836 */ /* 0x000fe20000000000 */
[----:B------:R-:W-:Y:S01]  /*23da0*/  SHF.R.S32.HI R28, RZ, 0x1f, R28 ;  /* 0x0000001fff1c7819 */ /* 0x000fe2000001141c */
[----:B------:R-:W-:Y:S01]  /*23db0*/  IMAD.WIDE.U32 R4, R201, UR4, R4 ;  /* 0x00000004c9047c25 */ /* 0x000fe2000f8e0004 */
[----:B------:R-:W-:-:S02]  /*23dc0*/  SHF.R.S32.HI R127, RZ, 0x1f, R127 ;  /* 0x0000001fff7f7819 */ /* 0x000fc4000001147f */
[----:B------:R-:W-:Y:S01]  /*23dd0*/  SHF.R.S32.HI R129, RZ, 0x1f, R129 ;  /* 0x0000001fff817819 */ /* 0x000fe20000011481 */
[----:B------:R-:W-:Y:S01]  /*23de0*/  IMAD R5, R201, UR5, R5 ;  /* 0x00000005c9057c24 */ /* 0x000fe2000f8e0205 */
[----:B------:R-:W-:Y:S01]  /*23df0*/  ULDC.64 UR4, c[0x0][0xb40] ;  /* 0x0002d00000047ab9 */ /* 0x000fe20000000a00 */
[C---:B------:R-:W-:Y:S01]  /*23e00*/  VIADD R133, R227.reuse, 0x90 ;  /* 0x00000090e3857836 */ /* 0x040fe20000000000 */
[C---:B------:R-:W-:Y:S01]  /*23e10*/  IADD3 R142, R227.reuse, 0x68, RZ ;  /* 0x00000068e38e7810 */ /* 0x040fe20007ffe0ff */
[----:B------:R-:W-:Y:S01]  /*23e20*/  IMAD R0, R0, UR4, RZ ;  /* 0x0000000400007c24 */ /* 0x000fe2000f8e02ff */
[C---:B------:R-:W-:Y:S01]  /*23e30*/  IADD3 R148, R227.reuse, 0x50, RZ ;  /* 0x00000050e3947810 */ /* 0x040fe20007ffe0ff */
[----:B-1----:R-:W-:Y:S01]  /*23e40*/  @P4 IMAD.HI.U32 R9, R24, R9, RZ ;  /* 0x0000000918094227 */ /* 0x002fe200078e00ff */
[----:B------:R-:W-:Y:S02]  /*23e50*/  SHF.R.S32.HI R133, RZ, 0x1f, R133 ;  /* 0x0000001fff857819 */ /* 0x000fe40000011485 */
[----:B------:R-:W-:Y:S01]  /*23e60*/  IADD3 R154, R227, 0x38, RZ ;  /* 0x00000038e39a7810 */ /* 0x000fe20007ffe0ff */
[----:B------:R-:W-:Y:S01]  /*23e70*/  IMAD R7, R3, UR5, R0 ;  /* 0x0000000503077c24 */ /* 0x000fe2000f8e0200 */
[----:B------:R-:W-:Y:S01]  /*23e80*/  IADD3 R160, R227, 0x20, RZ ;  /* 0x00000020e3a07810 */ /* 0x000fe20007ffe0ff */
[----:B------:R-:W-:Y:S01]  /*23e90*/  IMAD.WIDE.U32 R4, R3, UR4, R4 ;  /* 0x0000000403047c25 */ /* 0x000fe2000f8e0004 */
[----:B------:R-:W-:Y:S01]  /*23ea0*/  ULDC.64 UR4, c[0x0][0xb48] ;  /* 0x0002d20000047ab9 */ /* 0x000fe20000000a00 */
[----:B------:R-:W-:-:S02]  /*23eb0*/  IADD3 R166, R227, 0x8, RZ ;  /* 0x00000008e3a67810 */ /* 0x000fc40007ffe0ff */
[----:B------:R-:W-:Y:S01]  /*23ec0*/  IMAD.MOV.U32 R3, RZ, RZ, R24 ;  /* 0x000000ffff037224 */ /* 0x000fe200078e0018 */
[----:B0-----:R-:W-:Y:S01]  /*23ed0*/  @P4 SHF.R.U32.HI R3, RZ, R6, R9 ;  /* 0x00000006ff034219 */ /* 0x001fe20000011609 */
[----:B------:R-:W-:Y:S02]  /*23ee0*/  IMAD.IADD R5, R5, 0x1, R7 ;  /* 0x0000000105057824 */ /* 0x000fe400078e0207 */
[----:B------:R-:W-:Y:S01]  /*23ef0*/  VIADD R135, R227, 0x88 ;  /* 0x00000088e3877836 */ /* 0x000fe20000000000 */
[--C-:B------:R-:W-:Y:S01]  /*23f00*/  SHF.R.S32.HI R0, RZ, 0x1f, R3.reuse ;  /* 0x0000001fff007819 */ /* 0x100fe20000011403 */
[----:B------:R-:W-:Y:S02]  /*23f10*/  IMAD.MOV R6, RZ, RZ, -R3 ;  /* 0x000000ffff067224 */ /* 0x000fe400078e0a03 */
[----:B------:R-:W-:Y:S01]  /*23f20*/  IMAD.WIDE.U32 R4, R141, UR4, R4 ;  /* 0x000000048d047c25 */ /* 0x000fe2000f8e0004 */
[----:B------:R-:W-:-:S03]  /*23f30*/  SHF.R.S32.HI R135, RZ, 0x1f, R135 ;  /* 0x0000001fff877819 */ /* 0x000fc60000011487 */
[----:B------:R-:W-:Y:S02]  /*23f40*/  IMAD R131, R131, R6, R24 ;  /* 0x0000000683837224 */ /* 0x000fe400078e0218 */
[----:B------:R-:W-:Y:S02]  /*23f50*/  IMAD R0, R0, UR6, RZ ;  /* 0x0000000600007c24 */ /* 0x000fe4000f8e02ff */
[----:B------:R-:W-:Y:S01]  /*23f60*/  IMAD R5, R141, UR5, R5 ;  /* 0x000000058d057c24 */ /* 0x000fe2000f8e0205 */
[----:B------:R-:W-:Y:S01]  /*23f70*/  ULDC.64 UR4, c[0x0][0xb28] ;  /* 0x0002ca0000047ab9 */ /* 0x000fe20000000a00 */
        /* <DEDUP_REMOVED lines=8> */
[----:B------:R-:W-:Y:S01]  /*24000*/  VIADD R6, R2, 0x30820 ;  /* 0x0003082002067836 */ /* 0x000fe20000000000 */
[----:B------:R-:W-:Y:S01]  /*24010*/  IADD3 R3, R5, R3, RZ ;  /* 0x0000000305037210 */ /* 0x000fe20007ffe0ff */
[C---:B------:R-:W-:Y:S01]  /*24020*/  VIADD R137, R227.reuse, 0x80 ;  /* 0x00000080e3897836 */ /* 0x040fe20000000000 */
[C---:B------:R-:W-:Y:S01]  /*24030*/  LEA R0, P1, R4.reuse, UR4, 0x2 ;  /* 0x0000000404007c11 */ /* 0x040fe2000f8210ff */
[C---:B------:R-:W-:Y:S01]  /*24040*/  VIADD R139, R227.reuse, 0x78 ;  /* 0x00000078e38b7836 */ /* 0x040fe20000000000 */
[----:B------:R-:W-:Y:S01]  /*24050*/  PRMT R6, RZ, 0x654, R6 ;  /* 0x00000654ff067816 */ /* 0x000fe20000000006 */
[C---:B------:R-:W-:Y:S01]  /*24060*/  VIADD R141, R227.reuse, 0x70 ;  /* 0x00000070e38d7836 */ /* 0x040fe20000000000 */
[----:B------:R-:W-:Y:S01]  /*24070*/  LEA.HI.X R3, R4, UR5, R3, 0x2, P1 ;  /* 0x0000000504037c11 */ /* 0x000fe200088f1403 */
[C---:B------:R-:W-:Y:S01]  /*24080*/  VIADD R143, R227.reuse, 0x68 ;  /* 0x00000068e38f7836 */ /* 0x040fe20000000000 */
[----:B------:R0:W-:Y:S01]  /*24090*/  SYNCS.ARRIVE.TRANS64.RED.A1T0 RZ, [R6+URZ], RZ ;  /* 0x000000ff06ff79a7 */ /* 0x0001e2000810043f */
[C---:B------:R-:W-:Y:S01]  /*240a0*/  VIADD R145, R227.reuse, 0x60 ;  /* 0x00000060e3917836 */ /* 0x040fe20000000000 */
[----:B------:R0:W1:Y:S01]  /*240b0*/  SHFL.IDX PT, R4, R0, RZ, 0x1c1f ;  /* 0x001c1fff00047589 */ /* 0x00006200000e0000 */
[C---:B------:R-:W-:Y:S01]  /*240c0*/  VIADD R147, R227.reuse, 0x58 ;  /* 0x00000058e3937836 */ /* 0x040fe20000000000 */
[----:B------:R-:W-:Y:S01]  /*240d0*/  SHF.R.S32.HI R137, RZ, 0x1f, R137 ;  /* 0x0000001fff897819 */ /* 0x000fe20000011489 */
[C---:B------:R-:W-:Y:S01]  /*240e0*/  VIADD R149, R227.reuse, 0x50 ;  /* 0x00000050e3957836 */ /* 0x040fe20000000000 */
[----:B------:R0:W2:Y:S01]  /*240f0*/  SHFL.IDX PT, R5, R3, RZ, 0x1c1f ;  /* 0x001c1fff03057589 */ /* 0x0000a200000e0000 */
        /* <DEDUP_REMOVED lines=38> */
[----:B------:R-:W-:Y:S01]  /*24360*/  VIADD R164, R227, 0x10 ;  /* 0x00000010e3a47836 */ /* 0x000fe20000000000 */
[----:B012---:R-:W-:Y:S06]  /*24370*/  @P0 BRA `(.L_x_1846) ;  /* 0x00000004008c0947 */ /* 0x007fec0003800000 */
[----:B------:R-:W-:Y:S01]  /*24380*/  ULDC UR4, c[0x0][0xac8] ;  /* 0x0002b20000047ab9 */ /* 0x000fe20000000800 */
[C---:B------:R-:W-:Y:S01]  /*24390*/  VIADD R25, R227.reuse, 0xb8 ;  /* 0x000000b8e3197836 */ /* 0x040fe20000000000 */
[----:B------:R-:W-:Y:S02]  /*243a0*/  ISETP.GE.AND P0, PT, R227, UR4, PT ;  /* 0x00000004e3007c0c */ /* 0x000fe4000bf06270 */
[----:B------:R-:W-:Y:S02]  /*243b0*/  ISETP.GE.AND P5, PT, R166, UR4, PT ;  /* 0x00000004a6007c0c */ /* 0x000fe4000bfa6270 */
[----:B------:R-:W-:Y:S02]  /*243c0*/  ISETP.GE.AND P4, PT, R164, UR4, PT ;  /* 0x00000004a4007c0c */ /* 0x000fe4000bf86270 */
[----:B------:R-:W-:Y:S02]  /*243d0*/  ISETP.GE.AND P3, PT, R162, UR4, PT ;  /* 0x00000004a2007c0c */ /* 0x000fe4000bf66270 */
[----:B------:R-:W-:-:S02]  /*243e0*/  SHF.R.S32.HI R13, RZ, 0x1f, R26 ;  /* 0x0000001fff0d7819 */ /* 0x000fc4000001141a */
[----:B------:R-:W-:-:S03]  /*243f0*/  SHF.R.S32.HI R24, RZ, 0x1f, R25 ;  /* 0x0000001fff187819 */ /* 0x000fc60000011419 */
[----:B------:R-:W-:-:S04]  /*24400*/  @!P0 IMAD.WIDE R6, R227, 0x4, R4 ;  /* 0x00000004e3068825 */ /* 0x000fc800078e0204 */
[-C--:B------:R-:W-:Y:S01]  /*24410*/  @!P4 LEA R8, P2, R164, R4.reuse, 0x2 ;  /* 0x00000004a408c211 */ /* 0x080fe200078410ff */
[----:B------:R0:W-:Y:S01]  /*24420*/  @!P0 ST.E.64 desc[UR60][R6.64], R124 ;  /* 0x0000007c06008985 */ /* 0x0001e2000c101b3c */
[----:B------:R-:W-:Y:S02]  /*24430*/  ISETP.GE.AND P0, PT, R160, UR4, PT ;  /* 0x00000004a0007c0c */ /* 0x000fe4000bf06270 */
[----:B------:R-:W-:Y:S02]  /*24440*/  @!P3 LEA R10, P6, R162, R4, 0x2 ;  /* 0x00000004a20ab211 */ /* 0x000fe400078c10ff */
[-C--:B------:R-:W-:Y:S02]  /*24450*/  @!P4 LEA.HI.X R9, R164, R5.reuse, R165, 0x2, P2 ;  /* 0x00000005a409c211 */ /* 0x080fe400010f14a5 */
[----:B------:R-:W-:Y:S02]  /*24460*/  ISETP.GE.AND P2, PT, R156, UR4, PT ;  /* 0x000000049c007c0c */ /* 0x000fe4000bf46270 */
[----:B------:R-:W-:-:S02]  /*24470*/  @!P3 LEA.HI.X R11, R162, R5, R163, 0x2, P6 ;  /* 0x00000005a20bb211 */ /* 0x000fc400030f14a3 */
[----:B0-----:R-:W-:-:S04]  /*24480*/  @!P5 LEA R6, P1, R166, R4, 0x2 ;  /* 0x00000004a606d211 */ /* 0x001fc800078210ff */
[----:B------:R-:W-:Y:S02]  /*24490*/  @!P5 LEA.HI.X R7, R166, R5, R167, 0x2, P1 ;  /* 0x00000005a607d211 */ /* 0x000fe400008f14a7 */
[----:B------:R-:W-:-:S03]  /*244a0*/  ISETP.GE.AND P1, PT, R158, UR4, PT ;  /* 0x000000049e007c0c */ /* 0x000fc6000bf26270 */
        /* <DEDUP_REMOVED lines=8> */
[----:B--2---:R-:W-:Y:S02]  /*24530*/  @!P2 LEA R10, P6, R156, R4, 0x2 ;  /* 0x000000049c0aa211 */ /* 0x004fe400078c10ff */
[----:B------:R-:W-:Y:S01]  /*24540*/  @!P1 LEA.HI.X R9, R158, R5, R159, 0x2, P5 ;  /* 0x000000059e099211 */ /* 0x000fe200028f149f */
[----:B------:R0:W-:Y:S01]  /*24550*/  @!P0 ST.E.64 desc[UR60][R6.64], R40 ;  /* 0x0000002806008985 */ /* 0x0001e2000c101b3c */
[----:B------:R-:W-:-:S02]  /*24560*/  ISETP.GE.AND P5, PT, R150, UR4, PT ;  /* 0x0000000496007c0c */ /* 0x000fc4000bfa6270 */
[-C--:B------:R-:W-:Y:S01]  /*24570*/  @!P2 LEA.HI.X R11, R156, R5.reuse, R157, 0x2, P6 ;  /* 0x000000059c0ba211 */ /* 0x080fe200030f149d */
[----:B------:R1:W-:Y:S01]  /*24580*/  @!P1 ST.E.64 desc[UR60][R8.64], R44 ;  /* 0x0000002c08009985 */ /* 0x0003e2000c101b3c */
[----:B------:R-:W-:Y:S02]  /*24590*/  ISETP.GE.AND P0, PT, R148, UR4, PT ;  /* 0x0000000494007c0c */ /* 0x000fe4000bf06270 */
[----:B------:R-:W-:Y:S01]  /*245a0*/  ISETP.GE.AND P1, PT, R146, UR4, PT ;  /* 0x0000000492007c0c */ /* 0x000fe2000bf26270 */
[----:B------:R2:W-:Y:S01]  /*245b0*/  @!P2 ST.E.64 desc[UR60][R10.64], R48 ;  /* 0x000000300a00a985 */ /* 0x0005e2000c101b3c */
[-C--:B0-----:R-:W-:Y:S02]  /*245c0*/  @!P3 LEA R6, P6, R154, R4.reuse, 0x2 ;  /* 0x000000049a06b211 */ /* 0x081fe400078c10ff */
[----:B-1----:R-:W-:Y:S02]  /*245d0*/  @!P4 LEA R8, P2, R152, R4, 0x2 ;  /* 0x000000049808c211 */ /* 0x002fe400078410ff */
[----:B------:R-:W-:-:S02]  /*245e0*/  @!P3 LEA.HI.X R7, R154, R5, R155, 0x2, P6 ;  /* 0x000000059a07b211 */ /* 0x000fc400030f149b */
[----:B--2---:R-:W-:Y:S02]  /*245f0*/  @!P5 LEA R10, P6, R150, R4, 0x2 ;  /* 0x00000004960ad211 */ /* 0x004fe400078c10ff */
[-C--:B------:R-:W-:Y:S01]  /*24600*/  @!P4 LEA.HI.X R9, R152, R5.reuse, R153, 0x2, P2 ;  /* 0x000000059809c211 */ /* 0x080fe200010f1499 */
[----:B------:R0:W-:Y:S01]  /*24610*/  @!P3 ST.E.64 desc[UR60][R6.64], R52 ;  /* 0x000000340600b985 */ /* 0x0001e2000c101b3c */
[----:B------:R-:W-:Y:S02]  /*24620*/  ISETP.GE.AND P2, PT, R144, UR4, PT ;  /* 0x0000000490007c0c */ /* 0x000fe4000bf46270 */
[----:B------:R-:W-:Y:S01]  /*24630*/  @!P5 LEA.HI.X R11, R150, R5, R151, 0x2, P6 ;  /* 0x00000005960bd211 */ /* 0x000fe200030f1497 */
[----:B------:R1:W-:Y:S01]  /*24640*/  @!P4 ST.E.64 desc[UR60][R8.64], R56 ;  /* 0x000000380800c985 */ /* 0x0003e2000c101b3c */
[----:B------:R-:W-:-:S03]  /*24650*/  ISETP.GE.AND P3, PT, R142, UR4, PT ;  /* 0x000000048e007c0c */ /* 0x000fc6000bf66270 */
[----:B------:R2:W-:Y:S01]  /*24660*/  @!P5 ST.E.64 desc[UR60][R10.64], R60 ;  /* 0x0000003c0a00d985 */ /* 0x0005e2000c101b3c */
[-C--:B0-----:R-:W-:Y:S02]  /*24670*/  @!P0 LEA R6, P4, R148, R4.reuse, 0x2 ;  /* 0x0000000494068211 */ /* 0x081fe400078810ff */
[-C--:B-1----:R-:W-:Y:S02]  /*24680*/  @!P1 LEA R8, P5, R146, R4.reuse, 0x2 ;  /* 0x0000000492089211 */ /* 0x082fe400078a10ff */
[-C--:B------:R-:W-:Y:S02]  /*24690*/  @!P0 LEA.HI.X R7, R148, R5.reuse, R149, 0x2, P4 ;  /* 0x0000000594078211 */ /* 0x080fe400020f1495 */
[----:B--2---:R-:W-:Y:S02]  /*246a0*/  @!P2 LEA R10, P6, R144, R4, 0x2 ;  /* 0x00000004900aa211 */ /* 0x004fe400078c10ff */
[----:B------:R-:W-:Y:S01]  /*246b0*/  ISETP.GE.AND P4, PT, R140, UR4, PT ;  /* 0x000000048c007c0c */ /* 0x000fe2000bf86270 */
[----:B------:R0:W-:Y:S01]  /*246c0*/  @!P0 ST.E.64 desc[UR60][R6.64], R64 ;  /* 0x0000004006008985 */ /* 0x0001e2000c101b3c */
[----:B------:R-:W-:-:S02]  /*246d0*/  @!P1 LEA.HI.X R9, R146, R5, R147, 0x2, P5 ;  /* 0x0000000592099211 */ /* 0x000fc400028f1493 */
[----:B------:R-:W-:Y:S02]  /*246e0*/  ISETP.GE.AND P5, PT, R138, UR4, PT ;  /* 0x000000048a007c0c */ /* 0x000fe4000bfa6270 */
        /* <DEDUP_REMOVED lines=9> */
[----:B--2---:R-:W-:Y:S02]  /*24780*/  @!P5 LEA R10, P6, R138, R4, 0x2 ;  /* 0x000000048a0ad211 */ /* 0x004fe400078c10ff */
[-C--:B------:R-:W-:Y:S02]  /*24790*/  @!P4 LEA.HI.X R9, R140, R5.reuse, R141, 0x2, P1 ;  /* 0x000000058c09c211 */ /* 0x080fe400008f148d */
        /* <DEDUP_REMOVED lines=10> */
[----:B------:R-:W-:Y:S02]  /*24840*/  ISETP.GE.AND P2, PT, R25, UR4, PT ;  /* 0x0000000419007c0c */ /* 0x000fe4000bf46270 */
[-C--:B------:R-:W-:Y:S02]  /*24850*/  @!P0 LEA.HI.X R9, R134, R5.reuse, R135, 0x2, P6 ;  /* 0x0000000586098211 */ /* 0x080fe400030f1487 */
[----:B------:R-:W-:Y:S02]  /*24860*/  ISETP.GE.AND P6, PT, R26, UR4, PT ;  /* 0x000000041a007c0c */ /* 0x000fe4000bfc6270 */
[C---:B--2---:R-:W-:Y:S01]  /*24870*/  @!P1 LEA R10, P3, R132.reuse, R4, 0x2 ;  /* 0x00000004840a9211 */ /* 0x044fe200078610ff */
[----:B------:R1:W-:Y:S01]  /*24880*/  @!P0 ST.E.64 desc[UR60][R8.64], R92 ;  /* 0x0000005c08008985 */ /* 0x0003e2000c101b3c */
[----:B------:R-:W-:Y:S02]  /*24890*/  ISETP.GE.AND P0, PT, R27, UR4, PT ;  /* 0x000000041b007c0c */ /* 0x000fe4000bf06270 */
[----:B------:R-:W-:-:S02]  /*248a0*/  @!P1 LEA.HI.X R11, R132, R5, R133, 0x2, P3 ;  /* 0x00000005840b9211 */ /* 0x000fc400018f1485 */
[----:B0-----:R-:W-:-:S03]  /*248b0*/  @!P5 LEA R6, P3, R128, R4, 0x2 ;  /* 0x000000048006d211 */ /* 0x001fc600078610ff */
[----:B------:R0:W-:Y:S01]  /*248c0*/  @!P1 ST.E.64 desc[UR60][R10.64], R96 ;  /* 0x000000600a009985 */ /* 0x0001e2000c101b3c */
[-C--:B------:R-:W-:Y:S02]  /*248d0*/  @!P4 LEA R14, P1, R126, R4.reuse, 0x2 ;  /* 0x000000047e0ec211 */ /* 0x080fe400078210ff */
[-C--:B------:R-:W-:Y:S02]  /*248e0*/  @!P5 LEA.HI.X R7, R128, R5.reuse, R129, 0x2, P3 ;  /* 0x000000058007d211 */ /* 0x080fe400018f1481 */
[-C--:B------:R-:W-:Y:S02]  /*248f0*/  @!P4 LEA.HI.X R15, R126, R5.reuse, R127, 0x2, P1 ;  /* 0x000000057e0fc211 */ /* 0x080fe400008f147f */
[CC--:B-1----:R-:W-:Y:S01]  /*24900*/  @!P2 LEA R8, P1, R25.reuse, R4.reuse, 0x2 ;  /* 0x000000041908a211 */ /* 0x0c2fe200078210ff */
[----:B------:R1:W-:Y:S03]  /*24910*/  @!P5 ST.E.64 desc[UR60][R6.64], R100 ;  /* 0x000000640600d985 */ /* 0x0003e6000c101b3c */
[----:B------:R-:W-:Y:S01]  /*24920*/  @!P2 LEA.HI.X R9, R25, R5, R24, 0x2, P1 ;  /* 0x000000051909a211 */ /* 0x000fe200008f1418 */
[----:B------:R1:W-:Y:S01]  /*24930*/  @!P4 ST.E.64 desc[UR60][R14.64], R104 ;  /* 0x000000680e00c985 */ /* 0x0003e2000c101b3c */
[----:B0-----:R-:W-:-:S04]  /*24940*/  @!P6 LEA R10, P3, R26, R4, 0x2 ;  /* 0x000000041a0ae211 */ /* 0x001fc800078610ff */
[----:B------:R-:W-:Y:S02]  /*24950*/  @!P6 LEA.HI.X R11, R26, R5, R13, 0x2, P3 ;  /* 0x000000051a0be211 */ /* 0x000fe400018f140d */
[----:B------:R-:W-:-:S04]  /*24960*/  @!P0 LEA R4, P3, R27, R4, 0x2 ;  /* 0x000000041b048211 */ /* 0x000fc800078610ff */
[----:B------:R-:W-:-:S05]  /*24970*/  @!P0 LEA.HI.X R5, R27, R5, R28, 0x2, P3 ;  /* 0x000000051b058211 */ /* 0x000fca00018f141c */
[----:B------:R1:W-:Y:S04]  /*24980*/  @!P0 ST.E.64 desc[UR60][R4.64], R108 ;  /* 0x0000006c04008985 */ /* 0x0003e8000c101b3c */
[----:B------:R1:W-:Y:S04]  /*24990*/  @!P6 ST.E.64 desc[UR60][R10.64], R112 ;  /* 0x000000700a00e985 */ /* 0x0003e8000c101b3c */
[----:B------:R1:W-:Y:S02]  /*249a0*/  @!P2 ST.E.64 desc[UR60][R8.64], R116 ;  /* 0x000000740800a985 */ /* 0x0003e4000c101b3c */
.L_x_1846:
[----:B------:R-:W-:Y:S05]  /*249b0*/  BSYNC B1 ;  /* 0x0000000000017941 */ /* 0x000fea0003800000 */
.L_x_1845:
[----:B------:R-:W-:Y:S01]  /*249c0*/  ISETP.GE.AND P0, PT, R12, R130, PT ;  /* 0x000000820c00720c */ /* 0x000fe20003f06270 */
[----:B-1----:R0:W1:Y:S04]  /*249d0*/  SHFL.IDX PT, R5, R3, 0x1, 0x1c1f ;  /* 0x003c1f0003057f89 */ /* 0x00206800000e0000 */
[----:B------:R0:W2:Y:S08]  /*249e0*/  SHFL.IDX PT, R4, R0, 0x1, 0x1c1f ;  /* 0x003c1f0000047f89 */ /* 0x0000b000000e0000 */
[----:B0-----:R-:W-:Y:S05]  /*249f0*/  @P0 BRA `(.L_x_1844) ;  /* 0x0000001400000947 */ /* 0x001fea0003800000 */
[----:B------:R-:W-:Y:S01]  /*24a00*/  ULDC UR4, c[0x0][0xac8] ;  /* 0x0002b20000047ab9 */ /* 0x000fe20000000800 */
[----:B------:R-:W-:Y:S02]  /*24a10*/  SHF.R.S32.HI R3, RZ, 0x1f, R26 ;  /* 0x0000001fff037819 */ /* 0x000fe4000001141a */
[----:B------:R-:W-:Y:S02]  /*24a20*/  ISETP.GE.AND P2, PT, R166, UR4, PT ;  /* 0x00000004a6007c0c */ /* 0x000fe4000bf46270 */
[----:B------:R-:W-:Y:S02]  /*24a30*/  ISETP.GE.AND P1, PT, R227, UR4, PT ;  /* 0x00000004e3007c0c */ /* 0x000fe4000bf26270 */
[----:B------:R-:W-:Y:S02]  /*24a40*/  ISETP.GE.AND P5, PT, R164, UR4, PT ;  /* 0x00000004a4007c0c */ /* 0x000fe4000bfa6270 */
[----:B------:R-:W-:Y:S02]  /*24a50*/  ISETP.GE.AND P4, PT, R162, UR4, PT ;  /* 0x00000004a2007c0c */ /* 0x000fe4000bf86270 */
[----:B------:R-:W-:-:S05]  /*24a60*/  ISETP.GE.AND P3, PT, R160, UR4, PT ;  /* 0x00000004a0007c0c */ /* 0x000fca000bf66270 */
[C---:B--2---:R-:W-:Y:S02]  /*24a70*/  @!P2 LEA R6, P0, R166.reuse, R4, 0x2 ;  /* 0x00000004a606a211 */ /* 0x044fe400078010ff */
[----:B-1----:R-:W-:Y:S02]  /*24a80*/  @!P1 IMAD.WIDE R8, R227, 0x4, R4 ;  /* 0x00000004e3089825 */ /* 0x002fe400078e0204 */
[----:B------:R-:W-:Y:S02]  /*24a90*/  @!P2 LEA.HI.X R7, R166, R5, R167, 0x2, P0 ;  /* 0x00000005a607a211 */ /* 0x000fe400000f14a7 */
[----:B------:R-:W-:Y:S01]  /*24aa0*/  ISETP.GE.AND P0, PT, R158, UR4, PT ;  /* 0x000000049e007c0c */ /* 0x000fe2000bf06270 */
[----:B------:R0:W-:Y:S01]  /*24ab0*/  @!P1 ST.E.64 desc[UR60][R8.64], R20 ;  /* 0x0000001408009985 */ /* 0x0001e2000c101b3c */
[----:B------:R-:W-:-:S03]  /*24ac0*/  ISETP.GE.AND P1, PT, R156, UR4, PT ;  /* 0x000000049c007c0c */ /* 0x000fc6000bf26270 */
[----:B------:R1:W-:Y:S01]  /*24ad0*/  @!P2 ST.E.64 desc[UR60][R6.64], R120 ;  /* 0x000000780600a985 */ /* 0x0003e2000c101b3c */
[-C--:B0-----:R-:W-:Y:S02]  /*24ae0*/  @!P4 LEA R8, P2, R162, R4.reuse, 0x2 ;  /* 0x00000004a208c211 */ /* 0x081fe400078410ff */
[-C--:B-1----:R-:W-:Y:S02]  /*24af0*/  @!P5 LEA R6, P6, R164, R4.reuse, 0x2 ;  /* 0x00000004a406d211 */ /* 0x082fe400078c10ff */
        /* <DEDUP_REMOVED lines=17> */
[-C--:B------:R-:W-:Y:S01]  /*24c10*/  @!P2 LEA.HI.X R11, R154, R5.reuse, R155, 0x2, P6 ;  /* 0x000000059a0ba211 */ /* 0x080fe200030f149b */
[----:B------:R1:W-:Y:S01]  /*24c20*/  @!P1 ST.E.64 desc[UR60][R8.64], R50 ;  /* 0x0000003208009985 */ /* 0x0003e2000c101b3c */
[-C--:B------:R-:W-:Y:S02]  /*24c30*/  @!P3 LEA R12, P6, R152, R4.reuse, 0x2 ;  /* 0x00000004980cb211 */ /* 0x080fe400078c10ff */
[----:B------:R-:W-:Y:S01]  /*24c40*/  @!P4 LEA R14, P0, R150, R4, 0x2 ;  /* 0x00000004960ec211 */ /* 0x000fe200078010ff */
[----:B------:R2:W-:Y:S01]  /*24c50*/  @!P2 ST.E.64 desc[UR60][R10.64], R54 ;  /* 0x000000360a00a985 */ /* 0x0005e2000c101b3c */
[----:B------:R-:W-:Y:S02]  /*24c60*/  ISETP.GE.AND P2, PT, R146, UR4, PT ;  /* 0x0000000492007c0c */ /* 0x000fe4000bf46270 */
[----:B------:R-:W-:Y:S02]  /*24c70*/  ISETP.GE.AND P1, PT, R144, UR4, PT ;  /* 0x0000000490007c0c */ /* 0x000fe4000bf26270 */
[----:B------:R-:W-:-:S02]  /*24c80*/  @!P4 LEA.HI.X R15, R150, R5, R151, 0x2, P0 ;  /* 0x00000005960fc211 */ /* 0x000fc400000f1497 */
[-C--:B------:R-:W-:Y:S02]  /*24c90*/  @!P3 LEA.HI.X R13, R152, R5.reuse, R153, 0x2, P6 ;  /* 0x00000005980db211 */ /* 0x080fe400030f1499 */
[----:B------:R-:W-:Y:S02]  /*24ca0*/  ISETP.GE.AND P0, PT, R142, UR4, PT ;  /* 0x000000048e007c0c */ /* 0x000fe4000bf06270 */
[CC--:B------:R-:W-:Y:S01]  /*24cb0*/  @!P5 LEA R20, P6, R148.reuse, R4.reuse, 0x2 ;  /* 0x000000049414d211 */ /* 0x0c0fe200078c10ff */
[----:B------:R3:W-:Y:S03]  /*24cc0*/  @!P3 ST.E.64 desc[UR60][R12.64], R58 ;  /* 0x0000003a0c00b985 */ /* 0x0007e6000c101b3c */
[----:B------:R-:W-:Y:S01]  /*24cd0*/  @!P5 LEA.HI.X R21, R148, R5, R149, 0x2, P6 ;  /* 0x000000059415d211 */ /* 0x000fe200030f1495 */
[----:B------:R4:W-:Y:S01]  /*24ce0*/  @!P4 ST.E.64 desc[UR60][R14.64], R62 ;  /* 0x0000003e0e00c985 */ /* 0x0009e2000c101b3c */
[----:B0-----:R-:W-:-:S02]  /*24cf0*/  @!P2 LEA R6, P6, R146, R4, 0x2 ;  /* 0x000000049206a211 */ /* 0x001fc400078c10ff */
[-C--:B-1----:R-:W-:Y:S01]  /*24d00*/  @!P1 LEA R8, P3, R144, R4.reuse, 0x2 ;  /* 0x0000000490089211 */ /* 0x082fe200078610ff */
[----:B------:R0:W-:Y:S01]  /*24d10*/  @!P5 ST.E.64 desc[UR60][R20.64], R66 ;  /* 0x000000421400d985 */ /* 0x0001e2000c101b3c */
[----:B------:R-:W-:Y:S02]  /*24d20*/  ISETP.GE.AND P5, PT, R140, UR4, PT ;  /* 0x000000048c007c0c */ /* 0x000fe4000bfa6270 */
        /* <DEDUP_REMOVED lines=8> */
[----:B---3--:R-:W-:-:S03]  /*24db0*/  @!P5 LEA R12, P1, R140, R4, 0x2 ;  /* 0x000000048c0cd211 */ /* 0x008fc600078210ff */
[----:B------:R3:W-:Y:S01]  /*24dc0*/  @!P0 ST.E.64 desc[UR60][R10.64], R78 ;  /* 0x0000004e0a008985 */ /* 0x0007e2000c101b3c */
[----:B------:R-:W-:Y:S02]  /*24dd0*/  ISETP.GE.AND P0, PT, R134, UR4, PT ;  /* 0x0000000486007c0c */ /* 0x000fe4000bf06270 */
[-C--:B------:R-:W-:Y:S02]  /*24de0*/  @!P5 LEA.HI.X R13, R140, R5.reuse, R141, 0x2, P1 ;  /* 0x000000058c0dd211 */ /* 0x080fe400008f148d */
[-C--:B----4-:R-:W-:Y:S02]  /*24df0*/  @!P4 LEA R14, P2, R138, R4.reuse, 0x2 ;  /* 0x000000048a0ec211 */ /* 0x090fe400078410ff */
[----:B------:R-:W-:Y:S01]  /*24e00*/  ISETP.GE.AND P1, PT, R132, UR4, PT ;  /* 0x0000000484007c0c */ /* 0x000fe2000bf26270 */
[----:B------:R-:W-:Y:S01]  /*24e10*/  @!P5 ST.E.64 desc[UR60][R12.64], R82 ;  /* 0x000000520c00d985 */ /* 0x000fe2000c101b3c */
[----:B0-----:R-:W-:Y:S02]  /*24e20*/  @!P3 LEA R20, P6, R136, R4, 0x2 ;  /* 0x000000048814b211 */ /* 0x001fe400078c10ff */
[----:B------:R-:W-:-:S02]  /*24e30*/  @!P4 LEA.HI.X R15, R138, R5, R139, 0x2, P2 ;  /* 0x000000058a0fc211 */ /* 0x000fc400010f148b */
[-C--:B------:R-:W-:Y:S02]  /*24e40*/  @!P3 LEA.HI.X R21, R136, R5.reuse, R137, 0x2, P6 ;  /* 0x000000058815b211 */ /* 0x080fe400030f1489 */
[----:B------:R-:W-:Y:S01]  /*24e50*/  ISETP.GE.AND P5, PT, R128, UR4, PT ;  /* 0x0000000480007c0c */ /* 0x000fe2000bfa6270 */
[----:B------:R0:W-:Y:S01]  /*24e60*/  @!P4 ST.E.64 desc[UR60][R14.64], R86 ;  /* 0x000000560e00c985 */ /* 0x0001e2000c101b3c */
[----:B-1----:R-:W-:Y:S02]  /*24e70*/  @!P0 LEA R6, P2, R134, R4, 0x2 ;  /* 0x0000000486068211 */ /* 0x002fe400078410ff */
[----:B------:R-:W-:Y:S01]  /*24e80*/  ISETP.GE.AND P4, PT, R126, UR4, PT ;  /* 0x000000047e007c0c */ /* 0x000fe2000bf86270 */
[----:B------:R1:W-:Y:S01]  /*24e90*/  @!P3 ST.E.64 desc[UR60][R20.64], R90 ;  /* 0x0000005a1400b985 */ /* 0x0003e2000c101b3c */
[----:B------:R-:W-:Y:S02]  /*24ea0*/  ISETP.GE.AND P3, PT, R27, UR4, PT ;  /* 0x000000041b007c0c */ /* 0x000fe4000bf66270 */
[----:B------:R-:W-:-:S02]  /*24eb0*/  @!P0 LEA.HI.X R7, R134, R5, R135, 0x2, P2 ;  /* 0x0000000586078211 */ /* 0x000fc400010f1487 */
[----:B------:R-:W-:Y:S02]  /*24ec0*/  ISETP.GE.AND P2, PT, R26, UR4, PT ;  /* 0x000000041a007c0c */ /* 0x000fe4000bf46270 */
[CC--:B--2---:R-:W-:Y:S01]  /*24ed0*/  @!P1 LEA R8, P6, R132.reuse, R4.reuse, 0x2 ;  /* 0x0000000484089211 */ /* 0x0c4fe200078c10ff */
[----:B------:R2:W-:Y:S03]  /*24ee0*/  @!P0 ST.E.64 desc[UR60][R6.64], R94 ;  /* 0x0000005e06008985 */ /* 0x0005e6000c101b3c */
[----:B------:R-:W-:Y:S02]  /*24ef0*/  @!P1 LEA.HI.X R9, R132, R5, R133, 0x2, P6 ;  /* 0x0000000584099211 */ /* 0x000fe400030f1485 */
[-C--:B---3--:R-:W-:Y:S02]  /*24f00*/  @!P5 LEA R10, P6, R128, R4.reuse, 0x2 ;  /* 0x00000004800ad211 */ /* 0x088fe400078c10ff */
[-C--:B0-----:R-:W-:Y:S01]  /*24f10*/  @!P3 LEA R14, P0, R27, R4.reuse, 0x2 ;  /* 0x000000041b0eb211 */ /* 0x081fe200078010ff */
[----:B------:R2:W-:Y:S01]  /*24f20*/  @!P1 ST.E.64 desc[UR60][R8.64], R98 ;  /* 0x0000006208009985 */ /* 0x0005e2000c101b3c */
[----:B------:R-:W-:-:S02]  /*24f30*/  @!P4 LEA R12, P1, R126, R4, 0x2 ;  /* 0x000000047e0cc211 */ /* 0x000fc400078210ff */
[-C--:B------:R-:W-:Y:S02]  /*24f40*/  @!P5 LEA.HI.X R11, R128, R5.reuse, R129, 0x2, P6 ;  /* 0x00000005800bd211 */ /* 0x080fe400030f1481 */
[----:B-1----:R-:W-:Y:S02]  /*24f50*/  @!P2 LEA R20, P6, R26, R4, 0x2 ;  /* 0x000000041a14a211 */ /* 0x002fe400078c10ff */
[-C--:B------:R-:W-:Y:S01]  /*24f60*/  @!P4 LEA.HI.X R13, R126, R5.reuse, R127, 0x2, P1 ;  /* 0x000000057e0dc211 */ /* 0x080fe200008f147f */
[----:B------:R2:W-:Y:S01]  /*24f70*/  @!P5 ST.E.64 desc[UR60][R10.64], R102 ;  /* 0x000000660a00d985 */ /* 0x0005e2000c101b3c */
[-C--:B------:R-:W-:Y:S02]  /*24f80*/  @!P3 LEA.HI.X R15, R27, R5.reuse, R28, 0x2, P0 ;  /* 0x000000051b0fb211 */ /* 0x080fe400000f141c */
[----:B------:R-:W-:Y:S01]  /*24f90*/  @!P2 LEA.HI.X R21, R26, R5, R3, 0x2, P6 ;  /* 0x000000051a15a211 */ /* 0x000fe200030f1403 */
[----:B------:R2:W-:Y:S01]  /*24fa0*/  @!P4 ST.E.64 desc[UR60][R12.64], R106 ;  /* 0x0000006a0c00c985 */ /* 0x0005e2000c101b3c */
[----:B------:R-:W-:-:S03]  /*24fb0*/  VIADD R3, R227, 0xb8 ;  /* 0x000000b8e3037836 */ /* 0x000fc60000000000 */
[----:B------:R2:W-:Y:S02]  /*24fc0*/  @!P3 ST.E.64 desc[UR60][R14.64], R110 ;  /* 0x0000006e0e00b985 */ /* 0x0005e4000c101b3c */
[----:B------:R-:W-:Y:S02]  /*24fd0*/  ISETP.GE.AND P0, PT, R3, UR4, PT ;  /* 0x0000000403007c0c */ /* 0x000fe4000bf06270 */
[----:B------:R2:W-:Y:S11]  /*24fe0*/  @!P2 ST.E.64 desc[UR60][R20.64], R114 ;  /* 0x000000721400a985 */ /* 0x0005f6000c101b3c */
[----:B------:R-:W-:Y:S05]  /*24ff0*/  @P0 BRA `(.L_x_1844) ;  /* 0x0000000c00800947 */ /* 0x000fea0003800000 */
[----:B------:R-:W-:Y:S02]  /*25000*/  LEA R4, P0, R3, R4, 0x2 ;  /* 0x0000000403047211 */ /* 0x000fe400078010ff */
[----:B------:R-:W-:-:S04]  /*25010*/  SHF.R.S32.HI R0, RZ, 0x1f, R3 ;  /* 0x0000001fff007819 */ /* 0x000fc80000011403 */
[----:B------:R-:W-:-:S05]  /*25020*/  LEA.HI.X R5, R3, R5, R0, 0x2, P0 ;  /* 0x0000000503057211 */ /* 0x000fca00000f1400 */
[----:B------:R0:W-:Y:S01]  /*25030*/  ST.E.64 desc[UR60][R4.64], R118 ;  /* 0x0000007604007985 */ /* 0x0001e2000c101b3c */
[----:B------:R-:W-:Y:S05]  /*25040*/  BRA `(.L_x_1844) ;  /* 0x0000000c006c7947 */ /* 0x000fea0003800000 */
.L_x_1835:
[----:B------:R-:W3:Y:S01]  /*25050*/  LDL R10, [R1+0x4c] ;  /* 0x00004c00010a7983 */ /* 0x000ee20000100800 */
[----:B------:R-:W-:Y:S01]  /*25060*/  ULDC.64 UR4, c[0x0][0xc08] ;  /* 0x0003020000047ab9 */ /* 0x000fe20000000a00 */
[----:B------:R-:W3:Y:S01]  /*25070*/  LDC.64 R4, c[0x0][0xc00] ;  /* 0x00030000ff047b82 */ /* 0x000ee20000000a00 */
[----:B------:R-:W-:Y:S01]  /*25080*/  ISETP.NE.U32.AND P0, PT, RZ, UR4, PT ;  /* 0x00000004ff007c0c */ /* 0x000fe2000bf05070 */
[----:B------:R-:W4:Y:S01]  /*25090*/  LDL R9, [R1+0x48] ;  /* 0x0000480001097983 */ /* 0x000f220000100800 */
[----:B------:R-:W-:Y:S02]  /*250a0*/  IMAD.MOV.U32 R3, RZ, RZ, RZ ;  /* 0x000000ffff037224 */ /* 0x000fe400078e00ff */
[----:B------:R-:W-:Y:S01]  /*250b0*/  ISETP.NE.AND.EX P1, PT, RZ, UR5, PT, P0 ;  /* 0x00000005ff007c0c */ /* 0x000fe2000bf25300 */
[----:B------:R-:W-:Y:S02]  /*250c0*/  ULDC.64 UR4, c[0x0][0xc00] ;  /* 0x0003000000047ab9 */ /* 0x000fe40000000a00 */
[----:B------:R-:W-:-:S04]  /*250d0*/  ISETP.NE.U32.AND P0, PT, RZ, UR4, PT ;  /* 0x00000004ff007c0c */ /* 0x000fc8000bf05070 */
[----:B------:R-:W-:-:S06]  /*250e0*/  ISETP.NE.AND.EX P0, PT, RZ, UR5, PT, P0 ;  /* 0x00000005ff007c0c */ /* 0x000fcc000bf05300 */
[----:B------:R-:W1:Y:S01]  /*250f0*/  @P1 LDC.64 R6, c[0x0][0xc08] ;  /* 0x00030200ff061b82 */ /* 0x000e620000000a00 */
[----:B------:R-:W-:Y:S02]  /*25100*/  ULDC UR4, c[0x0][0xa88] ;  /* 0x0002a20000047ab9 */ /* 0x000fe40000000800 */
[----:B0-----:R-:W-:Y:S01]  /*25110*/  IMAD.U32 R0, RZ, RZ, UR4 ;  /* 0x00000004ff007e24 */ /* 0x001fe2000f8e00ff */
[----:B------:R-:W0:Y:S01]  /*25120*/  S2R R35, SR_TID.X ;  /* 0x0000000000237919 */ /* 0x000e220000002100 */
[----:B---3--:R-:W-:-:S04]  /*25130*/  IMAD.WIDE R4, R10, 0x4, R4 ;  /* 0x000000040a047825 */ /* 0x008fc800078e0204 */
[----:B-1----:R-:W-:Y:S01]  /*25140*/  @P1 IMAD.WIDE R6, R10, 0x4, R6 ;  /* 0x000000040a061825 */ /* 0x002fe200078e0206 */
[----:B------:R1:W5:Y:S04]  /*25150*/  @P0 LDG.E R3, desc[UR60][R4.64] ;  /* 0x0000003c04030981 */ /* 0x000368000c1e1900 */
[----:B------:R1:W5:Y:S01]  /*25160*/  @P1 LDG.E R0, desc[UR60][R6.64] ;  /* 0x0000003c06001981 */ /* 0x000362000c1e1900 */
[----:B----4-:R-:W-:Y:S02]  /*25170*/  ISETP.NE.AND P2, PT, R9, RZ, PT ;  /* 0x000000ff0900720c */ /* 0x010fe40003f45270 */
[----:B0-----:R-:W-:Y:S02]  /*25180*/  IADD3 R8, R35, -0x80, RZ ;  /* 0xffffff8023087810 */ /* 0x001fe40007ffe0ff */
[----:B--2---:R-:W-:-:S02]  /*25190*/  SHF.R.S32.HI R28, RZ, 0x1f, R10 ;  /* 0x0000001fff1c7819 */ /* 0x004fc4000001140a */
[----:B------:R-:W-:-:S07]  /*251a0*/  ISETP.GT.AND P3, PT, R8, 0x7f, PT ;  /* 0x0000007f0800780c */ /* 0x000fce0003f64270 */
[----:B------:R-:W0:Y:S02]  /*251b0*/  @!P2 LDC R9, c[0x0][0xad4] ;  /* 0x0002b500ff09ab82 */ /* 0x000e240000000800 */
[----:B0-----:R1:W-:Y:S01]  /*251c0*/  @!P2 STL [R1+0x48], R9 ;  /* 0x000048090100a387 */ /* 0x0013e20000100800 */
[----:B------:R-:W-:Y:S01]  /*251d0*/  ISETP.GT.AND P2, PT, R9, 0x1, PT ;  /* 0x000000010900780c */ /* 0x000fe20003f44270 */
[----:B------:R-:W-:-:S12]  /*251e0*/  @P1 BRA `(.L_x_1847) ;  /* 0x0000000000101947 */ /* 0x000fd80003800000 */
[----:B------:R-:W-:Y:S05]  /*251f0*/  @!P0 BRA `(.L_x_1847) ;  /* 0x00000000000c8947 */ /* 0x000fea0003800000 */
[----:B-1----:R-:W2:Y:S04]  /*25200*/  LDG.E R7, desc[UR60][R4.64] ;  /* 0x0000003c04077981 */ /* 0x002ea8000c1e1900 */
[----:B-----5:R-:W2:Y:S02]  /*25210*/  LDG.E R0, desc[UR60][R4.64+0x4] ;  /* 0x0000043c04007981 */ /* 0x020ea4000c1e1900 */
[----:B--2---:R-:W-:-:S07]  /*25220*/  IMAD.IADD R0, R0, 0x1, -R7 ;  /* 0x0000000100007824 */ /* 0x004fce00078e0a07 */
.L_x_1847:
[----:B------:R-:W-:Y:S01]  /*25230*/  BSSY B1, `(.L_x_1848) ;  /* 0x0000037000017945 */ /* 0x000fe20003800000 */
[----:B------:R-:W-:Y:S02]  /*25240*/  SEL R33, R10, RZ, !P0 ;  /* 0x000000ff0a217207 */ /* 0x000fe40004000000 */
[----:B------:R-:W-:Y:S02]  /*25250*/  SEL R28, R28, RZ, !P0 ;  /* 0x000000ff1c1c7207 */ /* 0x000fe40004000000 */
[----:B-----5:R-:W-:Y:S01]  /*25260*/  SHF.R.S32.HI R26, RZ, 0x1f, R3 ;  /* 0x0000001fff1a7819 */ /* 0x020fe20000011403 */
[----:B------:R-:W-:Y:S06]  /*25270*/  @P3 BRA `(.L_x_1849) ;  /* 0x0000000000c83947 */ /* 0x000fec0003800000 */
[----:B-1----:R-:W2:Y:S01]  /*25280*/  LDL R5, [R1+0x38] ;  /* 0x0000380001057983 */ /* 0x002ea20000100800 */
[----:B------:R-:W0:Y:S02]  /*25290*/  LDC R37, c[0x0][0xbe8] ;  /* 0x0002fa00ff257b82 */ /* 0x000e240000000800 */
[----:B0-----:R-:W-:Y:S01]  /*252a0*/  IMAD R4, R0, R37, RZ ;  /* 0x0000002500047224 */ /* 0x001fe200078e02ff */
[----:B--2---:R-:W-:-:S04]  /*252b0*/  IADD3 R35, R5, -0x80, R35 ;  /* 0xffffff8005237810 */ /* 0x004fc80007ffe023 */
[----:B------:R-:W-:-:S13]  /*252c0*/  ISETP.GE.AND P0, PT, R35, R4, PT ;  /* 0x000000042300720c */ /* 0x000fda0003f06270 */
[----:B------:R-:W-:Y:S05]  /*252d0*/  @P0 BRA `(.L_x_1849) ;  /* 0x0000000000b00947 */ /* 0x000fea0003800000 */
[----:B------:R-:W2:Y:S01]  /*252e0*/  LDL.LU R32, [R1+0x54] ;  /* 0x0000540001207983 */ /* 0x000ea20000300800 */
[----:B------:R-:W-:Y:S01]  /*252f0*/  IMAD.MOV.U32 R24, RZ, RZ, 0x9b8 ;  /* 0x000009b8ff187424 */ /* 0x000fe200078e00ff */
[----:B------:R-:W-:Y:S01]  /*25300*/  ISETP.GT.AND P0, PT, R9, 0x1, PT ;  /* 0x000000010900780c */ /* 0x000fe20003f04270 */
[----:B------:R-:W0:Y:S01]  /*25310*/  LDC.64 R4, c[0x0][0xba8] ;  /* 0x0002ea00ff047b82 */ /* 0x000e220000000a00 */
[----:B------:R-:W-:Y:S01]  /*25320*/  ISETP.NE.AND P1, PT, R37, 0x1, PT ;  /* 0x000000012500780c */ /* 0x000fe20003f25270 */
[----:B------:R-:W-:Y:S01]  /*25330*/  IMAD.MOV.U32 R21, RZ, RZ, R35 ;  /* 0x000000ffff157224 */ /* 0x000fe200078e0023 */
[----:B------:R-:W-:-:S05]  /*25340*/  SEL R24, R24, 0x978, P0 ;  /* 0x0000097818187807 */ /* 0x000fca0000000000 */
[----:B------:R-:W1:Y:S08]  /*25350*/  LDC.64 R14, c[0x0][R24+0x220] ;  /* 0x00008800180e7b82 */ /* 0x000e700000000a00 */
[----:B------:R-:W3:Y:S08]  /*25360*/  LDC.64 R12, c[0x0][R24+0x218] ;  /* 0x00008600180c7b82 */ /* 0x000ef00000000a00 */
[----:B------:R-:W4:Y:S08]  /*25370*/  LDC.64 R8, c[0x0][R24+0x228] ;  /* 0x00008a0018087b82 */ /* 0x000f300000000a00 */
[----:B------:R-:W5:Y:S08]  /*25380*/  @P1 LDC R20, c[0x0][0xbec] ;  /* 0x0002fb00ff141b82 */ /* 0x000f700000000800 */
[----:B------:R-:W4:Y:S08]  /*25390*/  LDC.64 R6, c[0x0][R24+0x210] ;  /* 0x0000840018067b82 */ /* 0x000f300000000a00 */
[----:B------:R-:W4:Y:S01]  /*253a0*/  @P1 LDC R27, c[0x0][0xbf0] ;  /* 0x0002fc00ff1b1b82 */ /* 0x000f220000000800 */
[----:B-----5:R-:W-:-:S07]  /*253b0*/  @P1 IMAD.HI.U32 R20, R35, R20, RZ ;  /* 0x0000001423141227 */ /* 0x020fce00078e00ff */
[----:B0-----:R-:W0:Y:S01]  /*253c0*/  @!P0 LDC R4, c[0x0][0xb50] ;  /* 0x0002d400ff048b82 */ /* 0x001e220000000800 */
[-C--:B-1----:R-:W-:Y:S02]  /*253d0*/  IMAD R15, R15, R33.reuse, RZ ;  /* 0x000000210f0f7224 */ /* 0x082fe400078e02ff */
[----:B------:R-:W-:-:S05]  /*253e0*/  IMAD.WIDE.U32 R10, R14, R33, RZ ;  /* 0x000000210e0a7225 */ /* 0x000fca00078e00ff */
[----:B------:R-:W1:Y:S01]  /*253f0*/  @!P0 LDC R5, c[0x0][0xb54] ;  /* 0x0002d500ff058b82 */ /* 0x000e620000000800 */
[-C--:B---3--:R-:W-:Y:S02]  /*25400*/  IMAD R25, R13, R201.reuse, RZ ;  /* 0x000000c90d197224 */ /* 0x088fe400078e02ff */
[----:B------:R-:W-:Y:S01]  /*25410*/  IMAD.WIDE.U32 R12, R12, R201, RZ ;  /* 0x000000c90c0c7225 */ /* 0x000fe200078e00ff */
[----:B----4-:R-:W-:-:S03]  /*25420*/  @P1 SHF.R.U32.HI R21, RZ, R27, R20 ;  /* 0x0000001bff151219 */ /* 0x010fc60000011614 */
[----:B------:R-:W-:Y:S01]  /*25430*/  IMAD R27, R14, R28, R15 ;  /* 0x0000001c0e1b7224 */ /* 0x000fe200078e020f */
[----:B------:R-:W-:Y:S01]  /*25440*/  IADD3 R12, P1, P3, R10, R12, R3 ;  /* 0x0000000c0a0c7210 */ /* 0x000fe20007b3e003 */
[----:B------:R-:W-:Y:S02]  /*25450*/  IMAD.IADD R25, R13, 0x1, R25 ;  /* 0x000000010d197824 */ /* 0x000fe400078e0219 */
[----:B------:R-:W-:Y:S01]  /*25460*/  IMAD.MOV R10, RZ, RZ, -R21 ;  /* 0x000000ffff0a7224 */ /* 0x000fe200078e0a15 */
[----:B------:R-:W-:-:S03]  /*25470*/  IADD3 R27, R11, R27, RZ ;  /* 0x0000001b0b1b7210 */ /* 0x000fc60007ffe0ff */
[----:B------:R-:W-:Y:S01]  /*25480*/  IMAD R11, R37, R10, R35 ;  /* 0x0000000a250b7224 */ /* 0x000fe200078e0223 */
[----:B------:R-:W-:-:S03]  /*25490*/  IADD3.X R10, R27, R25, R26, P1, P3 ;  /* 0x000000191b0a7210 */ /* 0x000fc60000fe641a */
[----:B------:R-:W-:Y:S01]  /*254a0*/  IMAD R7, R7, R11, RZ ;  /* 0x0000000b07077224 */ /* 0x000fe200078e02ff */
[----:B--2---:R-:W-:-:S05]  /*254b0*/  SEL R15, R32, RZ, P0 ;  /* 0x000000ff200f7207 */ /* 0x004fca0000000000 */
[-C--:B------:R-:W-:Y:S02]  /*254c0*/  IMAD R13, R9, R15.reuse, RZ ;  /* 0x0000000f090d7224 */ /* 0x080fe400078e02ff */
[----:B------:R-:W-:-:S04]  /*254d0*/  IMAD.WIDE.U32 R8, R8, R15, RZ ;  /* 0x0000000f08087225 */ /* 0x000fc800078e00ff */
[----:B------:R-:W-:Y:S01]  /*254e0*/  IMAD.IADD R13, R9, 0x1, R13 ;  /* 0x00000001090d7824 */ /* 0x000fe200078e020d */
[----:B------:R-:W-:Y:S02]  /*254f0*/  IADD3 R8, P0, P1, R21, R12, R8 ;  /* 0x0000000c15087210 */ /* 0x000fe4000791e008 */
[----:B------:R-:W-:-:S04]  /*25500*/  SHF.R.S32.HI R21, RZ, 0x1f, R21 ;  /* 0x0000001fff157819 */ /* 0x000fc80000011415 */
[----:B------:R-:W-:Y:S02]  /*25510*/  IADD3.X R9, R21, R10, R13, P0, P1 ;  /* 0x0000000a15097210 */ /* 0x000fe400007e240d */
[----:B------:R-:W-:-:S05]  /*25520*/  SHF.R.S32.HI R13, RZ, 0x1f, R11 ;  /* 0x0000001fff0d7819 */ /* 0x000fca000001140b */
[C---:B------:R-:W-:Y:S02]  /*25530*/  IMAD R13, R6.reuse, R13, R7 ;  /* 0x0000000d060d7224 */ /* 0x040fe400078e0207 */
[----:B------:R-:W-:-:S04]  /*25540*/  IMAD.WIDE.U32 R6, R6, R11, R8 ;  /* 0x0000000b06067225 */ /* 0x000fc800078e0008 */
[----:B------:R-:W-:Y:S01]  /*25550*/  IMAD.IADD R7, R7, 0x1, R13 ;  /* 0x0000000107077824 */ /* 0x000fe200078e020d */
[----:B0-----:R-:W-:-:S04]  /*25560*/  LEA R4, P0, R6, R4, 0x2 ;  /* 0x0000000406047211 */ /* 0x001fc800078010ff */
[----:B-1----:R-:W-:Y:S01]  /*25570*/  LEA.HI.X R5, R6, R5, R7, 0x2, P0 ;  /* 0x0000000506057211 */ /* 0x002fe200000f1407 */
[----:B------:R-:W-:-:S05]  /*25580*/  IMAD.MOV.U32 R7, RZ, RZ, -0x800000 ;  /* 0xff800000ff077424 */ /* 0x000fca00078e00ff */
[----:B------:R0:W-:Y:S03]  /*25590*/  STG.E desc[UR60][R4.64], R7 ;  /* 0x0000000704007986 */ /* 0x0001e6000c10193c */
.L_x_1849:
[----:B------:R-:W-:Y:S05]  /*255a0*/  BSYNC B1 ;  /* 0x0000000000017941 */ /* 0x000fea0003800000 */
.L_x_1848:
[----:B------:R-:W-:Y:S05]  /*255b0*/  @P2 BRA `(.L_x_1844) ;  /* 0x0000000800102947 */ /* 0x000fea0003800000 */
[----:B------:R-:W2:Y:S01]  /*255c0*/  LDL.LU R12, [R1+0x38] ;  /* 0x00003800010c7983 */ /* 0x000ea20000300800 */
[----:B------:R-:W3:Y:S01]  /*255d0*/  LDC R11, c[0x0][0xbe8] ;  /* 0x0002fa00ff0b7b82 */ /* 0x000ee20000000800 */
[----:B------:R-:W-:Y:S01]  /*255e0*/  ULDC.64 UR4, c[0x0][0xaa0] ;  /* 0x0002a80000047ab9 */ /* 0x000fe20000000a00 */
[----:B------:R-:W-:Y:S01]  /*255f0*/  BSSY B1, `(.L_x_1850) ;  /* 0x000004a000017945 */ /* 0x000fe20003800000 */
[----:B01----:R-:W0:Y:S01]  /*25600*/  S2R R4, SR_TID.X ;  /* 0x0000000000047919 */ /* 0x003e220000002100 */
[----:B---3--:R-:W-:Y:S01]  /*25610*/  ISETP.NE.AND P0, PT, R11, 0x1, PT ;  /* 0x000000010b00780c */ /* 0x008fe20003f05270 */
[----:B0-----:R-:W-:-:S12]  /*25620*/  VIADD R6, R4, 0xffffff80 ;  /* 0xffffff8004067836 */ /* 0x001fd80000000000 */
[----:B------:R-:W0:Y:S01]  /*25630*/  @P0 LDC R9, c[0x0][0xbec] ;  /* 0x0002fb00ff090b82 */ /* 0x000e220000000800 */
[----:B------:R-:W-:Y:S01]  /*25640*/  IMAD R4, R26, UR4, RZ ;  /* 0x000000041a047c24 */ /* 0x000fe2000f8e02ff */
[----:B------:R-:W-:-:S03]  /*25650*/  SHF.R.S32.HI R5, RZ, 0x1f, R6 ;  /* 0x0000001fff057819 */ /* 0x000fc60000011406 */
[----:B------:R-:W-:Y:S01]  /*25660*/  IMAD R7, R3, UR5, R4 ;  /* 0x0000000503077c24 */ /* 0x000fe2000f8e0204 */
[----:B------:R-:W-:Y:S02]  /*25670*/  LEA.HI R8, R5, R6, RZ, 0x3 ;  /* 0x0000000605087211 */ /* 0x000fe400078f18ff */
[----:B------:R-:W1:Y:S01]  /*25680*/  @P0 LDC R13, c[0x0][0xbf0] ;  /* 0x0002fc00ff0d0b82 */ /* 0x000e620000000800 */
[----:B------:R-:W-:Y:S01]  /*25690*/  IMAD.WIDE.U32 R4, R3, UR4, RZ ;  /* 0x0000000403047c25 */ /* 0x000fe2000f8e00ff */
[----:B------:R-:W-:Y:S01]  /*256a0*/  ULDC.64 UR4, c[0x0][0xae8] ;  /* 0x0002ba0000047ab9 */ /* 0x000fe20000000a00 */
[----:B------:R-:W-:Y:S02]  /*256b0*/  LOP3.LUT R3, R8, 0xfffffff8, RZ, 0xc0, !PT ;  /* 0xfffffff808037812 */ /* 0x000fe400078ec0ff */
[----:B------:R-:W-:Y:S01]  /*256c0*/  SHF.R.S32.HI R15, RZ, 0x3, R8 ;  /* 0x00000003ff0f7819 */ /* 0x000fe20000011408 */
[----:B------:R-:W-:Y:S01]  /*256d0*/  IMAD.IADD R5, R5, 0x1, R7 ;  /* 0x0000000105057824 */ /* 0x000fe200078e0207 */
[----:B------:R-:W-:Y:S01]  /*256e0*/  IADD3 R10, R6, -R3, RZ ;  /* 0x80000003060a7210 */ /* 0x000fe20007ffe0ff */
[----:B------:R-:W-:-:S04]  /*256f0*/  IMAD.WIDE.U32 R4, R201, UR4, R4 ;  /* 0x00000004c9047c25 */ /* 0x000fc8000f8e0004 */
[----:B------:R-:W-:Y:S02]  /*25700*/  IMAD R3, R10, 0x20, R15 ;  /* 0x000000200a037824 */ /* 0x000fe400078e020f */
[----:B------:R-:W-:Y:S01]  /*25710*/  IMAD R5, R201, UR5, R5 ;  /* 0x00000005c9057c24 */ /* 0x000fe2000f8e0205 */
[----:B------:R-:W-:Y:S02]  /*25720*/  ULDC.64 UR4, c[0x0][0xaf0] ;  /* 0x0002bc0000047ab9 */ /* 0x000fe40000000a00 */
[----:B------:R-:W-:Y:S02]  /*25730*/  IMAD R7, R28, UR4, RZ ;  /* 0x000000041c077c24 */ /* 0x000fe4000f8e02ff */
[----:B------:R-:W-:-:S04]  /*25740*/  IMAD.WIDE.U32 R4, R33, UR4, R4 ;  /* 0x0000000421047c25 */ /* 0x000fc8000f8e0004 */
[----:B------:R-:W-:Y:S01]  /*25750*/  IMAD R7, R33, UR5, R7 ;  /* 0x0000000521077c24 */ /* 0x000fe2000f8e0207 */
[----:B------:R-:W-:-:S03]  /*25760*/  ULDC.64 UR4, c[0x0][0xae0] ;  /* 0x0002b80000047ab9 */ /* 0x000fc60000000a00 */
[----:B------:R-:W-:Y:S02]  /*25770*/  IMAD.IADD R5, R5, 0x1, R7 ;  /* 0x0000000105057824 */ /* 0x000fe400078e0207 */
[----:B--2---:R-:W-:-:S04]  /*25780*/  IMAD.IADD R8, R12, 0x1, R3 ;  /* 0x000000010c087824 */ /* 0x004fc800078e0203 */
[----:B0-----:R-:W-:-:S04]  /*25790*/  @P0 IMAD.HI.U32 R6, R8, R9, RZ ;  /* 0x0000000908060227 */ /* 0x001fc800078e00ff */
[----:B------:R-:W-:Y:S01]  /*257a0*/  IMAD.MOV.U32 R3, RZ, RZ, R8 ;  /* 0x000000ffff037224 */ /* 0x000fe200078e0008 */
[----:B-1----:R-:W-:-:S04]  /*257b0*/  @P0 SHF.R.U32.HI R3, RZ, R13, R6 ;  /* 0x0000000dff030219 */ /* 0x002fc80000011606 */
[--C-:B------:R-:W-:Y:S01]  /*257c0*/  SHF.R.S32.HI R6, RZ, 0x1f, R3.reuse ;  /* 0x0000001fff067819 */ /* 0x100fe20000011403 */
[----:B------:R-:W-:Y:S02]  /*257d0*/  IMAD.MOV R7, RZ, RZ, -R3 ;  /* 0x000000ffff077224 */ /* 0x000fe400078e0a03 */
[----:B------:R-:W-:-:S04]  /*257e0*/  IMAD.WIDE.U32 R4, R3, UR4, R4 ;  /* 0x0000000403047c25 */ /* 0x000fc8000f8e0004 */
[----:B------:R-:W-:Y:S02]  /*257f0*/  IMAD R6, R6, UR4, RZ ;  /* 0x0000000406067c24 */ /* 0x000fe4000f8e02ff */
[----:B------:R-:W-:Y:S02]  /*25800*/  IMAD R7, R11, R7, R8 ;  /* 0x000000070b077224 */ /* 0x000fe400078e0208 */
[----:B------:R-:W-:Y:S01]  /*25810*/  IMAD R9, R3, UR5, R6 ;  /* 0x0000000503097c24 */ /* 0x000fe2000f8e0206 */
[----:B------:R-:W-:Y:S01]  /*25820*/  ULDC.64 UR4, c[0x0][0xad8] ;  /* 0x0002b60000047ab9 */ /* 0x000fe20000000a00 */
[----:B------:R-:W-:Y:S01]  /*25830*/  IMAD.IADD R8, R15, 0x1, R12 ;  /* 0x000000010f087824 */ /* 0x000fe200078e020c */
[----:B------:R-:W-:Y:S01]  /*25840*/  SHF.R.S32.HI R3, RZ, 0x1f, R7 ;  /* 0x0000001fff037819 */ /* 0x000fe20000011407 */
[----:B------:R-:W-:Y:S01]  /*25850*/  IMAD R11, R0, R11, RZ ;  /* 0x0000000b000b7224 */ /* 0x000fe200078e02ff */
[----:B------:R-:W-:Y:S01]  /*25860*/  IADD3 R5, R5, R9, RZ ;  /* 0x0000000905057210 */ /* 0x000fe20007ffe0ff */
[----:B------:R-:W-:-:S02]  /*25870*/  VIADD R0, R8, 0x20 ;  /* 0x0000002008007836 */ /* 0x000fc40000000000 */
[----:B------:R-:W-:Y:S01]  /*25880*/  IMAD R6, R3, UR4, RZ ;  /* 0x0000000403067c24 */ /* 0x000fe2000f8e02ff */
[CC--:B------:R-:W-:Y:S01]  /*25890*/  ISETP.GE.AND P2, PT, R8.reuse, R11.reuse, PT ;  /* 0x0000000b0800720c */ /* 0x0c0fe20003f46270 */
[----:B------:R-:W-:Y:S01]  /*258a0*/  VIADD R3, R8, 0x40 ;  /* 0x0000004008037836 */ /* 0x000fe20000000000 */
[-C--:B------:R-:W-:Y:S01]  /*258b0*/  ISETP.GE.AND P0, PT, R0, R11.reuse, PT ;  /* 0x0000000b0000720c */ /* 0x080fe20003f06270 */
[C---:B------:R-:W-:Y:S02]  /*258c0*/  IMAD R9, R7.reuse, UR5, R6 ;  /* 0x0000000507097c24 */ /* 0x040fe4000f8e0206 */
[----:B------:R-:W-:Y:S01]  /*258d0*/  IMAD.WIDE.U32 R4, R7, UR4, R4 ;  /* 0x0000000407047c25 */ /* 0x000fe2000f8e0004 */
[----:B------:R-:W-:Y:S01]  /*258e0*/  ISETP.GE.AND P1, PT, R3, R11, PT ;  /* 0x0000000b0300720c */ /* 0x000fe20003f26270 */
[----:B------:R-:W-:Y:S02]  /*258f0*/  ULDC.64 UR4, c[0x0][0xa80] ;  /* 0x0002a00000047ab9 */ /* 0x000fe40000000a00 */
[----:B------:R-:W-:Y:S01]  /*25900*/  IMAD.IADD R3, R5, 0x1, R9 ;  /* 0x0000000105037824 */ /* 0x000fe200078e0209 */
[----:B------:R-:W-:Y:S01]  /*25910*/  LEA R6, P3, R4, UR4, 0x1 ;  /* 0x0000000404067c11 */ /* 0x000fe2000f8608ff */
[----:B------:R-:W-:-:S03]  /*25920*/  IMAD.SHL.U32 R7, R10, 0x8, RZ ;  /* 0x000000080a077824 */ /* 0x000fc600078e00ff */
[----:B------:R-:W-:Y:S01]  /*25930*/  LEA.HI.X R3, R4, UR5, R3, 0x1, P3 ;  /* 0x0000000504037c11 */ /* 0x000fe200098f0c03 */
[C---:B------:R-:W-:Y:S01]  /*25940*/  VIADD R13, R7.reuse, 0x40 ;  /* 0x00000040070d7836 */ /* 0x040fe20000000000 */
[----:B------:R-:W-:Y:S01]  /*25950*/  IADD3 R9, R7, 0x80, RZ ;  /* 0x0000008007097810 */ /* 0x000fe20007ffe0ff */
[----:B------:R0:W1:Y:S01]  /*25960*/  SHFL.IDX PT, R4, R6, RZ, 0x181f ;  /* 0x00181fff06047589 */ /* 0x00006200000e0000 */
[----:B------:R-:W-:Y:S02]  /*25970*/  SHF.R.S32.HI R12, RZ, 0x1f, R7 ;  /* 0x0000001fff0c7819 */ /* 0x000fe40000011407 */
        /* <DEDUP_REMOVED lines=17> */
.L_x_1851:
[----:B------:R-:W-:Y:S05]  /*25a90*/  BSYNC B1 ;  /* 0x0000000000017941 */ /* 0x000fea0003800000 */
.L_x_1850:
        /* <DEDUP_REMOVED lines=17> */
.L_x_1853:
[----:B------:R-:W-:Y:S05]  /*25bb0*/  BSYNC B1 ;  /* 0x0000000000017941 */ /* 0x000fea0003800000 */
.L_x_1852:
        /* <DEDUP_REMOVED lines=17> */
.L_x_1855:
[----:B------:R-:W-:Y:S05]  /*25cd0*/  BSYNC B1 ;  /* 0x0000000000017941 */ /* 0x000fea0003800000 */
.L_x_1854:
        /* <DEDUP_REMOVED lines=18> */
.L_x_1844:
[----:B------:R-:W-:Y:S05]  /*25e00*/  BSYNC B0 ;  /* 0x0000000000007941 */ /* 0x000fea0003800000 */
.L_x_1834:
[----:B------:R-:W-:Y:S02]  /*25e10*/  ULDC UR4, c[0x0][0xc3c] ;  /* 0x00030f0000047ab9 */ /* 0x000fe40000000800 */
[----:B------:R-:W-:-:S13]  /*25e20*/  ISETP.GE.AND P0, PT, R31, UR4, PT ;  /* 0x000000041f007c0c */ /* 0x000fda000bf06270 */
[----:B------:R-:W-:Y:S05]  /*25e30*/  @!P0 BRA `(.L_x_1856) ;  /* 0xfffffdb400548947 */ /* 0x000fea000383ffff */
[----:B------:R-:W-:Y:S05]  /*25e40*/  BRA `(.L_x_1548) ;  /* 0x0000008000b07947 */ /* 0x000fea0003800000 */
.L_x_1546:
        /* <DEDUP_REMOVED lines=16> */
.L_x_1857:
        /* <DEDUP_REMOVED lines=24> */
[----:B-1----:R-:W-:-:S04]  /*260d0*/  SEL R11, R11, RZ, P2 ;  /* 0x000000ff0b0b7207 */ /* 0x002fc80001000000 */
[----:B------:R-:W-:-:S05]  /*260e0*/  IADD3 R11, R10, R11, RZ ;  /* 0x0000000b0a0b7210 */ /* 0x000fca0007ffe0ff */
        /* <DEDUP_REMOVED lines=17> */
.L_x_1861:
[----:B------:R-:W0:Y:S01]  /*26200*/  LDC R2, c[0x0][0xc3c] ;  /* 0x00030f00ff027b82 */ /* 0x000e220000000800 */
[----:B------:R-:W-:Y:S01]  /*26210*/  UIADD3 UR4, UR4, 0x1f, URZ ;  /* 0x0000001f04047890 */ /* 0x000fe2000fffe03f */
[----:B------:R-:W-:Y:S02]  /*26220*/  ULDC UR7, c[0x0][0xc3c] ;  /* 0x00030f0000077ab9 */ /* 0x000fe40000000800 */
[----:B------:R-:W-:-:S03]  /*26230*/  MOV R27, UR7 ;  /* 0x00000007001b7c02 */ /* 0x000fc60008000f00 */
[----:B0-----:R-:W-:-:S13]  /*26240*/  ISETP.LE.AND P6, PT, R2, UR4, PT ;  /* 0x0000000402007c0c */ /* 0x001fda000bfc3270 */
[----:B------:R-:W-:Y:S05]  /*26250*/  @P6 BRA `(.L_x_1860) ;  /* 0x0000000800a86947 */ /* 0x000fea0003800000 */
[----:B------:R-:W-:Y:S02]  /*26260*/  VIADD R11, R6, UR4 ;  /* 0x00000004060b7c36 */ /* 0x000fe40008000000 */
[----:B------:R-:W-:Y:S02]  /*26270*/  IMAD.MOV.U32 R7, RZ, RZ, RZ ;  /* 0x000000ffff077224 */ /* 0x000fe400078e00ff */
[----:B------:R-:W-:Y:S01]  /*26280*/  IMAD.MOV.U32 R8, RZ, RZ, RZ ;  /* 0x000000ffff087224 */ /* 0x000fe200078e00ff */
[----:B------:R-:W-:-:S13]  /*26290*/  ISETP.GE.OR P6, PT, R11, R2, !P0 ;  /* 0x000000020b00720c */ /* 0x000fda00047c6670 */
[----:B------:R-:W0:Y:S08]  /*262a0*/  @!P6 LDC.64 R4, c[0x0][0xc80] ;  /* 0x00032000ff04eb82 */ /* 0x000e300000000a00 */
[----:B------:R-:W1:Y:S01]  /*262b0*/  @!P6 LDC.64 R2, c[0x0][0xc78] ;  /* 0x00031e00ff02eb82 */ /* 0x000e620000000a00 */
[----:B0-----:R-:W-:-:S05]  /*262c0*/  @!P6 IMAD.WIDE R4, R11, 0x4, R4 ;  /* 0x000000040b04e825 */ /* 0x001fca00078e0204 */
[----:B------:R-:W2:Y:S01]  /*262d0*/  @!P6 LDG.E R7, desc[UR60][R4.64] ;  /* 0x0000003c0407e981 */ /* 0x000ea2000c1e1900 */
[----:B-1----:R-:W-:-:S05]  /*262e0*/  @!P6 IMAD.WIDE R2, R11, 0x4, R2 ;  /* 0x000000040b02e825 */ /* 0x002fca00078e0202 */
        /* <DEDUP_REMOVED lines=22> */
.L_x_1859:
        /* <DEDUP_REMOVED lines=11> */
[----:B------:R-:W-:-:S05]  /*26500*/  IADD3 R3, R27, -0x1, RZ ;  /* 0xffffffff1b037810 */ /* 0x000fca0007ffe0ff */
[----:B------:R0:W1:Y:S02]  /*26510*/  SHFL.IDX PT, R24, R2, R3, 0x1f ;  /* 0x00001f0302187589 */ /* 0x00006400000e0000 */
.L_x_1862:
[----:B-1----:R-:W-:Y:S02]  /*26520*/  IMAD R24, R24, UR5, R5 ;  /* 0x0000000518187c24 */ /* 0x002fe4000f8e0205 */
[----:B------:R-:W-:-:S03]  /*26530*/  VIADD R27, R27, UR4 ;  /* 0x000000041b1b7c36 */ /* 0x000fc60008000000 */
[----:B------:R-:W-:Y:S01]  /*26540*/  IADD3 R4, -R24, UR6, RZ ;  /* 0x0000000618047c10 */ /* 0x000fe2000fffe1ff */
[----:B------:R-:W-:Y:S06]  /*26550*/  @!P1 BRA `(.L_x_1863) ;  /* 0x0000000000e89947 */ /* 0x000fec0003800000 */
[-C--:B--2---:R-:W-:Y:S02]  /*26560*/  IABS R12, R7.reuse ;  /* 0x00000007000c7213 */ /* 0x084fe40000000000 */
[----:B------:R-:W-:Y:S02]  /*26570*/  IABS R5, R8 ;  /* 0x0000000800057213 */ /* 0x000fe40000000000 */
[----:B------:R-:W1:Y:S01]  /*26580*/  I2F.RP R9, R12 ;  /* 0x0000000c00097306 */ /* 0x000e620000209400 */
[----:B------:R-:W-:-:S07]  /*26590*/  IABS R13, R7 ;  /* 0x00000007000d7213 */ /* 0x000fce0000000000 */
[----:B------:R-:W2:Y:S08]  /*265a0*/  I2F.RP R10, R5 ;  /* 0x00000005000a7306 */ /* 0x000eb00000209400 */
[----:B-1----:R-:W0:Y:S08]  /*265b0*/  MUFU.RCP R9, R9 ;  /* 0x0000000900097308 */ /* 0x002e300000001000 */
[----:B--2---:R-:W-:Y:S01]  /*265c0*/  MUFU.RCP R10, R10 ;  /* 0x0000000a000a7308 */ /* 0x004fe20000001000 */
        /* <DEDUP_REMOVED lines=14> */
[-C--:B------:R-:W-:Y:S01]  /*266b0*/  @!P1 IADD3 R3, R3, -R12.reuse, RZ ;  /* 0x8000000c03039210 */ /* 0x080fe20007ffe0ff */
[----:B------:R-:W-:Y:S01]  /*266c0*/  @!P1 VIADD R2, R2, 0x1 ;  /* 0x0000000102029836 */ /* 0x000fe20000000000 */
[----:B------:R-:W-:Y:S02]  /*266d0*/  ISETP.NE.AND P1, PT, R7, RZ, PT ;  /* 0x000000ff0700720c */ /* 0x000fe40003f25270 */
[----:B------:R-:W-:Y:S02]  /*266e0*/  ISETP.GE.U32.AND P0, PT, R3, R12, PT ;  /* 0x0000000c0300720c */ /* 0x000fe40003f06070 */
[----:B------:R-:W0:Y:S01]  /*266f0*/  F2I.FTZ.U32.TRUNC.NTZ R3, R11 ;  /* 0x0000000b00037305 */ /* 0x000e22000021f000 */
[----:B------:R-:W-:-:S05]  /*26700*/  IABS R12, R8 ;  /* 0x00000008000c7213 */ /* 0x000fca0000000000 */
[----:B------:R-:W-:-:S05]  /*26710*/  IMAD.MOV R12, RZ, RZ, -R12 ;  /* 0x000000ffff0c7224 */ /* 0x000fca00078e0a0c */
[----:B------:R-:W-:-:S04]  /*26720*/  @P0 VIADD R2, R2, 0x1 ;  /* 0x0000000102020836 */ /* 0x000fc80000000000 */
[----:B------:R-:W-:Y:S02]  /*26730*/  IMAD.MOV.U32 R13, RZ, RZ, R2 ;  /* 0x000000ffff0d7224 */ /* 0x000fe400078e0002 */
[----:B0-----:R-:W-:-:S03]  /*26740*/  IMAD.MOV R2, RZ, RZ, -R3 ;  /* 0x000000ffff027224 */ /* 0x001fc600078e0a03 */
[----:B------:R-:W-:Y:S01]  /*26750*/  @!P2 IADD3 R13, -R13, RZ, RZ ;  /* 0x000000ff0d0da210 */ /* 0x000fe20007ffe1ff */
[----:B------:R-:W-:Y:S01]  /*26760*/  IMAD R9, R2, R5, RZ ;  /* 0x0000000502097224 */ /* 0x000fe200078e02ff */
[----:B------:R-:W-:Y:S01]  /*26770*/  @!P1 LOP3.LUT R13, RZ, R7, RZ, 0x33, !PT ;  /* 0x00000007ff0d9212 */ /* 0x000fe200078e33ff */
[----:B------:R-:W-:-:S03]  /*26780*/  IMAD.MOV.U32 R2, RZ, RZ, RZ ;  /* 0x000000ffff027224 */ /* 0x000fc600078e00ff */
[----:B------:R-:W-:Y:S01]  /*26790*/  IABS R10, R13 ;  /* 0x0000000d000a7213 */ /* 0x000fe20000000000 */
[----:B------:R-:W-:-:S04]  /*267a0*/  IMAD.HI.U32 R2, R3, R9, R2 ;  /* 0x0000000903027227 */ /* 0x000fc800078e0002 */
[----:B------:R-:W-:Y:S02]  /*267b0*/  IMAD.MOV.U32 R3, RZ, RZ, R10 ;  /* 0x000000ffff037224 */ /* 0x000fe400078e000a */
[----:B------:R-:W-:Y:S02]  /*267c0*/  IMAD.MOV.U32 R10, RZ, RZ, R12 ;  /* 0x000000ffff0a7224 */ /* 0x000fe400078e000c */
[----:B------:R-:W-:-:S04]  /*267d0*/  IMAD.HI.U32 R2, R2, R3, RZ ;  /* 0x0000000302027227 */ /* 0x000fc800078e00ff */
[----:B------:R-:W-:Y:S01]  /*267e0*/  IMAD R10, R2, R10, R3 ;  /* 0x0000000a020a7224 */ /* 0x000fe200078e0203 */
[----:B------:R-:W-:-:S04]  /*267f0*/  LOP3.LUT R3, R13, R8, RZ, 0x3c, !PT ;  /* 0x000000080d037212 */ /* 0x000fc800078e3cff */
[----:B------:R-:W-:Y:S02]  /*26800*/  ISETP.GT.U32.AND P1, PT, R5, R10, PT ;  /* 0x0000000a0500720c */ /* 0x000fe40003f24070 */
[----:B------:R-:W-:-:S11]  /*26810*/  ISETP.GE.AND P2, PT, R3, RZ, PT ;  /* 0x000000ff0300720c */ /* 0x000fd60003f46270 */
[----:B------:R-:W-:Y:S01]  /*26820*/  @!P1 IMAD.IADD R10, R10, 0x1, -R5 ;  /* 0x000000010a0a9824 */ /* 0x000fe200078e0a05 */
[----:B------:R-:W-:Y:S02]  /*26830*/  @!P1 IADD3 R2, R2, 0x1, RZ ;  /* 0x0000000102029810 */ /* 0x000fe40007ffe0ff */
[----:B------:R-:W-:Y:S02]  /*26840*/  ISETP.NE.AND P1, PT, R8, RZ, PT ;  /* 0x000000ff0800720c */ /* 0x000fe40003f25270 */
[----:B------:R-:W-:Y:S01]  /*26850*/  ISETP.GE.U32.AND P0, PT, R10, R5, PT ;  /* 0x000000050a00720c */ /* 0x000fe20003f06070 */
[----:B------:R-:W-:-:S12]  /*26860*/  IMAD.MOV R5, RZ, RZ, -R13 ;  /* 0x000000ffff057224 */ /* 0x000fd800078e0a0d */
[----:B------:R-:W-:-:S04]  /*26870*/  @P0 VIADD R2, R2, 0x1 ;  /* 0x0000000102020836 */ /* 0x000fc80000000000 */
[----:B------:R-:W-:Y:S01]  /*26880*/  @!P2 IMAD.MOV R2, RZ, RZ, -R2 ;  /* 0x000000ffff02a224 */ /* 0x000fe200078e0a02 */
[----:B------:R-:W-:-:S05]  /*26890*/  @!P1 LOP3.LUT R2, RZ, R8, RZ, 0x33, !PT ;  /* 0x00000008ff029212 */ /* 0x000fca00078e33ff */
[----:B------:R-:W-:-:S04]  /*268a0*/  IMAD.MOV R3, RZ, RZ, -R2 ;  /* 0x000000ffff037224 */ /* 0x000fc800078e0a02 */
[C---:B------:R-:W-:Y:S02]  /*268b0*/  IMAD R26, R8.reuse, R3, R13 ;  /* 0x00000003081a7224 */ /* 0x040fe400078e020d */
[----:B------:R-:W-:Y:S02]  /*268c0*/  IMAD R3, R8, 0x1000000, R2 ;  /* 0x0100000008037824 */ /* 0x000fe400078e0202 */
[----:B------:R-:W-:-:S03]  /*268d0*/  IMAD R2, R7, R5, R4 ;  /* 0x0000000507027224 */ /* 0x000fc600078e0204 */
[----:B------:R-:W-:Y:S01]  /*268e0*/  LEA R26, R26, R3, 0x10 ;  /* 0x000000031a1a7211 */ /* 0x000fe200078e80ff */
[----:B------:R-:W-:Y:S06]  /*268f0*/  BRA `(.L_x_1864) ;  /* 0x0000000000f47947 */ /* 0x000fec0003800000 */
.L_x_1863:
[----:B0-----:R-:W0:Y:S02]  /*26900*/  LDC.64 R2, c[0x0][0xc90] ;  /* 0x00032400ff027b82 */ /* 0x001e240000000a00 */
        /* <DEDUP_REMOVED lines=32> */
[----:B------:R-:W-:Y:S02]  /*26b10*/  VIADDMNMX R8, R8, UR5, R13, PT ;  /* 0x0000000508087c46 */ /* 0x000fe4000b80010d */
[----:B------:R-:W-:-:S02]  /*26b20*/  IADD3 R9, R9, 0x1000000, R4 ;  /* 0x0100000009097810 */ /* 0x000fc40007ffe004 */
[-C--:B------:R-:W-:Y:S01]  /*26b30*/  IABS R12, R8.reuse ;  /* 0x00000008000c7213 */ /* 0x080fe20000000000 */
[----:B------:R-:W-:Y:S01]  /*26b40*/  IMAD.MOV R26, RZ, RZ, -R8 ;  /* 0x000000ffff1a7224 */ /* 0x000fe200078e0a08 */
[----:B------:R-:W-:Y:S02]  /*26b50*/  IABS R13, R8 ;  /* 0x00000008000d7213 */ /* 0x000fe40000000000 */
[----:B------:R-:W0:Y:S08]  /*26b60*/  I2F.RP R10, R12 ;  /* 0x0000000c000a7306 */ /* 0x000e300000209400 */
[----:B0-----:R-:W0:Y:S02]  /*26b70*/  MUFU.RCP R10, R10 ;  /* 0x0000000a000a7308 */ /* 0x001e240000001000 */
[----:B0-----:R-:W-:-:S06]  /*26b80*/  VIADD R3, R10, 0xffffffe ;  /* 0x0ffffffe0a037836 */ /* 0x001fcc0000000000 */
[----:B------:R-:W0:Y:S02]  /*26b90*/  F2I.FTZ.U32.TRUNC.NTZ R3, R3 ;  /* 0x0000000300037305 */ /* 0x000e24000021f000 */
[----:B0-----:R-:W-:-:S05]  /*26ba0*/  IADD3 R11, RZ, -R3, RZ ;  /* 0x80000003ff0b7210 */ /* 0x001fca0007ffe0ff */
        /* <DEDUP_REMOVED lines=14> */
[----:B------:R-:W-:-:S06]  /*26c90*/  @P0 IADD3 R2, R2, 0x1, RZ ;  /* 0x0000000102020810 */ /* 0x000fcc0007ffe0ff */
[----:B------:R-:W-:Y:S01]  /*26ca0*/  @!P2 IMAD.MOV R2, RZ, RZ, -R2 ;  /* 0x000000ffff02a224 */ /* 0x000fe200078e0a02 */
[----:B------:R-:W-:-:S05]  /*26cb0*/  @!P1 LOP3.LUT R2, RZ, R8, RZ, 0x33, !PT ;  /* 0x00000008ff029212 */ /* 0x000fca00078e33ff */
[----:B------:R-:W-:-:S07]  /*26cc0*/  IMAD R26, R2, R26, R9 ;  /* 0x0000001a021a7224 */ /* 0x000fce00078e0209 */
.L_x_1864:
[----:B------:R-:W-:-:S05]  /*26cd0*/  LOP3.LUT R2, RZ, R2, RZ, 0x33, !PT ;  /* 0x00000002ff027212 */ /* 0x000fca00078e33ff */
[----:B------:R-:W-:Y:S01]  /*26ce0*/  IMAD.IADD R25, R7, 0x1, R2 ;  /* 0x0000000107197824 */ /* 0x000fe200078e0202 */
[----:B------:R-:W-:Y:S06]  /*26cf0*/  BRA `(.L_x_1865) ;  /* 0x00000000000c7947 */ /* 0x000fec0003800000 */
.L_x_1860:
[----:B------:R-:W-:Y:S01]  /*26d00*/  IMAD.MOV.U32 R25, RZ, RZ, RZ ;  /* 0x000000ffff197224 */ /* 0x000fe200078e00ff */
[----:B------:R-:W-:Y:S01]  /*26d10*/  MOV R26, RZ ;  /* 0x000000ff001a7202 */ /* 0x000fe20000000f00 */
[----:B------:R-:W-:-:S07]  /*26d20*/  IMAD.U32 R24, RZ, RZ, UR6 ;  /* 0x00000006ff187e24 */ /* 0x000fce000f8e00ff */
.L_x_1865:
[----:B------:R-:W-:-:S13]  /*26d30*/  ISETP.NE.AND P0, PT, R6, RZ, PT ;  /* 0x000000ff0600720c */ /* 0x000fda0003f05270 */
[----:B------:R-:W0:Y:S01]  /*26d40*/  @!P0 S2R R3, SR_CgaCtaId ;  /* 0x0000000000038919 */ /* 0x000e220000008800 */
[----:B------:R-:W-:-:S04]  /*26d50*/  @!P0 MOV R2, 0x400 ;  /* 0x0000040000028802 */ /* 0x000fc80000000f00 */
[----:B0-----:R-:W-:-:S05]  /*26d60*/  @!P0 LEA R2, R3, R2, 0x18 ;  /* 0x0000000203028211 */ /* 0x001fca00078ec0ff */
[----:B------:R1:W-:Y:S01]  /*26d70*/  @!P0 STS.128 [R2+0x308d0], R24 ;  /* 0x0308d01802008388 */ /* 0x0003e20000000c00 */
[----:B------:R-:W-:Y:S06]  /*26d80*/  BAR.ARV 0x5, 0x180 ;  /* 0x0146000000007b1d */ /* 0x000fec0000002000 */
.L_x_1858:
        /* <DEDUP_REMOVED lines=8> */
[C---:B------:R-:W-:Y:S01]  /*26e10*/  IMAD.SHL.U32 R33, R0.reuse, 0x8, RZ ;  /* 0x0000000800217824 */ /* 0x040fe200078e00ff */
[----:B------:R-:W-:Y:S01]  /*26e20*/  LOP3.LUT R4, R0, 0x7f, RZ, 0xc0, !PT ;  /* 0x0000007f00047812 */ /* 0x000fe200078ec0ff */
[----:B------:R1:W-:Y:S01]  /*26e30*/  STL [R1+0x28], RZ ;  /* 0x000028ff01007387 */ /* 0x0003e20000100800 */
[----:B------:R-:W-:Y:S01]  /*26e40*/  BSSY B8, `(.L_x_1866) ;  /* 0x00006f3000087945 */ /* 0x000fe20003800000 */
[----:B------:R-:W-:Y:S01]  /*26e50*/  MOV R30, 0x1 ;  /* 0x00000001001e7802 */ /* 0x000fe20000000f00 */
[----:B------:R-:W-:Y:S01]  /*26e60*/  IMAD.MOV.U32 R28, RZ, RZ, RZ ;  /* 0x000000ffff1c7224 */ /* 0x000fe200078e00ff */
[C---:B------:R-:W-:Y:S01]  /*26e70*/  LOP3.LUT R3, R33.reuse, 0x1f8, RZ, 0xc0, !PT ;  /* 0x000001f821037812 */ /* 0x040fe200078ec0ff */
[----:B------:R-:W-:Y:S01]  /*26e80*/  IMAD.SHL.U32 R37, R4, 0x8, RZ ;  /* 0x0000000804257824 */ /* 0x000fe200078e00ff */
[----:B------:R-:W-:Y:S01]  /*26e90*/  LOP3.LUT R33, R33, 0x38, RZ, 0xc0, !PT ;  /* 0x0000003821217812 */ /* 0x000fe200078ec0ff */
[----:B------:R-:W-:Y:S01]  /*26ea0*/  IMAD.MOV.U32 R23, RZ, RZ, RZ ;  /* 0x000000ffff177224 */ /* 0x000fe200078e00ff */
[----:B------:R-:W-:Y:S01]  /*26eb0*/  ULDC.64 UR36, c[0x0][0x198] ;  /* 0x0000660000247ab9 */ /* 0x000fe20000000a00 */
[----:B------:R-:W-:Y:S01]  /*26ec0*/  IMAD.MOV.U32 R29, RZ, RZ, 0x1 ;  /* 0x00000001ff1d7424 */ /* 0x000fe200078e00ff */
[C---:B------:R-:W-:Y:S01]  /*26ed0*/  LOP3.LUT R36, R33.reuse, 0x40, RZ, 0xfc, !PT ;  /* 0x0000004021247812 */ /* 0x040fe200078efcff */
[----:B------:R-:W-:Y:S01]  /*26ee0*/  ULDC UR38, c[0x0][0xc] ;  /* 0x0000030000267ab9 */ /* 0x000fe20000000800 */
[----:B------:R-:W-:-:S02]  /*26ef0*/  LOP3.LUT R34, R33, 0x80, RZ, 0xfc, !PT ;  /* 0x0000008021227812 */ /* 0x000fc400078efcff */
[----:B--2---:R-:W-:Y:S02]  /*26f00*/  R2UR UR4, R2 ;  /* 0x00000000020472ca */ /* 0x004fe400000e0000 */
[----:B------:R-:W-:Y:S01]  /*26f10*/  LOP3.LUT R2, R3, 0x38, R0, 0x78, !PT ;  /* 0x0000003803027812 */ /* 0x000fe200078e7800 */
[----:B------:R-:W-:-:S03]  /*26f20*/  IMAD.SHL.U32 R0, R0, 0x10, RZ ;  /* 0x0000001000007824 */ /* 0x000fc600078e00ff */
[----:B------:R-:W-:Y:S02]  /*26f30*/  LOP3.LUT R37, R2, 0x200, R37, 0xf8, !PT ;  /* 0x0000020002257812 */ /* 0x000fe400078ef825 */
[----:B------:R-:W-:-:S04]  /*26f40*/  SHF.R.U32.HI R2, RZ, 0x3, R4 ;  /* 0x00000003ff027819 */ /* 0x000fc80000011604 */
[----:B------:R-:W-:Y:S01]  /*26f50*/  LOP3.LUT R0, R2, 0x70, R0, 0xf8, !PT ;  /* 0x0000007002007812 */ /* 0x000fe200078ef800 */
[----:B------:R-:W-:-:S03]  /*26f60*/  ULOP3.LUT UR39, UR4, 0x2, URZ, 0xfc, !UPT ;  /* 0x0000000204277892 */ /* 0x000fc6000f8efc3f */
[----:B------:R-:W-:Y:S02]  /*26f70*/  UMOV UR4, 0x400 ;  /* 0x0000040000047882 */ /* 0x000fe40000000000 */
[----:B0-----:R-:W-:-:S06]  /*26f80*/  ULEA UR4, UR5, UR4, 0x18 ;  /* 0x0000000405047291 */ /* 0x001fcc000f8ec03f */
[----:B------:R-:W-:-:S04]  /*26f90*/  IMAD.U32 R17, RZ, RZ, UR4 ;  /* 0x00000004ff117e24 */ /* 0x000fc8000f8e00ff */
[----:B------:R-:W-:-:S05]  /*26fa0*/  IMAD R0, R37, 0x2, R17 ;  /* 0x0000000225007824 */ /* 0x000fca00078e0211 */
[----:B------:R1:W-:Y:S02]  /*26fb0*/  STL [R1], R0 ;  /* 0x0000000001007387 */ /* 0x0003e40000100800 */
.L_x_1989:
[----:B------:R-:W-:Y:S05]  /*26fc0*/  YIELD ;  /* 0x0000000000007946 */ /* 0x000fea0003800000 */
[----:B------:R-:W-:Y:S01]  /*26fd0*/  ULDC.64 UR4, c[0x0][0xa28] ;  /* 0x00028a0000047ab9 */ /* 0x000fe20000000a00 */
[----:B0-----:R-:W-:Y:S01]  /*26fe0*/  MOV R12, RZ ;  /* 0x000000ff000c7202 */ /* 0x001fe20000000f00 */
[----:B------:R-:W0:Y:S01]  /*26ff0*/  LDC.64 R4, c[0x0][0xa00] ;  /* 0x00028000ff047b82 */ /* 0x000e220000000a00 */
[----:B------:R-:W-:Y:S01]  /*27000*/  ISETP.NE.U32.AND P0, PT, RZ, UR4, PT ;  /* 0x00000004ff007c0c */ /* 0x000fe2000bf05070 */
[----:B------:R-:W-:-:S03]  /*27010*/  ULDC.64 UR6, c[0x0][0xa10] ;  /* 0x0002840000067ab9 */ /* 0x000fc60000000a00 */
[----:B------:R-:W-:Y:S01]  /*27020*/  ISETP.NE.AND.EX P0, PT, RZ, UR5, PT, P0 ;  /* 0x00000005ff007c0c */ /* 0x000fe2000bf05300 */
[----:B------:R-:W-:-:S12]  /*27030*/  ULDC.64 UR4, c[0x0][0xa18] ;  /* 0x0002860000047ab9 */ /* 0x000fd80000000a00 */
[----:B--2---:R-:W2:Y:S01]  /*27040*/  @P0 LDC.64 R2, c[0x0][0xa28] ;  /* 0x00028a00ff020b82 */ /* 0x004ea20000000a00 */
[----:B------:R-:W-:Y:S01]  /*27050*/  ISETP.NE.U32.AND P1, PT, RZ, UR6, PT ;  /* 0x00000006ff007c0c */ /* 0x000fe2000bf25070 */
[----:B--2---:R-:W-:-:S05]  /*27060*/  @P0 IMAD.WIDE R2, R27, 0x4, R2 ;  /* 0x000000041b020825 */ /* 0x004fca00078e0202 */
[----:B------:R2:W3:Y:S01]  /*27070*/  @P0 LDG.E R12, desc[UR60][R2.64] ;  /* 0x0000003c020c0981 */ /* 0x0004e2000c1e1900 */
[----:B------:R-:W-:Y:S01]  /*27080*/  ISETP.NE.U32.AND P0, PT, RZ, UR4, PT ;  /* 0x00000004ff007c0c */ /* 0x000fe2000bf05070 */
[----:B------:R-:W-:Y:S01]  /*27090*/  IMAD.MOV.U32 R35, RZ, RZ, RZ ;  /* 0x000000ffff237224 */ /* 0x000fe200078e00ff */
[----:B------:R-:W-:Y:S01]  /*270a0*/  ISETP.NE.AND.EX P1, PT, RZ, UR7, PT, P1 ;  /* 0x00000007ff007c0c */ /* 0x000fe2000bf25310 */
[----:B-1----:R-:W-:Y:S01]  /*270b0*/  IMAD.MOV.U32 R0, RZ, RZ, RZ ;  /* 0x000000ffff007224 */ /* 0x002fe200078e00ff */
[----:B------:R-:W-:Y:S01]  /*270c0*/  ISETP.NE.AND.EX P2, PT, RZ, UR5, PT, P0 ;  /* 0x00000005ff007c0c */ /* 0x000fe2000bf45300 */
[----:B------:R-:W-:Y:S01]  /*270d0*/  ULDC.64 UR4, c[0x0][0xa00] ;  /* 0x0002800000047ab9 */ /* 0x000fe20000000a00 */
[----:B0-----:R-:W-:Y:S01]  /*270e0*/  IMAD.WIDE R4, R27, 0x4, R4 ;  /* 0x000000041b047825 */ /* 0x001fe200078e0204 */
[----:B------:R-:W-:Y:S01]  /*270f0*/  ISETP.NE.U32.AND P0, PT, RZ, UR4, PT ;  /* 0x00000004ff007c0c */ /* 0x000fe2000bf05070 */
[----:B--2---:R-:W0:Y:S03]  /*27100*/  LDC.64 R2, c[0x0][0xa10] ;  /* 0x00028400ff027b82 */ /* 0x004e260000000a00 */
[----:B------:R-:W-:-:S06]  /*27110*/  ISETP.NE.AND.EX P0, PT, RZ, UR5, PT, P0 ;  /* 0x00000005ff007c0c */ /* 0x000fcc000bf05300 */
[----:B------:R-:W1:Y:S07]  /*27120*/  @P2 LDC.64 R6, c[0x0][0xa18] ;  /* 0x00028600ff062b82 */ /* 0x000e6e0000000a00 */
[----:B------:R-:W5:Y:S01]  /*27130*/  @P0 LDG.E R35, desc[UR60][R4.64] ;  /* 0x0000003c04230981 */ /* 0x000f62000c1e1900 */
[----:B0-----:R-:W-:-:S05]  /*27140*/  IMAD.WIDE R2, R27, 0x4, R2 ;  /* 0x000000041b027825 */ /* 0x001fca00078e0202 */
[----:B------:R-:W5:Y:S01]  /*27150*/  @P1 LDG.E R0, desc[UR60][R2.64] ;  /* 0x0000003c02001981 */ /* 0x000f62000c1e1900 */
[----:B------:R-:W-:Y:S02]  /*27160*/  ULDC UR4, c[0x0][0x288] ;  /* 0x0000a20000047ab9 */ /* 0x000fe40000000800 */
[----:B------:R-:W-:Y:S01]  /*27170*/  IMAD.U32 R31, RZ, RZ, UR4 ;  /* 0x00000004ff1f7e24 */ /* 0x000fe2000f8e00ff */
[----:B------:R-:W-:Y:S02]  /*27180*/  ULDC.64 UR4, c[0x0][0x418] ;  /* 0x0001060000047ab9 */ /* 0x000fe40000000a00 */
[----:B------:R-:W-:-:S03]  /*27190*/  UISETP.NE.U32.AND UP0, UPT, UR4, URZ, UPT ;  /* 0x0000003f0400728c */ /* 0x000fc6000bf05070 */
[----:B------:R-:W-:Y:S01]  /*271a0*/  ULDC UR4, c[0x0][0x424] ;  /* 0x0001090000047ab9 */ /* 0x000fe20000000800 */
[----:B------:R-:W-:Y:S01]  /*271b0*/  UISETP.NE.AND.EX UP0, UPT, UR5, URZ, UPT, UP0 ;  /* 0x0000003f0500728c */ /* 0x000fe2000bf05300 */
[----:B-1----:R-:W-:Y:S02]  /*271c0*/  @P2 IMAD.WIDE R6, R27, 0x4, R6 ;  /* 0x000000041b062825 */ /* 0x002fe400078e0206 */
[----:B------:R-:W-:Y:S01]  /*271d0*/  ULDC UR5, c[0x0][0x2f0] ;  /* 0x0000bc0000057ab9 */ /* 0x000fe20000000800 */
[----:B------:R-:W-:Y:S02]  /*271e0*/  USEL UR4, UR4, 0x1, UP0 ;  /* 0x0000000104047887 */ /* 0x000fe40008000000 */
[----:B------:R0:W5:Y:S02]  /*271f0*/  @P2 LDG.E R31, desc[UR60][R6.64] ;  /* 0x0000003c061f2981 */ /* 0x000164000c1e1900 */
[----:B------:R-:W-:-:S03]  /*27200*/  UIMAD UR4, UR4, UR5, URZ ;  /* 0x00000005040472a4 */ /* 0x000fc6000f8e023f */
[----:B------:R-:W-:-:S03]  /*27210*/  ULDC UR5, c[0x0][0x348] ;  /* 0x0000d20000057ab9 */ /* 0x000fc60000000800 */
[----:B------:R-:W-:Y:S02]  /*27220*/  IMAD.U32 R8, RZ, RZ, UR4 ;  /* 0x00000004ff087e24 */ /* 0x000fe4000f8e00ff */
[----:B0-----:R-:W-:Y:S01]  /*27230*/  IMAD.U32 R7, RZ, RZ, UR5 ;  /* 0x00000005ff077e24 */ /* 0x001fe2000f8e00ff */
[----:B---3--:R0:W-:Y:S01]  /*27240*/  STL [R1+0xc], R12 ;  /* 0x00000c0c01007387 */ /* 0x0081e20000100800 */
[----:B----4-:R-:W-:Y:S05]  /*27250*/  @P2 BRA `(.L_x_1867) ;  /* 0x0000000000102947 */ /* 0x010fea0003800000 */
[----:B------:R-:W-:Y:S05]  /*27260*/  @!P0 BRA `(.L_x_1867) ;  /* 0x00000000000c8947 */ /* 0x000fea0003800000 */
[----:B------:R-:W2:Y:S04]  /*27270*/  LDG.E R6, desc[UR60][R4.64] ;  /* 0x0000003c04067981 */ /* 0x000ea8000c1e1900 */
[----:B-----5:R-:W2:Y:S02]  /*27280*/  LDG.E R31, desc[UR60][R4.64+0x4] ;  /* 0x0000043c041f7981 */ /* 0x020ea4000c1e1900 */
[----:B--2---:R-:W-:-:S07]  /*27290*/  IADD3 R31, -R6, R31, RZ ;  /* 0x0000001f061f7210 */ /* 0x004fce0007ffe1ff */
.L_x_1867:
[----:B------:R-:W-:Y:S01]  /*272a0*/  ULDC.64 UR4, c[0x0][0xa20] ;  /* 0x0002880000047ab9 */ /* 0x000fe20000000a00 */
[C---:B------:R-:W-:Y:S02]  /*272b0*/  LOP3.LUT R4, R26.reuse, 0xff000000, RZ, 0xc0, !PT ;  /* 0xff0000001a047812 */ /* 0x040fe400078ec0ff */
[----:B------:R-:W-:Y:S02]  /*272c0*/  ISETP.NE.U32.AND P0, PT, RZ, UR4, PT ;  /* 0x00000004ff007c0c */ /* 0x000fe4000bf05070 */
[----:B------:R-:W-:Y:S02]  /*272d0*/  SHF.R.U32.HI R5, RZ, 0x8, R4 ;  /* 0x00000008ff057819 */ /* 0x000fe40000011604 */
[----:B------:R-:W-:Y:S02]  /*272e0*/  ISETP.NE.AND.EX P0, PT, RZ, UR5, PT, P0 ;  /* 0x00000005ff007c0c */ /* 0x000fe4000bf05300 */
[C---:B------:R-:W-:Y:S02]  /*272f0*/  LOP3.LUT R6, R26.reuse, 0xff0000, RZ, 0xc0, !PT ;  /* 0x00ff00001a067812 */ /* 0x040fe400078ec0ff */
[----:B------:R-:W-:-:S02]  /*27300*/  LOP3.LUT R26, R26, 0xffff, RZ, 0xc0, !PT ;  /* 0x0000ffff1a1a7812 */ /* 0x000fc400078ec0ff */
[----:B------:R-:W-:-:S07]  /*27310*/  LEA.HI R6, R6, R5, RZ, 0x10 ;  /* 0x0000000506067211 */ /* 0x000fce00078f80ff */
[----:B------:R-:W-:Y:S05]  /*27320*/  @!P0 BRA `(.L_x_1868) ;  /* 0x0000000000108947 */ /* 0x000fea0003800000 */
[----:B------:R-:W1:Y:S02]  /*27330*/  LDC.64 R4, c[0x0][0xa20] ;  /* 0x00028800ff047b82 */ /* 0x000e640000000a00 */
[----:B-1----:R-:W-:-:S05]  /*27340*/  IMAD.WIDE R4, R27, 0x4, R4 ;  /* 0x000000041b047825 */ /* 0x002fca00078e0204 */
[----:B------:R1:W5:Y:S01]  /*27350*/  LDG.E R8, desc[UR60][R4.64] ;  /* 0x0000003c04087981 */ /* 0x000362000c1e1900 */
[----:B------:R-:W-:Y:S05]  /*27360*/  BRA `(.L_x_1869) ;  /* 0x0000000000247947 */ /* 0x000fea0003800000 */
.L_x_1868:
[----:B------:R-:W-:Y:S02]  /*27370*/  ULDC.64 UR4, c[0x0][0xa08] ;  /* 0x0002820000047ab9 */ /* 0x000fe40000000a00 */
[----:B------:R-:W-:-:S04]  /*27380*/  ISETP.NE.U32.AND P0, PT, RZ, UR4, PT ;  /* 0x00000004ff007c0c */ /* 0x000fc8000bf05070 */
[----:B------:R-:W-:-:S13]  /*27390*/  ISETP.NE.AND.EX P0, PT, RZ, UR5, PT, P0 ;  /* 0x00000005ff007c0c */ /* 0x000fda000bf05300 */
[----:B------:R-:W-:Y:S05]  /*273a0*/  @!P0 BRA `(.L_x_1869) ;  /* 0x0000000000148947 */ /* 0x000fea0003800000 */
[----:B------:R-:W1:Y:S02]  /*273b0*/  LDC.64 R4, c[0x0][0xa08] ;  /* 0x00028200ff047b82 */ /* 0x000e640000000a00 */
[----:B-1----:R-:W-:-:S05]  /*273c0*/  IMAD.WIDE R4, R27, 0x4, R4 ;  /* 0x000000041b047825 */ /* 0x002fca00078e0204 */
[----:B------:R-:W2:Y:S04]  /*273d0*/  LDG.E R8, desc[UR60][R4.64] ;  /* 0x0000003c04087981 */ /* 0x000ea8000c1e1900 */
[----:B------:R-:W2:Y:S02]  /*273e0*/  LDG.E R9, desc[UR60][R4.64+0x4] ;  /* 0x0000043c04097981 */ /* 0x000ea4000c1e1900 */
[----:B--2---:R-:W-:-:S07]  /*273f0*/  IMAD.IADD R8, R9, 0x1, -R8 ;  /* 0x0000000109087824 */ /* 0x004fce00078e0a08 */
.L_x_1869:
[----:B-1----:R-:W2:Y:S01]  /*27400*/  @P1 LDG.E R5, desc[UR60][R2.64] ;  /* 0x0000003c02051981 */ /* 0x002ea2000c1e1900 */
[----:B------:R-:W1:Y:S03]  /*27410*/  LDC R9, c[0x0][0x448] ;  /* 0x00011200ff097b82 */ /* 0x000e660000000800 */
[----:B------:R3:W2:Y:S01]  /*27420*/  @P1 LDG.E R4, desc[UR60][R2.64+0x4] ;  /* 0x0000043c02041981 */ /* 0x0006a2000c1e1900 */
[----:B------:R-:W-:Y:S02]  /*27430*/  IMAD.SHL.U32 R25, R25, 0x80, RZ ;  /* 0x0000008019197824 */ /* 0x000fe400078e00ff */
[----:B-----5:R-:W-:Y:S02]  /*27440*/  IMAD.IADD R8, R8, 0x1, -R12 ;  /* 0x0000000108087824 */ /* 0x020fe400078e0a0c */
[----:B---3--:R-:W3:Y:S01]  /*27450*/  LDC.64 R2, c[0x0][0x9e0] ;  /* 0x00027800ff027b82 */ /* 0x008ee20000000a00 */
[----:B-1----:R-:W-:Y:S01]  /*27460*/  ISETP.NE.AND P2, PT, R9, 0x1, PT ;  /* 0x000000010900780c */ /* 0x002fe20003f45270 */
[----:B------:R-:W-:-:S12]  /*27470*/  VIADD R9, R25, 0x7f ;  /* 0x0000007f19097836 */ /* 0x000fd80000000000 */
[----:B------:R-:W1:Y:S01]  /*27480*/  @P2 LDC R10, c[0x0][0x44c] ;  /* 0x00011300ff0a2b82 */ /* 0x000e620000000800 */
[----:B---3--:R-:W-:-:S07]  /*27490*/  ISETP.GE.AND P3, PT, R3, 0x1, PT ;  /* 0x000000010300780c */ /* 0x008fce0003f66270 */
[----:B------:R-:W3:Y:S01]  /*274a0*/  @P2 LDC R11, c[0x0][0x450] ;  /* 0x00011400ff0b2b82 */ /* 0x000ee20000000800 */
[----:B--2---:R-:W-:Y:S02]  /*274b0*/  @P1 IMAD.IADD R7, R4, 0x1, -R5 ;  /* 0x0000000104071824 */ /* 0x004fe400078e0a05 */
[----:B-1----:R-:W-:-:S05]  /*274c0*/  @P2 IMAD.HI.U32 R4, R9, R10, RZ ;  /* 0x0000000a09042227 */ /* 0x002fca00078e00ff */
[----:B---3--:R-:W-:Y:S02]  /*274d0*/  @P2 SHF.R.U32.HI R9, RZ, R11, R4 ;  /* 0x0000000bff092219 */ /* 0x008fe40000011604 */
[----:B------:R-:W-:-:S04]  /*274e0*/  IADD3 R11, R8, R7, RZ ;  /* 0x00000007080b7210 */ /* 0x000fc80007ffe0ff */
[C---:B------:R-:W-:Y:S01]  /*274f0*/  IADD3 R18, R11.reuse, 0x1, -R31 ;  /* 0x000000010b127810 */ /* 0x040fe20007ffe81f */
[----:B------:R1:W-:Y:S01]  /*27500*/  STL [R1+0x4], R11 ;  /* 0x0000040b01007387 */ /* 0x0003e20000100800 */
[----:B------:R-:W-:-:S03]  /*27510*/  VIADD R4, R11, 0x5f ;  /* 0x0000005f0b047836 */ /* 0x000fc60000000000 */
[----:B------:R-:W-:Y:S02]  /*27520*/  IMAD.IADD R9, R18, 0x1, R9 ;  /* 0x0000000112097824 */ /* 0x000fe400078e0209 */
[----:B------:R-:W-:-:S04]  /*27530*/  IMAD.HI R4, R4, 0x2aaaaaab, RZ ;  /* 0x2aaaaaab04047827 */ /* 0x000fc800078e02ff */
[----:B------:R-:W-:Y:S01]  /*27540*/  IMAD.IADD R2, R9, 0x1, R2 ;  /* 0x0000000109027824 */ /* 0x000fe200078e0202 */
[----:B------:R-:W-:-:S04]  /*27550*/  SHF.R.U32.HI R19, RZ, 0x1f, R4 ;  /* 0x0000001fff137819 */ /* 0x000fc80000011604 */
[----:B------:R-:W-:Y:S01]  /*27560*/  LEA.HI.SX32 R19, R4, R19, 0x1c ;  /* 0x0000001304137211 */ /* 0x000fe200078fe2ff */
[----:B-1----:R-:W-:Y:S06]  /*27570*/  @!P3 BRA `(.L_x_1870) ;  /* 0x000000000048b947 */ /* 0x002fec0003800000 */
[C---:B------:R-:W-:Y:S01]  /*27580*/  ISETP.GT.AND P0, PT, R9.reuse, RZ, PT ;  /* 0x000000ff0900720c */ /* 0x040fe20003f04270 */
[----:B------:R-:W-:Y:S01]  /*27590*/  BSSY B0, `(.L_x_1871) ;  /* 0x000000e000007945 */ /* 0x000fe20003800000 */
[----:B------:R-:W-:-:S11]  /*275a0*/  VIADD R10, R9, 0xffffffff ;  /* 0xffffffff090a7836 */ /* 0x000fd60000000000 */
[----:B------:R-:W-:Y:S05]  /*275b0*/  @P0 BRA `(.L_x_1872) ;  /* 0x00000000001c0947 */ /* 0x000fea0003800000 */
[----:B------:R-:W-:Y:S01]  /*275c0*/  ISETP.NE.AND P0, PT, R3, 0x1, PT ;  /* 0x000000010300780c */ /* 0x000fe20003f05270 */
[----:B------:R-:W-:-:S12]  /*275d0*/  IMAD.MOV R9, RZ, RZ, -R9 ;  /* 0x000000ffff097224 */ /* 0x000fd800078e0a09 */
[----:B------:R-:W1:Y:S02]  /*275e0*/  @P0 LDC.64 R4, c[0x0][0x9e8] ;  /* 0x00027a00ff040b82 */ /* 0x000e640000000a00 */
[----:B-1----:R-:W-:-:S05]  /*275f0*/  @P0 IMAD.HI.U32 R4, R9, R4, RZ ;  /* 0x0000000409040227 */ /* 0x002fca00078e00ff */
[----:B------:R-:W-:-:S04]  /*27600*/  @P0 SHF.R.U32.HI R9, RZ, R5, R4 ;  /* 0x00000005ff090219 */ /* 0x000fc80000011604 */
[----:B------:R-:W-:Y:S01]  /*27610*/  LOP3.LUT R10, RZ, R9, RZ, 0x33, !PT ;  /* 0x00000009ff0a7212 */ /* 0x000fe200078e33ff */
[----:B------:R-:W-:Y:S06]  /*27620*/  BRA `(.L_x_1873) ;  /* 0x0000000000107947 */ /* 0x000fec0003800000 */
.L_x_1872:
[----:B------:R-:W-:-:S13]  /*27630*/  ISETP.NE.AND P0, PT, R3, 0x1, PT ;  /* 0x000000010300780c */ /* 0x000fda0003f05270 */
[----:B------:R-:W1:Y:S02]  /*27640*/  @P0 LDC.64 R4, c[0x0][0x9e8] ;  /* 0x00027a00ff040b82 */ /* 0x000e640000000a00 */
[----:B-1----:R-:W-:-:S05]  /*27650*/  @P0 IMAD.HI.U32 R4, R10, R4, RZ ;  /* 0x000000040a040227 */ /* 0x002fca00078e00ff */
[----:B------:R-:W-:-:S07]  /*27660*/  @P0 SHF.R.U32.HI R10, RZ, R5, R4 ;  /* 0x00000005ff0a0219 */ /* 0x000fce0000011604 */
.L_x_1873:
[----:B------:R-:W-:Y:S05]  /*27670*/  BSYNC B0 ;  /* 0x0000000000007941 */ /* 0x000fea0003800000 */
.L_x_1871:
[----:B------:R-:W-:-:S05]  /*27680*/  IMAD R5, R10, R3, R3 ;  /* 0x000000030a057224 */ /* 0x000fca00078e0203 */
[----:B------:R-:W-:-:S07]  /*27690*/  VIMNMX R2, R2, R5, PT ;  /* 0x0000000502027248 */ /* 0x000fce0003fe0100 */
.L_x_1870:
[----:B------:R-:W1:Y:S01]  /*276a0*/  @P2 LDC R10, c[0x0][0x44c] ;  /* 0x00011300ff0a2b82 */ /* 0x000e620000000800 */
[----:B------:R-:W-:Y:S01]  /*276b0*/  VIADD R2, R2, 0x5f ;  /* 0x0000005f02027836 */ /* 0x000fe20000000000 */
[----:B------:R-:W-:Y:S01]  /*276c0*/  MOV R4, R25 ;  /* 0x0000001900047202 */ /* 0x000fe20000000f00 */
[----:B------:R-:W-:Y:S01]  /*276d0*/  IMAD.IADD R9, R11, 0x1, -R31 ;  /* 0x000000010b097824 */ /* 0x000fe200078e0a1f */
[----:B------:R-:W-:Y:S01]  /*276e0*/  ULDC UR4, c[0x0][0x9dc] ;  /* 0x0002770000047ab9 */ /* 0x000fe20000000800 */
[----:B------:R-:W-:-:S03]  /*276f0*/  IMAD.HI R2, R2, 0x2aaaaaab, RZ ;  /* 0x2aaaaaab02027827 */ /* 0x000fc600078e02ff */
[----:B------:R-:W2:Y:S01]  /*27700*/  @P2 LDC R5, c[0x0][0x450] ;  /* 0x00011400ff052b82 */ /* 0x000ea20000000800 */
[----:B-1----:R-:W-:-:S05]  /*27710*/  @P2 IMAD.HI.U32 R10, R25, R10, RZ ;  /* 0x0000000a190a2227 */ /* 0x002fca00078e00ff */
[----:B--2---:R-:W-:Y:S02]  /*27720*/  @P2 SHF.R.U32.HI R4, RZ, R5, R10 ;  /* 0x00000005ff042219 */ /* 0x004fe4000001160a */
[----:B------:R-:W-:-:S03]  /*27730*/  SHF.R.U32.HI R5, RZ, 0x1f, R2 ;  /* 0x0000001fff057819 */ /* 0x000fc60000011602 */
[----:B------:R-:W-:Y:S01]  /*27740*/  IMAD.IADD R10, R9, 0x1, R4 ;  /* 0x00000001090a7824 */ /* 0x000fe200078e0204 */
[----:B------:R-:W-:-:S04]  /*27750*/  LEA.HI.SX32 R2, R2, R5, 0x1c ;  /* 0x0000000502027211 */ /* 0x000fc800078fe2ff */
[----:B------:R-:W-:Y:S01]  /*27760*/  VIMNMX R11, R19, R2, PT ;  /* 0x00000002130b7248 */ /* 0x000fe20003fe0100 */
[----:B------:R-:W-:Y:S01]  /*27770*/  VIADD R2, R10, -UR4 ;  /* 0x800000040a027c36 */ /* 0x000fe20008000000 */
[----:B------:R-:W-:Y:S06]  /*27780*/  @!P3 BRA `(.L_x_1874) ;  /* 0x000000000044b947 */ /* 0x000fec0003800000 */
[----:B------:R-:W-:Y:S01]  /*27790*/  ISETP.GT.AND P0, PT, R10, -0x1, PT ;  /* 0xffffffff0a00780c */ /* 0x000fe20003f04270 */
[----:B------:R-:W-:-:S12]  /*277a0*/  BSSY B0, `(.L_x_1875) ;  /* 0x000000d000007945 */ /* 0x000fd80003800000 */
        /* <DEDUP_REMOVED lines=8> */
.L_x_1876:
[----:B------:R-:W-:-:S13]  /*27830*/  ISETP.NE.AND P0, PT, R3, 0x1, PT ;  /* 0x000000010300780c */ /* 0x000fda0003f05270 */
[----:B------:R-:W1:Y:S02]  /*27840*/  @P0 LDC.64 R4, c[0x0][0x9e8] ;  /* 0x00027a00ff040b82 */ /* 0x000e640000000a00 */
[----:B-1----:R-:W-:-:S05]  /*27850*/  @P0 IMAD.HI.U32 R4, R10, R4, RZ ;  /* 0x000000040a040227 */ /* 0x002fca00078e00ff */
[----:B------:R-:W-:-:S07]  /*27860*/  @P0 SHF.R.U32.HI R10, RZ, R5, R4 ;  /* 0x00000005ff0a0219 */ /* 0x000fce0000011604 */
.L_x_1877:
[----:B------:R-:W-:Y:S05]  /*27870*/  BSYNC B0 ;  /* 0x0000000000007941 */ /* 0x000fea0003800000 */
.L_x_1875:
[----:B------:R-:W-:-:S05]  /*27880*/  IMAD R3, R10, R3, RZ ;  /* 0x000000030a037224 */ /* 0x000fca00078e02ff */
[----:B------:R-:W-:-:S07]  /*27890*/  VIMNMX R2, R2, R3, !PT ;  /* 0x0000000302027248 */ /* 0x000fce0007fe0100 */
.L_x_1874:
[----:B------:R-:W-:Y:S01]  /*278a0*/  IMAD.HI R2, R2, 0x2aaaaaab, RZ ;  /* 0x2aaaaaab02027827 */ /* 0x000fe200078e02ff */
[----:B------:R-:W-:Y:S01]  /*278b0*/  BSSY B0, `(.L_x_1878) ;  /* 0x0000026000007945 */ /* 0x000fe20003800000 */
[----:B------:R-:W-:Y:S02]  /*278c0*/  LOP3.LUT R10, R6, 0xff, RZ, 0xc0, !PT ;  /* 0x000000ff060a7812 */ /* 0x000fe400078ec0ff */
[----:B------:R-:W-:Y:S01]  /*278d0*/  SHF.R.U32.HI R6, RZ, 0x10, R6 ;  /* 0x00000010ff067819 */ /* 0x000fe20000011606 */
[----:B------:R-:W-:Y:S01]  /*278e0*/  IMAD.MOV.U32 R14, RZ, RZ, RZ ;  /* 0x000000ffff0e7224 */ /* 0x000fe200078e00ff */
[----:B------:R-:W-:-:S04]  /*278f0*/  SHF.R.U32.HI R3, RZ, 0x1f, R2 ;  /* 0x0000001fff037819 */ /* 0x000fc80000011602 */
[----:B------:R-:W-:-:S04]  /*27900*/  LEA.HI.SX32 R3, R2, R3, 0x1c ;  /* 0x0000000302037211 */ /* 0x000fc800078fe2ff */
[----:B------:R-:W-:-:S04]  /*27910*/  VIMNMX R4, RZ, R3, !PT ;  /* 0x00000003ff047248 */ /* 0x000fc80007fe0100 */
[----:B------:R-:W-:-:S13]  /*27920*/  ISETP.GT.AND P0, PT, R11, R4, PT ;  /* 0x000000040b00720c */ /* 0x000fda0003f04270 */
[----:B------:R-:W-:Y:S05]  /*27930*/  @!P0 BRA `(.L_x_1879) ;  /* 0x0000000000748947 */ /* 0x000fea0003800000 */
[----:B------:R-:W-:Y:S01]  /*27940*/  ISETP.NE.AND P0, PT, R6, RZ, PT ;  /* 0x000000ff0600720c */ /* 0x000fe20003f05270 */
[----:B------:R-:W-:-:S03]  /*27950*/  ULDC UR4, c[0x0][0x9f0] ;  /* 0x00027c0000047ab9 */ /* 0x000fc60000000800 */
[----:B------:R-:W-:-:S04]  /*27960*/  SEL R5, R6, UR4, P0 ;  /* 0x0000000406057c07 */ /* 0x000fc80008000000 */
[----:B------:R-:W-:Y:S02]  /*27970*/  IABS R13, R5 ;  /* 0x00000005000d7213 */ /* 0x000fe40000000000 */
[----:B0-----:R-:W-:Y:S02]  /*27980*/  IADD3 R12, R5, -0x1, R11 ;  /* 0xffffffff050c7810 */ /* 0x001fe40007ffe00b */
[----:B------:R-:W0:Y:S03]  /*27990*/  I2F.RP R2, R13 ;  /* 0x0000000d00027306 */ /* 0x000e260000209400 */
[----:B------:R-:W-:-:S05]  /*279a0*/  IMAD.IADD R12, R12, 0x1, -R4 ;  /* 0x000000010c0c7824 */ /* 0x000fca00078e0a04 */
        /* <DEDUP_REMOVED lines=11> */
[----:B------:R-:W-:-:S04]  /*27a60*/  IMAD.HI.U32 R14, R14, R2, RZ ;  /* 0x000000020e0e7227 */ /* 0x000fc800078e00ff */
[----:B------:R-:W-:-:S04]  /*27a70*/  IMAD.MOV R3, RZ, RZ, -R3 ;  /* 0x000000ffff037224 */ /* 0x000fc800078e0a03 */
        /* <DEDUP_REMOVED lines=8> */
[----:B------:R-:W-:-:S07]  /*27b00*/  @!P2 LOP3.LUT R14, RZ, R5, RZ, 0x33, !PT ;  /* 0x00000005ff0ea212 */ /* 0x000fce00078e33ff */
.L_x_1879:
[----:B------:R-:W-:Y:S05]  /*27b10*/  BSYNC B0 ;  /* 0x0000000000007941 */ /* 0x000fea0003800000 */
.L_x_1878:
[-C--:B------:R-:W-:Y:S01]  /*27b20*/  IMAD R3, R10, R14.reuse, R4 ;  /* 0x0000000e0a037224 */ /* 0x080fe200078e0204 */
[----:B------:R-:W-:Y:S04]  /*27b30*/  BSSY B0, `(.L_x_1880) ;  /* 0x0000151000007945 */ /* 0x000fe80003800000 */
[C---:B------:R-:W-:Y:S01]  /*27b40*/  VIADDMNMX R11, R3.reuse, R14, R11, PT ;  /* 0x0000000e030b7246 */ /* 0x040fe2000380010b */
[----:B------:R-:W-:-:S04]  /*27b50*/  IMAD R3, R3, 0x60, -R8 ;  /* 0x0000006003037824 */ /* 0x000fc800078e0a08 */
[----:B------:R-:W-:Y:S01]  /*27b60*/  IMAD R2, R11, 0x60, -R8 ;  /* 0x000000600b027824 */ /* 0x000fe200078e0a08 */
[----:B------:R-:W-:-:S04]  /*27b70*/  VIMNMX R3, RZ, R3, !PT ;  /* 0x00000003ff037248 */ /* 0x000fc80007fe0100 */
[----:B------:R-:W-:-:S04]  /*27b80*/  VIMNMX R2, R2, R7, PT ;  /* 0x0000000702027248 */ /* 0x000fc80003fe0100 */
[----:B------:R-:W-:-:S13]  /*27b90*/  ISETP.GT.AND P0, PT, R2, R3, PT ;  /* 0x000000030200720c */ /* 0x000fda0003f04270 */
[----:B------:R-:W-:Y:S02]  /*27ba0*/  @P0 VIADD R5, R2, 0x5f ;  /* 0x0000005f02050836 */ /* 0x000fe40000000000 */
        /* <DEDUP_REMOVED lines=12> */
[----:B------:R-:W1:Y:S02]  /*27c70*/  S2R R3, SR_TID.X ;  /* 0x0000000000037919 */ /* 0x000e640000002100 */
[----:B-1----:R-:W-:-:S04]  /*27c80*/  SHF.R.U32.HI R3, RZ, 0x5, R3 ;  /* 0x00000005ff037819 */ /* 0x002fc80000011603 */
[----:B------:R-:W-:-:S05]  /*27c90*/  LOP3.LUT R3, R3, 0x3, RZ, 0xc0, !PT ;  /* 0x0000000303037812 */ /* 0x000fca00078ec0ff */
[----:B------:R1:W2:Y:S02]  /*27ca0*/  SHFL.IDX PT, R14, R3, RZ, 0x1f ;  /* 0x00001fff030e7589 */ /* 0x0002a400000e0000 */
.L_x_2057:
[----:B--2---:R-:W-:Y:S02]  /*27cb0*/  ISETP.NE.AND P0, PT, R14, RZ, PT ;  /* 0x000000ff0e00720c */ /* 0x004fe40003f05270 */
[----:B------:R-:W-:-:S11]  /*27cc0*/  PLOP3.LUT P6, PT, PT, PT, PT, 0x8, 0x0 ;  /* 0x000000000000781c */ /* 0x000fd60003fce170 */
[----:B------:R-:W-:Y:S05]  /*27cd0*/  @P0 BRA `(.L_x_1883) ;  /* 0x00000000000c0947 */ /* 0x000fea0003800000 */
[----:B------:R-:W-:-:S03]  /*27ce0*/  UMOV UR4, 0xffffffff ;  /* 0xffffffff00047882 */ /* 0x000fc60000000000 */
[----:B------:R-:W-:Y:S05]  /*27cf0*/  BRA.DIV UR4, `(.L_x_1884) ;  /* 0x0000007604f07947 */ /* 0x000fea000b800000 */
[----:B------:R-:W-:-:S13]  /*27d00*/  ELECT P6, URZ, PT ;  /* 0x00000000003f782f */ /* 0x000fda00038c0000 */
.L_x_1883:
[----:B-1----:R-:W2:Y:S01]  /*27d10*/  LDL R3, [R1+0x28] ;  /* 0x0000280001037983 */ /* 0x002ea20000100800 */
[----:B------:R-:W-:Y:S01]  /*27d20*/  BSSY B1, `(.L_x_1885) ;  /* 0x0000008000017945 */ /* 0x000fe20003800000 */
[----:B--2---:R-:W-:-:S05]  /*27d30*/  VIADD R3, R3, 0x1 ;  /* 0x0000000103037836 */ /* 0x004fca0000000000 */
[----:B------:R-:W-:-:S04]  /*27d40*/  LEA.HI R7, R3, R3, RZ, 0x1 ;  /* 0x0000000303077211 */ /* 0x000fc800078f08ff */
[----:B------:R-:W-:-:S04]  /*27d50*/  LOP3.LUT R8, R7, 0xfffffffe, RZ, 0xc0, !PT ;  /* 0xfffffffe07087812 */ /* 0x000fc800078ec0ff */
[----:B------:R-:W-:-:S04]  /*27d60*/  IADD3 R8, R3, -R8, RZ ;  /* 0x8000000803087210 */ /* 0x000fc80007ffe0ff */
[----:B------:R-:W-:-:S04]  /*27d70*/  SHF.L.U32 R8, R8, 0x1f, RZ ;  /* 0x0000001f08087819 */ /* 0x000fc800000006ff */
[----:B------:R-:W1:Y:S02]  /*27d80*/  SYNCS.PHASECHK.TRANS64.TRYWAIT P0, [R17+URZ+0x30820], R8 ;  /* 0x03082008110075a7 */ /* 0x000e64000800017f */
[----:B-1----:R-:W-:Y:S05]  /*27d90*/  @!P0 BRA `(.L_x_1886) ;  /* 0x0000007400e88947 */ /* 0x002fea0003800000 */
.L_x_2060:
[----:B------:R-:W-:Y:S05]  /*27da0*/  BSYNC B1 ;  /* 0x0000000000017941 */ /* 0x000fea0003800000 */
.L_x_1885:
[----:B------:R-:W-:Y:S04]  /*27db0*/  BSSY B1, `(.L_x_1887) ;  /* 0x000008b000017945 */ /* 0x000fe80003800000 */
[----:B------:R-:W-:Y:S05]  /*27dc0*/  @!P6 BRA `(.L_x_1888) ;  /* 0x000000080024e947 */ /* 0x000fea0003800000 */
[----:B0-----:R-:W-:Y:S01]  /*27dd0*/  IMAD R12, R28, 0x8, R17 ;  /* 0x000000081c0c7824 */ /* 0x001fe200078e0211 */
[----:B------:R-:W-:Y:S01]  /*27de0*/  SHF.L.U32 R11, R30, 0x1f, RZ ;  /* 0x0000001f1e0b7819 */ /* 0x000fe200000006ff */
[----:B------:R-:W0:Y:S01]  /*27df0*/  S2R R3, SR_TID.X ;  /* 0x0000000000037919 */ /* 0x000e220000002100 */
[----:B------:R-:W-:Y:S02]  /*27e00*/  BSSY B2, `(.L_x_1889) ;  /* 0x0000005000027945 */ /* 0x000fe40003800000 */
[----:B------:R-:W2:Y:S01]  /*27e10*/  SYNCS.PHASECHK.TRANS64.TRYWAIT P0, [R12+URZ+0x308a0], R11 ;  /* 0x0308a00b0c0075a7 */ /* 0x000ea2000800017f */
[----:B0-----:R-:W-:-:S04]  /*27e20*/  LOP3.LUT R3, R3, 0x7f, RZ, 0xc0, !PT ;  /* 0x0000007f03037812 */ /* 0x001fc800078ec0ff */
[----:B------:R-:W-:Y:S01]  /*27e30*/  ISETP.NE.AND P1, PT, R3, RZ, PT ;  /* 0x000000ff0300720c */ /* 0x000fe20003f25270 */
[----:B--2---:R-:W-:-:S12]  /*27e40*/  @!P0 BRA `(.L_x_1890) ;  /* 0x0000007400d08947 */ /* 0x004fd80003800000 */
.L_x_2061:
[----:B------:R-:W-:Y:S05]  /*27e50*/  BSYNC B2 ;  /* 0x0000000000027941 */ /* 0x000fea0003800000 */
.L_x_1889:
[----:B------:R-:W-:Y:S04]  /*27e60*/  BSSY B2, `(.L_x_1891) ;  /* 0x0000009000027945 */ /* 0x000fe80003800000 */
        /* <DEDUP_REMOVED lines=8> */
.L_x_1892:
[----:B------:R-:W-:Y:S05]  /*27ef0*/  BSYNC B2 ;  /* 0x0000000000027941 */ /* 0x000fea0003800000 */
.L_x_1891:
[----:B------:R-:W-:Y:S01]  /*27f00*/  IMAD.MOV.U32 R22, RZ, RZ, RZ ;  /* 0x000000ffff167224 */ /* 0x000fe200078e00ff */
[----:B------:R-:W-:Y:S01]  /*27f10*/  UIADD3 UR4, UP0, UR36, 0x570, URZ ;  /* 0x0000057024047890 */ /* 0x000fe2000ff1e03f */
[----:B-1----:R-:W-:Y:S01]  /*27f20*/  IMAD R8, R28, 0x9000, R17 ;  /* 0x000090001c087824 */ /* 0x002fe200078e0211 */
[----:B------:R-:W-:Y:S01]  /*27f30*/  PLOP3.LUT P0, PT, PT, PT, PT, 0x80, 0x0 ;  /* 0x000000000000781c */ /* 0x000fe20003f0f070 */
[----:B------:R-:W-:Y:S01]  /*27f40*/  IMAD R7, R2, 0x60, R0 ;  /* 0x0000006002077824 */ /* 0x000fe200078e0200 */
[----:B------:R-:W-:Y:S01]  /*27f50*/  R2UR UR10, R22 ;  /* 0x00000000160a72ca */ /* 0x000fe200000e0000 */
[----:B------:R-:W-:Y:S01]  /*27f60*/  VIADD R3, R12, 0x30890 ;  /* 0x000308900c037836 */ /* 0x000fe20000000000 */
[----:B------:R-:W-:Y:S01]  /*27f70*/  IADD3 R13, R8, 0x1e400, RZ ;  /* 0x0001e400080d7810 */ /* 0x000fe20007ffe0ff */
[----:B------:R-:W-:Y:S01]  /*27f80*/  VIADD R7, R7, 0xffffffa0 ;  /* 0xffffffa007077836 */ /* 0x000fe20000000000 */
[----:B------:R-:W-:Y:S01]  /*27f90*/  UIADD3.X UR5, URZ, UR37, URZ, UP0, !UPT ;  /* 0x000000253f057290 */ /* 0x000fe200087fe43f */
[----:B------:R-:W-:Y:S01]  /*27fa0*/  UMOV UR6, 0x0 ;  /* 0x0000000000067882 */ /* 0x000fe20000000000 */
[----:B------:R-:W-:-:S10]  /*27fb0*/  UMOV UR7, 0x12f00000 ;  /* 0x12f0000000077882 */ /* 0x000fd40000000000 */
.L_x_1893:
        /* <DEDUP_REMOVED lines=10> */
[----:B------:R-:W-:Y:S01]  /*28060*/  IMAD.MOV.U32 R21, RZ, RZ, 0x40 ;  /* 0x00000040ff157424 */ /* 0x000fe200078e00ff */
[----:B------:R-:W-:Y:S01]  /*28070*/  PLOP3.LUT P0, PT, PT, PT, PT, 0x80, 0x0 ;  /* 0x000000000000781c */ /* 0x000fe20003f0f070 */
[----:B------:R-:W-:Y:S01]  /*28080*/  VIADD R13, R8, 0x21400 ;  /* 0x00021400080d7836 */ /* 0x000fe20000000000 */
[----:B------:R-:W-:Y:S01]  /*28090*/  UMOV UR6, 0x0 ;  /* 0x0000000000067882 */ /* 0x000fe20000000000 */
[----:B------:R-:W-:Y:S01]  /*280a0*/  UMOV UR7, 0x12f00000 ;  /* 0x12f0000000077882 */ /* 0x000fe20000000000 */
[----:B------:R-:W-:-:S15]  /*280b0*/  R2UR UR10, R21 ;  /* 0x00000000150a72ca */ /* 0x000fde00000e0000 */
.L_x_1894:
        /* <DEDUP_REMOVED lines=16> */
.L_x_1895:
        /* <DEDUP_REMOVED lines=10> */
[----:B------:R-:W1:Y:S01]  /*28260*/  SYNCS.PHASECHK.TRANS64.TRYWAIT P0, [R12+URZ+0x308c0], R11 ;  /* 0x0308c00b0c0075a7 */ /* 0x000e62000800017f */
[----:B------:R-:W-:Y:S04]  /*28270*/  BSSY B2, `(.L_x_1896) ;  /* 0x0000002000027945 */ /* 0x000fe80003800000 */
[----:B-1----:R-:W-:Y:S05]  /*28280*/  @!P0 BRA `(.L_x_1897) ;  /* 0x0000007000d48947 */ /* 0x002fea0003800000 */
.L_x_2062:
[----:B------:R-:W-:Y:S05]  /*28290*/  BSYNC B2 ;  /* 0x0000000000027941 */ /* 0x000fea0003800000 */
.L_x_1896:
        /* <DEDUP_REMOVED lines=11> */
.L_x_1899:
[----:B------:R-:W-:Y:S05]  /*28350*/  BSYNC B2 ;  /* 0x0000000000027941 */ /* 0x000fea0003800000 */
.L_x_1898:
[----:B------:R-:W-:Y:S01]  /*28360*/  R2UR UR10, R22 ;  /* 0x00000000160a72ca */ /* 0x000fe200000e0000 */
[----:B------:R-:W-:Y:S01]  /*28370*/  UIADD3 UR4, UP0, UR36, 0x670, URZ ;  /* 0x0000067024047890 */ /* 0x000fe2000ff1e03f */
[----:B------:R-:W-:Y:S01]  /*28380*/  R2UR UR6, R14 ;  /* 0x000000000e0672ca */ /* 0x000fe200000e0000 */
[----:B01----:R-:W-:Y:S01]  /*28390*/  VIADD R12, R12, 0x308b0 ;  /* 0x000308b00c0c7836 */ /* 0x003fe20000000000 */
[----:B------:R-:W-:Y:S01]  /*283a0*/  R2UR UR7, R15 ;  /* 0x000000000f0772ca */ /* 0x000fe200000e0000 */
[----:B------:R-:W-:Y:S01]  /*283b0*/  VIADD R3, R8, 0x400 ;  /* 0x0000040008037836 */ /* 0x000fe20000000000 */
[----:B------:R-:W-:Y:S01]  /*283c0*/  PLOP3.LUT P0, PT, PT, PT, PT, 0x80, 0x0 ;  /* 0x000000000000781c */ /* 0x000fe20003f0f070 */
[----:B------:R-:W-:-:S12]  /*283d0*/  UIADD3.X UR5, URZ, UR37, URZ, UP0, !UPT ;  /* 0x000000253f057290 */ /* 0x000fd800087fe43f */
.L_x_1900:
        /* <DEDUP_REMOVED lines=15> */
.L_x_1901:
        /* <DEDUP_REMOVED lines=15> */
.L_x_1902:
        /* <DEDUP_REMOVED lines=9> */
[----:B--2---:R-:W-:Y:S05]  /*28650*/  @P0 BRA.U.ANY `(.L_x_1902) ;  /* 0xfffffffd00d80947 */ /* 0x004fea000393ffff */
.L_x_1888:
[----:B------:R-:W-:Y:S05]  /*28660*/  BSYNC B1 ;  /* 0x0000000000017941 */ /* 0x000fea0003800000 */
.L_x_1887:
[----:B-1----:R-:W-:Y:S01]  /*28670*/  VIADD R8, R2, 0xfffffffe ;  /* 0xfffffffe02087836 */ /* 0x002fe20000000000 */
        /* <DEDUP_REMOVED lines=8> */
.L_x_1919:
        /* <DEDUP_REMOVED lines=11> */
.L_x_2063:
[----:B------:R-:W-:Y:S05]  /*287b0*/  BSYNC B2 ;  /* 0x0000000000027941 */ /* 0x000fea0003800000 */
.L_x_1905:
        /* <DEDUP_REMOVED lines=9> */
.L_x_1908:
[----:B------:R-:W-:Y:S05]  /*28850*/  BSYNC B2 ;  /* 0x0000000000027941 */ /* 0x000fea0003800000 */
.L_x_1907:
        /* <DEDUP_REMOVED lines=11> */
.L_x_1909:
        /* <DEDUP_REMOVED lines=16> */
.L_x_1910:
        /* <DEDUP_REMOVED lines=16> */
.L_x_1911:
        /* <DEDUP_REMOVED lines=13> */
.L_x_2064:
[----:B------:R-:W-:Y:S05]  /*28be0*/  BSYNC B2 ;  /* 0x0000000000027941 */ /* 0x000fea0003800000 */
.L_x_1912:
[----:B------:R-:W-:Y:S01]  /*28bf0*/  BSSY B2, `(.L_x_1914) ;  /* 0x000000b000027945 */ /* 0x000fe20003800000 */
[----:B------:R-:W-:Y:S01]  /*28c00*/  IMAD.MOV.U32 R2, RZ, RZ, 0x0 ;  /* 0x00000000ff027424 */ /* 0x000fe200078e00ff */
[----:B01----:R-:W-:Y:S02]  /*28c10*/  MOV R3, 0x12f00000 ;  /* 0x12f0000000037802 */ /* 0x003fe40000000f00 */
[----:B------:R-:W-:Y:S05]  /*28c20*/  @P2 BRA `(.L_x_1915) ;  /* 0x00000000001c2947 */ /* 0x000fea0003800000 */
[----:B------:R-:W0:Y:S01]  /*28c30*/  S2R R21, SR_TID.X ;  /* 0x0000000000157919 */ /* 0x000e220000002100 */
[----:B------:R-:W-:-:S04]  /*28c40*/  IMAD.MOV.U32 R13, RZ, RZ, 0x9000 ;  /* 0x00009000ff0d7424 */ /* 0x000fc800078e00ff */
[----:B------:R1:W-:Y:S01]  /*28c50*/  SYNCS.ARRIVE.TRANS64 RZ, [R7+URZ+0x308b0], R13 ;  /* 0x0308b00d07ff79a7 */ /* 0x0003e2000800003f */
[----:B0-----:R-:W-:-:S04]  /*28c60*/  LOP3.LUT R21, R21, 0x1f, RZ, 0xc0, !PT ;  /* 0x0000001f15157812 */ /* 0x001fc800078ec0ff */
[----:B------:R-:W-:-:S13]  /*28c70*/  ISETP.NE.AND P1, PT, R21, RZ, PT ;  /* 0x000000ff1500720c */ /* 0x000fda0003f25270 */
[----:B-1----:R-:W-:Y:S05]  /*28c80*/  @!P1 BRA `(.L_x_1915) ;  /* 0x0000000000049947 */ /* 0x002fea0003800000 */
[----:B------:R-:W-:Y:S01]  /*28c90*/  BPT.TRAP 0x1 ;  /* 0x000000040000795c */ /* 0x000fe20000300000 */
.L_x_1915:
[----:B------:R-:W-:Y:S05]  /*28ca0*/  BSYNC B2 ;  /* 0x0000000000027941 */ /* 0x000fea0003800000 */
.L_x_1914:
[----:B------:R-:W-:Y:S01]  /*28cb0*/  R2UR UR10, R14 ;  /* 0x000000000e0a72ca */ /* 0x000fe200000e0000 */
[----:B------:R-:W-:Y:S01]  /*28cc0*/  UIADD3 UR4, UP0, UR36, 0x670, URZ ;  /* 0x0000067024047890 */ /* 0x000fe2000ff1e03f */
[----:B------:R-:W-:Y:S01]  /*28cd0*/  R2UR UR6, R2 ;  /* 0x00000000020672ca */ /* 0x000fe200000e0000 */
[----:B------:R-:W-:Y:S01]  /*28ce0*/  VIADD R7, R7, 0x308b0 ;  /* 0x000308b007077836 */ /* 0x000fe20000000000 */
[----:B------:R-:W-:Y:S01]  /*28cf0*/  R2UR UR7, R3 ;  /* 0x00000000030772ca */ /* 0x000fe200000e0000 */
[----:B------:R-:W-:Y:S01]  /*28d00*/  VIADD R13, R11, 0x400 ;  /* 0x000004000b0d7836 */ /* 0x000fe20000000000 */
[----:B------:R-:W-:Y:S01]  /*28d10*/  PLOP3.LUT P1, PT, PT, PT, PT, 0x80, 0x0 ;  /* 0x000000000000781c */ /* 0x000fe20003f2f070 */
[----:B------:R-:W-:-:S12]  /*28d20*/  UIADD3.X UR5, URZ, UR37, URZ, UP0, !UPT ;  /* 0x000000253f057290 */ /* 0x000fd800087fe43f */
.L_x_1916:
        /* <DEDUP_REMOVED lines=15> */
.L_x_1917:
        /* <DEDUP_REMOVED lines=15> */
.L_x_1918:
        /* <DEDUP_REMOVED lines=10> */
.L_x_1904:
[----:B------:R-:W-:Y:S05]  /*28fb0*/  BSYNC B1 ;  /* 0x0000000000017941 */ /* 0x000fea0003800000 */
.L_x_1903:
        /* <DEDUP_REMOVED lines=8> */
.L_x_1881:
[----:B------:R-:W-:Y:S05]  /*29040*/  BSYNC B0 ;  /* 0x0000000000007941 */ /* 0x000fea0003800000 */
.L_x_1880:
[----:B------:R-:W1:Y:S01]  /*29050*/  LDC R0, c[0x0][0x448] ;  /* 0x00011200ff007b82 */ /* 0x000e620000000800 */
[----:B------:R-:W-:Y:S01]  /*29060*/  VIADD R5, R25, 0x7f ;  /* 0x0000007f19057836 */ /* 0x000fe20000000000 */
[----:B------:R-:W-:Y:S06]  /*29070*/  @!P0 WARPSYNC.ALL ;  /* 0x0000000000008948 */ /* 0x000fec0003800000 */
[----:B------:R-:W2:Y:S08]  /*29080*/  LDC.64 R2, c[0x0][0x9e0] ;  /* 0x00027800ff027b82 */ /* 0x000eb00000000a00 */
[----:B------:R-:W-:Y:S01]  /*29090*/  @!P0 BAR.SYNC.DEFER_BLOCKING 0xc, 0x180 ;  /* 0x0306000000008b1d */ /* 0x000fe20000010000 */
[----:B-1----:R-:W-:-:S02]  /*290a0*/  ISETP.NE.AND P1, PT, R0, 0x1, PT ;  /* 0x000000010000780c */ /* 0x002fc40003f25270 */
[----:B--2---:R-:W-:-:S11]  /*290b0*/  ISETP.GE.AND P2, PT, R3, 0x1, PT ;  /* 0x000000010300780c */ /* 0x004fd60003f46270 */
[----:B------:R-:W1:Y:S08]  /*290c0*/  @P1 LDC R4, c[0x0][0x44c] ;  /* 0x00011300ff041b82 */ /* 0x000e700000000800 */
[----:B------:R-:W2:Y:S01]  /*290d0*/  @P1 LDC R0, c[0x0][0x450] ;  /* 0x00011400ff001b82 */ /* 0x000ea20000000800 */
[----:B-1----:R-:W-:-:S05]  /*290e0*/  @P1 IMAD.HI.U32 R7, R5, R4, RZ ;  /* 0x0000000405071227 */ /* 0x002fca00078e00ff */
[----:B--2---:R-:W-:-:S05]  /*290f0*/  @P1 SHF.R.U32.HI R5, RZ, R0, R7 ;  /* 0x00000000ff051219 */ /* 0x004fca0000011607 */
[----:B------:R-:W-:-:S04]  /*29100*/  IMAD.IADD R7, R18, 0x1, R5 ;  /* 0x0000000112077824 */ /* 0x000fc800078e0205 */
[----:B------:R-:W-:Y:S01]  /*29110*/  IMAD.IADD R2, R7, 0x1, R2 ;  /* 0x0000000107027824 */ /* 0x000fe200078e0202 */
[----:B------:R-:W-:Y:S06]  /*29120*/  @!P2 BRA `(.L_x_1920) ;  /* 0x000000000048a947 */ /* 0x000fec0003800000 */
[C---:B------:R-:W-:Y:S01]  /*29130*/  ISETP.GT.AND P0, PT, R7.reuse, RZ, PT ;  /* 0x000000ff0700720c */ /* 0x040fe20003f04270 */
[----:B------:R-:W-:Y:S01]  /*29140*/  BSSY B0, `(.L_x_1921) ;  /* 0x000000e000007945 */ /* 0x000fe20003800000 */
[----:B------:R-:W-:-:S11]  /*29150*/  VIADD R0, R7, 0xffffffff ;  /* 0xffffffff07007836 */ /* 0x000fd60000000000 */
[----:B------:R-:W-:Y:S05]  /*29160*/  @P0 BRA `(.L_x_1922) ;  /* 0x00000000001c0947 */ /* 0x000fea0003800000 */
[----:B------:R-:W-:Y:S02]  /*29170*/  ISETP.NE.AND P0, PT, R3, 0x1, PT ;  /* 0x000000010300780c */ /* 0x000fe40003f05270 */
[----:B------:R-:W-:-:S11]  /*29180*/  IADD3 R7, -R7, RZ, RZ ;  /* 0x000000ff07077210 */ /* 0x000fd60007ffe1ff */
[----:B------:R-:W1:Y:S02]  /*29190*/  @P0 LDC.64 R4, c[0x0][0x9e8] ;  /* 0x00027a00ff040b82 */ /* 0x000e640000000a00 */
[----:B-1----:R-:W-:-:S05]  /*291a0*/  @P0 IMAD.HI.U32 R4, R7, R4, RZ ;  /* 0x0000000407040227 */ /* 0x002fca00078e00ff */
[----:B------:R-:W-:-:S04]  /*291b0*/  @P0 SHF.R.U32.HI R7, RZ, R5, R4 ;  /* 0x00000005ff070219 */ /* 0x000fc80000011604 */
[----:B------:R-:W-:Y:S01]  /*291c0*/  LOP3.LUT R0, RZ, R7, RZ, 0x33, !PT ;  /* 0x00000007ff007212 */ /* 0x000fe200078e33ff */
[----:B------:R-:W-:Y:S06]  /*291d0*/  BRA `(.L_x_1923) ;  /* 0x0000000000107947 */ /* 0x000fec0003800000 */
.L_x_1922:
[----:B------:R-:W-:-:S13]  /*291e0*/  ISETP.NE.AND P0, PT, R3, 0x1, PT ;  /* 0x000000010300780c */ /* 0x000fda0003f05270 */
[----:B------:R-:W1:Y:S02]  /*291f0*/  @P0 LDC.64 R4, c[0x0][0x9e8] ;  /* 0x00027a00ff040b82 */ /* 0x000e640000000a00 */
[----:B-1----:R-:W-:-:S05]  /*29200*/  @P0 IMAD.HI.U32 R4, R0, R4, RZ ;  /* 0x0000000400040227 */ /* 0x002fca00078e00ff */
[----:B------:R-:W-:-:S07]  /*29210*/  @P0 SHF.R.U32.HI R0, RZ, R5, R4 ;  /* 0x00000005ff000219 */ /* 0x000fce0000011604 */
.L_x_1923:
[----:B------:R-:W-:Y:S05]  /*29220*/  BSYNC B0 ;  /* 0x0000000000007941 */ /* 0x000fea0003800000 */
.L_x_1921:
[----:B------:R-:W-:-:S05]  /*29230*/  IMAD R5, R0, R3, R3 ;  /* 0x0000000300057224 */ /* 0x000fca00078e0203 */
[----:B------:R-:W-:-:S07]  /*29240*/  VIMNMX R2, R2, R5, PT ;  /* 0x0000000502027248 */ /* 0x000fce0003fe0100 */
.L_x_1920:
[----:B------:R-:W1:Y:S01]  /*29250*/  @P1 LDC R0, c[0x0][0x44c] ;  /* 0x00011300ff001b82 */ /* 0x000e620000000800 */
[----:B------:R-:W-:Y:S01]  /*29260*/  VIADD R2, R2, 0x5f ;  /* 0x0000005f02027836 */ /* 0x000fe20000000000 */
[----:B------:R-:W-:-:S03]  /*29270*/  ULDC UR4, c[0x0][0x9dc] ;  /* 0x0002770000047ab9 */ /* 0x000fc60000000800 */
[----:B------:R-:W-:-:S03]  /*29280*/  IMAD.HI R2, R2, 0x2aaaaaab, RZ ;  /* 0x2aaaaaab02027827 */ /* 0x000fc600078e02ff */
[----:B------:R-:W2:Y:S01]  /*29290*/  @P1 LDC R5, c[0x0][0x450] ;  /* 0x00011400ff051b82 */ /* 0x000ea20000000800 */
[----:B-1----:R-:W-:-:S04]  /*292a0*/  @P1 IMAD.HI.U32 R4, R25, R0, RZ ;  /* 0x0000000019041227 */ /* 0x002fc800078e00ff */
[----:B------:R-:W-:Y:S01]  /*292b0*/  IMAD.MOV.U32 R0, RZ, RZ, R25 ;  /* 0x000000ffff007224 */ /* 0x000fe200078e0019 */
[----:B--2---:R-:W-:Y:S02]  /*292c0*/  @P1 SHF.R.U32.HI R0, RZ, R5, R4 ;  /* 0x00000005ff001219 */ /* 0x004fe40000011604 */
[----:B------:R-:W-:-:S03]  /*292d0*/  SHF.R.U32.HI R5, RZ, 0x1f, R2 ;  /* 0x0000001fff057819 */ /* 0x000fc60000011602 */
[----:B------:R-:W-:Y:S01]  /*292e0*/  IMAD.IADD R9, R9, 0x1, R0 ;  /* 0x0000000109097824 */ /* 0x000fe200078e0200 */
[----:B------:R-:W-:-:S03]  /*292f0*/  LEA.HI.SX32 R2, R2, R5, 0x1c ;  /* 0x0000000502027211 */ /* 0x000fc600078fe2ff */
[----:B------:R-:W-:Y:S01]  /*29300*/  VIADD R0, R9, -UR4 ;  /* 0x8000000409007c36 */ /* 0x000fe20008000000 */
[----:B------:R-:W-:Y:S01]  /*29310*/  VIMNMX R19, R19, R2, PT ;  /* 0x0000000213137248 */ /* 0x000fe20003fe0100 */
        /* <DEDUP_REMOVED lines=11> */
.L_x_1926:
[----:B------:R-:W-:-:S13]  /*293d0*/  ISETP.NE.AND P0, PT, R3, 0x1, PT ;  /* 0x000000010300780c */ /* 0x000fda0003f05270 */
[----:B------:R-:W1:Y:S02]  /*293e0*/  @P0 LDC.64 R4, c[0x0][0x9e8] ;  /* 0x00027a00ff040b82 */ /* 0x000e640000000a00 */
[----:B-1----:R-:W-:-:S05]  /*293f0*/  @P0 IMAD.HI.U32 R4, R9, R4, RZ ;  /* 0x0000000409040227 */ /* 0x002fca00078e00ff */
[----:B------:R-:W-:-:S07]  /*29400*/  @P0 SHF.R.U32.HI R9, RZ, R5, R4 ;  /* 0x00000005ff090219 */ /* 0x000fce0000011604 */
.L_x_1927:
[----:B------:R-:W-:Y:S05]  /*29410*/  BSYNC B0 ;  /* 0x0000000000007941 */ /* 0x000fea0003800000 */
.L_x_1925:
[----:B------:R-:W-:-:S05]  /*29420*/  IMAD R3, R9, R3, RZ ;  /* 0x0000000309037224 */ /* 0x000fca00078e02ff */
[----:B------:R-:W-:-:S07]  /*29430*/  VIMNMX R0, R0, R3, !PT ;  /* 0x0000000300007248 */ /* 0x000fce0007fe0100 */
.L_x_1924:
[----:B------:R-:W-:Y:S01]  /*29440*/  ISETP.NE.AND P1, PT, R6, RZ, PT ;  /* 0x000000ff0600720c */ /* 0x000fe20003f25270 */
[----:B------:R-:W-:Y:S01]  /*29450*/  IMAD.HI R0, R0, 0x2aaaaaab, RZ ;  /* 0x2aaaaaab00007827 */ /* 0x000fe200078e02ff */
[----:B------:R-:W-:Y:S04]  /*29460*/  BSSY B0, `(.L_x_1928) ;  /* 0x0000023000007945 */ /* 0x000fe80003800000 */
[----:B------:R-:W-:-:S04]  /*29470*/  SHF.R.U32.HI R3, RZ, 0x1f, R0 ;  /* 0x0000001fff037819 */ /* 0x000fc80000011600 */
[----:B------:R-:W-:Y:S01]  /*29480*/  LEA.HI.SX32 R0, R0, R3, 0x1c ;  /* 0x0000000300007211 */ /* 0x000fe200078fe2ff */
[----:B------:R-:W-:Y:S02]  /*29490*/  IMAD.MOV.U32 R3, RZ, RZ, RZ ;  /* 0x000000ffff037224 */ /* 0x000fe400078e00ff */
[----:B------:R-:W1:Y:S01]  /*294a0*/  @!P1 LDC R6, c[0x0][0x9f0] ;  /* 0x00027c00ff069b82 */ /* 0x000e620000000800 */
[----:B------:R-:W-:-:S04]  /*294b0*/  VIMNMX R0, RZ, R0, !PT ;  /* 0x00000000ff007248 */ /* 0x000fc80007fe0100 */
[----:B------:R-:W-:-:S13]  /*294c0*/  ISETP.GT.AND P0, PT, R19, R0, PT ;  /* 0x000000001300720c */ /* 0x000fda0003f04270 */
[----:B------:R-:W-:Y:S05]  /*294d0*/  @!P0 BRA `(.L_x_1929) ;  /* 0x00000000006c8947 */ /* 0x000fea0003800000 */
[-C--:B-1----:R-:W-:Y:S01]  /*294e0*/  IABS R4, R6.reuse ;  /* 0x0000000600047213 */ /* 0x082fe20000000000 */
[----:B------:R-:W-:Y:S01]  /*294f0*/  IMAD.MOV.U32 R2, RZ, RZ, RZ ;  /* 0x000000ffff027224 */ /* 0x000fe200078e00ff */
[----:B------:R-:W-:Y:S02]  /*29500*/  IABS R8, R6 ;  /* 0x0000000600087213 */ /* 0x000fe40000000000 */
[----:B------:R-:W1:Y:S08]  /*29510*/  I2F.RP R5, R4 ;  /* 0x0000000400057306 */ /* 0x000e700000209400 */
[----:B-1----:R-:W1:Y:S02]  /*29520*/  MUFU.RCP R5, R5 ;  /* 0x0000000500057308 */ /* 0x002e640000001000 */
[----:B-1----:R-:W-:-:S06]  /*29530*/  IADD3 R7, R5, 0xffffffe, RZ ;  /* 0x0ffffffe05077810 */ /* 0x002fcc0007ffe0ff */
[----:B------:R1:W2:Y:S02]  /*29540*/  F2I.FTZ.U32.TRUNC.NTZ R3, R7 ;  /* 0x0000000700037305 */ /* 0x0002a4000021f000 */
[----:B-1----:R-:W-:Y:S02]  /*29550*/  IMAD.MOV R7, RZ, RZ, -R8 ;  /* 0x000000ffff077224 */ /* 0x002fe400078e0a08 */
[----:B--2---:R-:W-:-:S04]  /*29560*/  IMAD.MOV R9, RZ, RZ, -R3 ;  /* 0x000000ffff097224 */ /* 0x004fc800078e0a03 */
        /* <DEDUP_REMOVED lines=18> */
.L_x_1929:
[----:B------:R-:W-:Y:S05]  /*29690*/  BSYNC B0 ;  /* 0x0000000000007941 */ /* 0x000fea0003800000 */
.L_x_1928:
[-C--:B------:R-:W-:Y:S01]  /*296a0*/  IMAD R0, R10, R3.reuse, R0 ;  /* 0x000000030a007224 */ /* 0x080fe200078e0200 */
[----:B------:R-:W-:Y:S04]  /*296b0*/  BSSY B7, `(.L_x_1930) ;  /* 0x0000368000077945 */ /* 0x000fe80003800000 */
[----:B------:R-:W-:Y:S01]  /*296c0*/  VIADDMNMX R22, R0, R3, R19, PT ;  /* 0x0000000300167246 */ /* 0x000fe20003800113 */
[----:B------:R2:W-:Y:S03]  /*296d0*/  STL [R1+0x8], R0 ;  /* 0x0000080001007387 */ /* 0x0005e60000100800 */
[----:B------:R-:W-:Y:S01]  /*296e0*/  ISETP.GT.AND P0, PT, R22, R0, PT ;  /* 0x000000001600720c */ /* 0x000fe20003f04270 */
[----:B------:R2:W-:-:S12]  /*296f0*/  STL [R1+0x24], R22 ;  /* 0x0000241601007387 */ /* 0x0005d80000100800 */
[----:B--2---:R-:W-:Y:S05]  /*29700*/  @P0 BRA `(.L_x_1931) ;  /* 0x0000000000440947 */ /* 0x004fea0003800000 */
[----:B------:R-:W2:Y:S02]  /*29710*/  S2R R2, SR_TID.X ;  /* 0x0000000000027919 */ /* 0x000ea40000002100 */
[----:B--2---:R-:W-:-:S04]  /*29720*/  LOP3.LUT R2, R2, 0x7f, RZ, 0xc0, !PT ;  /* 0x0000007f02027812 */ /* 0x004fc800078ec0ff */
[----:B------:R-:W-:-:S13]  /*29730*/  ISETP.NE.AND P0, PT, R2, RZ, PT ;  /* 0x000000ff0200720c */ /* 0x000fda0003f05270 */
[----:B------:R-:W-:Y:S05]  /*29740*/  @P0 BRA `(.L_x_1932) ;  /* 0x0000003400780947 */ /* 0x000fea0003800000 */
[----:B------:R-:W2:Y:S01]  /*29750*/  S2R R5, SR_LANEID ;  /* 0x0000000000057919 */ /* 0x000ea20000000000 */
[----:B------:R-:W-:Y:S01]  /*29760*/  VOTEU.ANY UR4, UPT, PT ;  /* 0x0000000000047886 */ /* 0x000fe200038e0100 */
[----:B------:R-:W3:Y:S01]  /*29770*/  LDC.64 R2, c[0x0][0xc60] ;  /* 0x00031800ff027b82 */ /* 0x000ee20000000a00 */
[----:B------:R-:W2:Y:S02]  /*29780*/  FLO.U32 R0, UR4 ;  /* 0x0000000400007d00 */ /* 0x000ea400080e0000 */
[----:B--2---:R-:W-:-:S06]  /*29790*/  ISETP.EQ.U32.AND P0, PT, R0, R5, PT ;  /* 0x000000050000720c */ /* 0x004fcc0003f02070 */
[----:B------:R-:W3:Y:S07]  /*297a0*/  POPC R5, UR4 ;  /* 0x0000000400057d09 */ /* 0x000eee0008000000 */
[----:B---3--:R-:W2:Y:S01]  /*297b0*/  @P0 ATOMG.E.ADD.STRONG.GPU PT, R3, desc[UR60][R2.64], R5 ;  /* 0x00000005020309a8 */ /* 0x008ea200081ee1fc */
[----:B------:R-:W3:Y:S02]  /*297c0*/  S2R R4, SR_LTMASK ;  /* 0x0000000000047919 */ /* 0x000ee40000003900 */
[----:B---3--:R-:W-:-:S04]  /*297d0*/  LOP3.LUT R4, R4, UR4, RZ, 0xc0, !PT ;  /* 0x0000000404047c12 */ /* 0x008fc8000f8ec0ff */
[----:B------:R-:W3:Y:S01]  /*297e0*/  POPC R7, R4 ;  /* 0x0000000400077309 */ /* 0x000ee20000000000 */
[----:B--2---:R-:W3:Y:S02]  /*297f0*/  SHFL.IDX PT, R0, R3, R0, 0x1f ;  /* 0x00001f0003007589 */ /* 0x004ee400000e0000 */
[----:B---3--:R-:W-:Y:S01]  /*29800*/  IADD3 R24, R0, UR38, R7 ;  /* 0x0000002600187c10 */ /* 0x008fe2000fffe007 */
[----:B------:R-:W-:Y:S06]  /*29810*/  BRA `(.L_x_1932) ;  /* 0x0000003400447947 */ /* 0x000fec0003800000 */
.L_x_1931:
        /* <DEDUP_REMOVED lines=10> */
[----:B------:R-:W2:Y:S01]  /*298c0*/  LDC.64 R2, c[0x4][R2] ;  /* 0x0100000002027b82 */ /* 0x000ea20000000a00 */
[----:B-1----:R-:W-:Y:S01]  /*298d0*/  IMAD.U32 R6, RZ, RZ, UR8 ;  /* 0x00000008ff067e24 */ /* 0x002fe2000f8e00ff */
[----:B0-----:R-:W-:Y:S01]  /*298e0*/  MOV R12, 0x1 ;  /* 0x00000001000c7802 */ /* 0x001fe20000000f00 */
[----:B------:R-:W-:Y:S02]  /*298f0*/  IMAD.U32 R7, RZ, RZ, UR9 ;  /* 0x00000009ff077e24 */ /* 0x000fe4000f8e00ff */
[----:B------:R-:W-:-:S02]  /*29900*/  IMAD.U32 R10, RZ, RZ, UR4 ;  /* 0x00000004ff0a7e24 */ /* 0x000fc4000f8e00ff */
[----:B------:R-:W-:Y:S02]  /*29910*/  IMAD.U32 R11, RZ, RZ, UR5 ;  /* 0x00000005ff0b7e24 */ /* 0x000fe4000f8e00ff */
[----:B------:R-:W-:Y:S02]  /*29920*/  IMAD.MOV.U32 R8, RZ, RZ, 0x70 ;  /* 0x00000070ff087424 */ /* 0x000fe400078e00ff */
[----:B------:R-:W-:-:S07]  /*29930*/  IMAD.MOV.U32 R13, RZ, RZ, RZ ;  /* 0x000000ffff0d7224 */ /* 0x000fce00078e00ff */
[----:B------:R-:W-:-:S07]  /*29940*/  LEPC R20, `(.L_x_1934) ;  /* 0x000000001014794e */ /* 0x000fce0000000000 */
[----:B--2---:R-:W-:Y:S05]  /*29950*/  CALL.ABS.NOINC R2 ;  /* 0x0000000002007343 */ /* 0x004fea0003c00000 */
.L_x_1934:
[----:B------:R-:W-:Y:S05]  /*29960*/  BSYNC B6 ;  /* 0x0000000000067941 */ /* 0x000fea0003800000 */
.L_x_1933:
        /* <DEDUP_REMOVED lines=8> */
[----:B------:R2:W3:Y:S01]  /*299f0*/  LDC.64 R2, c[0x4][R18] ;  /* 0x0100000012027b82 */ /* 0x0004e20000000a00 */
[----:B------:R-:W-:Y:S01]  /*29a00*/  IMAD.U32 R4, RZ, RZ, UR6 ;  /* 0x00000006ff047e24 */ /* 0x000fe2000f8e00ff */
[----:B------:R-:W-:Y:S01]  /*29a10*/  MOV R7, UR9 ;  /* 0x0000000900077c02 */ /* 0x000fe20008000f00 */
[----:B------:R-:W-:Y:S02]  /*29a20*/  IMAD.U32 R5, RZ, RZ, UR7 ;  /* 0x00000007ff057e24 */ /* 0x000fe4000f8e00ff */
[----:B-1----:R-:W-:Y:S02]  /*29a30*/  IMAD.U32 R6, RZ, RZ, UR8 ;  /* 0x00000008ff067e24 */ /* 0x002fe4000f8e00ff */
[----:B------:R-:W-:-:S02]  /*29a40*/  IMAD.U32 R10, RZ, RZ, UR4 ;  /* 0x00000004ff0a7e24 */ /* 0x000fc4000f8e00ff */
[----:B------:R-:W-:Y:S02]  /*29a50*/  IMAD.U32 R11, RZ, RZ, UR5 ;  /* 0x00000005ff0b7e24 */ /* 0x000fe4000f8e00ff */
[----:B------:R-:W-:Y:S02]  /*29a60*/  IMAD.MOV.U32 R8, RZ, RZ, 0x70 ;  /* 0x00000070ff087424 */ /* 0x000fe400078e00ff */
[----:B0-----:R-:W-:Y:S02]  /*29a70*/  IMAD.MOV.U32 R12, RZ, RZ, 0x1 ;  /* 0x00000001ff0c7424 */ /* 0x001fe400078e00ff */
[----:B--2---:R-:W-:-:S07]  /*29a80*/  IMAD.MOV.U32 R13, RZ, RZ, RZ ;  /* 0x000000ffff0d7224 */ /* 0x004fce00078e00ff */
[----:B------:R-:W-:-:S07]  /*29a90*/  LEPC R20, `(.L_x_1937) ;  /* 0x000000001014794e */ /* 0x000fce0000000000 */
[----:B---3--:R-:W-:Y:S05]  /*29aa0*/  CALL.ABS.NOINC R2 ;  /* 0x0000000002007343 */ /* 0x008fea0003c00000 */
.L_x_1937:
[----:B------:R0:W1:Y:S01]  /*29ab0*/  LDC.64 R2, c[0x4][R18] ;  /* 0x0100000012027b82 */ /* 0x0000620000000a00 */
[----:B------:R-:W-:Y:S01]  /*29ac0*/  ULDC.64 UR4, c[0x4][0x88] ;  /* 0x0100220000047ab9 */ /* 0x000fe20000000a00 */
[----:B------:R-:W-:Y:S01]  /*29ad0*/  ULDC.64 UR6, c[0x4][0x90] ;  /* 0x0100240000067ab9 */ /* 0x000fe20000000a00 */
[----:B------:R-:W-:Y:S01]  /*29ae0*/  ULDC.64 UR8, c[0x4][0x18] ;  /* 0x0100060000087ab9 */ /* 0x000fe20000000a00 */
[----:B------:R-:W-:Y:S01]  /*29af0*/  MOV R4, UR4 ;  /* 0x0000000400047c02 */ /* 0x000fe20008000f00 */
[----:B------:R-:W-:Y:S01]  /*29b00*/  IMAD.U32 R5, RZ, RZ, UR5 ;  /* 0x00000005ff057e24 */ /* 0x000fe2000f8e00ff */
[----:B------:R-:W-:Y:S01]  /*29b10*/  MOV R8, 0x70 ;  /* 0x0000007000087802 */ /* 0x000fe20000000f00 */
[----:B------:R-:W-:Y:S02]  /*29b20*/  IMAD.U32 R6, RZ, RZ, UR6 ;  /* 0x00000006ff067e24 */ /* 0x000fe4000f8e00ff */
[----:B------:R-:W-:Y:S02]  /*29b30*/  IMAD.U32 R7, RZ, RZ, UR7 ;  /* 0x00000007ff077e24 */ /* 0x000fe4000f8e00ff */
[----:B------:R-:W-:-:S02]  /*29b40*/  IMAD.U32 R10, RZ, RZ, UR8 ;  /* 0x00000008ff0a7e24 */ /* 0x000fc4000f8e00ff */
[----:B------:R-:W-:Y:S02]  /*29b50*/  IMAD.U32 R11, RZ, RZ, UR9 ;  /* 0x00000009ff0b7e24 */ /* 0x000fe4000f8e00ff */
[----:B------:R-:W-:Y:S02]  /*29b60*/  IMAD.MOV.U32 R12, RZ, RZ, 0x1 ;  /* 0x00000001ff0c7424 */ /* 0x000fe400078e00ff */
[----:B0-----:R-:W-:-:S07]  /*29b70*/  IMAD.MOV.U32 R13, RZ, RZ, RZ ;  /* 0x000000ffff0d7224 */ /* 0x001fce00078e00ff */
[----:B------:R-:W-:-:S07]  /*29b80*/  LEPC R20, `(.L_x_1936) ;  /* 0x000000001014794e */ /* 0x000fce0000000000 */
[----:B-1----:R-:W-:Y:S05]  /*29b90*/  CALL.ABS.NOINC R2 ;  /* 0x0000000002007343 */ /* 0x002fea0003c00000 */
.L_x_1936:
[----:B------:R-:W-:Y:S05]  /*29ba0*/  BSYNC B6 ;  /* 0x0000000000067941 */ /* 0x000fea0003800000 */
.L_x_1935:
[----:B------:R-:W-:Y:S01]  /*29bb0*/  ULDC.64 UR4, c[0x0][0x9f8] ;  /* 0x00027e0000047ab9 */ /* 0x000fe20000000a00 */
[----:B------:R-:W2:Y:S01]  /*29bc0*/  LDL R20, [R1+0x4] ;  /* 0x0000040001147983 */ /* 0x000ea20000100800 */
[----:B------:R-:W-:-:S03]  /*29bd0*/  ISETP.NE.U32.AND P0, PT, RZ, UR4, PT ;  /* 0x00000004ff007c0c */ /* 0x000fc6000bf05070 */
[----:B------:R-:W3:Y:S01]  /*29be0*/  LDL R19, [R1+0xc] ;  /* 0x00000c0001137983 */ /* 0x000ee20000100800 */
[----:B------:R-:W-:Y:S01]  /*29bf0*/  ISETP.NE.AND.EX P0, PT, RZ, UR5, PT, P0 ;  /* 0x00000005ff007c0c */ /* 0x000fe2000bf05300 */
[----:B------:R-:W-:Y:S01]  /*29c00*/  IMAD.MOV.U32 R32, RZ, RZ, R27 ;  /* 0x000000ffff207224 */ /* 0x000fe200078e001b */
[----:B------:R-:W4:Y:S01]  /*29c10*/  LDC R0, c[0x0][0x430] ;  /* 0x00010c00ff007b82 */ /* 0x000f220000000800 */
[----:B------:R-:W0:Y:S01]  /*29c20*/  S2R R18, SR_TID.X ;  /* 0x0000000000127919 */ /* 0x000e220000002100 */
[----:B------:R-:W-:Y:S01]  /*29c30*/  VIADD R22, R22, 0xffffffff ;  /* 0xffffffff16167836 */ /* 0x000fe20000000000 */
[----:B------:R-:W-:Y:S01]  /*29c40*/  LOP3.LUT R16, R16, 0xfffffff7, RZ, 0xc0, !PT ;  /* 0xfffffff710107812 */ /* 0x000fe200078ec0ff */
[----:B------:R-:W-:-:S07]  /*29c50*/  ULDC UR4, c[0x0][0x2f4] ;  /* 0x0000bd0000047ab9 */ /* 0x000fce0000000800 */
[----:B------:R-:W1:Y:S01]  /*29c60*/  @P0 LDC.64 R2, c[0x0][0x9f8] ;  /* 0x00027e00ff020b82 */ /* 0x000e620000000a00 */
[----:B0-----:R-:W-:Y:S01]  /*29c70*/  LOP3.LUT R18, R18, 0x7f, RZ, 0xc0, !PT ;  /* 0x0000007f12127812 */ /* 0x001fe200078ec0ff */
[----:B-1----:R-:W-:-:S05]  /*29c80*/  @P0 IMAD.WIDE R2, R27, 0x4, R2 ;  /* 0x000000041b020825 */ /* 0x002fca00078e0202 */
[----:B------:R0:W3:Y:S01]  /*29c90*/  @P0 LDG.E R32, desc[UR60][R2.64] ;  /* 0x0000003c02200981 */ /* 0x0000e2000c1e1900 */
[----:B------:R-:W-:Y:S02]  /*29ca0*/  SHF.R.U32.HI R21, RZ, 0x3, R18 ;  /* 0x00000003ff157819 */ /* 0x000fe40000011612 */
[----:B----4-:R-:W-:Y:S01]  /*29cb0*/  ISETP.NE.AND P1, PT, R0, 0x1, PT ;  /* 0x000000010000780c */ /* 0x010fe20003f25270 */
[----:B------:R-:W1:-:S12]  /*29cc0*/  S2R R18, SR_TID.X ;  /* 0x0000000000127919 */ /* 0x000e580000002100 */
[----:B------:R-:W4:Y:S08]  /*29cd0*/  @P1 LDC R6, c[0x0][0x434] ;  /* 0x00010d00ff061b82 */ /* 0x000f300000000800 */
[----:B------:R-:W0:Y:S01]  /*29ce0*/  @P1 LDC R7, c[0x0][0x438] ;  /* 0x00010e00ff071b82 */ /* 0x000e220000000800 */
[----:B-1----:R-:W-:-:S05]  /*29cf0*/  IMAD.SHL.U32 R18, R18, 0x10, RZ ;  /* 0x0000001012127824 */ /* 0x002fca00078e00ff */
[----:B------:R-:W-:-:S05]  /*29d00*/  LOP3.LUT R18, R21, 0x70, R18, 0xf8, !PT ;  /* 0x0000007015127812 */ /* 0x000fca00078ef812 */
[----:B------:R-:W-:Y:S01]  /*29d10*/  IMAD R5, R22, 0x60, R18 ;  /* 0x0000006016057824 */ /* 0x000fe200078e0212 */
[----:B------:R-:W-:Y:S01]  /*29d20*/  ISETP.GE.AND P3, PT, R33, UR4, PT ;  /* 0x0000000421007c0c */ /* 0x000fe2000bf66270 */
[----:B------:R-:W-:-:S03]  /*29d30*/  UMOV UR5, 0xffffffff ;  /* 0xffffffff00057882 */ /* 0x000fc60000000000 */
[----:B--2---:R-:W-:-:S04]  /*29d40*/  ISETP.GE.AND P0, PT, R5, R20, PT ;  /* 0x000000140500720c */ /* 0x004fc80003f06270 */
[----:B------:R-:W-:Y:S02]  /*29d50*/  ISETP.GT.U32.OR P0, PT, R18, 0x5f, P0 ;  /* 0x0000005f1200780c */ /* 0x000fe40000704470 */
[----:B---3--:R-:W-:-:S05]  /*29d60*/  IADD3 R5, R5, R19, RZ ;  /* 0x0000001305057210 */ /* 0x008fca0007ffe0ff */
[----:B----4-:R-:W-:-:S04]  /*29d70*/  @P1 IMAD.HI.U32 R6, R5, R6, RZ ;  /* 0x0000000605061227 */ /* 0x010fc800078e00ff */
[----:B------:R-:W-:Y:S01]  /*29d80*/  IMAD.MOV.U32 R4, RZ, RZ, R5 ;  /* 0x000000ffff047224 */ /* 0x000fe200078e0005 */
[----:B0-----:R-:W-:Y:S01]  /*29d90*/  @P1 SHF.R.U32.HI R4, RZ, R7, R6 ;  /* 0x00000007ff041219 */ /* 0x001fe20000011606 */
[----:B------:R-:W0:Y:S04]  /*29da0*/  @!P0 LDC.64 R2, c[0x0][0x428] ;  /* 0x00010a00ff028b82 */ /* 0x000e280000000a00 */
[----:B------:R-:W-:-:S04]  /*29db0*/  IMAD.MOV R6, RZ, RZ, -R4 ;  /* 0x000000ffff067224 */ /* 0x000fc800078e0a04 */
[----:B------:R-:W-:Y:S01]  /*29dc0*/  IMAD R0, R0, R6, R5 ;  /* 0x0000000600007224 */ /* 0x000fe200078e0205 */
[----:B------:R-:W-:Y:S02]  /*29dd0*/  @!P0 SHF.R.S32.HI R5, RZ, 0x1f, R4 ;  /* 0x0000001fff058819 */ /* 0x000fe40000011404 */
[----:B------:R-:W-:Y:S01]  /*29de0*/  SHF.R.S32.HI R8, RZ, 0x1f, R32 ;  /* 0x0000001fff087819 */ /* 0x000fe20000011420 */
[----:B0-----:R-:W-:-:S04]  /*29df0*/  @!P0 IMAD.WIDE.U32 R4, R32, R2, R4 ;  /* 0x0000000220048225 */ /* 0x001fc800078e0004 */
[----:B------:R-:W-:Y:S01]  /*29e00*/  @!P0 IMAD R6, R8, R2, RZ ;  /* 0x0000000208068224 */ /* 0x000fe200078e02ff */
[----:B------:R0:W-:Y:S03]  /*29e10*/  STL [R1+0x10], R8 ;  /* 0x0000100801007387 */ /* 0x0001e60000100800 */
[----:B------:R-:W-:Y:S02]  /*29e20*/  @!P0 IMAD R6, R32, R3, R6 ;  /* 0x0000000320068224 */ /* 0x000fe400078e0206 */
[----:B------:R-:W1:Y:S02]  /*29e30*/  @!P0 LDC.64 R2, c[0x0][0x418] ;  /* 0x00010600ff028b82 */ /* 0x000e640000000a00 */
[----:B------:R-:W-:Y:S02]  /*29e40*/  @!P0 IMAD.IADD R6, R5, 0x1, R6 ;  /* 0x0000000105068824 */ /* 0x000fe400078e0206 */
[----:B------:R-:W-:Y:S01]  /*29e50*/  IMAD.U32 R5, RZ, RZ, UR39 ;  /* 0x00000027ff057e24 */ /* 0x000fe2000f8e00ff */
[----:B-1----:R-:W-:-:S04]  /*29e60*/  @!P0 LEA R2, P1, R4, R2, 0x2 ;  /* 0x0000000204028211 */ /* 0x002fc800078210ff */
[----:B------:R-:W-:Y:S01]  /*29e70*/  @!P0 LEA.HI.X R3, R4, R3, R6, 0x2, P1 ;  /* 0x0000000304038211 */ /* 0x000fe200008f1406 */
[----:B------:R-:W-:-:S06]  /*29e80*/  IMAD.MOV.U32 R4, RZ, RZ, RZ ;  /* 0x000000ffff047224 */ /* 0x000fcc00078e00ff */
[----:B------:R0:W5:Y:S01]  /*29e90*/  @!P0 LDG.E R4, desc[UR60][R2.64] ;  /* 0x0000003c02048981 */ /* 0x000162000c1e1900 */
[----:B------:R-:W-:Y:S02]  /*29ea0*/  ISETP.GT.U32.AND P0, PT, R18, 0x5f, PT ;  /* 0x0000005f1200780c */ /* 0x000fe40003f04070 */
[----:B------:R-:W-:Y:S02]  /*29eb0*/  ISETP.NE.AND P2, PT, R5, 0x3, PT ;  /* 0x000000030500780c */ /* 0x000fe40003f45270 */
[----:B------:R-:W-:-:S09]  /*29ec0*/  ISETP.GE.AND P1, PT, R36, UR4, PT ;  /* 0x0000000424007c0c */ /* 0x000fd2000bf26270 */
[----:B------:R-:W-:Y:S02]  /*29ed0*/  @P0 LOP3.LUT R16, R16, 0x8, RZ, 0xfc, !PT ;  /* 0x0000000810100812 */ /* 0x000fe400078efcff */
[----:B------:R-:W-:Y:S02]  /*29ee0*/  ISETP.GE.AND P0, PT, R34, UR4, PT ;  /* 0x0000000422007c0c */ /* 0x000fe4000bf06270 */
[----:B------:R-:W-:-:S04]  /*29ef0*/  LOP3.LUT R16, R16, 0xffffffef, RZ, 0xc0, !PT ;  /* 0xffffffef10107812 */ /* 0x000fc800078ec0ff */
[----:B------:R-:W-:-:S04]  /*29f00*/  @P2 LOP3.LUT R16, R16, 0x10, RZ, 0xfc, !PT ;  /* 0x0000001010102812 */ /* 0x000fc800078efcff */
[----:B------:R-:W-:-:S04]  /*29f10*/  LOP3.LUT R16, R16, 0xfffffffb, RZ, 0xc0, !PT ;  /* 0xfffffffb10107812 */ /* 0x000fc800078ec0ff */
[----:B------:R-:W-:-:S04]  /*29f20*/  @P3 LOP3.LUT R16, R16, 0x4, RZ, 0xfc, !PT ;  /* 0x0000000410103812 */ /* 0x000fc800078efcff */
[----:B------:R-:W-:-:S04]  /*29f30*/  LOP3.LUT R16, R16, 0xfffffffe, RZ, 0xc0, !PT ;  /* 0xfffffffe10107812 */ /* 0x000fc800078ec0ff */
[----:B------:R-:W-:-:S04]  /*29f40*/  LOP3.LUT R16, R16, 0xfffffffd, RZ, 0xc0, !PT ;  /* 0xfffffffd10107812 */ /* 0x000fc800078ec0ff */
[----:B------:R-:W-:-:S04]  /*29f50*/  @P1 LOP3.LUT R16, R16, 0x2, RZ, 0xfc, !PT ;  /* 0x0000000210101812 */ /* 0x000fc800078efcff */
[----:B------:R-:W-:Y:S01]  /*29f60*/  @P0 LOP3.LUT R16, R16, 0x1, RZ, 0xfc, !PT ;  /* 0x0000000110100812 */ /* 0x000fe200078efcff */
[----:B0-----:R-:W-:Y:S06]  /*29f70*/  BRA.DIV UR5, `(.L_x_1938) ;  /* 0x0000005605d47947 */ /* 0x001fec000b800000 */
.L_x_2067:
[----:B------:R-:W-:Y:S05]  /*29f80*/  @!P2 BRA `(.L_x_1939) ;  /* 0x000000000004a947 */ /* 0x000fea0003800000 */
[----:B------:R-:W-:Y:S01]  /*29f90*/  BPT.TRAP 0x1 ;  /* 0x000000040000795c */ /* 0x000fe20000300000 */
.L_x_1939:
        /* <DEDUP_REMOVED lines=8> */
[----:B------:R-:W-:-:S04]  /*2a020*/  ULDC.64 UR4, c[0x0][0x338] ;  /* 0x0000ce0000047ab9 */ /* 0x000fc80000000a00 */
[----:B------:R-:W-:Y:S01]  /*2a030*/  IADD3 R3, R3, R7, RZ ;  /* 0x0000000703037210 */ /* 0x000fe20007ffe0ff */
[----:B------:R-:W-:-:S04]  /*2a040*/  IMAD R7, R6, UR4, RZ ;  /* 0x0000000406077c24 */ /* 0x000fc8000f8e02ff */
[C---:B------:R-:W-:Y:S02]  /*2a050*/  IMAD R7, R4.reuse, UR5, R7 ;  /* 0x0000000504077c24 */ /* 0x040fe4000f8e0207 */
[----:B------:R-:W-:Y:S01]  /*2a060*/  IMAD.WIDE.U32 R2, R4, UR4, R2 ;  /* 0x0000000404027c25 */ /* 0x000fe2000f8e0002 */
        /* <DEDUP_REMOVED lines=10> */
.L_x_2068:
[----:B------:R-:W-:Y:S05]  /*2a110*/  BSYNC B0 ;  /* 0x0000000000007941 */ /* 0x000fea0003800000 */
.L_x_1940:
[----:B------:R-:W2:Y:S01]  /*2a120*/  LDL R9, [R1+0x4] ;  /* 0x0000040001097983 */ /* 0x000ea20000100800 */
[----:B------:R-:W-:Y:S01]  /*2a130*/  ULDC.64 UR4, c[0x0][0x300] ;  /* 0x0000c00000047ab9 */ /* 0x000fe20000000a00 */
[----:B------:R-:W-:Y:S01]  /*2a140*/  ULDC.64 UR6, c[0x0][0x2e8] ;  /* 0x0000ba0000067ab9 */ /* 0x000fe20000000a00 */
[----:B------:R-:W-:Y:S01]  /*2a150*/  IMAD R5, R5, UR4, RZ ;  /* 0x0000000405057c24 */ /* 0x000fe2000f8e02ff */
[----:B------:R-:W1:Y:S01]  /*2a160*/  S2R R8, SR_TID.X ;  /* 0x0000000000087919 */ /* 0x000e620000002100 */
[----:B0-----:R-:W-:Y:S01]  /*2a170*/  IMAD.WIDE.U32 R2, R0, UR4, RZ ;  /* 0x0000000400027c25 */ /* 0x001fe2000f8e00ff */
[C---:B------:R-:W-:Y:S02]  /*2a180*/  LOP3.LUT P4, RZ, R16.reuse, 0x4, RZ, 0xc0, !PT ;  /* 0x0000000410ff7812 */ /* 0x040fe4000788c0ff */
[----:B------:R-:W-:Y:S01]  /*2a190*/  LOP3.LUT P3, RZ, R16, 0x2, RZ, 0xc0, !PT ;  /* 0x0000000210ff7812 */ /* 0x000fe2000786c0ff */
[----:B------:R-:W-:Y:S01]  /*2a1a0*/  IMAD R5, R0, UR5, R5 ;  /* 0x0000000500057c24 */ /* 0x000fe2000f8e0205 */
[----:B------:R-:W-:Y:S01]  /*2a1b0*/  ULDC.64 UR4, c[0x0][0x310] ;  /* 0x0000c40000047ab9 */ /* 0x000fe20000000a00 */
[----:B------:R-:W-:Y:S01]  /*2a1c0*/  LOP3.LUT P2, RZ, R16, 0x1, RZ, 0xc0, !PT ;  /* 0x0000000110ff7812 */ /* 0x000fe2000784c0ff */
[----:B------:R-:W-:-:S02]  /*2a1d0*/  IMAD R6, R6, UR4, RZ ;  /* 0x0000000406067c24 */ /* 0x000fc4000f8e02ff */
[----:B------:R-:W-:Y:S02]  /*2a1e0*/  IMAD.IADD R3, R3, 0x1, R5 ;  /* 0x0000000103037824 */ /* 0x000fe400078e0205 */
[C---:B------:R-:W-:Y:S02]  /*2a1f0*/  IMAD R5, R4.reuse, UR5, R6 ;  /* 0x0000000504057c24 */ /* 0x040fe4000f8e0206 */
[----:B------:R-:W-:Y:S01]  /*2a200*/  IMAD.WIDE.U32 R2, R4, UR4, R2 ;  /* 0x0000000404027c25 */ /* 0x000fe2000f8e0002 */
[----:B------:R-:W-:-:S03]  /*2a210*/  ULDC.64 UR4, c[0x0][0x308] ;  /* 0x0000c20000047ab9 */ /* 0x000fc60000000a00 */
[----:B------:R-:W-:Y:S02]  /*2a220*/  IMAD.IADD R3, R3, 0x1, R5 ;  /* 0x0000000103037824 */ /* 0x000fe400078e0205 */
[----:B------:R-:W-:Y:S02]  /*2a230*/  IMAD R5, R23, 0x4800, R37 ;  /* 0x0000480017057824 */ /* 0x000fe400078e0225 */
[----:B------:R-:W-:Y:S01]  /*2a240*/  IMAD.WIDE.U32 R2, R26, UR4, R2 ;  /* 0x000000041a027c25 */ /* 0x000fe2000f8e0002 */
[----:B------:R-:W-:-:S03]  /*2a250*/  UMOV UR4, 0xffffffff ;  /* 0xffffffff00047882 */ /* 0x000fc60000000000 */
[----:B------:R-:W-:Y:S01]  /*2a260*/  IMAD R0, R26, UR5, R3 ;  /* 0x000000051a007c24 */ /* 0x000fe2000f8e0203 */
[----:B------:R-:W-:-:S04]  /*2a270*/  LEA R4, P0, R2, UR6, 0x1 ;  /* 0x0000000602047c11 */ /* 0x000fc8000f8008ff */
[----:B------:R-:W-:Y:S02]  /*2a280*/  LEA.HI.X R0, R2, UR7, R0, 0x1, P0 ;  /* 0x0000000702007c11 */ /* 0x000fe400080f0c00 */
[----:B-1----:R-:W-:-:S04]  /*2a290*/  LOP3.LUT R8, R8, 0x7f, RZ, 0xc0, !PT ;  /* 0x0000007f08087812 */ /* 0x002fc800078ec0ff */
[----:B------:R-:W-:Y:S01]  /*2a2a0*/  SHF.R.U32.HI R8, RZ, 0x3, R8 ;  /* 0x00000003ff087819 */ /* 0x000fe20000011608 */
[----:B--2---:R-:W-:-:S04]  /*2a2b0*/  IMAD R6, R22, -0x60, R9 ;  /* 0xffffffa016067824 */ /* 0x004fc800078e0209 */
        /* <DEDUP_REMOVED lines=65> */
.L_x_2082:
        /* <DEDUP_REMOVED lines=12> */
.L_x_1943:
        /* <DEDUP_REMOVED lines=10> */
.L_x_1944:
[----:B------:R2:W-:Y:S02]  /*2a830*/  SYNCS.ARRIVE.TRANS64.A1T0 RZ, [R7+URZ+0x30830], RZ ;  /* 0x030830ff07ff79a7 */ /* 0x0005e4000810003f */
[----:B------:R-:W-:Y:S05]  /*2a840*/  WARPSYNC.ALL ;  /* 0x0000000000007948 */ /* 0x000fea0003800000 */
[----:B------:R-:W-:Y:S01]  /*2a850*/  ULDC.64 UR4, c[0x0][0xa00] ;  /* 0x0002800000047ab9 */ /* 0x000fe20000000a00 */
[----:B------:R-:W-:Y:S01]  /*2a860*/  SHF.R.S32.HI R0, RZ, 0x1f, R27 ;  /* 0x0000001fff007819 */ /* 0x000fe2000001141b */
[----:B------:R-:W-:Y:S01]  /*2a870*/  BSSY B6, `(.L_x_1945) ;  /* 0x0000022000067945 */ /* 0x000fe20003800000 */
[----:B------:R-:W-:Y:S01]  /*2a880*/  BAR.SYNC.DEFER_BLOCKING 0x8, 0x180 ;  /* 0x0206000000007b1d */ /* 0x000fe20000010000 */
[----:B------:R-:W-:Y:S02]  /*2a890*/  ISETP.NE.U32.AND P0, PT, RZ, UR4, PT ;  /* 0x00000004ff007c0c */ /* 0x000fe4000bf05070 */
[----:B-1----:R-:W-:-:S02]  /*2a8a0*/  IADD3 R2, R17, 0x12400, RZ ;  /* 0x0001240011027810 */ /* 0x002fc40007ffe0ff */
[----:B------:R-:W-:Y:S01]  /*2a8b0*/  ISETP.NE.AND.EX P0, PT, RZ, UR5, PT, P0 ;  /* 0x00000005ff007c0c */ /* 0x000fe2000bf05300 */
[----:B------:R-:W-:Y:S02]  /*2a8c0*/  ULDC.64 UR4, c[0x0][0x298] ;  /* 0x0000a60000047ab9 */ /* 0x000fe40000000a00 */
[----:B0-----:R-:W-:Y:S01]  /*2a8d0*/  IMAD.WIDE.U32 R4, R35, UR4, RZ ;  /* 0x0000000423047c25 */ /* 0x001fe2000f8e00ff */
[----:B------:R-:W-:Y:S02]  /*2a8e0*/  SEL R3, R0, RZ, !P0 ;  /* 0x000000ff00037207 */ /* 0x000fe40004000000 */
[----:B------:R-:W-:Y:S02]  /*2a8f0*/  SEL R0, R27, RZ, !P0 ;  /* 0x000000ff1b007207 */ /* 0x000fe40004000000 */
[----:B------:R-:W-:Y:S01]  /*2a900*/  LOP3.LUT P0, RZ, R2, 0x3ff, RZ, 0xc0, !PT ;  /* 0x000003ff02ff7812 */ /* 0x000fe2000780c0ff */
[----:B------:R-:W-:Y:S04]  /*2a910*/  STL [R1+0x2c], R3 ;  /* 0x00002c0301007387 */ /* 0x000fe80000100800 */
[----:B------:R0:W-:Y:S04]  /*2a920*/  STL [R1+0x20], R0 ;  /* 0x0000200001007387 */ /* 0x0001e80000100800 */
[----:B------:R1:W-:Y:S01]  /*2a930*/  STL.64 [R1+0x18], R4 ;  /* 0x0000180401007387 */ /* 0x0003e20000100a00 */
[----:B0-----:R-:W-:-:S05]  /*2a940*/  SHF.R.S32.HI R0, RZ, 0x1f, R35 ;  /* 0x0000001fff007819 */ /* 0x001fca0000011423 */
[----:B------:R-:W-:-:S04]  /*2a950*/  IMAD R0, R0, UR4, RZ ;  /* 0x0000000400007c24 */ /* 0x000fc8000f8e02ff */
[----:B------:R-:W-:-:S04]  /*2a960*/  IMAD R0, R35, UR5, R0 ;  /* 0x0000000523007c24 */ /* 0x000fc8000f8e0200 */
[----:B------:R-:W-:Y:S01]  /*2a970*/  IMAD.IADD R35, R5, 0x1, R0 ;  /* 0x0000000105237824 */ /* 0x000fe200078e0200 */
[----:B-1----:R-:W-:Y:S06]  /*2a980*/  @!P0 BRA `(.L_x_1946) ;  /* 0x0000000000408947 */ /* 0x002fec0003800000 */
        /* <DEDUP_REMOVED lines=16> */
.L_x_1946:
[----:B------:R-:W-:Y:S05]  /*2aa90*/  BSYNC B6 ;  /* 0x0000000000067941 */ /* 0x000fea0003800000 */
.L_x_1945:
[----:B------:R-:W3:Y:S01]  /*2aaa0*/  LDL.LU R20, [R1+0x2c] ;  /* 0x00002c0001147983 */ /* 0x000ee20000300800 */
[----:B------:R-:W-:Y:S01]  /*2aab0*/  ULDC.64 UR4, c[0x0][0x2d8] ;  /* 0x0000b60000047ab9 */ /* 0x000fe20000000a00 */
[----:B------:R-:W0:Y:S02]  /*2aac0*/  LDC R6, c[0x0][0x448] ;  /* 0x00011200ff067b82 */ /* 0x000e240000000800 */
[----:B------:R-:W4:Y:S04]  /*2aad0*/  LDL.LU R21, [R1+0x20] ;  /* 0x0000200001157983 */ /* 0x000f280000300800 */
[----:B------:R-:W3:Y:S04]  /*2aae0*/  LDL.LU.64 R2, [R1+0x18] ;  /* 0x0000180001027983 */ /* 0x000ee80000300a00 */
[----:B------:R1:W5:Y:S01]  /*2aaf0*/  LDL R8, [R1] ;  /* 0x0000000001087983 */ /* 0x0003620000100800 */
[----:B0-----:R-:W-:-:S13]  /*2ab00*/  ISETP.NE.AND P0, PT, R6, 0x1, PT ;  /* 0x000000010600780c */ /* 0x001fda0003f05270 */
[----:B--2---:R-:W0:Y:S01]  /*2ab10*/  @P0 LDC R7, c[0x0][0x44c] ;  /* 0x00011300ff070b82 */ /* 0x004e220000000800 */
[----:B---3--:R-:W-:Y:S02]  /*2ab20*/  IMAD.MOV.U32 R3, RZ, RZ, R35 ;  /* 0x000000ffff037224 */ /* 0x008fe400078e0023 */
[----:B------:R-:W-:-:S04]  /*2ab30*/  IMAD.WIDE.U32 R2, R26, UR4, R2 ;  /* 0x000000041a027c25 */ /* 0x000fc8000f8e0002 */
[----:B------:R-:W-:Y:S01]  /*2ab40*/  IMAD R3, R26, UR5, R3 ;  /* 0x000000051a037c24 */ /* 0x000fe2000f8e0203 */
[----:B------:R-:W-:Y:S02]  /*2ab50*/  ULDC.64 UR4, c[0x0][0x2e0] ;  /* 0x0000b80000047ab9 */ /* 0x000fe40000000a00 */
[----:B------:R-:W-:Y:S02]  /*2ab60*/  IMAD R0, R20, UR4, RZ ;  /* 0x0000000414007c24 */ /* 0x000fe4000f8e02ff */
[----:B------:R-:W2:Y:S01]  /*2ab70*/  S2R R20, SR_TID.X ;  /* 0x0000000000147919 */ /* 0x000ea20000002100 */
[----:B----4-:R-:W-:-:S04]  /*2ab80*/  IMAD.WIDE.U32 R2, R21, UR4, R2 ;  /* 0x0000000415027c25 */ /* 0x010fc8000f8e0002 */
[----:B------:R-:W-:Y:S01]  /*2ab90*/  IMAD R0, R21, UR5, R0 ;  /* 0x0000000515007c24 */ /* 0x000fe2000f8e0200 */
[----:B------:R-:W-:-:S04]  /*2aba0*/  ULDC.64 UR4, c[0x0][0x2d0] ;  /* 0x0000b40000047ab9 */ /* 0x000fc80000000a00 */
[----:B------:R-:W-:Y:S02]  /*2abb0*/  IADD3 R3, R3, R0, RZ ;  /* 0x0000000003037210 */ /* 0x000fe40007ffe0ff */
[----:B------:R-:W3:Y:S01]  /*2abc0*/  @P0 LDC R0, c[0x0][0x450] ;  /* 0x00011400ff000b82 */ /* 0x000ee20000000800 */
[----:B--2---:R-:W-:-:S04]  /*2abd0*/  LOP3.LUT R20, R20, 0x7f, RZ, 0xc0, !PT ;  /* 0x0000007f14147812 */ /* 0x004fc800078ec0ff */
[----:B------:R-:W-:Y:S02]  /*2abe0*/  SHF.R.U32.HI R21, RZ, 0x3, R20 ;  /* 0x00000003ff157819 */ /* 0x000fe40000011614 */
[----:B------:R-:W2:Y:S02]  /*2abf0*/  S2R R20, SR_TID.X ;  /* 0x0000000000147919 */ /* 0x000ea40000002100 */
[----:B--2---:R-:W-:-:S05]  /*2ac00*/  IMAD.SHL.U32 R20, R20, 0x10, RZ ;  /* 0x0000001014147824 */ /* 0x004fca00078e00ff */
[----:B------:R-:W-:-:S05]  /*2ac10*/  LOP3.LUT R20, R21, 0x70, R20, 0xf8, !PT ;  /* 0x0000007015147812 */ /* 0x000fca00078ef814 */
[----:B------:R-:W-:-:S04]  /*2ac20*/  IMAD.IADD R5, R20, 0x1, R25 ;  /* 0x0000000114057824 */ /* 0x000fc800078e0219 */
[----:B0-----:R-:W-:-:S04]  /*2ac30*/  @P0 IMAD.HI.U32 R7, R5, R7, RZ ;  /* 0x0000000705070227 */ /* 0x001fc800078e00ff */
[----:B------:R-:W-:Y:S01]  /*2ac40*/  IMAD.MOV.U32 R4, RZ, RZ, R5 ;  /* 0x000000ffff047224 */ /* 0x000fe200078e0005 */
[----:B---3--:R-:W-:Y:S01]  /*2ac50*/  @P0 SHF.R.U32.HI R4, RZ, R0, R7 ;  /* 0x00000000ff040219 */ /* 0x008fe20000011607 */
        /* <DEDUP_REMOVED lines=14> */
[----:B------:R-:W-:Y:S01]  /*2ad40*/  LEA R0, P0, R2, UR4, 0x1 ;  /* 0x0000000402007c11 */ /* 0x000fe2000f8008ff */
[----:B------:R-:W-:Y:S01]  /*2ad50*/  ULDC UR4, c[0x0][0x2b8] ;  /* 0x0000ae0000047ab9 */ /* 0x000fe20000000800 */
[----:B------:R-:W-:Y:S02]  /*2ad60*/  IADD3 R3, R3, R5, RZ ;  /* 0x0000000503037210 */ /* 0x000fe40007ffe0ff */
[----:B0-----:R-:W-:Y:S02]  /*2ad70*/  LOP3.LUT R20, R20, 0x7f, RZ, 0xc0, !PT ;  /* 0x0000007f14147812 */ /* 0x001fe400078ec0ff */
[----:B------:R-:W-:Y:S01]  /*2ad80*/  LEA.HI.X R4, R2, UR5, R3, 0x1, P0 ;  /* 0x0000000502047c11 */ /* 0x000fe200080f0c03 */
[----:B------:R-:W-:Y:S01]  /*2ad90*/  UMOV UR5, 0xffffffff ;  /* 0xffffffff00057882 */ /* 0x000fe20000000000 */
[----:B------:R-:W-:-:S02]  /*2ada0*/  ISETP.GE.AND P3, PT, R33, UR4, PT ;  /* 0x0000000421007c0c */ /* 0x000fc4000bf66270 */
[----:B------:R-:W-:Y:S02]  /*2adb0*/  ISETP.GE.AND P2, PT, R36, UR4, PT ;  /* 0x0000000424007c0c */ /* 0x000fe4000bf46270 */
[----:B------:R-:W-:Y:S02]  /*2adc0*/  ISETP.GE.AND P0, PT, R34, UR4, PT ;  /* 0x0000000422007c0c */ /* 0x000fe4000bf06270 */
[----:B------:R-:W-:Y:S01]  /*2add0*/  SHF.R.U32.HI R9, RZ, 0x3, R20 ;  /* 0x00000003ff097819 */ /* 0x000fe20000011614 */
[----:B-1----:R-:W-:Y:S10]  /*2ade0*/  BRA.DIV UR5, `(.L_x_1947) ;  /* 0x0000005205b47947 */ /* 0x002ff4000b800000 */
        /* <DEDUP_REMOVED lines=10> */
[----:B-----5:R-:W-:Y:S04]  /*2ae90*/  @!P1 LDGSTS.E.BYPASS.LTC128B.128 [R8+0x12400], desc[UR60][R2.64], !P3 ;  /* 0x1240000002089fae */ /* 0x020fe8000d901d7c */
[----:B------:R-:W-:Y:S04]  /*2aea0*/  @!P1 LDGSTS.E.BYPASS.LTC128B.128 [R8+0x16400], desc[UR60][R2.64+0x80], !P2 ;  /* 0x1640008002089fae */ /* 0x000fe8000d101d7c */
[----:B------:R1:W-:Y:S01]  /*2aeb0*/  @!P1 LDGSTS.E.BYPASS.LTC128B.128 [R8+0x1a400], desc[UR60][R2.64+0x100], !P0 ;  /* 0x1a40010002089fae */ /* 0x0003e2000c101d7c */
[----:B------:R-:W-:Y:S01]  /*2aec0*/  ISETP.GE.AND P1, PT, R6, R31, PT ;  /* 0x0000001f0600720c */ /* 0x000fe20003f26270 */
[----:B------:R-:W-:-:S02]  /*2aed0*/  VIADD R6, R25, 0x20 ;  /* 0x0000002019067836 */ /* 0x000fc40000000000 */
[----:B-1----:R-:W1:Y:S10]  /*2aee0*/  SHFL.IDX PT, R2, R4, 0x1, 0x181f ;  /* 0x00381f0004027f89 */ /* 0x002e7400000e0000 */
[----:B0-----:R-:W-:-:S05]  /*2aef0*/  @!P1 LEA R14, P4, R33, R14, 0x1 ;  /* 0x0000000e210e9211 */ /* 0x001fca00078808ff */
[----:B-1----:R-:W-:Y:S01]  /*2af00*/  @!P1 IMAD.X R5, RZ, RZ, R2, P4 ;  /* 0x000000ffff059224 */ /* 0x002fe200020e0602 */
[----:B------:R-:W-:Y:S02]  /*2af10*/  @!P1 MOV R2, R14 ;  /* 0x0000000e00029202 */ /* 0x000fe40000000f00 */
[----:B------:R-:W0:Y:S01]  /*2af20*/  SHFL.IDX PT, R14, R0, 0x2, 0x181f ;  /* 0x00581f00000e7f89 */ /* 0x000e2200000e0000 */
[----:B------:R-:W-:-:S05]  /*2af30*/  @!P1 IMAD.MOV.U32 R3, RZ, RZ, R5 ;  /* 0x000000ffff039224 */ /* 0x000fca00078e0005 */
[----:B------:R-:W-:Y:S04]  /*2af40*/  @!P1 LDGSTS.E.BYPASS.LTC128B.128 [R8+0x12c00], desc[UR60][R2.64], !P3 ;  /* 0x12c0000002089fae */ /* 0x000fe8000d901d7c */
[----:B------:R-:W-:Y:S04]  /*2af50*/  @!P1 LDGSTS.E.BYPASS.LTC128B.128 [R8+0x16c00], desc[UR60][R2.64+0x80], !P2 ;  /* 0x16c0008002089fae */ /* 0x000fe8000d101d7c */
[----:B------:R1:W-:Y:S01]  /*2af60*/  @!P1 LDGSTS.E.BYPASS.LTC128B.128 [R8+0x1ac00], desc[UR60][R2.64+0x100], !P0 ;  /* 0x1ac0010002089fae */ /* 0x0003e2000c101d7c */
[----:B------:R-:W-:Y:S02]  /*2af70*/  ISETP.GE.AND P1, PT, R6, R31, PT ;  /* 0x0000001f0600720c */ /* 0x000fe40003f26270 */
[----:B------:R-:W-:Y:S01]  /*2af80*/  IADD3 R6, R25, 0x30, RZ ;  /* 0x0000003019067810 */ /* 0x000fe20007ffe0ff */
        /* <DEDUP_REMOVED lines=53> */
.L_x_2099:
        /* <DEDUP_REMOVED lines=12> */
.L_x_1949:
[----:B------:R-:W-:Y:S05]  /*2b3a0*/  BSYNC B0 ;  /* 0x0000000000007941 */ /* 0x000fea0003800000 */
.L_x_1948:
[----:B------:R-:W-:Y:S01]  /*2b3b0*/  NOP ;  /* 0x0000000000007918 */ /* 0x000fe20000000000 */
[----:B------:R-:W-:-:S13]  /*2b3c0*/  PLOP3.LUT P0, PT, PT, PT, PT, 0x80, 0x0 ;  /* 0x000000000000781c */ /* 0x000fda0003f0f070 */
.L_x_1950:
[----:B------:R-:W-:Y:S02]  /*2b3d0*/  PLOP3.LUT P1, PT, P1, P0, PT, 0xa2, 0x0 ;  /* 0x000000000000781c */ /* 0x000fe40000f21472 */
[----:B------:R-:W-:-:S08]  /*2b3e0*/  @P0 R2UR P1, UR4, R17 ;  /* 0x00000000110402ca */ /* 0x000fd00000020000 */
[----:B------:R-:W-:-:S05]  /*2b3f0*/  @P0 PLOP3.LUT P0, PT, P1, PT, PT, 0x80, 0x0 ;  /* 0x000000000000081c */ /* 0x000fca0000f0f070 */
[----:B------:R-:W-:Y:S01]  /*2b400*/  @!P1 SYNCS.ARRIVE.TRANS64.RED.A0T1 RZ, [UR4+0x30800], RZ ;  /* 0x030800ffffff99a7 */ /* 0x000fe20008200404 */
[----:B------:R-:W-:Y:S07]  /*2b410*/  @!P1 ARRIVES.LDGSTSBAR.64.TRANSCNT [UR4+0x30800] ;  /* 0x03080000ff0099b0 */ /* 0x000fee0008000a84 */
[----:B------:R-:W-:Y:S05]  /*2b420*/  @P0 BRA.U.ANY `(.L_x_1950) ;  /* 0xfffffffd00e80947 */ /* 0x000fea000393ffff */
[----:B0-----:R-:W3:Y:S02]  /*2b430*/  LDL.LU R2, [R1+0x28] ;  /* 0x0000280001027983 */ /* 0x001ee40000300800 */
[----:B---3--:R-:W-:-:S04]  /*2b440*/  IADD3 R2, R2, 0x1, RZ ;  /* 0x0000000102027810 */ /* 0x008fc80007ffe0ff */
[----:B------:R-:W-:Y:S01]  /*2b450*/  LEA.HI R0, R2, R2, RZ, 0x1 ;  /* 0x0000000202007211 */ /* 0x000fe200078f08ff */
[----:B------:R0:W-:Y:S03]  /*2b460*/  STL [R1+0x28], R2 ;  /* 0x0000280201007387 */ /* 0x0001e60000100800 */
        /* <DEDUP_REMOVED lines=8> */
[----:B---3--:R-:W-:Y:S02]  /*2b4f0*/  VIADD R6, R2, 0xfffffffe ;  /* 0xfffffffe02067836 */ /* 0x008fe40000000000 */
[----:B01----:R-:W-:Y:S05]  /*2b500*/  @!P0 BRA `(.L_x_1952) ;  /* 0x0000005400888947 */ /* 0x003fea0003800000 */
.L_x_2100:
[----:B------:R-:W-:Y:S05]  /*2b510*/  BSYNC B0 ;  /* 0x0000000000007941 */ /* 0x000fea0003800000 */
.L_x_1951:
[----:B------:R-:W3:Y:S01]  /*2b520*/  LDL R2, [R1+0x8] ;  /* 0x0000080001027983 */ /* 0x000ee20000100800 */
        /* <DEDUP_REMOVED lines=10> */
.L_x_1967:
[----:B------:R-:W3:Y:S01]  /*2b5d0*/  LDL R4, [R1+0xc] ;  /* 0x00000c0001047983 */ /* 0x000ee20000100800 */
[----:B------:R-:W1:Y:S03]  /*2b5e0*/  LDC R7, c[0x0][0x430] ;  /* 0x00010c00ff077b82 */ /* 0x000e660000000800 */
[----:B------:R-:W4:Y:S01]  /*2b5f0*/  LDL R8, [R1+0x10] ;  /* 0x0000100001087983 */ /* 0x000f220000100800 */
[----:B0-----:R-:W0:Y:S02]  /*2b600*/  S2R R0, SR_TID.X ;  /* 0x0000000000007919 */ /* 0x001e240000002100 */
[----:B0-----:R-:W-:-:S04]  /*2b610*/  LOP3.LUT R0, R0, 0x7f, RZ, 0xc0, !PT ;  /* 0x0000007f00007812 */ /* 0x001fc800078ec0ff */
[----:B------:R-:W-:Y:S02]  /*2b620*/  SHF.R.U32.HI R2, RZ, 0x3, R0 ;  /* 0x00000003ff027819 */ /* 0x000fe40000011600 */
[----:B------:R-:W0:Y:S01]  /*2b630*/  S2R R0, SR_TID.X ;  /* 0x0000000000007919 */ /* 0x000e220000002100 */
[----:B-1----:R-:W-:-:S13]  /*2b640*/  ISETP.NE.AND P0, PT, R7, 0x1, PT ;  /* 0x000000010700780c */ /* 0x002fda0003f05270 */
[----:B------:R-:W1:Y:S01]  /*2b650*/  @P0 LDC R3, c[0x0][0x438] ;  /* 0x00010e00ff030b82 */ /* 0x000e620000000800 */
[----:B0-----:R-:W-:-:S04]  /*2b660*/  SHF.L.U32 R0, R0, 0x4, RZ ;  /* 0x0000000400007819 */ /* 0x001fc800000006ff */
[----:B------:R-:W-:-:S03]  /*2b670*/  LOP3.LUT R0, R2, 0x70, R0, 0xf8, !PT ;  /* 0x0000007002007812 */ /* 0x000fc600078ef800 */
[----:B------:R-:W0:Y:S01]  /*2b680*/  @P0 LDC R2, c[0x0][0x434] ;  /* 0x00010d00ff020b82 */ /* 0x000e220000000800 */
[----:B------:R-:W-:Y:S01]  /*2b690*/  ISETP.GT.U32.AND P5, PT, R0, 0x5f, PT ;  /* 0x0000005f0000780c */ /* 0x000fe20003fa4070 */
[----:B---3--:R-:W-:-:S12]  /*2b6a0*/  IMAD R9, R6, 0x60, R4 ;  /* 0x0000006006097824 */ /* 0x008fd800078e0204 */
[----:B------:R-:W4:Y:S01]  /*2b6b0*/  @!P5 LDC.64 R4, c[0x0][0x428] ;  /* 0x00010a00ff04db82 */ /* 0x000f220000000a00 */
[----:B------:R-:W-:-:S04]  /*2b6c0*/  IMAD.IADD R9, R0, 0x1, R9 ;  /* 0x0000000100097824 */ /* 0x000fc800078e0209 */
[----:B0-----:R-:W-:-:S04]  /*2b6d0*/  @P0 IMAD.HI.U32 R2, R9, R2, RZ ;  /* 0x0000000209020227 */ /* 0x001fc800078e00ff */
[----:B------:R-:W-:Y:S01]  /*2b6e0*/  IMAD.MOV.U32 R0, RZ, RZ, R9 ;  /* 0x000000ffff007224 */ /* 0x000fe200078e0009 */
[----:B-1----:R-:W-:-:S04]  /*2b6f0*/  @P0 SHF.R.U32.HI R0, RZ, R3, R2 ;  /* 0x00000003ff000219 */ /* 0x002fc80000011602 */
[--C-:B------:R-:W-:Y:S01]  /*2b700*/  @!P5 SHF.R.S32.HI R3, RZ, 0x1f, R0.reuse ;  /* 0x0000001fff03d819 */ /* 0x100fe20000011400 */
[----:B------:R-:W-:Y:S02]  /*2b710*/  @!P5 IMAD.MOV.U32 R2, RZ, RZ, R0 ;  /* 0x000000ffff02d224 */ /* 0x000fe400078e0000 */
[-C--:B----4-:R-:W-:Y:S02]  /*2b720*/  @!P5 IMAD R8, R8, R4.reuse, RZ ;  /* 0x000000040808d224 */ /* 0x090fe400078e02ff */
[----:B------:R-:W-:-:S04]  /*2b730*/  @!P5 IMAD.WIDE.U32 R2, R32, R4, R2 ;  /* 0x000000042002d225 */ /* 0x000fc800078e0002 */
[----:B------:R-:W-:Y:S02]  /*2b740*/  @!P5 IMAD R8, R32, R5, R8 ;  /* 0x000000052008d224 */ /* 0x000fe400078e0208 */
[----:B------:R-:W0:Y:S01]  /*2b750*/  @!P5 LDC.64 R4, c[0x0][0x418] ;  /* 0x00010600ff04db82 */ /* 0x000e220000000a00 */
[----:B------:R-:W-:Y:S02]  /*2b760*/  IMAD.MOV R0, RZ, RZ, -R0 ;  /* 0x000000ffff007224 */ /* 0x000fe400078e0a00 */
[----:B------:R-:W-:Y:S02]  /*2b770*/  @!P5 IMAD.IADD R3, R8, 0x1, R3 ;  /* 0x000000010803d824 */ /* 0x000fe400078e0203 */
[----:B------:R-:W-:Y:S02]  /*2b780*/  IMAD R9, R7, R0, R9 ;  /* 0x0000000007097224 */ /* 0x000fe400078e0209 */
[----:B------:R-:W-:Y:S01]  /*2b790*/  IMAD.MOV.U32 R0, RZ, RZ, RZ ;  /* 0x000000ffff007224 */ /* 0x000fe200078e00ff */
[----:B0-----:R-:W-:-:S04]  /*2b7a0*/  @!P5 LEA R4, P0, R2, R4, 0x2 ;  /* 0x000000040204d211 */ /* 0x001fc800078010ff */
[----:B------:R-:W-:-:S05]  /*2b7b0*/  @!P5 LEA.HI.X R5, R2, R5, R3, 0x2, P0 ;  /* 0x000000050205d211 */ /* 0x000fca00000f1403 */
[----:B------:R0:W5:Y:S01]  /*2b7c0*/  @!P5 LDG.E R0, desc[UR60][R4.64] ;  /* 0x0000003c0400d981 */ /* 0x000162000c1e1900 */
[----:B------:R-:W-:Y:S02]  /*2b7d0*/  LOP3.LUT P4, RZ, R16, 0x10, RZ, 0xc0, !PT ;  /* 0x0000001010ff7812 */ /* 0x000fe4000788c0ff */
[----:B------:R-:W-:-:S04]  /*2b7e0*/  IADD3 R23, R10, 0x1, RZ ;  /* 0x000000010a177810 */ /* 0x000fc80007ffe0ff */
[C---:B------:R-:W-:Y:S01]  /*2b7f0*/  ISETP.NE.AND P0, PT, R23.reuse, 0x2, PT ;  /* 0x000000021700780c */ /* 0x040fe20003f05270 */
[----:B------:R-:W-:Y:S05]  /*2b800*/  YIELD ;  /* 0x0000000000007946 */ /* 0x000fea0003800000 */
[----:B------:R-:W-:Y:S01]  /*2b810*/  SEL R29, RZ, 0x1, P0 ;  /* 0x00000001ff1d7807 */ /* 0x000fe20000000000 */
[----:B------:R-:W-:Y:S01]  /*2b820*/  IMAD.MOV.U32 R22, RZ, RZ, R6 ;  /* 0x000000ffff167224 */ /* 0x000fe200078e0006 */
[----:B------:R-:W-:Y:S02]  /*2b830*/  SEL R23, R23, RZ, P0 ;  /* 0x000000ff17177207 */ /* 0x000fe40000000000 */
[----:B------:R-:W-:Y:S01]  /*2b840*/  LOP3.LUT R29, R20, R29, RZ, 0x3c, !PT ;  /* 0x0000001d141d7212 */ /* 0x000fe200078e3cff */
[----:B0-----:R-:W-:Y:S06]  /*2b850*/  @!P4 BRA `(.L_x_1955) ;  /* 0x000000000004c947 */ /* 0x001fec0003800000 */
[----:B------:R-:W-:Y:S01]  /*2b860*/  BPT.TRAP 0x1 ;  /* 0x000000040000795c */ /* 0x000fe20000300000 */
.L_x_1955:
[----:B------:R-:W-:Y:S01]  /*2b870*/  IMAD R7, R23, 0x8, R17 ;  /* 0x0000000817077824 */ /* 0x000fe200078e0211 */
[----:B------:R-:W-:Y:S01]  /*2b880*/  SHF.L.U32 R2, R29, 0x1f, RZ ;  /* 0x0000001f1d027819 */ /* 0x000fe200000006ff */
[----:B------:R-:W-:Y:S03]  /*2b890*/  BSSY B1, `(.L_x_1956) ;  /* 0x0000003000017945 */ /* 0x000fe60003800000 */
[----:B------:R-:W0:Y:S02]  /*2b8a0*/  SYNCS.PHASECHK.TRANS64.TRYWAIT P0, [R7+URZ+0x30840], R2 ;  /* 0x03084002070075a7 */ /* 0x000e24000800017f */
[----:B0-----:R-:W-:Y:S05]  /*2b8b0*/  @!P0 BRA `(.L_x_1957) ;  /* 0x0000005000b08947 */ /* 0x001fea0003800000 */
.L_x_2101:
[----:B------:R-:W-:Y:S05]  /*2b8c0*/  BSYNC B1 ;  /* 0x0000000000017941 */ /* 0x000fea0003800000 */
.L_x_1956:
        /* <DEDUP_REMOVED lines=24> */
[----:B------:R-:W-:Y:S01]  /*2ba50*/  SHF.L.U32 R4, R33, 0x1, RZ ;  /* 0x0000000121047819 */ /* 0x000fe200000006ff */
[----:B------:R-:W-:Y:S01]  /*2ba60*/  IMAD R5, R5, 0x2, R17 ;  /* 0x0000000205057824 */ /* 0x000fe200078e0211 */
[----:B------:R-:W-:Y:S01]  /*2ba70*/  LOP3.LUT P6, RZ, R16, 0x4, RZ, 0xc0, !PT ;  /* 0x0000000410ff7812 */ /* 0x000fe200078cc0ff */
        /* <DEDUP_REMOVED lines=31> */
[----:B------:R0:W1:Y:S04]  /*2bc70*/  SHFL.IDX PT, R35, R6, 0x5, 0x181f ;  /* 0x00b81f0006237f89 */ /* 0x00006800000e0000 */
[----:B------:R-:W-:Y:S04]  /*2bc80*/  LDGSTS.E.BYPASS.LTC128B.128 [R5+0x20400], desc[UR60][R2.64], !P6 ;  /* 0x2040000002057fae */ /* 0x000fe8000f101d7c */
[----:B------:R-:W-:Y:S04]  /*2bc90*/  LDGSTS.E.BYPASS.LTC128B.128 [R5+0x23400], desc[UR60][R2.64+0x80], !P5 ;  /* 0x2340008002057fae */ /* 0x000fe8000e901d7c */
[----:B------:R3:W-:Y:S04]  /*2bca0*/  LDGSTS.E.BYPASS.LTC128B.128 [R5+0x26400], desc[UR60][R2.64+0x100], !P4 ;  /* 0x2640010002057fae */ /* 0x0007e8000e101d7c */
[----:B-1-3--:R0:W3:Y:S02]  /*2bcb0*/  SHFL.IDX PT, R2, R8, 0x5, 0x181f ;  /* 0x00b81f0008027f89 */ /* 0x00a0e400000e0000 */
.L_x_2115:
        /* <DEDUP_REMOVED lines=11> */
.L_x_1959:
        /* <DEDUP_REMOVED lines=10> */
.L_x_1960:
[----:B------:R3:W-:Y:S01]  /*2be10*/  SYNCS.ARRIVE.TRANS64.A1T0 RZ, [R7+URZ+0x30830], RZ ;  /* 0x030830ff07ff79a7 */ /* 0x0007e2000810003f */
[----:B------:R-:W-:Y:S05]  /*2be20*/  @!P5 BRA `(.L_x_1961) ;  /* 0x000000000004d947 */ /* 0x000fea0003800000 */
[----:B------:R-:W-:Y:S01]  /*2be30*/  BPT.TRAP 0x1 ;  /* 0x000000040000795c */ /* 0x000fe20000300000 */
.L_x_1961:
[----:B-1----:R-:W-:Y:S01]  /*2be40*/  SHF.L.U32 R2, R20, 0x1f, RZ ;  /* 0x0000001f14027819 */ /* 0x002fe200000006ff */
[----:B0-----:R-:W-:Y:S01]  /*2be50*/  IMAD R6, R10, 0x8, R17 ;  /* 0x000000080a067824 */ /* 0x001fe200078e0211 */
[----:B------:R-:W-:Y:S03]  /*2be60*/  BSSY B1, `(.L_x_1962) ;  /* 0x0000003000017945 */ /* 0x000fe60003800000 */
[----:B------:R-:W0:Y:S02]  /*2be70*/  SYNCS.PHASECHK.TRANS64.TRYWAIT P0, [R6+URZ+0x30860], R2 ;  /* 0x03086002060075a7 */ /* 0x000e24000800017f */
[----:B0-----:R-:W-:Y:S05]  /*2be80*/  @!P0 BRA `(.L_x_1963) ;  /* 0x0000005400308947 */ /* 0x001fea0003800000 */
.L_x_2116:
[----:B------:R-:W-:Y:S05]  /*2be90*/  BSYNC B1 ;  /* 0x0000000000017941 */ /* 0x000fea0003800000 */
.L_x_1962:
[----:B------:R-:W3:Y:S01]  /*2bea0*/  LDL R5, [R1+0x4] ;  /* 0x0000040001057983 */ /* 0x000ee20000100800 */
[----:B------:R-:W1:Y:S01]  /*2beb0*/  S2R R3, SR_TID.X ;  /* 0x0000000000037919 */ /* 0x000e620000002100 */
[----:B------:R-:W-:Y:S01]  /*2bec0*/  UMOV UR4, 0xffffffff ;  /* 0xffffffff00047882 */ /* 0x000fe20000000000 */
[----:B-1----:R-:W-:-:S04]  /*2bed0*/  LOP3.LUT R3, R3, 0x7f, RZ, 0xc0, !PT ;  /* 0x0000007f03037812 */ /* 0x002fc800078ec0ff */
[----:B------:R-:W-:Y:S01]  /*2bee0*/  SHF.R.U32.HI R3, RZ, 0x3, R3 ;  /* 0x00000003ff037819 */ /* 0x000fe20000011603 */
[----:B---3--:R-:W-:Y:S02]  /*2bef0*/  IMAD R7, R31, -0x60, R5 ;  /* 0xffffffa01f077824 */ /* 0x008fe400078e0205 */
[----:B------:R-:W-:Y:S02]  /*2bf00*/  IMAD R5, R10, 0x4800, R37 ;  /* 0x000048000a057824 */ /* 0x000fe400078e0225 */
        /* <DEDUP_REMOVED lines=55> */
.L_x_2130:
        /* <DEDUP_REMOVED lines=22> */
[----:B------:R-:W-:-:S03]  /*2c3e0*/  NOP ;  /* 0x0000000000007918 */ /* 0x000fc60000000000 */
[----:B------:R-:W-:-:S03]  /*2c3f0*/  IADD3 R3, R3, R25, RZ ;  /* 0x0000001903037210 */ /* 0x000fc60007ffe0ff */
[----:B------:R-:W-:-:S04]  /*2c400*/  IMAD.WIDE.U32 R2, R26, UR4, R2 ;  /* 0x000000041a027c25 */ /* 0x000fc8000f8e0002 */
[----:B------:R-:W-:Y:S01]  /*2c410*/  IMAD R3, R26, UR5, R3 ;  /* 0x000000051a037c24 */ /* 0x000fe2000f8e0203 */
[----:B------:R-:W-:-:S04]  /*2c420*/  LEA R18, P0, R2, UR6, 0x1 ;  /* 0x0000000602127c11 */ /* 0x000fc8000f8008ff */
[----:B------:R-:W-:Y:S02]  /*2c430*/  LEA.HI.X R19, R2, UR7, R3, 0x1, P0 ;  /* 0x0000000702137c11 */ /* 0x000fe400080f0c03 */
[----:B------:R-:W-:-:S13]  /*2c440*/  PLOP3.LUT P0, PT, PT, PT, PT, 0x80, 0x0 ;  /* 0x000000000000781c */ /* 0x000fda0003f0f070 */
.L_x_1965:
        /* <DEDUP_REMOVED lines=10> */
.L_x_1966:
[----:B------:R-:W2:Y:S01]  /*2c4f0*/  LDL R0, [R1+0x8] ;  /* 0x0000080001007983 */ /* 0x000ea20000100800 */
[----:B------:R0:W-:Y:S01]  /*2c500*/  SYNCS.ARRIVE.TRANS64.A1T0 RZ, [R6+URZ+0x30850], RZ ;  /* 0x030850ff06ff79a7 */ /* 0x0001e2000810003f */
[----:B------:R-:W-:Y:S02]  /*2c510*/  IMAD.MOV.U32 R10, RZ, RZ, R23 ;  /* 0x000000ffff0a7224 */ /* 0x000fe400078e0017 */
[----:B------:R-:W-:Y:S02]  /*2c520*/  IMAD.MOV.U32 R20, RZ, RZ, R29 ;  /* 0x000000ffff147224 */ /* 0x000fe400078e001d */
[----:B------:R-:W-:Y:S02]  /*2c530*/  IMAD.MOV.U32 R31, RZ, RZ, R22 ;  /* 0x000000ffff1f7224 */ /* 0x000fe400078e0016 */
[C---:B0-----:R-:W-:Y:S01]  /*2c540*/  VIADD R6, R22.reuse, 0xffffffff ;  /* 0xffffffff16067836 */ /* 0x041fe20000000000 */
[----:B--2---:R-:W-:-:S13]  /*2c550*/  ISETP.GT.AND P0, PT, R22, R0, PT ;  /* 0x000000001600720c */ /* 0x004fda0003f04270 */
[----:B------:R-:W-:Y:S05]  /*2c560*/  @P0 BRA `(.L_x_1967) ;  /* 0xfffffff000180947 */ /* 0x000fea000383ffff */
.L_x_1954:
[----:B------:R-:W-:Y:S05]  /*2c570*/  BSYNC B0 ;  /* 0x0000000000007941 */ /* 0x000fea0003800000 */
.L_x_1953:
        /* <DEDUP_REMOVED lines=17> */
.L_x_1969:
[----:B------:R-:W-:Y:S05]  /*2c690*/  BSYNC B0 ;  /* 0x0000000000007941 */ /* 0x000fea0003800000 */
.L_x_1968:
[----:B------:R-:W-:-:S13]  /*2c6a0*/  LOP3.LUT P0, RZ, R16, 0x10, RZ, 0xc0, !PT ;  /* 0x0000001010ff7812 */ /* 0x000fda000780c0ff */
[----:B------:R-:W-:Y:S05]  /*2c6b0*/  @!P0 BRA `(.L_x_1970) ;  /* 0x0000000000048947 */ /* 0x000fea0003800000 */
[----:B------:R-:W-:Y:S01]  /*2c6c0*/  BPT.TRAP 0x1 ;  /* 0x000000040000795c */ /* 0x000fe20000300000 */
.L_x_1970:
[----:B------:R-:W3:Y:S01]  /*2c6d0*/  LDL.LU R2, [R1+0x4] ;  /* 0x0000040001027983 */ /* 0x000ee20000300800 */
[----:B------:R-:W-:Y:S01]  /*2c6e0*/  IMAD R0, R23, 0x8, R17 ;  /* 0x0000000817007824 */ /* 0x000fe200078e0211 */
[----:B------:R-:W-:Y:S01]  /*2c6f0*/  SHF.L.U32 R3, R29, 0x1f, RZ ;  /* 0x0000001f1d037819 */ /* 0x000fe200000006ff */
[----:B------:R-:W-:Y:S03]  /*2c700*/  BSSY B0, `(.L_x_1971) ;  /* 0x0000004000007945 */ /* 0x000fe60003800000 */
[----:B------:R-:W0:Y:S01]  /*2c710*/  SYNCS.PHASECHK.TRANS64.TRYWAIT P0, [R0+URZ+0x30860], R3 ;  /* 0x03086003000075a7 */ /* 0x000e22000800017f */
[----:B---3--:R-:W-:Y:S01]  /*2c720*/  IMAD R6, R22, -0x60, R2 ;  /* 0xffffffa016067824 */ /* 0x008fe200078e0202 */
[----:B0-----:R-:W-:Y:S06]  /*2c730*/  @!P0 BRA `(.L_x_1972) ;  /* 0x0000005400288947 */ /* 0x001fec0003800000 */
.L_x_2131:
[----:B------:R-:W-:Y:S05]  /*2c740*/  BSYNC B0 ;  /* 0x0000000000007941 */ /* 0x000fea0003800000 */
.L_x_1971:
[----:B------:R-:W1:Y:S01]  /*2c750*/  S2R R2, SR_TID.X ;  /* 0x0000000000027919 */ /* 0x000e620000002100 */
[----:B------:R-:W-:Y:S01]  /*2c760*/  UMOV UR4, 0xffffffff ;  /* 0xffffffff00047882 */ /* 0x000fe20000000000 */
[----:B------:R-:W-:Y:S01]  /*2c770*/  IMAD R4, R23, 0x4800, R37 ;  /* 0x0000480017047824 */ /* 0x000fe200078e0225 */
[----:B-1----:R-:W-:-:S04]  /*2c780*/  LOP3.LUT R2, R2, 0x7f, RZ, 0xc0, !PT ;  /* 0x0000007f02027812 */ /* 0x002fc800078ec0ff */
[----:B------:R-:W-:-:S04]  /*2c790*/  SHF.R.U32.HI R2, RZ, 0x3, R2 ;  /* 0x00000003ff027819 */ /* 0x000fc80000011602 */
[----:B------:R-:W-:Y:S01]  /*2c7a0*/  IADD3 R6, -R2, R6, RZ ;  /* 0x0000000602067210 */ /* 0x000fe20007ffe1ff */
        /* <DEDUP_REMOVED lines=59> */
.L_x_2145:
        /* <DEDUP_REMOVED lines=13> */
.L_x_1974:
        /* <DEDUP_REMOVED lines=10> */
.L_x_1975:
[----:B------:R-:W-:Y:S01]  /*2ccd0*/  VIADD R23, R23, 0x1 ;  /* 0x0000000117177836 */ /* 0x000fe20000000000 */
[----:B------:R1:W-:Y:S04]  /*2cce0*/  SYNCS.ARRIVE.TRANS64.A1T0 RZ, [R0+URZ+0x30850], RZ ;  /* 0x030850ff00ff79a7 */ /* 0x0003e8000810003f */
[----:B------:R-:W-:-:S04]  /*2ccf0*/  ISETP.NE.AND P0, PT, R23, 0x2, PT ;  /* 0x000000021700780c */ /* 0x000fc80003f05270 */
[----:B-1----:R-:W-:Y:S02]  /*2cd00*/  SEL R0, RZ, 0x1, P0 ;  /* 0x00000001ff007807 */ /* 0x002fe40000000000 */
[----:B------:R-:W-:Y:S02]  /*2cd10*/  SEL R23, R23, RZ, P0 ;  /* 0x000000ff17177207 */ /* 0x000fe40000000000 */
[----:B------:R-:W-:-:S07]  /*2cd20*/  LOP3.LUT R29, R29, R0, RZ, 0x3c, !PT ;  /* 0x000000001d1d7212 */ /* 0x000fce00078e3cff */
.L_x_1932:
[----:B------:R-:W-:Y:S05]  /*2cd30*/  BSYNC B7 ;  /* 0x0000000000077941 */ /* 0x000fea0003800000 */
.L_x_1930:
[----:B------:R-:W-:-:S13]  /*2cd40*/  LOP3.LUT P0, RZ, R16, 0x20, RZ, 0xc0, !PT ;  /* 0x0000002010ff7812 */ /* 0x000fda000780c0ff */
[----:B------:R-:W-:Y:S05]  /*2cd50*/  @!P0 BRA `(.L_x_1976) ;  /* 0x0000000000248947 */ /* 0x000fea0003800000 */
[----:B------:R-:W-:Y:S05]  /*2cd60*/  WARPSYNC.ALL ;  /* 0x0000000000007948 */ /* 0x000fea0003800000 */
[----:B------:R-:W2:Y:S08]  /*2cd70*/  S2UR UR5, SR_CgaCtaId ;  /* 0x00000000000579c3 */ /* 0x000eb00000008800 */
[----:B------:R-:W-:Y:S06]  /*2cd80*/  BAR.SYNC.DEFER_BLOCKING 0x5, 0x180 ;  /* 0x0146000000007b1d */ /* 0x000fec0000010000 */
[----:B------:R-:W-:-:S02]  /*2cd90*/  UMOV UR4, 0x400 ;  /* 0x0000040000047882 */ /* 0x000fc40000000000 */
[----:B--2---:R-:W-:-:S06]  /*2cda0*/  ULEA UR4, UR5, UR4, 0x18 ;  /* 0x0000000405047291 */ /* 0x004fcc000f8ec03f */
[----:B------:R-:W-:-:S05]  /*2cdb0*/  IMAD.U32 R17, RZ, RZ, UR4 ;  /* 0x00000004ff117e24 */ /* 0x000fca000f8e00ff */
[----:B------:R2:W3:Y:S01]  /*2cdc0*/  LDS.128 R24, [R17+0x308d0] ;  /* 0x0308d00011187984 */ /* 0x0004e20000000c00 */
[----:B------:R-:W-:Y:S06]  /*2cdd0*/  BAR.ARV 0x4, 0x180 ;  /* 0x0106000000007b1d */ /* 0x000fec0000002000 */
[----:B------:R-:W-:Y:S05]  /*2cde0*/  BRA `(.L_x_1977) ;  /* 0x0000000c00d47947 */ /* 0x000fea0003800000 */
.L_x_1976:
[----:B------:R-:W2:Y:S01]  /*2cdf0*/  S2R R8, SR_TID.X ;  /* 0x0000000000087919 */ /* 0x000ea20000002100 */
[----:B------:R-:W-:Y:S01]  /*2ce00*/  UMOV UR4, 0xffffffff ;  /* 0xffffffff00047882 */ /* 0x000fe20000000000 */
[----:B--2---:R-:W-:-:S04]  /*2ce10*/  LOP3.LUT R8, R8, 0x1f, RZ, 0xc0, !PT ;  /* 0x0000001f08087812 */ /* 0x004fc800078ec0ff */
[----:B------:R-:W-:Y:S01]  /*2ce20*/  ISETP.NE.AND P0, PT, R8, 0x1f, PT ;  /* 0x0000001f0800780c */ /* 0x000fe20003f05270 */
[----:B------:R-:W-:-:S12]  /*2ce30*/  BRA.DIV UR4, `(.L_x_1978) ;  /* 0x0000005604807947 */ /* 0x000fd8000b800000 */
[----:B------:R-:W-:Y:S01]  /*2ce40*/  IMAD.IADD R7, R27, 0x1, R8 ;  /* 0x000000011b077824 */ /* 0x000fe200078e0208 */
[----:B------:R-:W-:-:S04]  /*2ce50*/  ULDC UR4, c[0x0][0xc3c] ;  /* 0x00030f0000047ab9 */ /* 0x000fc80000000800 */
[----:B------:R-:W-:-:S13]  /*2ce60*/  ISETP.GE.OR P1, PT, R7, UR4, !P0 ;  /* 0x0000000407007c0c */ /* 0x000fda000c726670 */
[----:B0-----:R-:W0:Y:S08]  /*2ce70*/  @!P1 LDC.64 R2, c[0x0][0xc80] ;  /* 0x00032000ff029b82 */ /* 0x001e300000000a00 */
[----:B------:R-:W2:Y:S01]  /*2ce80*/  @!P1 LDC.64 R4, c[0x0][0xc78] ;  /* 0x00031e00ff049b82 */ /* 0x000ea20000000a00 */
[----:B0-----:R-:W-:-:S05]  /*2ce90*/  @!P1 IMAD.WIDE R2, R7, 0x4, R2 ;  /* 0x0000000407029825 */ /* 0x001fca00078e0202 */
[----:B-1----:R2:W3:Y:S02]  /*2cea0*/  @!P1 LDG.E R6, desc[UR60][R2.64] ;  /* 0x0000003c02069981 */ /* 0x0024e4000c1e1900 */
[----:B--2---:R-:W-:-:S05]  /*2ceb0*/  @!P1 IMAD.WIDE R2, R7, 0x4, R4 ;  /* 0x0000000407029825 */ /* 0x004fca00078e0204 */
[----:B------:R-:W2:Y:S01]  /*2cec0*/  @!P1 LDG.E R5, desc[UR60][R2.64] ;  /* 0x0000003c02059981 */ /* 0x000ea2000c1e1900 */
[----:B------:R-:W-:Y:S01]  /*2ced0*/  MOV R25, RZ ;  /* 0x000000ff00197202 */ /* 0x000fe20000000f00 */
[----:B------:R-:W-:Y:S01]  /*2cee0*/  IMAD.MOV.U32 R4, RZ, RZ, RZ ;  /* 0x000000ffff047224 */ /* 0x000fe200078e00ff */
[C---:B------:R-:W-:Y:S01]  /*2cef0*/  ISETP.GE.U32.AND P2, PT, R8.reuse, 0x2, PT ;  /* 0x000000020800780c */ /* 0x040fe20003f46070 */
[----:B------:R-:W-:Y:S01]  /*2cf00*/  SHFL.IDX PT, R0, R24, RZ, 0x1f ;  /* 0x00001fff18007589 */ /* 0x000fe200000e0000 */
[C---:B------:R-:W-:Y:S02]  /*2cf10*/  ISETP.GE.U32.AND P3, PT, R8.reuse, 0x4, PT ;  /* 0x000000040800780c */ /* 0x040fe40003f66070 */
[C---:B------:R-:W-:Y:S01]  /*2cf20*/  ISETP.GE.U32.AND P4, PT, R8.reuse, 0x8, PT ;  /* 0x000000080800780c */ /* 0x040fe20003f86070 */
[----:B------:R-:W-:Y:S01]  /*2cf30*/  SHFL.IDX PT, R7, R24, 0x1, 0x1f ;  /* 0x00201f0018077f89 */ /* 0x000fe200000e0000 */
        /* <DEDUP_REMOVED lines=21> */
[----:B------:R0:W1:Y:S02]  /*2d090*/  SHFL.IDX PT, R14, R2, 0x1f, 0x1f ;  /* 0x03e01f00020e7f89 */ /* 0x00006400000e0000 */
.L_x_2155:
[----:B------:R-:W-:Y:S02]  /*2d0a0*/  ULDC UR4, c[0x0][0xc38] ;  /* 0x00030e0000047ab9 */ /* 0x000fe40000000800 */
[----:B------:R-:W-:-:S04]  /*2d0b0*/  IMAD.U32 R5, RZ, RZ, UR4 ;  /* 0x00000004ff057e24 */ /* 0x000fc8000f8e00ff */
[----:B-1----:R-:W-:-:S04]  /*2d0c0*/  IMAD R14, R14, R5, RZ ;  /* 0x000000050e0e7224 */ /* 0x002fc800078e02ff */
[----:B------:R-:W-:-:S05]  /*2d0d0*/  IMAD.IADD R7, R7, 0x1, R14 ;  /* 0x0000000107077824 */ /* 0x000fca00078e020e */
[----:B------:R-:W-:-:S13]  /*2d0e0*/  ISETP.GT.AND P6, PT, R7, R0, PT ;  /* 0x000000000700720c */ /* 0x000fda0003fc4270 */
[----:B------:R-:W-:Y:S05]  /*2d0f0*/  @P6 BRA `(.L_x_1979) ;  /* 0x0000000000a46947 */ /* 0x000fea0003800000 */
.L_x_1982:
        /* <DEDUP_REMOVED lines=35> */
.L_x_2163:
[----:B------:R-:W-:Y:S02]  /*2d330*/  ULDC UR4, c[0x0][0xc38] ;  /* 0x00030e0000047ab9 */ /* 0x000fe40000000800 */
[----:B------:R-:W-:-:S04]  /*2d340*/  IMAD.U32 R5, RZ, RZ, UR4 ;  /* 0x00000004ff057e24 */ /* 0x000fc8000f8e00ff */
[----:B-1----:R-:W-:-:S04]  /*2d350*/  IMAD R14, R14, R5, RZ ;  /* 0x000000050e0e7224 */ /* 0x002fc800078e02ff */
[----:B------:R-:W-:-:S05]  /*2d360*/  IMAD.IADD R7, R14, 0x1, R7 ;  /* 0x000000010e077824 */ /* 0x000fca00078e0207 */
[----:B------:R-:W-:-:S13]  /*2d370*/  ISETP.GT.AND P6, PT, R7, R0, PT ;  /* 0x000000000700720c */ /* 0x000fda0003fc4270 */
[----:B------:R-:W-:Y:S05]  /*2d380*/  @!P6 BRA `(.L_x_1982) ;  /* 0xfffffffc005ce947 */ /* 0x000fea000383ffff */
.L_x_1979:
        /* <DEDUP_REMOVED lines=8> */
[----:B------:R-:W-:-:S03]  /*2d410*/  IADD3 R27, R12, R27, RZ ;  /* 0x0000001b0c1b7210 */ /* 0x000fc60007ffe0ff */
[----:B------:R1:W3:Y:S04]  /*2d420*/  SHFL.IDX PT, R4, R4, R12, 0x1f ;  /* 0x00001f0c04047589 */ /* 0x0002e800000e0000 */
.L_x_2168:
[----:B------:R-:W-:-:S13]  /*2d430*/  ISETP.NE.AND P0, PT, R3, RZ, PT ;  /* 0x000000ff0300720c */ /* 0x000fda0003f05270 */
[----:B------:R-:W-:Y:S05]  /*2d440*/  @!P0 BRA `(.L_x_1984) ;  /* 0x0000000000108947 */ /* 0x000fea0003800000 */
[----:B------:R-:W-:Y:S01]  /*2d450*/  UMOV UR4, 0xffffffff ;  /* 0xffffffff00047882 */ /* 0x000fe20000000000 */
[----:B-1----:R-:W-:Y:S02]  /*2d460*/  VIADD R12, R12, 0xffffffff ;  /* 0xffffffff0c0c7836 */ /* 0x002fe40000000000 */
[----:B------:R-:W-:Y:S05]  /*2d470*/  BRA.DIV UR4, `(.L_x_1985) ;  /* 0x0000005a04407947 */ /* 0x000fea000b800000 */
[----:B------:R4:W1:Y:S02]  /*2d480*/  SHFL.IDX PT, R6, R2, R12, 0x1f ;  /* 0x00001f0c02067589 */ /* 0x00086400000e0000 */
.L_x_1984:
        /* <DEDUP_REMOVED lines=17> */
[----:B------:R-:W-:Y:S02]  /*2d5a0*/  IABS R2, R0 ;  /* 0x0000000000027213 */ /* 0x000fe40000000000 */
[----:B------:R-:W-:-:S03]  /*2d5b0*/  IADD3 R9, RZ, -R7, RZ ;  /* 0x80000007ff097210 */ /* 0x000fc60007ffe0ff */
        /* <DEDUP_REMOVED lines=33> */
[--C-:B------:R-:W-:Y:S02]  /*2d7d0*/  IMAD.MOV R2, RZ, RZ, -R5.reuse ;  /* 0x000000ffff027224 */ /* 0x100fe400078e0a05 */
[C---:B------:R-:W-:Y:S02]  /*2d7e0*/  IMAD R5, R4.reuse, 0x1000000, R5 ;  /* 0x0100000004057824 */ /* 0x040fe400078e0205 */
[--C-:B------:R-:W-:Y:S02]  /*2d7f0*/  IMAD R4, R4, R2, R7.reuse ;  /* 0x0000000204047224 */ /* 0x100fe400078e0207 */
[----:B------:R-:W-:Y:S02]  /*2d800*/  IMAD.MOV R2, RZ, RZ, -R7 ;  /* 0x000000ffff027224 */ /* 0x000fe400078e0a07 */
[----:B------:R-:W-:Y:S02]  /*2d810*/  IMAD R26, R4, 0x10000, R5 ;  /* 0x00010000041a7824 */ /* 0x000fe400078e0205 */
[----:B------:R-:W-:Y:S01]  /*2d820*/  IMAD R2, R25, R2, R0 ;  /* 0x0000000219027224 */ /* 0x000fe200078e0200 */
[----:B------:R-:W-:Y:S06]  /*2d830*/  BRA `(.L_x_1987) ;  /* 0x0000000000f07947 */ /* 0x000fec0003800000 */
.L_x_1986:
        /* <DEDUP_REMOVED lines=10> */
[----:B0-----:R-:W-:-:S05]  /*2d8e0*/  IADD3 R11, RZ, -R3, RZ ;  /* 0x80000003ff0b7210 */ /* 0x001fca0007ffe0ff */
        /* <DEDUP_REMOVED lines=32> */
[----:B------:R-:W-:Y:S02]  /*2daf0*/  IABS R7, R0 ;  /* 0x0000000000077213 */ /* 0x000fe40000000000 */
[----:B------:R-:W-:-:S03]  /*2db00*/  IADD3 R3, RZ, -R8, RZ ;  /* 0x80000008ff037210 */ /* 0x000fc60007ffe0ff */
        /* <DEDUP_REMOVED lines=15> */
.L_x_1987:
[----:B------:R-:W-:-:S04]  /*2dc00*/  LOP3.LUT R2, RZ, R2, RZ, 0x33, !PT ;  /* 0x00000002ff027212 */ /* 0x000fc800078e33ff */
[----:B------:R-:W-:Y:S01]  /*2dc10*/  IADD3 R25, R25, R2, RZ ;  /* 0x0000000219197210 */ /* 0x000fe20007ffe0ff */
[----:B------:R-:W-:Y:S06]  /*2dc20*/  BRA `(.L_x_1988) ;  /* 0x00000000001c7947 */ /* 0x000fec0003800000 */
.L_x_1980:
[----:B------:R-:W-:Y:S01]  /*2dc30*/  UMOV UR4, URZ ;  /* 0x0000003f00047c82 */ /* 0x000fe20008000000 */
[----:B------:R-:W-:Y:S01]  /*2dc40*/  UMOV UR5, URZ ;  /* 0x0000003f00057c82 */ /* 0x000fe20008000000 */
[----:B------:R-:W-:Y:S01]  /*2dc50*/  ULDC UR6, c[0x0][0xc3c] ;  /* 0x00030f0000067ab9 */ /* 0x000fe20000000800 */
[----:B------:R-:W-:Y:S02]  /*2dc60*/  IMAD.MOV.U32 R24, RZ, RZ, R0 ;  /* 0x000000ffff187224 */ /* 0x000fe400078e0000 */
[----:B------:R-:W-:Y:S02]  /*2dc70*/  IMAD.U32 R25, RZ, RZ, UR4 ;  /* 0x00000004ff197e24 */ /* 0x000fe4000f8e00ff */
[----:B------:R-:W-:Y:S02]  /*2dc80*/  IMAD.U32 R26, RZ, RZ, UR5 ;  /* 0x00000005ff1a7e24 */ /* 0x000fe4000f8e00ff */
[----:B------:R-:W-:-:S07]  /*2dc90*/  IMAD.U32 R27, RZ, RZ, UR6 ;  /* 0x00000006ff1b7e24 */ /* 0x000fce000f8e00ff */
.L_x_1988:
        /* <DEDUP_REMOVED lines=10> */
.L_x_1977:
[----:B------:R-:W-:Y:S02]  /*2dd40*/  ULDC UR4, c[0x0][0xc3c] ;  /* 0x00030f0000047ab9 */ /* 0x000fe40000000800 */
[----:B---3--:R-:W-:-:S13]  /*2dd50*/  ISETP.GE.AND P0, PT, R27, UR4, PT ;  /* 0x000000041b007c0c */ /* 0x008fda000bf06270 */
[----:B------:R-:W-:Y:S05]  /*2dd60*/  @!P0 BRA `(.L_x_1989) ;  /* 0xffffff9000948947 */ /* 0x000fea000383ffff */
[----:B------:R-:W-:Y:S05]  /*2dd70*/  BSYNC B8 ;  /* 0x0000000000087941 */ /* 0x000fea0003800000 */
.L_x_1866:
[----:B------:R-:W3:Y:S01]  /*2dd80*/  LDL.LU R0, [R1+0x28] ;  /* 0x0000280001007983 */ /* 0x000ee20000300800 */
[----:B------:R-:W-:Y:S01]  /*2dd90*/  BSSY B0, `(.L_x_1990) ;  /* 0x000000b000007945 */ /* 0x000fe20003800000 */
[----:B------:R-:W5:Y:S01]  /*2dda0*/  S2R R5, SR_CgaCtaId ;  /* 0x0000000000057919 */ /* 0x000f620000008800 */
[----:B---3--:R-:W-:-:S05]  /*2ddb0*/  VIADD R0, R0, 0x1 ;  /* 0x0000000100007836 */ /* 0x008fca0000000000 */
[----:B01----:R-:W-:-:S04]  /*2ddc0*/  LEA.HI R2, R0, R0, RZ, 0x1 ;  /* 0x0000000000027211 */ /* 0x003fc800078f08ff */
[----:B------:R-:W-:Y:S02]  /*2ddd0*/  LOP3.LUT R3, R2, 0xfffffffe, RZ, 0xc0, !PT ;  /* 0xfffffffe02037812 */ /* 0x000fe400078ec0ff */
[----:B------:R-:W-:Y:S02]  /*2dde0*/  MOV R2, 0x400 ;  /* 0x0000040000027802 */ /* 0x000fe40000000f00 */
[----:B------:R-:W-:Y:S02]  /*2ddf0*/  IADD3 R0, R0, -R3, RZ ;  /* 0x8000000300007210 */ /* 0x000fe40007ffe0ff */
[----:B-----5:R-:W-:Y:S02]  /*2de00*/  LEA R5, R5, R2, 0x18 ;  /* 0x0000000205057211 */ /* 0x020fe400078ec0ff */
[----:B------:R-:W-:-:S04]  /*2de10*/  SHF.L.U32 R0, R0, 0x1f, RZ ;  /* 0x0000001f00007819 */ /* 0x000fc800000006ff */
[----:B------:R-:W0:Y:S02]  /*2de20*/  SYNCS.PHASECHK.TRANS64.TRYWAIT P0, [R5+URZ+0x30820], R0 ;  /* 0x03082000050075a7 */ /* 0x000e24000800017f */
[----:B0-----:R-:W-:Y:S05]  /*2de30*/  @!P0 BRA `(.L_x_1991) ;  /* 0x0000004c00f88947 */ /* 0x001fea0003800000 */
.L_x_2171:
[----:B------:R-:W-:Y:S05]  /*2de40*/  BSYNC B0 ;  /* 0x0000000000007941 */ /* 0x000fea0003800000 */
.L_x_1990:
[----:B------:R-:W-:-:S03]  /*2de50*/  UMOV UR4, 0xffffffff ;  /* 0xffffffff00047882 */ /* 0x000fc60000000000 */
[----:B------:R-:W-:Y:S05]  /*2de60*/  BRA.DIV UR4, `(.L_x_1992) ;  /* 0x0000005204007947 */ /* 0x000fea000b800000 */
[----:B0-----:R-:W0:Y:S02]  /*2de70*/  S2R R0, SR_TID.X ;  /* 0x0000000000007919 */ /* 0x001e240000002100 */
[----:B0-----:R-:W-:-:S04]  /*2de80*/  SHF.R.U32.HI R0, RZ, 0x5, R0 ;  /* 0x00000005ff007819 */ /* 0x001fc80000011600 */
[----:B------:R-:W-:-:S05]  /*2de90*/  LOP3.LUT R0, R0, 0x3, RZ, 0xc0, !PT ;  /* 0x0000000300007812 */ /* 0x000fca00078ec0ff */
[----:B------:R0:W1:Y:S02]  /*2dea0*/  SHFL.IDX PT, R14, R0, RZ, 0x1f ;  /* 0x00001fff000e7589 */ /* 0x00006400000e0000 */
.L_x_2174:
[----:B-1----:R-:W-:-:S13]  /*2deb0*/  ISETP.NE.AND P0, PT, R14, RZ, PT ;  /* 0x000000ff0e00720c */ /* 0x002fda0003f05270 */
[----:B------:R-:W-:Y:S05]  /*2dec0*/  @P0 BRA `(.L_x_1548) ;  /* 0x0000000000900947 */ /* 0x000fea0003800000 */
[----:B------:R-:W-:-:S03]  /*2ded0*/  UMOV UR4, 0xffffffff ;  /* 0xffffffff00047882 */ /* 0x000fc60000000000 */
[----:B------:R-:W-:Y:S05]  /*2dee0*/  BRA.DIV UR4, `(.L_x_1993) ;  /* 0x0000005204147947 */ /* 0x000fea000b800000 */
[----:B------:R-:W-:-:S13]  /*2def0*/  ELECT P6, URZ, PT ;  /* 0x00000000003f782f */ /* 0x000fda00038c0000 */
.L_x_2177:
        /* <DEDUP_REMOVED lines=8> */
.L_x_1994:
[----:B------:R-:W-:Y:S01]  /*2df80*/  IMAD R3, R23, 0x8, R5 ;  /* 0x0000000817037824 */ /* 0x000fe200078e0205 */
[----:B------:R-:W-:Y:S01]  /*2df90*/  SHF.L.U32 R2, R29, 0x1f, RZ ;  /* 0x0000001f1d027819 */ /* 0x000fe200000006ff */
[----:B------:R-:W-:-:S03]  /*2dfa0*/  VIADD R23, R23, 0x1 ;  /* 0x0000000117177836 */ /* 0x000fc60000000000 */
[----:B------:R-:W0:Y:S02]  /*2dfb0*/  SYNCS.PHASECHK.TRANS64.TRYWAIT P1, [R3+URZ+0x30840], R2 ;  /* 0x03084002030075a7 */ /* 0x000e24000802017f */
[----:B------:R-:W-:-:S04]  /*2dfc0*/  ISETP.NE.AND P2, PT, R23, 0x2, PT ;  /* 0x000000021700780c */ /* 0x000fc80003f45270 */
[----:B------:R-:W-:Y:S01]  /*2dfd0*/  SEL R0, RZ, 0x1, P2 ;  /* 0x00000001ff007807 */ /* 0x000fe20001000000 */
[----:B0-----:R-:W-:Y:S08]  /*2dfe0*/  @!P1 BRA `(.L_x_1995) ;  /* 0x0000004c00f49947 */ /* 0x001ff00003800000 */
.L_x_2178:
[----:B------:R-:W-:Y:S02]  /*2dff0*/  SEL R23, R23, RZ, P2 ;  /* 0x000000ff17177207 */ /* 0x000fe40001000000 */
[----:B------:R-:W-:Y:S01]  /*2e000*/  LOP3.LUT R0, R29, R0, RZ, 0x3c, !PT ;  /* 0x000000001d007212 */ /* 0x000fe200078e3cff */
[----:B------:R-:W-:Y:S06]  /*2e010*/  @!P0 BRA `(.L_x_1996) ;  /* 0x0000000000048947 */ /* 0x000fec0003800000 */
[----:B------:R-:W-:Y:S01]  /*2e020*/  BPT.TRAP 0x1 ;  /* 0x000000040000795c */ /* 0x000fe20000300000 */
.L_x_1996:
[----:B------:R-:W-:Y:S01]  /*2e030*/  IMAD R23, R23, 0x8, R5 ;  /* 0x0000000817177824 */ /* 0x000fe200078e0205 */
[----:B------:R-:W-:-:S04]  /*2e040*/  SHF.L.U32 R0, R0, 0x1f, RZ ;  /* 0x0000001f00007819 */ /* 0x000fc800000006ff */
[----:B------:R-:W1:Y:S02]  /*2e050*/  SYNCS.PHASECHK.TRANS64.TRYWAIT P1, [R23+URZ+0x30840], R0 ;  /* 0x03084000170075a7 */ /* 0x000e64000802017f */
[----:B-1----:R-:W-:Y:S05]  /*2e060*/  @!P1 BRA `(.L_x_1997) ;  /* 0x0000004c00e89947 */ /* 0x002fea0003800000 */
.L_x_2179:
[----:B------:R-:W-:Y:S05]  /*2e070*/  @!P0 BRA `(.L_x_1998) ;  /* 0x0000000000048947 */ /* 0x000fea0003800000 */
[----:B------:R-:W-:Y:S01]  /*2e080*/  BPT.TRAP 0x1 ;  /* 0x000000040000795c */ /* 0x000fe20000300000 */
.L_x_1998:
[----:B------:R-:W3:Y:S02]  /*2e090*/  SYNCS.PHASECHK.TRANS64.TRYWAIT P1, [R3+URZ+0x30860], R2 ;  /* 0x03086002030075a7 */ /* 0x000ee4000802017f */
[----:B---3--:R-:W-:Y:S05]  /*2e0a0*/  @!P1 BRA `(.L_x_1999) ;  /* 0x0000004c00ec9947 */ /* 0x008fea0003800000 */
.L_x_2180:
[----:B------:R-:W-:Y:S05]  /*2e0b0*/  @!P0 BRA `(.L_x_2000) ;  /* 0x0000000000048947 */ /* 0x000fea0003800000 */
[----:B------:R-:W-:Y:S01]  /*2e0c0*/  BPT.TRAP 0x1 ;  /* 0x000000040000795c */ /* 0x000fe20000300000 */
.L_x_2000:
[----:B------:R0:W0:Y:S02]  /*2e0d0*/  SYNCS.PHASECHK.TRANS64.TRYWAIT P0, [R23+URZ+0x30860], R0 ;  /* 0x03086000170075a7 */ /* 0x000024000800017f */
[----:B0-----:R-:W-:Y:S05]  /*2e0e0*/  @!P0 NANOSLEEP.SYNCS 0x989680 ;  /* 0x009896800000895d */ /* 0x001fea0003900000 */
[----:B------:R-:W0:Y:S02]  /*2e0f0*/  @!P0 SYNCS.PHASECHK.TRANS64 P0, [R23+URZ+0x30860], R0 ;  /* 0x03086000170085a7 */ /* 0x000e24000800007f */
[----:B0-----:R-:W-:Y:S05]  /*2e100*/  @!P0 BRA `(.L_x_2000) ;  /* 0xfffffffc00f08947 */ /* 0x001fea000383ffff */
.L_x_1548:
[----:B------:R-:W-:Y:S05]  /*2e110*/  BSYNC B9 ;  /* 0x0000000000097941 */ /* 0x000fea0003800000 */
.L_x_1545:
[----:B------:R-:W-:Y:S05]  /*2e120*/  EXIT ;  /* 0x000000000000794d */ /* 0x000fea0003800000 */
.L_x_1576:
[----:B0-----:R0:W1:Y:S02]  /*2e130*/  SYNCS.PHASECHK.TRANS64.TRYWAIT P5, [R87+URZ+0x30890], R88 ;  /* 0x03089058570075a7 */ /* 0x00106400080a017f */
[----:B-1----:R-:W-:Y:S05]  /*2e140*/  @!P5 NANOSLEEP.SYNCS 0x989680 ;  /* 0x009896800000d95d */ /* 0x002fea0003900000 */
[----:B------:R-:W1:Y:S02]  /*2e150*/  @!P5 SYNCS.PHASECHK.TRANS64 P5, [R87+URZ+0x30890], R88 ;  /* 0x030890585700d5a7 */ /* 0x000e6400080a007f */
[----:B-1----:R-:W-:Y:S05]  /*2e160*/  @!P5 BRA `(.L_x_1576) ;  /* 0xfffffffc00f0d947 */ /* 0x002fea000383ffff */
[----:B------:R-:W-:Y:S05]  /*2e170*/  BRA `(.L_x_2001) ;  /* 0xfffffd5c00147947 */ /* 0x000fea000383ffff */
.L_x_1577:
        /* <DEDUP_REMOVED lines=8> */
.L_x_2003:
[----:B------:R-:W-:Y:S05]  /*2e200*/  BSYNC B1 ;  /* 0x0000000000017941 */ /* 0x000fea0003800000 */
.L_x_2002:
[----:B------:R-:W-:Y:S01]  /*2e210*/  IMAD.MOV.U32 R13, RZ, RZ, R117 ;  /* 0x000000ffff0d7224 */ /* 0x000fe200078e0075 */
[----:B------:R-:W-:Y:S01]  /*2e220*/  MOV R11, 0x1c1f ;  /* 0x00001c1f000b7802 */ /* 0x000fe20000000f00 */
[----:B------:R-:W-:Y:S02]  /*2e230*/  IMAD.MOV.U32 R12, RZ, RZ, RZ ;  /* 0x000000ffff0c7224 */ /* 0x000fe400078e00ff */
[----:B------:R-:W-:Y:S02]  /*2e240*/  IMAD.MOV.U32 R15, RZ, RZ, -0x1 ;  /* 0xffffffffff0f7424 */ /* 0x000fe400078e00ff */
[----:B------:R-:W-:-:S07]  /*2e250*/  IMAD.MOV.U32 R80, RZ, RZ, R14 ;  /* 0x000000ffff507224 */ /* 0x000fce00078e000e */
[----:B------:R-:W-:Y:S05]  /*2e260*/  WARPSYNC.COLLECTIVE R15, `(.L_x_2004) ;  /* 0x000000000f087348 */ /* 0x000fea0003c00000 */
[----:B------:R0:W1:Y:S02]  /*2e270*/  SHFL.IDX P6, R14, R13, R12, R11 ;  /* 0x0000000c0d0e7389 */ /* 0x00006400000c000b */
[----:B01----:R-:W-:Y:S01]  /*2e280*/  ENDCOLLECTIVE ;  /* 0x000000000000791b */ /* 0x003fe20003800000 */
.L_x_2004:
[----:B------:R-:W-:Y:S01]  /*2e290*/  IMAD.MOV.U32 R11, RZ, RZ, R14 ;  /* 0x000000ffff0b7224 */ /* 0x000fe200078e000e */
[----:B------:R-:W-:Y:S06]  /*2e2a0*/  BRA `(.L_x_2005) ;  /* 0xfffffd5800dc7947 */ /* 0x000fec000383ffff */
.L_x_1602:
[----:B------:R-:W-:Y:S01]  /*2e2b0*/  BSSY B1, `(.L_x_2006) ;  /* 0x0000008000017945 */ /* 0x000fe20003800000 */
[----:B0---4-:R-:W-:Y:S01]  /*2e2c0*/  IMAD.MOV.U32 R13, RZ, RZ, R116 ;  /* 0x000000ffff0d7224 */ /* 0x011fe200078e0074 */
[----:B------:R-:W-:Y:S01]  /*2e2d0*/  MOV R15, 0xffffffff ;  /* 0xffffffff000f7802 */ /* 0x000fe20000000f00 */
[----:B------:R-:W-:Y:S02]  /*2e2e0*/  IMAD.MOV.U32 R12, RZ, RZ, 0x1 ;  /* 0x00000001ff0c7424 */ /* 0x000fe400078e00ff */
[----:B---3--:R-:W-:-:S07]  /*2e2f0*/  IMAD.MOV.U32 R11, RZ, RZ, 0x1c1f ;  /* 0x00001c1fff0b7424 */ /* 0x008fce00078e00ff */
[----:B-12---:R-:W-:Y:S05]  /*2e300*/  WARPSYNC.COLLECTIVE R15, `(.L_x_2007) ;  /* 0x000000000f087348 */ /* 0x006fea0003c00000 */
[----:B------:R0:W3:Y:S02]  /*2e310*/  SHFL.IDX P6, R14, R13, R12, R11 ;  /* 0x0000000c0d0e7389 */ /* 0x0000e400000c000b */
[----:B0123--:R-:W-:Y:S01]  /*2e320*/  ENDCOLLECTIVE ;  /* 0x000000000000791b */ /* 0x00ffe20003800000 */
.L_x_2007:
[----:B------:R-:W-:Y:S05]  /*2e330*/  BSYNC B1 ;  /* 0x0000000000017941 */ /* 0x000fea0003800000 */
.L_x_2006:
[----:B------:R-:W-:Y:S02]  /*2e340*/  IMAD.MOV.U32 R13, RZ, RZ, R117 ;  /* 0x000000ffff0d7224 */ /* 0x000fe400078e0075 */
[----:B------:R-:W-:Y:S02]  /*2e350*/  IMAD.MOV.U32 R12, RZ, RZ, 0x1 ;  /* 0x00000001ff0c7424 */ /* 0x000fe400078e00ff */
[----:B------:R-:W-:Y:S02]  /*2e360*/  IMAD.MOV.U32 R11, RZ, RZ, 0x1c1f ;  /* 0x00001c1fff0b7424 */ /* 0x000fe400078e00ff */
[----:B------:R-:W-:Y:S02]  /*2e370*/  IMAD.MOV.U32 R15, RZ, RZ, -0x1 ;  /* 0xffffffffff0f7424 */ /* 0x000fe400078e00ff */
[----:B------:R-:W-:-:S07]  /*2e380*/  IMAD.MOV.U32 R116, RZ, RZ, R14 ;  /* 0x000000ffff747224 */ /* 0x000fce00078e000e */
[----:B------:R-:W-:Y:S05]  /*2e390*/  WARPSYNC.COLLECTIVE R15, `(.L_x_2008) ;  /* 0x000000000f087348 */ /* 0x000fea0003c00000 */
[----:B------:R0:W1:Y:S02]  /*2e3a0*/  SHFL.IDX P6, R14, R13, R12, R11 ;  /* 0x0000000c0d0e7389 */ /* 0x00006400000c000b */
[----:B01----:R-:W-:Y:S01]  /*2e3b0*/  ENDCOLLECTIVE ;  /* 0x000000000000791b */ /* 0x003fe20003800000 */
.L_x_2008:
[----:B------:R-:W-:Y:S01]  /*2e3c0*/  MOV R117, R14 ;  /* 0x0000000e00757202 */ /* 0x000fe20000000f00 */
[----:B------:R-:W-:Y:S06]  /*2e3d0*/  BRA `(.L_x_2009) ;  /* 0xfffffd6c00f07947 */ /* 0x000fec000383ffff */
.L_x_1632:
[----:B0-----:R0:W1:Y:S02]  /*2e3e0*/  SYNCS.PHASECHK.TRANS64.TRYWAIT P5, [R87+URZ+0x30890], R88 ;  /* 0x03089058570075a7 */ /* 0x00106400080a017f */
[----:B-1----:R-:W-:Y:S05]  /*2e3f0*/  @!P5 NANOSLEEP.SYNCS 0x989680 ;  /* 0x009896800000d95d */ /* 0x002fea0003900000 */
[----:B------:R-:W1:Y:S02]  /*2e400*/  @!P5 SYNCS.PHASECHK.TRANS64 P5, [R87+URZ+0x30890], R88 ;  /* 0x030890585700d5a7 */ /* 0x000e6400080a007f */
[----:B-1----:R-:W-:Y:S05]  /*2e410*/  @!P5 BRA `(.L_x_1632) ;  /* 0xfffffffc00f0d947 */ /* 0x002fea000383ffff */
[----:B------:R-:W-:Y:S05]  /*2e420*/  BRA `(.L_x_2010) ;  /* 0xfffffd8c00d47947 */ /* 0x000fea000383ffff */
.L_x_1633:
        /* <DEDUP_REMOVED lines=8> */
.L_x_2012:
[----:B------:R-:W-:Y:S05]  /*2e4b0*/  BSYNC B1 ;  /* 0x0000000000017941 */ /* 0x000fea0003800000 */
.L_x_2011:
[----:B------:R-:W-:Y:S01]  /*2e4c0*/  MOV R13, R117 ;  /* 0x00000075000d7202 */ /* 0x000fe20000000f00 */
[----:B------:R-:W-:Y:S02]  /*2e4d0*/  IMAD.MOV.U32 R12, RZ, RZ, RZ ;  /* 0x000000ffff0c7224 */ /* 0x000fe400078e00ff */
[----:B------:R-:W-:Y:S02]  /*2e4e0*/  IMAD.MOV.U32 R11, RZ, RZ, 0x1c1f ;  /* 0x00001c1fff0b7424 */ /* 0x000fe400078e00ff */
[----:B------:R-:W-:Y:S02]  /*2e4f0*/  IMAD.MOV.U32 R15, RZ, RZ, -0x1 ;  /* 0xffffffffff0f7424 */ /* 0x000fe400078e00ff */
[----:B------:R-:W-:-:S07]  /*2e500*/  IMAD.MOV.U32 R115, RZ, RZ, R14 ;  /* 0x000000ffff737224 */ /* 0x000fce00078e000e */
[----:B------:R-:W-:Y:S05]  /*2e510*/  WARPSYNC.COLLECTIVE R15, `(.L_x_2013) ;  /* 0x000000000f087348 */ /* 0x000fea0003c00000 */
[----:B------:R0:W1:Y:S02]  /*2e520*/  SHFL.IDX P6, R14, R13, R12, R11 ;  /* 0x0000000c0d0e7389 */ /* 0x00006400000c000b */
[----:B01----:R-:W-:Y:S01]  /*2e530*/  ENDCOLLECTIVE ;  /* 0x000000000000791b */ /* 0x003fe20003800000 */
.L_x_2013:
[----:B------:R-:W-:Y:S01]  /*2e540*/  IMAD.MOV.U32 R11, RZ, RZ, R14 ;  /* 0x000000ffff0b7224 */ /* 0x000fe200078e000e */
[----:B------:R-:W-:Y:S06]  /*2e550*/  BRA `(.L_x_2014) ;  /* 0xfffffd8c00a47947 */ /* 0x000fec000383ffff */
.L_x_1646:
[----:B------:R-:W-:Y:S01]  /*2e560*/  BSSY B1, `(.L_x_2015) ;  /* 0x0000008000017945 */ /* 0x000fe20003800000 */
[----:B---34-:R-:W-:Y:S01]  /*2e570*/  IMAD.MOV.U32 R13, RZ, RZ, R116 ;  /* 0x000000ffff0d7224 */ /* 0x018fe200078e0074 */
[----:B------:R-:W-:Y:S01]  /*2e580*/  MOV R12, 0x1 ;  /* 0x00000001000c7802 */ /* 0x000fe20000000f00 */
[----:B------:R-:W-:Y:S02]  /*2e590*/  IMAD.MOV.U32 R11, RZ, RZ, 0x1c1f ;  /* 0x00001c1fff0b7424 */ /* 0x000fe400078e00ff */
[----:B------:R-:W-:-:S07]  /*2e5a0*/  IMAD.MOV.U32 R15, RZ, RZ, -0x1 ;  /* 0xffffffffff0f7424 */ /* 0x000fce00078e00ff */
[----:B012---:R-:W-:Y:S05]  /*2e5b0*/  WARPSYNC.COLLECTIVE R15, `(.L_x_2016) ;  /* 0x000000000f087348 */ /* 0x007fea0003c00000 */
[----:B------:R3:W4:Y:S02]  /*2e5c0*/  SHFL.IDX P6, R14, R13, R12, R11 ;  /* 0x0000000c0d0e7389 */ /* 0x00072400000c000b */
[----:B01234-:R-:W-:Y:S01]  /*2e5d0*/  ENDCOLLECTIVE ;  /* 0x000000000000791b */ /* 0x01ffe20003800000 */
.L_x_2016:
[----:B------:R-:W-:Y:S05]  /*2e5e0*/  BSYNC B1 ;  /* 0x0000000000017941 */ /* 0x000fea0003800000 */
.L_x_2015:
        /* <DEDUP_REMOVED lines=8> */
.L_x_2017:
[----:B------:R-:W-:Y:S01]  /*2e670*/  IMAD.MOV.U32 R117, RZ, RZ, R14 ;  /* 0x000000ffff757224 */ /* 0x000fe200078e000e */
[----:B------:R-:W-:Y:S06]  /*2e680*/  BRA `(.L_x_2018) ;  /* 0xfffffda400387947 */ /* 0x000fec000383ffff */
.L_x_1659:
[----:B0-----:R0:W1:Y:S02]  /*2e690*/  SYNCS.PHASECHK.TRANS64.TRYWAIT P3, [R87+URZ+0x30890], R88 ;  /* 0x03089058570075a7 */ /* 0x001064000806017f */
[----:B-1----:R-:W-:Y:S05]  /*2e6a0*/  @!P3 NANOSLEEP.SYNCS 0x989680 ;  /* 0x009896800000b95d */ /* 0x002fea0003900000 */
[----:B------:R-:W1:Y:S02]  /*2e6b0*/  @!P3 SYNCS.PHASECHK.TRANS64 P3, [R87+URZ+0x30890], R88 ;  /* 0x030890585700b5a7 */ /* 0x000e64000806007f */
[----:B-1----:R-:W-:Y:S05]  /*2e6c0*/  @!P3 BRA `(.L_x_1659) ;  /* 0xfffffffc00f0b947 */ /* 0x002fea000383ffff */
[----:B------:R-:W-:Y:S05]  /*2e6d0*/  BRA `(.L_x_2019) ;  /* 0xfffffdbc00007947 */ /* 0x000fea000383ffff */
.L_x_1660:
        /* <DEDUP_REMOVED lines=8> */
.L_x_2021:
[----:B------:R-:W-:Y:S05]  /*2e760*/  BSYNC B1 ;  /* 0x0000000000017941 */ /* 0x000fea0003800000 */
.L_x_2020:
[----:B------:R-:W-:Y:S02]  /*2e770*/  IMAD.MOV.U32 R13, RZ, RZ, R38 ;  /* 0x000000ffff0d7224 */ /* 0x000fe400078e0026 */
[----:B------:R-:W-:Y:S02]  /*2e780*/  IMAD.MOV.U32 R12, RZ, RZ, RZ ;  /* 0x000000ffff0c7224 */ /* 0x000fe400078e00ff */
[----:B------:R-:W-:Y:S02]  /*2e790*/  IMAD.MOV.U32 R11, RZ, RZ, 0x1c1f ;  /* 0x00001c1fff0b7424 */ /* 0x000fe400078e00ff */
[----:B------:R-:W-:Y:S02]  /*2e7a0*/  IMAD.MOV.U32 R15, RZ, RZ, -0x1 ;  /* 0xffffffffff0f7424 */ /* 0x000fe400078e00ff */
[----:B------:R-:W-:-:S07]  /*2e7b0*/  IMAD.MOV.U32 R39, RZ, RZ, R14 ;  /* 0x000000ffff277224 */ /* 0x000fce00078e000e */
[----:B------:R-:W-:Y:S05]  /*2e7c0*/  WARPSYNC.COLLECTIVE R15, `(.L_x_2022) ;  /* 0x000000000f087348 */ /* 0x000fea0003c00000 */
[----:B------:R0:W1:Y:S02]  /*2e7d0*/  SHFL.IDX P6, R14, R13, R12, R11 ;  /* 0x0000000c0d0e7389 */ /* 0x00006400000c000b */
[----:B01----:R-:W-:Y:S01]  /*2e7e0*/  ENDCOLLECTIVE ;  /* 0x000000000000791b */ /* 0x003fe20003800000 */
.L_x_2022:
[----:B------:R-:W-:Y:S01]  /*2e7f0*/  MOV R40, R14 ;  /* 0x0000000e00287202 */ /* 0x000fe20000000f00 */
[----:B------:R-:W-:Y:S06]  /*2e800*/  BRA `(.L_x_2023) ;  /* 0xfffffdbc001c7947 */ /* 0x000fec000383ffff */
.L_x_1663:
[----:B------:R-:W-:Y:S01]  /*2e810*/  BSSY B1, `(.L_x_2024) ;  /* 0x0000008000017945 */ /* 0x000fe20003800000 */
[----:B----4-:R-:W-:Y:S02]  /*2e820*/  IMAD.MOV.U32 R13, RZ, RZ, R41 ;  /* 0x000000ffff0d7224 */ /* 0x010fe400078e0029 */
[----:B------:R-:W-:Y:S02]  /*2e830*/  IMAD.MOV.U32 R12, RZ, RZ, 0x1 ;  /* 0x00000001ff0c7424 */ /* 0x000fe400078e00ff */
[----:B------:R-:W-:Y:S02]  /*2e840*/  IMAD.MOV.U32 R11, RZ, RZ, 0x1c1f ;  /* 0x00001c1fff0b7424 */ /* 0x000fe400078e00ff */
[----:B------:R-:W-:-:S07]  /*2e850*/  IMAD.MOV.U32 R15, RZ, RZ, -0x1 ;  /* 0xffffffffff0f7424 */ /* 0x000fce00078e00ff */
[----:B0123--:R-:W-:Y:S05]  /*2e860*/  WARPSYNC.COLLECTIVE R15, `(.L_x_2025) ;  /* 0x000000000f087348 */ /* 0x00ffea0003c00000 */
[----:B------:R4:W0:Y:S02]  /*2e870*/  SHFL.IDX P6, R14, R13, R12, R11 ;  /* 0x0000000c0d0e7389 */ /* 0x00082400000c000b */
[----:B01234-:R-:W-:Y:S01]  /*2e880*/  ENDCOLLECTIVE ;  /* 0x000000000000791b */ /* 0x01ffe20003800000 */
.L_x_2025:
[----:B------:R-:W-:Y:S05]  /*2e890*/  BSYNC B1 ;  /* 0x0000000000017941 */ /* 0x000fea0003800000 */
.L_x_2024:
[----:B------:R-:W-:Y:S01]  /*2e8a0*/  MOV R13, R38 ;  /* 0x00000026000d7202 */ /* 0x000fe20000000f00 */
[----:B------:R-:W-:Y:S02]  /*2e8b0*/  IMAD.MOV.U32 R12, RZ, RZ, 0x1 ;  /* 0x00000001ff0c7424 */ /* 0x000fe400078e00ff */
[----:B------:R-:W-:Y:S02]  /*2e8c0*/  IMAD.MOV.U32 R11, RZ, RZ, 0x1c1f ;  /* 0x00001c1fff0b7424 */ /* 0x000fe400078e00ff */
[----:B------:R-:W-:Y:S02]  /*2e8d0*/  IMAD.MOV.U32 R15, RZ, RZ, -0x1 ;  /* 0xffffffffff0f7424 */ /* 0x000fe400078e00ff */
[----:B------:R-:W-:-:S07]  /*2e8e0*/  IMAD.MOV.U32 R39, RZ, RZ, R14 ;  /* 0x000000ffff277224 */ /* 0x000fce00078e000e */
[----:B------:R-:W-:Y:S05]  /*2e8f0*/  WARPSYNC.COLLECTIVE R15, `(.L_x_2026) ;  /* 0x000000000f087348 */ /* 0x000fea0003c00000 */
[----:B------:R0:W1:Y:S02]  /*2e900*/  SHFL.IDX P6, R14, R13, R12, R11 ;  /* 0x0000000c0d0e7389 */ /* 0x00006400000c000b */
[----:B01----:R-:W-:Y:S01]  /*2e910*/  ENDCOLLECTIVE ;  /* 0x000000000000791b */ /* 0x003fe20003800000 */
.L_x_2026:
[----:B------:R-:W-:Y:S01]  /*2e920*/  IMAD.MOV.U32 R38, RZ, RZ, R14 ;  /* 0x000000ffff267224 */ /* 0x000fe200078e000e */
[----:B------:R-:W-:Y:S06]  /*2e930*/  BRA `(.L_x_2027) ;  /* 0xfffffdbc00787947 */ /* 0x000fec000383ffff */
.L_x_1667:
[----:B---3--:R3:W0:Y:S02]  /*2e940*/  SYNCS.PHASECHK.TRANS64.TRYWAIT P2, [R87+URZ+0x308b0], R88 ;  /* 0x0308b058570075a7 */ /* 0x008624000804017f */
[----:B0-----:R-:W-:Y:S05]  /*2e950*/  @!P2 NANOSLEEP.SYNCS 0x989680 ;  /* 0x009896800000a95d */ /* 0x001fea0003900000 */
[----:B------:R-:W0:Y:S02]  /*2e960*/  @!P2 SYNCS.PHASECHK.TRANS64 P2, [R87+URZ+0x308b0], R88 ;  /* 0x0308b0585700a5a7 */ /* 0x000e24000804007f */
[----:B0-----:R-:W-:Y:S05]  /*2e970*/  @!P2 BRA `(.L_x_1667) ;  /* 0xfffffffc00f0a947 */ /* 0x001fea000383ffff */
[----:B------:R-:W-:Y:S05]  /*2e980*/  BRA `(.L_x_2028) ;  /* 0xfffffdc000507947 */ /* 0x000fea000383ffff */
.L_x_1695:
        /* <DEDUP_REMOVED lines=8> */
.L_x_2030:
[----:B------:R-:W-:Y:S05]  /*2ea10*/  BSYNC B1 ;  /* 0x0000000000017941 */ /* 0x000fea0003800000 */
.L_x_2029:
        /* <DEDUP_REMOVED lines=8> */
.L_x_2031:
[----:B------:R-:W-:Y:S02]  /*2eaa0*/  IMAD.MOV.U32 R13, RZ, RZ, R0 ;  /* 0x000000ffff0d7224 */ /* 0x000fe400078e0000 */
[----:B------:R-:W-:-:S07]  /*2eab0*/  IMAD.MOV.U32 R6, RZ, RZ, R14 ;  /* 0x000000ffff067224 */ /* 0x000fce00078e000e */
[----:B------:R-:W-:Y:S05]  /*2eac0*/  WARPSYNC.COLLECTIVE R15, `(.L_x_2032) ;  /* 0x000000000f087348 */ /* 0x000fea0003c00000 */
[----:B------:R0:W1:Y:S02]  /*2ead0*/  SHFL.IDX P6, R14, R13, R12, R11 ;  /* 0x0000000c0d0e7389 */ /* 0x00006400000c000b */
[----:B01----:R-:W-:Y:S01]  /*2eae0*/  ENDCOLLECTIVE ;  /* 0x000000000000791b */ /* 0x003fe20003800000 */
.L_x_2032:
[----:B------:R-:W-:Y:S02]  /*2eaf0*/  IMAD.MOV.U32 R13, RZ, RZ, R65 ;  /* 0x000000ffff0d7224 */ /* 0x000fe400078e0041 */
[----:B------:R-:W-:-:S07]  /*2eb00*/  IMAD.MOV.U32 R9, RZ, RZ, R14 ;  /* 0x000000ffff097224 */ /* 0x000fce00078e000e */
[----:B------:R-:W-:Y:S05]  /*2eb10*/  WARPSYNC.COLLECTIVE R15, `(.L_x_2033) ;  /* 0x000000000f087348 */ /* 0x000fea0003c00000 */
[----:B------:R0:W1:Y:S02]  /*2eb20*/  SHFL.IDX P6, R14, R13, R12, R11 ;  /* 0x0000000c0d0e7389 */ /* 0x00006400000c000b */
[----:B01----:R-:W-:Y:S01]  /*2eb30*/  ENDCOLLECTIVE ;  /* 0x000000000000791b */ /* 0x003fe20003800000 */
.L_x_2033:
[----:B------:R-:W-:Y:S01]  /*2eb40*/  MOV R8, R14 ;  /* 0x0000000e00087202 */ /* 0x000fe20000000f00 */
[----:B------:R-:W-:Y:S06]  /*2eb50*/  BRA `(.L_x_2034) ;  /* 0xfffffdd800347947 */ /* 0x000fec000383ffff */
.L_x_1698:
[----:B------:R-:W-:Y:S01]  /*2eb60*/  BSSY B1, `(.L_x_2035) ;  /* 0x0000008000017945 */ /* 0x000fe20003800000 */
[----:B------:R-:W-:Y:S02]  /*2eb70*/  IMAD.MOV.U32 R13, RZ, RZ, R62 ;  /* 0x000000ffff0d7224 */ /* 0x000fe400078e003e */
[----:B------:R-:W-:Y:S02]  /*2eb80*/  IMAD.MOV.U32 R12, RZ, RZ, 0x1 ;  /* 0x00000001ff0c7424 */ /* 0x000fe400078e00ff */
[----:B------:R-:W-:Y:S02]  /*2eb90*/  IMAD.MOV.U32 R11, RZ, RZ, 0x1c1f ;  /* 0x00001c1fff0b7424 */ /* 0x000fe400078e00ff */
[----:B------:R-:W-:-:S07]  /*2eba0*/  IMAD.MOV.U32 R15, RZ, RZ, -0x1 ;  /* 0xffffffffff0f7424 */ /* 0x000fce00078e00ff */
[----:B0--34-:R-:W-:Y:S05]  /*2ebb0*/  WARPSYNC.COLLECTIVE R15, `(.L_x_2036) ;  /* 0x000000000f087348 */ /* 0x019fea0003c00000 */
[----:B------:R1:W2:Y:S02]  /*2ebc0*/  SHFL.IDX P6, R14, R13, R12, R11 ;  /* 0x0000000c0d0e7389 */ /* 0x0002a400000c000b */
[----:B01234-:R-:W-:Y:S01]  /*2ebd0*/  ENDCOLLECTIVE ;  /* 0x000000000000791b */ /* 0x01ffe20003800000 */
.L_x_2036:
[----:B------:R-:W-:Y:S05]  /*2ebe0*/  BSYNC B1 ;  /* 0x0000000000017941 */ /* 0x000fea0003800000 */
.L_x_2035:
        /* <DEDUP_REMOVED lines=8> */
.L_x_2037:
[----:B------:R-:W-:Y:S02]  /*2ec70*/  IMAD.MOV.U32 R13, RZ, RZ, R0 ;  /* 0x000000ffff0d7224 */ /* 0x000fe400078e0000 */
[----:B------:R-:W-:-:S07]  /*2ec80*/  IMAD.MOV.U32 R63, RZ, RZ, R14 ;  /* 0x000000ffff3f7224 */ /* 0x000fce00078e000e */
[----:B------:R-:W-:Y:S05]  /*2ec90*/  WARPSYNC.COLLECTIVE R15, `(.L_x_2038) ;  /* 0x000000000f087348 */ /* 0x000fea0003c00000 */
[----:B------:R0:W1:Y:S02]  /*2eca0*/  SHFL.IDX P6, R14, R13, R12, R11 ;  /* 0x0000000c0d0e7389 */ /* 0x00006400000c000b */
[----:B01----:R-:W-:Y:S01]  /*2ecb0*/  ENDCOLLECTIVE ;  /* 0x000000000000791b */ /* 0x003fe20003800000 */
.L_x_2038:
[----:B------:R-:W-:Y:S01]  /*2ecc0*/  IMAD.MOV.U32 R13, RZ, RZ, R65 ;  /* 0x000000ffff0d7224 */ /* 0x000fe200078e0041 */
[----:B------:R-:W-:-:S07]  /*2ecd0*/  MOV R0, R14 ;  /* 0x0000000e00007202 */ /* 0x000fce0000000f00 */
[----:B------:R-:W-:Y:S05]  /*2ece0*/  WARPSYNC.COLLECTIVE R15, `(.L_x_2039) ;  /* 0x000000000f087348 */ /* 0x000fea0003c00000 */
[----:B------:R0:W1:Y:S02]  /*2ecf0*/  SHFL.IDX P6, R14, R13, R12, R11 ;  /* 0x0000000c0d0e7389 */ /* 0x00006400000c000b */
[----:B01----:R-:W-:Y:S01]  /*2ed00*/  ENDCOLLECTIVE ;  /* 0x000000000000791b */ /* 0x003fe20003800000 */
.L_x_2039:
[----:B------:R-:W-:Y:S01]  /*2ed10*/  IMAD.MOV.U32 R65, RZ, RZ, R14 ;  /* 0x000000ffff417224 */ /* 0x000fe200078e000e */
[----:B------:R-:W-:Y:S06]  /*2ed20*/  BRA `(.L_x_2040) ;  /* 0xfffffddc00dc7947 */ /* 0x000fec000383ffff */
.L_x_1702:
[----:B0-----:R0:W1:Y:S02]  /*2ed30*/  SYNCS.PHASECHK.TRANS64.TRYWAIT P0, [R2+URZ+0x30800], R5 ;  /* 0x03080005020075a7 */ /* 0x001064000800017f */
[----:B-1----:R-:W-:Y:S05]  /*2ed40*/  @!P0 NANOSLEEP.SYNCS 0x989680 ;  /* 0x009896800000895d */ /* 0x002fea0003900000 */
[----:B------:R-:W1:Y:S02]  /*2ed50*/  @!P0 SYNCS.PHASECHK.TRANS64 P0, [R2+URZ+0x30800], R5 ;  /* 0x03080005020085a7 */ /* 0x000e64000800007f */
[----:B-1----:R-:W-:Y:S05]  /*2ed60*/  @!P0 BRA `(.L_x_1702) ;  /* 0xfffffffc00f08947 */ /* 0x002fea000383ffff */
[----:B------:R-:W-:Y:S05]  /*2ed70*/  BRA `(.L_x_2041) ;  /* 0xfffffde800207947 */ /* 0x000fea000383ffff */
.L_x_1726:
        /* <DEDUP_REMOVED lines=8> */
.L_x_2043:
[----:B------:R-:W-:Y:S05]  /*2ee00*/  BSYNC B1 ;  /* 0x0000000000017941 */ /* 0x000fea0003800000 */
.L_x_2042:
        /* <DEDUP_REMOVED lines=8> */
.L_x_2044:
[----:B------:R-:W-:Y:S01]  /*2ee90*/  IMAD.MOV.U32 R13, RZ, RZ, R61 ;  /* 0x000000ffff0d7224 */ /* 0x000fe200078e003d */
[----:B------:R-:W-:-:S07]  /*2eea0*/  MOV R4, R14 ;  /* 0x0000000e00047202 */ /* 0x000fce0000000f00 */
[----:B------:R-:W-:Y:S05]  /*2eeb0*/  WARPSYNC.COLLECTIVE R15, `(.L_x_2045) ;  /* 0x000000000f087348 */ /* 0x000fea0003c00000 */
[----:B------:R0:W1:Y:S02]  /*2eec0*/  SHFL.IDX P6, R14, R13, R12, R11 ;  /* 0x0000000c0d0e7389 */ /* 0x00006400000c000b */
[----:B01----:R-:W-:Y:S01]  /*2eed0*/  ENDCOLLECTIVE ;  /* 0x000000000000791b */ /* 0x003fe20003800000 */
.L_x_2045:
[----:B------:R-:W-:Y:S02]  /*2eee0*/  IMAD.MOV.U32 R13, RZ, RZ, R3 ;  /* 0x000000ffff0d7224 */ /* 0x000fe400078e0003 */
[----:B------:R-:W-:-:S07]  /*2eef0*/  IMAD.MOV.U32 R7, RZ, RZ, R14 ;  /* 0x000000ffff077224 */ /* 0x000fce00078e000e */
[----:B------:R-:W-:Y:S05]  /*2ef00*/  WARPSYNC.COLLECTIVE R15, `(.L_x_2046) ;  /* 0x000000000f087348 */ /* 0x000fea0003c00000 */
[----:B------:R0:W1:Y:S02]  /*2ef10*/  SHFL.IDX P6, R14, R13, R12, R11 ;  /* 0x0000000c0d0e7389 */ /* 0x00006400000c000b */
[----:B01----:R-:W-:Y:S01]  /*2ef20*/  ENDCOLLECTIVE ;  /* 0x000000000000791b */ /* 0x003fe20003800000 */
.L_x_2046:
[----:B------:R-:W-:Y:S01]  /*2ef30*/  IMAD.MOV.U32 R8, RZ, RZ, R14 ;  /* 0x000000ffff087224 */ /* 0x000fe200078e000e */
[----:B------:R-:W-:Y:S06]  /*2ef40*/  BRA `(.L_x_2047) ;  /* 0xfffffe0800fc7947 */ /* 0x000fec000383ffff */
.L_x_1729:
[----:B------:R-:W-:Y:S01]  /*2ef50*/  BSSY B1, `(.L_x_2048) ;  /* 0x0000008000017945 */ /* 0x000fe20003800000 */
[----:B------:R-:W-:Y:S01]  /*2ef60*/  IMAD.MOV.U32 R13, RZ, RZ, R21 ;  /* 0x000000ffff0d7224 */ /* 0x000fe200078e0015 */
[----:B------:R-:W-:Y:S01]  /*2ef70*/  MOV R12, 0x1 ;  /* 0x00000001000c7802 */ /* 0x000fe20000000f00 */
[----:B------:R-:W-:Y:S02]  /*2ef80*/  IMAD.MOV.U32 R11, RZ, RZ, 0x1c1f ;  /* 0x00001c1fff0b7424 */ /* 0x000fe400078e00ff */
[----:B------:R-:W-:-:S07]  /*2ef90*/  IMAD.MOV.U32 R15, RZ, RZ, -0x1 ;  /* 0xffffffffff0f7424 */ /* 0x000fce00078e00ff */
[----:B0---4-:R-:W-:Y:S05]  /*2efa0*/  WARPSYNC.COLLECTIVE R15, `(.L_x_2049) ;  /* 0x000000000f087348 */ /* 0x011fea0003c00000 */
[----:B------:R1:W2:Y:S02]  /*2efb0*/  SHFL.IDX P6, R14, R13, R12, R11 ;  /* 0x0000000c0d0e7389 */ /* 0x0002a400000c000b */
[----:B012-4-:R-:W-:Y:S01]  /*2efc0*/  ENDCOLLECTIVE ;  /* 0x000000000000791b */ /* 0x017fe20003800000 */
.L_x_2049:
[----:B------:R-:W-:Y:S05]  /*2efd0*/  BSYNC B1 ;  /* 0x0000000000017941 */ /* 0x000fea0003800000 */
.L_x_2048:
        /* <DEDUP_REMOVED lines=8> */
.L_x_2050:
[----:B------:R-:W-:Y:S02]  /*2f060*/  IMAD.MOV.U32 R13, RZ, RZ, R61 ;  /* 0x000000ffff0d7224 */ /* 0x000fe400078e003d */
[----:B------:R-:W-:-:S07]  /*2f070*/  IMAD.MOV.U32 R20, RZ, RZ, R14 ;  /* 0x000000ffff147224 */ /* 0x000fce00078e000e */
[----:B------:R-:W-:Y:S05]  /*2f080*/  WARPSYNC.COLLECTIVE R15, `(.L_x_2051) ;  /* 0x000000000f087348 */ /* 0x000fea0003c00000 */
[----:B------:R0:W1:Y:S02]  /*2f090*/  SHFL.IDX P6, R14, R13, R12, R11 ;  /* 0x0000000c0d0e7389 */ /* 0x00006400000c000b */
[----:B01----:R-:W-:Y:S01]  /*2f0a0*/  ENDCOLLECTIVE ;  /* 0x000000000000791b */ /* 0x003fe20003800000 */
.L_x_2051:
[----:B------:R-:W-:Y:S02]  /*2f0b0*/  IMAD.MOV.U32 R13, RZ, RZ, R3 ;  /* 0x000000ffff0d7224 */ /* 0x000fe400078e0003 */
[----:B------:R-:W-:-:S07]  /*2f0c0*/  IMAD.MOV.U32 R61, RZ, RZ, R14 ;  /* 0x000000ffff3d7224 */ /* 0x000fce00078e000e */
[----:B------:R-:W-:Y:S05]  /*2f0d0*/  WARPSYNC.COLLECTIVE R15, `(.L_x_2052) ;  /* 0x000000000f087348 */ /* 0x000fea0003c00000 */
[----:B------:R0:W1:Y:S02]  /*2f0e0*/  SHFL.IDX P6, R14, R13, R12, R11 ;  /* 0x0000000c0d0e7389 */ /* 0x00006400000c000b */
[----:B01----:R-:W-:Y:S01]  /*2f0f0*/  ENDCOLLECTIVE ;  /* 0x000000000000791b */ /* 0x003fe20003800000 */
.L_x_2052:
[----:B------:R-:W-:Y:S01]  /*2f100*/  MOV R62, R14 ;  /* 0x0000000e003e7202 */ /* 0x000fe20000000f00 */
[----:B------:R-:W-:Y:S06]  /*2f110*/  BRA `(.L_x_2053) ;  /* 0xfffffe10001c7947 */ /* 0x000fec000383ffff */
.L_x_1733:
[----:B0-----:R0:W1:Y:S02]  /*2f120*/  SYNCS.PHASECHK.TRANS64.TRYWAIT P0, [R2+URZ+0x30800], R3 ;  /* 0x03080003020075a7 */ /* 0x001064000800017f */
[----:B-1----:R-:W-:Y:S05]  /*2f130*/  @!P0 NANOSLEEP.SYNCS 0x989680 ;  /* 0x009896800000895d */ /* 0x002fea0003900000 */
[----:B------:R-:W1:Y:S02]  /*2f140*/  @!P0 SYNCS.PHASECHK.TRANS64 P0, [R2+URZ+0x30800], R3 ;  /* 0x03080003020085a7 */ /* 0x000e64000800007f */
[----:B-1----:R-:W-:Y:S05]  /*2f150*/  @!P0 BRA `(.L_x_1733) ;  /* 0xfffffffc00f08947 */ /* 0x002fea000383ffff */
[----:B------:R-:W-:Y:S05]  /*2f160*/  BRA `(.L_x_2054) ;  /* 0xfffffe1400a47947 */ /* 0x000fea000383ffff */
.L_x_1747:
[----:B---3--:R3:W0:Y:S02]  /*2f170*/  SYNCS.PHASECHK.TRANS64.TRYWAIT P1, [R15+URZ+0x30830], R0 ;  /* 0x030830000f0075a7 */ /* 0x008624000802017f */
[----:B0-----:R-:W-:Y:S05]  /*2f180*/  @!P1 NANOSLEEP.SYNCS 0x989680 ;  /* 0x009896800000995d */ /* 0x001fea0003900000 */
[----:B------:R-:W0:Y:S02]  /*2f190*/  @!P1 SYNCS.PHASECHK.TRANS64 P1, [R15+URZ+0x30830], R0 ;  /* 0x030830000f0095a7 */ /* 0x000e24000802007f */
[----:B0-----:R-:W-:Y:S05]  /*2f1a0*/  @!P1 BRA `(.L_x_1747) ;  /* 0xfffffffc00f09947 */ /* 0x001fea000383ffff */
[----:B------:R-:W-:Y:S05]  /*2f1b0*/  BRA `(.L_x_1746) ;  /* 0xfffffe4000107947 */ /* 0x000fea000383ffff */
.L_x_1768:
[----:B-1----:R1:W2:Y:S02]  /*2f1c0*/  SYNCS.PHASECHK.TRANS64.TRYWAIT P1, [R5+URZ+0x30830], R10 ;  /* 0x0308300a050075a7 */ /* 0x0022a4000802017f */
[----:B--2---:R-:W-:Y:S05]  /*2f1d0*/  @!P1 NANOSLEEP.SYNCS 0x989680 ;  /* 0x009896800000995d */ /* 0x004fea0003900000 */
[----:B------:R-:W2:Y:S02]  /*2f1e0*/  @!P1 SYNCS.PHASECHK.TRANS64 P1, [R5+URZ+0x30830], R10 ;  /* 0x0308300a050095a7 */ /* 0x000ea4000802007f */
[----:B--2---:R-:W-:Y:S05]  /*2f1f0*/  @!P1 BRA `(.L_x_1768) ;  /* 0xfffffffc00f09947 */ /* 0x004fea000383ffff */
[----:B------:R-:W-:Y:S05]  /*2f200*/  BRA `(.L_x_1767) ;  /* 0xfffffe7400887947 */ /* 0x000fea000383ffff */
.L_x_1773:
[----:B-1----:R1:W2:Y:S02]  /*2f210*/  SYNCS.PHASECHK.TRANS64.TRYWAIT P1, [R13+URZ+0x30850], R6 ;  /* 0x030850060d0075a7 */ /* 0x0022a4000802017f */
[----:B--2---:R-:W-:Y:S05]  /*2f220*/  @!P1 NANOSLEEP.SYNCS 0x989680 ;  /* 0x009896800000995d */ /* 0x004fea0003900000 */
[----:B------:R-:W2:Y:S02]  /*2f230*/  @!P1 SYNCS.PHASECHK.TRANS64 P1, [R13+URZ+0x30850], R6 ;  /* 0x030850060d0095a7 */ /* 0x000ea4000802007f */
[----:B--2---:R-:W-:Y:S05]  /*2f240*/  @!P1 BRA `(.L_x_1773) ;  /* 0xfffffffc00f09947 */ /* 0x004fea000383ffff */
[----:B------:R-:W-:Y:S05]  /*2f250*/  BRA `(.L_x_1772) ;  /* 0xfffffe8400487947 */ /* 0x000fea000383ffff */
.L_x_1796:
[----:B-1----:R1:W2:Y:S02]  /*2f260*/  SYNCS.PHASECHK.TRANS64.TRYWAIT P1, [R0+URZ+0x30830], R3 ;  /* 0x03083003000075a7 */ /* 0x0022a4000802017f */
[----:B--2---:R-:W-:Y:S05]  /*2f270*/  @!P1 NANOSLEEP.SYNCS 0x989680 ;  /* 0x009896800000995d */ /* 0x004fea0003900000 */
[----:B------:R-:W2:Y:S02]  /*2f280*/  @!P1 SYNCS.PHASECHK.TRANS64 P1, [R0+URZ+0x30830], R3 ;  /* 0x03083003000095a7 */ /* 0x000ea4000802007f */
[----:B--2---:R-:W-:Y:S05]  /*2f290*/  @!P1 BRA `(.L_x_1796) ;  /* 0xfffffffc00f09947 */ /* 0x004fea000383ffff */
[----:B------:R-:W-:Y:S05]  /*2f2a0*/  BRA `(.L_x_1795) ;  /* 0xfffffeb4007c7947 */ /* 0x000fea000383ffff */
.L_x_1801:
[----:B-1----:R1:W2:Y:S02]  /*2f2b0*/  SYNCS.PHASECHK.TRANS64.TRYWAIT P1, [R20+URZ+0x30850], R3 ;  /* 0x03085003140075a7 */ /* 0x0022a4000802017f */
[----:B--2---:R-:W-:Y:S05]  /*2f2c0*/  @!P1 NANOSLEEP.SYNCS 0x989680 ;  /* 0x009896800000995d */ /* 0x004fea0003900000 */
[----:B------:R-:W2:Y:S02]  /*2f2d0*/  @!P1 SYNCS.PHASECHK.TRANS64 P1, [R20+URZ+0x30850], R3 ;  /* 0x03085003140095a7 */ /* 0x000ea4000802007f */
[----:B--2---:R-:W-:Y:S05]  /*2f2e0*/  @!P1 BRA `(.L_x_1801) ;  /* 0xfffffffc00f09947 */ /* 0x004fea000383ffff */
[----:B------:R-:W-:Y:S05]  /*2f2f0*/  BRA `(.L_x_1800) ;  /* 0xfffffec4003c7947 */ /* 0x000fea000383ffff */
.L_x_1811:
[----:B-1----:R1:W2:Y:S02]  /*2f300*/  SYNCS.PHASECHK.TRANS64.TRYWAIT P1, [R0+URZ+0x30830], R3 ;  /* 0x03083003000075a7 */ /* 0x0022a4000802017f */
[----:B--2---:R-:W-:Y:S05]  /*2f310*/  @!P1 NANOSLEEP.SYNCS 0x989680 ;  /* 0x009896800000995d */ /* 0x004fea0003900000 */
[----:B------:R-:W2:Y:S02]  /*2f320*/  @!P1 SYNCS.PHASECHK.TRANS64 P1, [R0+URZ+0x30830], R3 ;  /* 0x03083003000095a7 */ /* 0x000ea4000802007f */
[----:B--2---:R-:W-:Y:S05]  /*2f330*/  @!P1 BRA `(.L_x_1811) ;  /* 0xfffffffc00f09947 */ /* 0x004fea000383ffff */
[----:B------:R-:W-:Y:S05]  /*2f340*/  BRA `(.L_x_1810) ;  /* 0xfffffedc00c87947 */ /* 0x000fea000383ffff */
.L_x_1816:
[----:B-1----:R1:W2:Y:S02]  /*2f350*/  SYNCS.PHASECHK.TRANS64.TRYWAIT P1, [R20+URZ+0x30850], R3 ;  /* 0x03085003140075a7 */ /* 0x0022a4000802017f */
[----:B--2---:R-:W-:Y:S05]  /*2f360*/  @!P1 NANOSLEEP.SYNCS 0x989680 ;  /* 0x009896800000995d */ /* 0x004fea0003900000 */
[----:B------:R-:W2:Y:S02]  /*2f370*/  @!P1 SYNCS.PHASECHK.TRANS64 P1, [R20+URZ+0x30850], R3 ;  /* 0x03085003140095a7 */ /* 0x000ea4000802007f */
[----:B--2---:R-:W-:Y:S05]  /*2f380*/  @!P1 BRA `(.L_x_1816) ;  /* 0xfffffffc00f09947 */ /* 0x004fea000383ffff */
[----:B------:R-:W-:Y:S05]  /*2f390*/  BRA `(.L_x_1815) ;  /* 0xfffffeec00887947 */ /* 0x000fea000383ffff */
.L_x_1832:
[----:B-1----:R1:W2:Y:S02]  /*2f3a0*/  SYNCS.PHASECHK.TRANS64.TRYWAIT P1, [R6+URZ+0x30850], R4 ;  /* 0x03085004060075a7 */ /* 0x0022a4000802017f */
[----:B--2---:R-:W-:Y:S05]  /*2f3b0*/  @!P1 NANOSLEEP.SYNCS 0x989680 ;  /* 0x009896800000995d */ /* 0x004fea0003900000 */
[----:B------:R-:W2:Y:S02]  /*2f3c0*/  @!P1 SYNCS.PHASECHK.TRANS64 P1, [R6+URZ+0x30850], R4 ;  /* 0x03085004060095a7 */ /* 0x000ea4000802007f */
[----:B--2---:R-:W-:Y:S05]  /*2f3d0*/  @!P1 BRA `(.L_x_1832) ;  /* 0xfffffffc00f09947 */ /* 0x004fea000383ffff */
[----:B------:R-:W-:Y:S05]  /*2f3e0*/  BRA `(.L_x_1831) ;  /* 0xffffff2000587947 */ /* 0x000fea000383ffff */
.L_x_1882:
[----:B0-----:R-:W0:Y:S01]  /*2f3f0*/  S2R R12, SR_TID.X ;  /* 0x00000000000c7919 */ /* 0x001e220000002100 */
[----:B------:R-:W-:Y:S01]  /*2f400*/  BSSY B1, `(.L_x_2055) ;  /* 0x000000a000017945 */ /* 0x000fe20003800000 */
[----:B------:R-:W-:Y:S02]  /*2f410*/  IMAD.MOV.U32 R11, RZ, RZ, 0x1f ;  /* 0x0000001fff0b7424 */ /* 0x000fe400078e00ff */
[----:B------:R-:W-:Y:S01]  /*2f420*/  IMAD.MOV.U32 R15, RZ, RZ, -0x1 ;  /* 0xffffffffff0f7424 */ /* 0x000fe200078e00ff */
[----:B0-----:R-:W-:-:S04]  /*2f430*/  SHF.R.U32.HI R12, RZ, 0x5, R12 ;  /* 0x00000005ff0c7819 */ /* 0x001fc8000001160c */
[----:B------:R-:W-:-:S05]  /*2f440*/  LOP3.LUT R12, R12, 0x3, RZ, 0xc0, !PT ;  /* 0x000000030c0c7812 */ /* 0x000fca00078ec0ff */
[----:B------:R-:W-:Y:S02]  /*2f450*/  IMAD.MOV.U32 R13, RZ, RZ, R12 ;  /* 0x000000ffff0d7224 */ /* 0x000fe400078e000c */
[----:B------:R-:W-:-:S07]  /*2f460*/  IMAD.MOV.U32 R12, RZ, RZ, RZ ;  /* 0x000000ffff0c7224 */ /* 0x000fce00078e00ff */
[----:B------:R-:W-:Y:S05]  /*2f470*/  WARPSYNC.COLLECTIVE R15, `(.L_x_2056) ;  /* 0x000000000f087348 */ /* 0x000fea0003c00000 */
[----:B------:R0:W1:Y:S02]  /*2f480*/  SHFL.IDX P6, R14, R13, R12, R11 ;  /* 0x0000000c0d0e7389 */ /* 0x00006400000c000b */
[----:B01----:R-:W-:Y:S01]  /*2f490*/  ENDCOLLECTIVE ;  /* 0x000000000000791b */ /* 0x003fe20003800000 */
.L_x_2056:
[----:B------:R-:W-:Y:S05]  /*2f4a0*/  BSYNC B1 ;  /* 0x0000000000017941 */ /* 0x000fea0003800000 */
.L_x_2055:
[----:B------:R-:W-:Y:S05]  /*2f4b0*/  BRA `(.L_x_2057) ;  /* 0xffffff8400fc7947 */ /* 0x000fea000383ffff */
.L_x_1884:
[----:B------:R-:W-:Y:S01]  /*2f4c0*/  BSSY B1, `(.L_x_2058) ;  /* 0x0000006000017945 */ /* 0x000fe20003800000 */
[----:B------:R-:W-:-:S07]  /*2f4d0*/  IMAD.MOV.U32 R15, RZ, RZ, -0x1 ;  /* 0xffffffffff0f7424 */ /* 0x000fce00078e00ff */
[----:B01----:R-:W-:Y:S05]  /*2f4e0*/  WARPSYNC.COLLECTIVE R15, `(.L_x_2059) ;  /* 0x000000000f0c7348 */ /* 0x003fea0003c00000 */
[----:B------:R-:W-:Y:S02]  /*2f4f0*/  ELECT P6, UR62, PT ;  /* 0x00000000003e782f */ /* 0x000fe400038c0000 */
[----:B------:R-:W-:Y:S01]  /*2f500*/  MOV R14, UR62 ;  /* 0x0000003e000e7c02 */ /* 0x000fe20008000f00 */
[----:B01----:R-:W-:Y:S10]  /*2f510*/  ENDCOLLECTIVE ;  /* 0x000000000000791b */ /* 0x003ff40003800000 */
.L_x_2059:
[----:B------:R-:W-:Y:S05]  /*2f520*/  BSYNC B1 ;  /* 0x0000000000017941 */ /* 0x000fea0003800000 */
.L_x_2058:
[----:B------:R-:W-:Y:S05]  /*2f530*/  BRA `(.L_x_1883) ;  /* 0xffffff8400f47947 */ /* 0x000fea000383ffff */
.L_x_1886:
[----:B-1----:R1:W2:Y:S02]  /*2f540*/  SYNCS.PHASECHK.TRANS64.TRYWAIT P0, [R17+URZ+0x30820], R8 ;  /* 0x03082008110075a7 */ /* 0x0022a4000800017f */
[----:B--2---:R-:W-:Y:S05]  /*2f550*/  @!P0 NANOSLEEP.SYNCS 0x989680 ;  /* 0x009896800000895d */ /* 0x004fea0003900000 */
[----:B------:R-:W2:Y:S02]  /*2f560*/  @!P0 SYNCS.PHASECHK.TRANS64 P0, [R17+URZ+0x30820], R8 ;  /* 0x03082008110085a7 */ /* 0x000ea4000800007f */
[----:B--2---:R-:W-:Y:S05]  /*2f570*/  @!P0 BRA `(.L_x_1886) ;  /* 0xfffffffc00f08947 */ /* 0x004fea000383ffff */
[----:B------:R-:W-:Y:S05]  /*2f580*/  BRA `(.L_x_2060) ;  /* 0xffffff8800047947 */ /* 0x000fea000383ffff */
.L_x_1890:
[----:B0-----:R0:W2:Y:S02]  /*2f590*/  SYNCS.PHASECHK.TRANS64.TRYWAIT P0, [R12+URZ+0x308a0], R11 ;  /* 0x0308a00b0c0075a7 */ /* 0x0010a4000800017f */
[----:B--2---:R-:W-:Y:S05]  /*2f5a0*/  @!P0 NANOSLEEP.SYNCS 0x989680 ;  /* 0x009896800000895d */ /* 0x004fea0003900000 */
[----:B------:R-:W2:Y:S02]  /*2f5b0*/  @!P0 SYNCS.PHASECHK.TRANS64 P0, [R12+URZ+0x308a0], R11 ;  /* 0x0308a00b0c0085a7 */ /* 0x000ea4000800007f */
[----:B--2---:R-:W-:Y:S05]  /*2f5c0*/  @!P0 BRA `(.L_x_1890) ;  /* 0xfffffffc00f08947 */ /* 0x004fea000383ffff */
[----:B------:R-:W-:Y:S05]  /*2f5d0*/  BRA `(.L_x_2061) ;  /* 0xffffff88001c7947 */ /* 0x000fea000383ffff */
.L_x_1897:
[----:B-1----:R1:W2:Y:S02]  /*2f5e0*/  SYNCS.PHASECHK.TRANS64.TRYWAIT P0, [R12+URZ+0x308c0], R11 ;  /* 0x0308c00b0c0075a7 */ /* 0x0022a4000800017f */
[----:B--2---:R-:W-:Y:S05]  /*2f5f0*/  @!P0 NANOSLEEP.SYNCS 0x989680 ;  /* 0x009896800000895d */ /* 0x004fea0003900000 */
[----:B------:R-:W2:Y:S02]  /*2f600*/  @!P0 SYNCS.PHASECHK.TRANS64 P0, [R12+URZ+0x308c0], R11 ;  /* 0x0308c00b0c0085a7 */ /* 0x000ea4000800007f */
[----:B--2---:R-:W-:Y:S05]  /*2f610*/  @!P0 BRA `(.L_x_1897) ;  /* 0xfffffffc00f08947 */ /* 0x004fea000383ffff */
[----:B------:R-:W-:Y:S05]  /*2f620*/  BRA `(.L_x_2062) ;  /* 0xffffff8c00187947 */ /* 0x000fea000383ffff */
.L_x_1906:
[----:B-1----:R1:W2:Y:S02]  /*2f630*/  SYNCS.PHASECHK.TRANS64.TRYWAIT P1, [R7+URZ+0x308a0], R3 ;  /* 0x0308a003070075a7 */ /* 0x0022a4000802017f */
[----:B--2---:R-:W-:Y:S05]  /*2f640*/  @!P1 NANOSLEEP.SYNCS 0x989680 ;  /* 0x009896800000995d */ /* 0x004fea0003900000 */
[----:B------:R-:W2:Y:S02]  /*2f650*/  @!P1 SYNCS.PHASECHK.TRANS64 P1, [R7+URZ+0x308a0], R3 ;  /* 0x0308a003070095a7 */ /* 0x000ea4000802007f */
[----:B--2---:R-:W-:Y:S05]  /*2f660*/  @!P1 BRA `(.L_x_1906) ;  /* 0xfffffffc00f09947 */ /* 0x004fea000383ffff */
[----:B------:R-:W-:Y:S05]  /*2f670*/  BRA `(.L_x_2063) ;  /* 0xffffff90004c7947 */ /* 0x000fea000383ffff */
.L_x_1913:
[----:B0-----:R0:W2:Y:S02]  /*2f680*/  SYNCS.PHASECHK.TRANS64.TRYWAIT P1, [R7+URZ+0x308c0], R3 ;  /* 0x0308c003070075a7 */ /* 0x0010a4000802017f */
[----:B--2---:R-:W-:Y:S05]  /*2f690*/  @!P1 NANOSLEEP.SYNCS 0x989680 ;  /* 0x009896800000995d */ /* 0x004fea0003900000 */
[----:B------:R-:W2:Y:S02]  /*2f6a0*/  @!P1 SYNCS.PHASECHK.TRANS64 P1, [R7+URZ+0x308c0], R3 ;  /* 0x0308c003070095a7 */ /* 0x000ea4000802007f */
[----:B--2---:R-:W-:Y:S05]  /*2f6b0*/  @!P1 BRA `(.L_x_1913) ;  /* 0xfffffffc00f09947 */ /* 0x004fea000383ffff */
[----:B------:R-:W-:Y:S05]  /*2f6c0*/  BRA `(.L_x_2064) ;  /* 0xffffff9400447947 */ /* 0x000fea000383ffff */
.L_x_1938:
[----:B------:R-:W0:Y:S01]  /*2f6d0*/  S2R R8, SR_TID.X ;  /* 0x0000000000087919 */ /* 0x000e220000002100 */
[----:B------:R-:W-:Y:S01]  /*2f6e0*/  BSSY B0, `(.L_x_2065) ;  /* 0x000000a000007945 */ /* 0x000fe20003800000 */
[----:B------:R-:W-:Y:S02]  /*2f6f0*/  IMAD.MOV.U32 R12, RZ, RZ, RZ ;  /* 0x000000ffff0c7224 */ /* 0x000fe400078e00ff */
[----:B------:R-:W-:Y:S02]  /*2f700*/  IMAD.MOV.U32 R11, RZ, RZ, 0x1f ;  /* 0x0000001fff0b7424 */ /* 0x000fe400078e00ff */
[----:B------:R-:W-:Y:S01]  /*2f710*/  IMAD.MOV.U32 R15, RZ, RZ, -0x1 ;  /* 0xffffffffff0f7424 */ /* 0x000fe200078e00ff */
[----:B0-----:R-:W-:-:S04]  /*2f720*/  SHF.R.U32.HI R8, RZ, 0x5, R8 ;  /* 0x00000005ff087819 */ /* 0x001fc80000011608 */
[----:B------:R-:W-:-:S04]  /*2f730*/  LOP3.LUT R8, R8, 0x3, RZ, 0xc0, !PT ;  /* 0x0000000308087812 */ /* 0x000fc800078ec0ff */
[----:B------:R-:W-:-:S07]  /*2f740*/  MOV R13, R8 ;  /* 0x00000008000d7202 */ /* 0x000fce0000000f00 */
[----:B-----5:R-:W-:Y:S05]  /*2f750*/  WARPSYNC.COLLECTIVE R15, `(.L_x_2066) ;  /* 0x000000000f087348 */ /* 0x020fea0003c00000 */
[----:B------:R0:W1:Y:S02]  /*2f760*/  SHFL.IDX P6, R14, R13, R12, R11 ;  /* 0x0000000c0d0e7389 */ /* 0x00006400000c000b */
[----:B01---5:R-:W-:Y:S01]  /*2f770*/  ENDCOLLECTIVE ;  /* 0x000000000000791b */ /* 0x023fe20003800000 */
.L_x_2066:
[----:B------:R-:W-:Y:S05]  /*2f780*/  BSYNC B0 ;  /* 0x0000000000007941 */ /* 0x000fea0003800000 */
.L_x_2065:
[----:B------:R-:W-:Y:S05]  /*2f790*/  BRA `(.L_x_2067) ;  /* 0xffffffa400f87947 */ /* 0x000fea000383ffff */
.L_x_1941:
[----:B0-----:R0:W1:Y:S02]  /*2f7a0*/  SYNCS.PHASECHK.TRANS64.TRYWAIT P0, [R7+URZ+0x30840], R2 ;  /* 0x03084002070075a7 */ /* 0x001064000800017f */
[----:B-1----:R-:W-:Y:S05]  /*2f7b0*/  @!P0 NANOSLEEP.SYNCS 0x989680 ;  /* 0x009896800000895d */ /* 0x002fea0003900000 */
[----:B------:R-:W1:Y:S02]  /*2f7c0*/  @!P0 SYNCS.PHASECHK.TRANS64 P0, [R7+URZ+0x30840], R2 ;  /* 0x03084002070085a7 */ /* 0x000e64000800007f */
[----:B-1----:R-:W-:Y:S05]  /*2f7d0*/  @!P0 BRA `(.L_x_1941) ;  /* 0xfffffffc00f08947 */ /* 0x002fea000383ffff */
[----:B------:R-:W-:Y:S05]  /*2f7e0*/  BRA `(.L_x_2068) ;  /* 0xffffffa800487947 */ /* 0x000fea000383ffff */
.L_x_1942:
        /* <DEDUP_REMOVED lines=8> */
.L_x_2070:
[----:B------:R-:W-:Y:S05]  /*2f870*/  BSYNC B0 ;  /* 0x0000000000007941 */ /* 0x000fea0003800000 */
.L_x_2069:
[----:B------:R-:W-:Y:S01]  /*2f880*/  IMAD.MOV.U32 R13, RZ, RZ, R4 ;  /* 0x000000ffff0d7224 */ /* 0x000fe200078e0004 */
[----:B------:R-:W-:Y:S01]  /*2f890*/  MOV R15, 0xffffffff ;  /* 0xffffffff000f7802 */ /* 0x000fe20000000f00 */
[----:B------:R-:W-:Y:S02]  /*2f8a0*/  IMAD.MOV.U32 R12, RZ, RZ, RZ ;  /* 0x000000ffff0c7224 */ /* 0x000fe400078e00ff */
[----:B------:R-:W-:Y:S02]  /*2f8b0*/  IMAD.MOV.U32 R11, RZ, RZ, 0x181f ;  /* 0x0000181fff0b7424 */ /* 0x000fe400078e00ff */
[----:B------:R-:W-:Y:S02]  /*2f8c0*/  IMAD.MOV.U32 R2, RZ, RZ, R14 ;  /* 0x000000ffff027224 */ /* 0x000fe400078e000e */
[----:B------:R-:W-:-:S07]  /*2f8d0*/  @P0 IMAD R8, R5, 0x2, R17 ;  /* 0x0000000205080824 */ /* 0x000fce00078e0211 */
[----:B------:R-:W-:Y:S05]  /*2f8e0*/  WARPSYNC.COLLECTIVE R15, `(.L_x_2071) ;  /* 0x000000000f087348 */ /* 0x000fea0003c00000 */
[----:B------:R0:W1:Y:S02]  /*2f8f0*/  SHFL.IDX P6, R14, R13, R12, R11 ;  /* 0x0000000c0d0e7389 */ /* 0x00006400000c000b */
[----:B01----:R-:W-:Y:S01]  /*2f900*/  ENDCOLLECTIVE ;  /* 0x000000000000791b */ /* 0x003fe20003800000 */
.L_x_2071:
[----:B------:R-:W-:Y:S02]  /*2f910*/  IMAD.MOV.U32 R13, RZ, RZ, R0 ;  /* 0x000000ffff0d7224 */ /* 0x000fe400078e0000 */
[----:B------:R-:W-:Y:S02]  /*2f920*/  IMAD.MOV.U32 R12, RZ, RZ, 0x1 ;  /* 0x00000001ff0c7424 */ /* 0x000fe400078e00ff */
[----:B------:R-:W-:-:S07]  /*2f930*/  IMAD.MOV.U32 R3, RZ, RZ, R14 ;  /* 0x000000ffff037224 */ /* 0x000fce00078e000e */
[----:B------:R-:W-:Y:S05]  /*2f940*/  WARPSYNC.COLLECTIVE R15, `(.L_x_2072) ;  /* 0x000000000f087348 */ /* 0x000fea0003c00000 */
[----:B------:R0:W1:Y:S02]  /*2f950*/  SHFL.IDX P6, R14, R13, R12, R11 ;  /* 0x0000000c0d0e7389 */ /* 0x00006400000c000b */
[----:B01----:R-:W-:Y:S01]  /*2f960*/  ENDCOLLECTIVE ;  /* 0x000000000000791b */ /* 0x003fe20003800000 */
.L_x_2072:
        /* <DEDUP_REMOVED lines=13> */
[----:B0-----:R-:W-:Y:S01]  /*2fa40*/  MOV R2, R14 ;  /* 0x0000000e00027202 */ /* 0x001fe20000000f00 */
[----:B------:R-:W-:-:S07]  /*2fa50*/  @P1 IMAD R8, R5, 0x2, R17 ;  /* 0x0000000205081824 */ /* 0x000fce00078e0211 */
[----:B------:R-:W-:Y:S05]  /*2fa60*/  WARPSYNC.COLLECTIVE R15, `(.L_x_2073) ;  /* 0x000000000f087348 */ /* 0x000fea0003c00000 */
[----:B------:R0:W1:Y:S02]  /*2fa70*/  SHFL.IDX P6, R14, R13, R12, R11 ;  /* 0x0000000c0d0e7389 */ /* 0x00006400000c000b */
[----:B01----:R-:W-:Y:S01]  /*2fa80*/  ENDCOLLECTIVE ;  /* 0x000000000000791b */ /* 0x003fe20003800000 */
.L_x_2073:
[----:B------:R-:W-:Y:S01]  /*2fa90*/  IMAD.MOV.U32 R13, RZ, RZ, R0 ;  /* 0x000000ffff0d7224 */ /* 0x000fe200078e0000 */
[----:B------:R-:W-:Y:S01]  /*2faa0*/  MOV R12, 0x2 ;  /* 0x00000002000c7802 */ /* 0x000fe20000000f00 */
[----:B------:R-:W-:-:S07]  /*2fab0*/  IMAD.MOV.U32 R3, RZ, RZ, R14 ;  /* 0x000000ffff037224 */ /* 0x000fce00078e000e */
[----:B------:R-:W-:Y:S05]  /*2fac0*/  WARPSYNC.COLLECTIVE R15, `(.L_x_2074) ;  /* 0x000000000f087348 */ /* 0x000fea0003c00000 */
[----:B------:R0:W1:Y:S02]  /*2fad0*/  SHFL.IDX P6, R14, R13, R12, R11 ;  /* 0x0000000c0d0e7389 */ /* 0x00006400000c000b */
[----:B01----:R-:W-:Y:S01]  /*2fae0*/  ENDCOLLECTIVE ;  /* 0x000000000000791b */ /* 0x003fe20003800000 */
.L_x_2074:
        /* <DEDUP_REMOVED lines=17> */
.L_x_2075:
[----:B------:R-:W-:Y:S01]  /*2fc00*/  @P1 IMAD R8, R5, 0x2, R17 ;  /* 0x0000000205081824 */ /* 0x000fe200078e0211 */
[----:B------:R-:W-:Y:S01]  /*2fc10*/  MOV R13, R0 ;  /* 0x00000000000d7202 */ /* 0x000fe20000000f00 */
[----:B------:R-:W-:Y:S02]  /*2fc20*/  IMAD.MOV.U32 R12, RZ, RZ, 0x3 ;  /* 0x00000003ff0c7424 */ /* 0x000fe400078e00ff */
[----:B------:R-:W-:-:S07]  /*2fc30*/  IMAD.MOV.U32 R3, RZ, RZ, R14 ;  /* 0x000000ffff037224 */ /* 0x000fce00078e000e */
[----:B------:R-:W-:Y:S05]  /*2fc40*/  WARPSYNC.COLLECTIVE R15, `(.L_x_2076) ;  /* 0x000000000f087348 */ /* 0x000fea0003c00000 */
[----:B------:R0:W1:Y:S02]  /*2fc50*/  SHFL.IDX P6, R14, R13, R12, R11 ;  /* 0x0000000c0d0e7389 */ /* 0x00006400000c000b */
[----:B01----:R-:W-:Y:S01]  /*2fc60*/  ENDCOLLECTIVE ;  /* 0x000000000000791b */ /* 0x003fe20003800000 */
.L_x_2076:
        /* <DEDUP_REMOVED lines=17> */
.L_x_2077:
[----:B------:R-:W-:Y:S01]  /*2fd80*/  @P1 LEA R8, R5, R17, 0x1 ;  /* 0x0000001105081211 */ /* 0x000fe200078e08ff */
[----:B------:R-:W-:Y:S02]  /*2fd90*/  IMAD.MOV.U32 R13, RZ, RZ, R0 ;  /* 0x000000ffff0d7224 */ /* 0x000fe400078e0000 */
[----:B------:R-:W-:Y:S02]  /*2fda0*/  IMAD.MOV.U32 R12, RZ, RZ, 0x4 ;  /* 0x00000004ff0c7424 */ /* 0x000fe400078e00ff */
[----:B------:R-:W-:-:S07]  /*2fdb0*/  IMAD.MOV.U32 R3, RZ, RZ, R14 ;  /* 0x000000ffff037224 */ /* 0x000fce00078e000e */
[----:B------:R-:W-:Y:S05]  /*2fdc0*/  WARPSYNC.COLLECTIVE R15, `(.L_x_2078) ;  /* 0x000000000f087348 */ /* 0x000fea0003c00000 */
[----:B------:R0:W1:Y:S02]  /*2fdd0*/  SHFL.IDX P6, R14, R13, R12, R11 ;  /* 0x0000000c0d0e7389 */ /* 0x00006400000c000b */
[----:B01----:R-:W-:Y:S01]  /*2fde0*/  ENDCOLLECTIVE ;  /* 0x000000000000791b */ /* 0x003fe20003800000 */
.L_x_2078:
        /* <DEDUP_REMOVED lines=17> */
.L_x_2079:
[----:B------:R-:W-:Y:S02]  /*2ff00*/  @P1 IMAD R8, R5, 0x2, R17 ;  /* 0x0000000205081824 */ /* 0x000fe400078e0211 */
[----:B------:R-:W-:Y:S02]  /*2ff10*/  IMAD.MOV.U32 R13, RZ, RZ, R0 ;  /* 0x000000ffff0d7224 */ /* 0x000fe400078e0000 */
[----:B------:R-:W-:Y:S02]  /*2ff20*/  IMAD.MOV.U32 R12, RZ, RZ, 0x5 ;  /* 0x00000005ff0c7424 */ /* 0x000fe400078e00ff */
[----:B------:R-:W-:-:S07]  /*2ff30*/  IMAD.MOV.U32 R3, RZ, RZ, R14 ;  /* 0x000000ffff037224 */ /* 0x000fce00078e000e */
[----:B------:R-:W-:Y:S05]  /*2ff40*/  WARPSYNC.COLLECTIVE R15, `(.L_x_2080) ;  /* 0x000000000f087348 */ /* 0x000fea0003c00000 */
[----:B------:R0:W1:Y:S02]  /*2ff50*/  SHFL.IDX P6, R14, R13, R12, R11 ;  /* 0x0000000c0d0e7389 */ /* 0x00006400000c000b */
[----:B01----:R-:W-:Y:S01]  /*2ff60*/  ENDCOLLECTIVE ;  /* 0x000000000000791b */ /* 0x003fe20003800000 */
.L_x_2080:
[----:B------:R-:W-:-:S04]  /*2ff70*/  @P1 LEA R3, P0, R33, R3, 0x1 ;  /* 0x0000000321031211 */ /* 0x000fc800078008ff */
[----:B------:R-:W-:-:S04]  /*2ff80*/  @P1 IADD3.X R2, RZ, R2, RZ, P0, !PT ;  /* 0x00000002ff021210 */ /* 0x000fc800007fe4ff */
[----:B------:R-:W-:Y:S01]  /*2ff90*/  @P1 LOP3.LUT R3, R3, R2, RZ, 0x3c, !PT ;  /* 0x0000000203031212 */ /* 0x000fe200078e3cff */
[----:B------:R-:W-:-:S03]  /*2ffa0*/  IMAD.MOV.U32 R13, RZ, RZ, R4 ;  /* 0x000000ffff0d7224 */ /* 0x000fc600078e0004 */
        /* <DEDUP_REMOVED lines=10> */
.L_x_2081:
[----:B------:R-:W-:Y:S01]  /*30050*/  @!PT LDS RZ, [RZ] ;  /* 0x00000000fffff984 */ /* 0x000fe20000000800 */
[----:B------:R-:W-:Y:S01]  /*30060*/  @!PT LDS RZ, [RZ] ;  /* 0x00000000fffff984 */ /* 0x000fe20000000800 */
[----:B------:R-:W-:Y:S01]  /*30070*/  @!PT LDS RZ, [RZ] ;  /* 0x00000000fffff984 */ /* 0x000fe20000000800 */
[----:B------:R-:W-:Y:S04]  /*30080*/  @P1 LDGSTS.E.BYPASS.LTC128B.128 [R8+0x23400], desc[UR60][R2.64+0x80], !P3 ;  /* 0x2340008002081fae */ /* 0x000fe8000d901d7c */
[----:B------:R0:W-:Y:S02]  /*30090*/  @P1 LDGSTS.E.BYPASS.LTC128B.128 [R8+0x26400], desc[UR60][R2.64+0x100], !P2 ;  /* 0x2640010002081fae */ /* 0x0001e4000d101d7c */
[----:B0-----:R-:W-:Y:S01]  /*300a0*/  MOV R2, R14 ;  /* 0x0000000e00027202 */ /* 0x001fe20000000f00 */
[----:B------:R-:W-:Y:S06]  /*300b0*/  BRA `(.L_x_2082) ;  /* 0xffffffa400847947 */ /* 0x000fec000383ffff */
.L_x_1947:
[----:B------:R-:W-:Y:S02]  /*300c0*/  IMAD.MOV.U32 R13, RZ, RZ, R4 ;  /* 0x000000ffff0d7224 */ /* 0x000fe400078e0004 */
[----:B------:R-:W-:Y:S02]  /*300d0*/  IMAD.MOV.U32 R12, RZ, RZ, RZ ;  /* 0x000000ffff0c7224 */ /* 0x000fe400078e00ff */
[----:B------:R-:W-:Y:S02]  /*300e0*/  IMAD.MOV.U32 R11, RZ, RZ, 0x181f ;  /* 0x0000181fff0b7424 */ /* 0x000fe400078e00ff */
[----:B------:R-:W-:Y:S02]  /*300f0*/  IMAD.MOV.U32 R15, RZ, RZ, -0x1 ;  /* 0xffffffffff0f7424 */ /* 0x000fe400078e00ff */
[----:B------:R-:W-:Y:S02]  /*30100*/  IMAD R31, R31, R6, RZ ;  /* 0x000000061f1f7224 */ /* 0x000fe400078e02ff */
[----:B------:R-:W-:-:S07]  /*30110*/  IMAD.IADD R25, R9, 0x1, R25 ;  /* 0x0000000109197824 */ /* 0x000fce00078e0219 */
[----:B-----5:R-:W-:Y:S05]  /*30120*/  WARPSYNC.COLLECTIVE R15, `(.L_x_2083) ;  /* 0x000000000f087348 */ /* 0x020fea0003c00000 */
[----:B------:R0:W1:Y:S02]  /*30130*/  SHFL.IDX P6, R14, R13, R12, R11 ;  /* 0x0000000c0d0e7389 */ /* 0x00006400000c000b */
[----:B01---5:R-:W-:Y:S01]  /*30140*/  ENDCOLLECTIVE ;  /* 0x000000000000791b */ /* 0x023fe20003800000 */
.L_x_2083:
[C---:B------:R-:W-:Y:S01]  /*30150*/  VIADD R6, R25.reuse, 0x10 ;  /* 0x0000001019067836 */ /* 0x040fe20000000000 */
[----:B------:R-:W-:Y:S02]  /*30160*/  ISETP.GE.AND P1, PT, R25, R31, PT ;  /* 0x0000001f1900720c */ /* 0x000fe40003f26270 */
[----:B------:R-:W-:Y:S01]  /*30170*/  MOV R13, R0 ;  /* 0x00000000000d7202 */ /* 0x000fe20000000f00 */
[----:B------:R-:W-:-:S10]  /*30180*/  IMAD.MOV.U32 R2, RZ, RZ, R14 ;  /* 0x000000ffff027224 */ /* 0x000fd400078e000e */
[----:B------:R-:W-:Y:S05]  /*30190*/  WARPSYNC.COLLECTIVE R15, `(.L_x_2084) ;  /* 0x000000000f087348 */ /* 0x000fea0003c00000 */
[----:B------:R0:W1:Y:S02]  /*301a0*/  SHFL.IDX P6, R14, R13, R12, R11 ;  /* 0x0000000c0d0e7389 */ /* 0x00006400000c000b */
[----:B01----:R-:W-:Y:S01]  /*301b0*/  ENDCOLLECTIVE ;  /* 0x000000000000791b */ /* 0x003fe20003800000 */
.L_x_2084:
        /* <DEDUP_REMOVED lines=8> */
.L_x_2085:
        /* <DEDUP_REMOVED lines=8> */
[----:B------:R-:W-:Y:S01]  /*302c0*/  IADD3 R6, R25, 0x20, RZ ;  /* 0x0000002019067810 */ /* 0x000fe20007ffe0ff */
[----:B0-----:R-:W-:-:S10]  /*302d0*/  IMAD.MOV.U32 R2, RZ, RZ, R14 ;  /* 0x000000ffff027224 */ /* 0x001fd400078e000e */
[----:B------:R-:W-:Y:S05]  /*302e0*/  WARPSYNC.COLLECTIVE R15, `(.L_x_2086) ;  /* 0x000000000f087348 */ /* 0x000fea0003c00000 */
[----:B------:R0:W1:Y:S02]  /*302f0*/  SHFL.IDX P6, R14, R13, R12, R11 ;  /* 0x0000000c0d0e7389 */ /* 0x00006400000c000b */
[----:B01----:R-:W-:Y:S01]  /*30300*/  ENDCOLLECTIVE ;  /* 0x000000000000791b */ /* 0x003fe20003800000 */
.L_x_2086:
        /* <DEDUP_REMOVED lines=8> */
.L_x_2087:
        /* <DEDUP_REMOVED lines=14> */
.L_x_2088:
        /* <DEDUP_REMOVED lines=8> */
.L_x_2089:
[----:B------:R-:W-:-:S05]  /*304f0*/  @!P1 IMAD.MOV.U32 R3, RZ, RZ, R5 ;  /* 0x000000ffff039224 */ /* 0x000fca00078e0005 */
        /* <DEDUP_REMOVED lines=8> */
[----:B------:R-:W-:Y:S02]  /*30580*/  VIADD R6, R25, 0x40 ;  /* 0x0000004019067836 */ /* 0x000fe40000000000 */
[----:B0-----:R-:W-:-:S10]  /*30590*/  IMAD.MOV.U32 R2, RZ, RZ, R14 ;  /* 0x000000ffff027224 */ /* 0x001fd400078e000e */
[----:B------:R-:W-:Y:S05]  /*305a0*/  WARPSYNC.COLLECTIVE R15, `(.L_x_2090) ;  /* 0x000000000f087348 */ /* 0x000fea0003c00000 */
[----:B------:R0:W1:Y:S02]  /*305b0*/  SHFL.IDX P6, R14, R13, R12, R11 ;  /* 0x0000000c0d0e7389 */ /* 0x00006400000c000b */
[----:B01----:R-:W-:Y:S01]  /*305c0*/  ENDCOLLECTIVE ;  /* 0x000000000000791b */ /* 0x003fe20003800000 */
.L_x_2090:
        /* <DEDUP_REMOVED lines=8> */
.L_x_2091:
        /* <DEDUP_REMOVED lines=9> */
[----:B------:R-:W-:Y:S01]  /*306e0*/  IADD3 R6, R25, 0x50, RZ ;  /* 0x0000005019067810 */ /* 0x000fe20007ffe0ff */
[----:B0-----:R-:W-:-:S10]  /*306f0*/  IMAD.MOV.U32 R2, RZ, RZ, R14 ;  /* 0x000000ffff027224 */ /* 0x001fd400078e000e */
[----:B------:R-:W-:Y:S05]  /*30700*/  WARPSYNC.COLLECTIVE R15, `(.L_x_2092) ;  /* 0x000000000f087348 */ /* 0x000fea0003c00000 */
[----:B------:R0:W1:Y:S02]  /*30710*/  SHFL.IDX P6, R14, R13, R12, R11 ;  /* 0x0000000c0d0e7389 */ /* 0x00006400000c000b */
[----:B01----:R-:W-:Y:S01]  /*30720*/  ENDCOLLECTIVE ;  /* 0x000000000000791b */ /* 0x003fe20003800000 */
.L_x_2092:
        /* <DEDUP_REMOVED lines=8> */
.L_x_2093:
        /* <DEDUP_REMOVED lines=14> */
.L_x_2094:
        /* <DEDUP_REMOVED lines=8> */
.L_x_2095:
        /* <DEDUP_REMOVED lines=13> */
.L_x_2096:
        /* <DEDUP_REMOVED lines=8> */
.L_x_2097:
        /* <DEDUP_REMOVED lines=12> */
.L_x_2098:
[----:B------:R-:W-:Y:S05]  /*30b20*/  BRA `(.L_x_2099) ;  /* 0xffffffa400ec7947 */ /* 0x000fea000383ffff */
.L_x_1952:
[----:B0-----:R0:W1:Y:S02]  /*30b30*/  SYNCS.PHASECHK.TRANS64.TRYWAIT P0, [R17+URZ+0x30820], R0 ;  /* 0x03082000110075a7 */ /* 0x001064000800017f */
[----:B-1----:R-:W-:Y:S05]  /*30b40*/  @!P0 NANOSLEEP.SYNCS 0x989680 ;  /* 0x009896800000895d */ /* 0x002fea0003900000 */
[----:B------:R-:W1:Y:S02]  /*30b50*/  @!P0 SYNCS.PHASECHK.TRANS64 P0, [R17+URZ+0x30820], R0 ;  /* 0x03082000110085a7 */ /* 0x000e64000800007f */
[----:B-1----:R-:W-:Y:S05]  /*30b60*/  @!P0 BRA `(.L_x_1952) ;  /* 0xfffffffc00f08947 */ /* 0x002fea000383ffff */
[----:B------:R-:W-:Y:S05]  /*30b70*/  BRA `(.L_x_2100) ;  /* 0xffffffa800647947 */ /* 0x000fea000383ffff */
.L_x_1957:
[----:B0-----:R0:W1:Y:S02]  /*30b80*/  SYNCS.PHASECHK.TRANS64.TRYWAIT P0, [R7+URZ+0x30840], R2 ;  /* 0x03084002070075a7 */ /* 0x001064000800017f */
[----:B-1----:R-:W-:Y:S05]  /*30b90*/  @!P0 NANOSLEEP.SYNCS 0x989680 ;  /* 0x009896800000895d */ /* 0x002fea0003900000 */
[----:B------:R-:W1:Y:S02]  /*30ba0*/  @!P0 SYNCS.PHASECHK.TRANS64 P0, [R7+URZ+0x30840], R2 ;  /* 0x03084002070085a7 */ /* 0x000e64000800007f */
[----:B-1----:R-:W-:Y:S05]  /*30bb0*/  @!P0 BRA `(.L_x_1957) ;  /* 0xfffffffc00f08947 */ /* 0x002fea000383ffff */
[----:B------:R-:W-:Y:S05]  /*30bc0*/  BRA `(.L_x_2101) ;  /* 0xffffffac003c7947 */ /* 0x000fea000383ffff */
.L_x_1958:
        /* <DEDUP_REMOVED lines=8> */
.L_x_2103:
[----:B------:R-:W-:Y:S05]  /*30c50*/  BSYNC B1 ;  /* 0x0000000000017941 */ /* 0x000fea0003800000 */
.L_x_2102:
[----:B------:R-:W-:Y:S01]  /*30c60*/  IMAD.MOV.U32 R13, RZ, RZ, R8 ;  /* 0x000000ffff0d7224 */ /* 0x000fe200078e0008 */
[----:B------:R-:W-:Y:S01]  /*30c70*/  MOV R3, R14 ;  /* 0x0000000e00037202 */ /* 0x000fe20000000f00 */
[----:B------:R-:W-:Y:S01]  /*30c80*/  IMAD.MOV.U32 R12, RZ, RZ, RZ ;  /* 0x000000ffff0c7224 */ /* 0x000fe200078e00ff */
[----:B------:R-:W-:Y:S01]  /*30c90*/  LOP3.LUT R16, R16, 0xffdfffff, RZ, 0xc0, !PT ;  /* 0xffdfffff10107812 */ /* 0x000fe200078ec0ff */
[----:B------:R-:W-:Y:S01]  /*30ca0*/  IMAD.MOV.U32 R11, RZ, RZ, 0x181f ;  /* 0x0000181fff0b7424 */ /* 0x000fe200078e00ff */
[----:B------:R-:W-:Y:S01]  /*30cb0*/  SHF.L.U32 R4, R33, 0x1, RZ ;  /* 0x0000000121047819 */ /* 0x000fe200000006ff */
[----:B------:R-:W-:Y:S01]  /*30cc0*/  IMAD.MOV.U32 R15, RZ, RZ, -0x1 ;  /* 0xffffffffff0f7424 */ /* 0x000fe200078e00ff */
[----:B------:R-:W-:Y:S01]  /*30cd0*/  @P1 LOP3.LUT R16, R16, 0x200000, RZ, 0xfc, !PT ;  /* 0x0020000010101812 */ /* 0x000fe200078efcff */
[----:B------:R-:W-:-:S07]  /*30ce0*/  IMAD R5, R5, 0x2, R17 ;  /* 0x0000000205057824 */ /* 0x000fce00078e0211 */
[----:B------:R-:W-:Y:S05]  /*30cf0*/  WARPSYNC.COLLECTIVE R15, `(.L_x_2104) ;  /* 0x000000000f087348 */ /* 0x000fea0003c00000 */
[----:B------:R0:W1:Y:S02]  /*30d00*/  SHFL.IDX P6, R14, R13, R12, R11 ;  /* 0x0000000c0d0e7389 */ /* 0x00006400000c000b */
[----:B01----:R-:W-:Y:S01]  /*30d10*/  ENDCOLLECTIVE ;  /* 0x000000000000791b */ /* 0x003fe20003800000 */
.L_x_2104:
[----:B------:R-:W-:Y:S01]  /*30d20*/  LOP3.LUT P1, RZ, R16, 0x4, RZ, 0xc0, !PT ;  /* 0x0000000410ff7812 */ /* 0x000fe2000782c0ff */
[----:B------:R-:W-:Y:S02]  /*30d30*/  IMAD.MOV.U32 R13, RZ, RZ, R6 ;  /* 0x000000ffff0d7224 */ /* 0x000fe400078e0006 */
[----:B------:R-:W-:Y:S02]  /*30d40*/  IMAD.MOV.U32 R12, RZ, RZ, 0x1 ;  /* 0x00000001ff0c7424 */ /* 0x000fe400078e00ff */
[----:B------:R-:W-:-:S08]  /*30d50*/  IMAD.MOV.U32 R2, RZ, RZ, R14 ;  /* 0x000000ffff027224 */ /* 0x000fd000078e000e */
[----:B------:R-:W-:Y:S05]  /*30d60*/  WARPSYNC.COLLECTIVE R15, `(.L_x_2105) ;  /* 0x000000000f087348 */ /* 0x000fea0003c00000 */
[----:B------:R0:W1:Y:S02]  /*30d70*/  SHFL.IDX P6, R14, R13, R12, R11 ;  /* 0x0000000c0d0e7389 */ /* 0x00006400000c000b */
[----:B01----:R-:W-:Y:S01]  /*30d80*/  ENDCOLLECTIVE ;  /* 0x000000000000791b */ /* 0x003fe20003800000 */
.L_x_2105:
        /* <DEDUP_REMOVED lines=13> */
.L_x_2106:
[----:B------:R-:W-:Y:S02]  /*30e60*/  IMAD.MOV.U32 R13, RZ, RZ, R6 ;  /* 0x000000ffff0d7224 */ /* 0x000fe400078e0006 */
[----:B------:R-:W-:Y:S02]  /*30e70*/  IMAD.MOV.U32 R12, RZ, RZ, 0x2 ;  /* 0x00000002ff0c7424 */ /* 0x000fe400078e00ff */
[----:B------:R-:W-:-:S07]  /*30e80*/  IMAD.MOV.U32 R2, RZ, RZ, R14 ;  /* 0x000000ffff027224 */ /* 0x000fce00078e000e */
[----:B------:R-:W-:Y:S05]  /*30e90*/  WARPSYNC.COLLECTIVE R15, `(.L_x_2107) ;  /* 0x000000000f087348 */ /* 0x000fea0003c00000 */
[----:B------:R0:W1:Y:S02]  /*30ea0*/  SHFL.IDX P6, R14, R13, R12, R11 ;  /* 0x0000000c0d0e7389 */ /* 0x00006400000c000b */
[----:B01----:R-:W-:Y:S01]  /*30eb0*/  ENDCOLLECTIVE ;  /* 0x000000000000791b */ /* 0x003fe20003800000 */
.L_x_2107:
[----:B------:R-:W-:-:S05]  /*30ec0*/  IADD3 R2, P0, R2, R4, RZ ;  /* 0x0000000402027210 */ /* 0x000fca0007f1e0ff */
[----:B------:R-:W-:-:S05]  /*30ed0*/  IMAD.X R3, RZ, RZ, R3, P0 ;  /* 0x000000ffff037224 */ /* 0x000fca00000e0603 */
        /* <DEDUP_REMOVED lines=11> */
.L_x_2108:
[----:B------:R-:W-:Y:S02]  /*30f90*/  IMAD.MOV.U32 R13, RZ, RZ, R6 ;  /* 0x000000ffff0d7224 */ /* 0x000fe400078e0006 */
[----:B------:R-:W-:Y:S02]  /*30fa0*/  IMAD.MOV.U32 R12, RZ, RZ, 0x3 ;  /* 0x00000003ff0c7424 */ /* 0x000fe400078e00ff */
[----:B------:R-:W-:-:S07]  /*30fb0*/  IMAD.MOV.U32 R2, RZ, RZ, R14 ;  /* 0x000000ffff027224 */ /* 0x000fce00078e000e */
[----:B------:R-:W-:Y:S05]  /*30fc0*/  WARPSYNC.COLLECTIVE R15, `(.L_x_2109) ;  /* 0x000000000f087348 */ /* 0x000fea0003c00000 */
[----:B------:R0:W1:Y:S02]  /*30fd0*/  SHFL.IDX P6, R14, R13, R12, R11 ;  /* 0x0000000c0d0e7389 */ /* 0x00006400000c000b */
[----:B01----:R-:W-:Y:S01]  /*30fe0*/  ENDCOLLECTIVE ;  /* 0x000000000000791b */ /* 0x003fe20003800000 */
.L_x_2109:
        /* <DEDUP_REMOVED lines=13> */
.L_x_2110:
[----:B------:R-:W-:Y:S02]  /*310c0*/  IMAD.MOV.U32 R13, RZ, RZ, R6 ;  /* 0x000000ffff0d7224 */ /* 0x000fe400078e0006 */
[----:B------:R-:W-:Y:S02]  /*310d0*/  IMAD.MOV.U32 R12, RZ, RZ, 0x4 ;  /* 0x00000004ff0c7424 */ /* 0x000fe400078e00ff */
[----:B------:R-:W-:-:S07]  /*310e0*/  IMAD.MOV.U32 R2, RZ, RZ, R14 ;  /* 0x000000ffff027224 */ /* 0x000fce00078e000e */
[----:B------:R-:W-:Y:S05]  /*310f0*/  WARPSYNC.COLLECTIVE R15, `(.L_x_2111) ;  /* 0x000000000f087348 */ /* 0x000fea0003c00000 */
[----:B------:R0:W1:Y:S02]  /*31100*/  SHFL.IDX P6, R14, R13, R12, R11 ;  /* 0x0000000c0d0e7389 */ /* 0x00006400000c000b */
[----:B01----:R-:W-:Y:S01]  /*31110*/  ENDCOLLECTIVE ;  /* 0x000000000000791b */ /* 0x003fe20003800000 */
.L_x_2111:
        /* <DEDUP_REMOVED lines=13> */
.L_x_2112:
[----:B------:R-:W-:Y:S02]  /*311f0*/  IMAD.MOV.U32 R13, RZ, RZ, R6 ;  /* 0x000000ffff0d7224 */ /* 0x000fe400078e0006 */
[----:B------:R-:W-:Y:S02]  /*31200*/  IMAD.MOV.U32 R12, RZ, RZ, 0x5 ;  /* 0x00000005ff0c7424 */ /* 0x000fe400078e00ff */
[----:B------:R-:W-:-:S07]  /*31210*/  IMAD.MOV.U32 R2, RZ, RZ, R14 ;  /* 0x000000ffff027224 */ /* 0x000fce00078e000e */
[----:B------:R-:W-:Y:S05]  /*31220*/  WARPSYNC.COLLECTIVE R15, `(.L_x_2113) ;  /* 0x000000000f087348 */ /* 0x000fea0003c00000 */
[----:B------:R0:W1:Y:S02]  /*31230*/  SHFL.IDX P6, R14, R13, R12, R11 ;  /* 0x0000000c0d0e7389 */ /* 0x00006400000c000b */
[----:B01----:R-:W-:Y:S01]  /*31240*/  ENDCOLLECTIVE ;  /* 0x000000000000791b */ /* 0x003fe20003800000 */
.L_x_2113:
[----:B------:R-:W-:-:S05]  /*31250*/  IADD3 R2, P0, R2, R4, RZ ;  /* 0x0000000402027210 */ /* 0x000fca0007f1e0ff */
[----:B------:R-:W-:-:S05]  /*31260*/  IMAD.X R3, RZ, RZ, R35, P0 ;  /* 0x000000ffff037224 */ /* 0x000fca00000e0623 */
[----:B------:R-:W-:Y:S01]  /*31270*/  @!PT LDS RZ, [RZ] ;  /* 0x00000000fffff984 */ /* 0x000fe20000000800 */
[----:B------:R-:W-:Y:S01]  /*31280*/  @!PT LDS RZ, [RZ] ;  /* 0x00000000fffff984 */ /* 0x000fe20000000800 */
[----:B------:R-:W-:Y:S01]  /*31290*/  @!PT LDS RZ, [RZ] ;  /* 0x00000000fffff984 */ /* 0x000fe20000000800 */
[----:B------:R0:W-:Y:S01]  /*312a0*/  LDGSTS.E.BYPASS.LTC128B.128 [R5+0x20400], desc[UR60][R2.64], !P1 ;  /* 0x2040000002057fae */ /* 0x0001e2000c901d7c */
[----:B------:R-:W-:Y:S02]  /*312b0*/  MOV R13, R8 ;  /* 0x00000008000d7202 */ /* 0x000fe40000000f00 */
[----:B------:R-:W-:Y:S01]  /*312c0*/  LOP3.LUT P1, RZ, R16, 0x200000, RZ, 0xc0, !PT ;  /* 0x0020000010ff7812 */ /* 0x000fe2000782c0ff */
[----:B------:R0:W-:Y:S04]  /*312d0*/  LDGSTS.E.BYPASS.LTC128B.128 [R5+0x23400], desc[UR60][R2.64+0x80], !P5 ;  /* 0x2340008002057fae */ /* 0x0001e8000e901d7c */
[----:B------:R0:W-:Y:S01]  /*312e0*/  LDGSTS.E.BYPASS.LTC128B.128 [R5+0x26400], desc[UR60][R2.64+0x100], !P4 ;  /* 0x2640010002057fae */ /* 0x0001e2000e101d7c */
[----:B------:R-:W-:-:S07]  /*312f0*/  IMAD.MOV.U32 R35, RZ, RZ, R14 ;  /* 0x000000ffff237224 */ /* 0x000fce00078e000e */
[----:B0-----:R-:W-:Y:S05]  /*31300*/  WARPSYNC.COLLECTIVE R15, `(.L_x_2114) ;  /* 0x000000000f087348 */ /* 0x001fea0003c00000 */
[----:B------:R1:W2:Y:S02]  /*31310*/  SHFL.IDX P6, R14, R13, R12, R11 ;  /* 0x0000000c0d0e7389 */ /* 0x0002a400000c000b */
[----:B012---:R-:W-:Y:S01]  /*31320*/  ENDCOLLECTIVE ;  /* 0x000000000000791b */ /* 0x007fe20003800000 */
.L_x_2114:
[----:B------:R-:W-:Y:S01]  /*31330*/  IMAD.MOV.U32 R2, RZ, RZ, R14 ;  /* 0x000000ffff027224 */ /* 0x000fe200078e000e */
[----:B------:R-:W-:Y:S06]  /*31340*/  BRA `(.L_x_2115) ;  /* 0xffffffa8005c7947 */ /* 0x000fec000383ffff */
.L_x_1963:
[----:B0-----:R0:W1:Y:S02]  /*31350*/  SYNCS.PHASECHK.TRANS64.TRYWAIT P0, [R6+URZ+0x30860], R2 ;  /* 0x03086002060075a7 */ /* 0x001064000800017f */
[----:B-1----:R-:W-:Y:S05]  /*31360*/  @!P0 NANOSLEEP.SYNCS 0x989680 ;  /* 0x009896800000895d */ /* 0x002fea0003900000 */
[----:B------:R-:W1:Y:S02]  /*31370*/  @!P0 SYNCS.PHASECHK.TRANS64 P0, [R6+URZ+0x30860], R2 ;  /* 0x03086002060085a7 */ /* 0x000e64000800007f */
[----:B-1----:R-:W-:Y:S05]  /*31380*/  @!P0 BRA `(.L_x_1963) ;  /* 0xfffffffc00f08947 */ /* 0x002fea000383ffff */
[----:B------:R-:W-:Y:S05]  /*31390*/  BRA `(.L_x_2116) ;  /* 0xffffffa800bc7947 */ /* 0x000fea000383ffff */
.L_x_1964:
        /* <DEDUP_REMOVED lines=8> */
.L_x_2118:
[----:B------:R-:W-:Y:S05]  /*31420*/  BSYNC B1 ;  /* 0x0000000000017941 */ /* 0x000fea0003800000 */
.L_x_2117:
[----:B------:R-:W-:Y:S01]  /*31430*/  IMAD.MOV.U32 R13, RZ, RZ, R18 ;  /* 0x000000ffff0d7224 */ /* 0x000fe200078e0012 */
[----:B------:R-:W-:Y:S01]  /*31440*/  MOV R3, R14 ;  /* 0x0000000e00037202 */ /* 0x000fe20000000f00 */
[----:B------:R-:W-:Y:S02]  /*31450*/  IMAD.MOV.U32 R12, RZ, RZ, RZ ;  /* 0x000000ffff0c7224 */ /* 0x000fe400078e00ff */
[----:B------:R-:W-:Y:S02]  /*31460*/  IMAD.MOV.U32 R11, RZ, RZ, 0x181f ;  /* 0x0000181fff0b7424 */ /* 0x000fe400078e00ff */
[----:B------:R-:W-:Y:S02]  /*31470*/  IMAD.MOV.U32 R15, RZ, RZ, -0x1 ;  /* 0xffffffffff0f7424 */ /* 0x000fe400078e00ff */
[----:B------:R-:W-:-:S07]  /*31480*/  IMAD R5, R5, 0x2, R17 ;  /* 0x0000000205057824 */ /* 0x000fce00078e0211 */
[----:B------:R-:W-:Y:S05]  /*31490*/  WARPSYNC.COLLECTIVE R15, `(.L_x_2119) ;  /* 0x000000000f087348 */ /* 0x000fea0003c00000 */
[----:B------:R0:W1:Y:S02]  /*314a0*/  SHFL.IDX P6, R14, R13, R12, R11 ;  /* 0x0000000c0d0e7389 */ /* 0x00006400000c000b */
[----:B01----:R-:W-:Y:S01]  /*314b0*/  ENDCOLLECTIVE ;  /* 0x000000000000791b */ /* 0x003fe20003800000 */
.L_x_2119:
[----:B------:R-:W-:Y:S02]  /*314c0*/  IMAD.MOV.U32 R13, RZ, RZ, R19 ;  /* 0x000000ffff0d7224 */ /* 0x000fe400078e0013 */
[----:B------:R-:W-:Y:S02]  /*314d0*/  IMAD.MOV.U32 R12, RZ, RZ, 0x1 ;  /* 0x00000001ff0c7424 */ /* 0x000fe400078e00ff */
[----:B------:R-:W-:-:S07]  /*314e0*/  IMAD.MOV.U32 R2, RZ, RZ, R14 ;  /* 0x000000ffff027224 */ /* 0x000fce00078e000e */
[----:B------:R-:W-:Y:S05]  /*314f0*/  WARPSYNC.COLLECTIVE R15, `(.L_x_2120) ;  /* 0x000000000f087348 */ /* 0x000fea0003c00000 */
[----:B------:R0:W1:Y:S02]  /*31500*/  SHFL.IDX P6, R14, R13, R12, R11 ;  /* 0x0000000c0d0e7389 */ /* 0x00006400000c000b */
[----:B01----:R-:W-:Y:S01]  /*31510*/  ENDCOLLECTIVE ;  /* 0x000000000000791b */ /* 0x003fe20003800000 */
.L_x_2120:
        /* <DEDUP_REMOVED lines=16> */
.L_x_2121:
[----:B------:R-:W-:Y:S02]  /*31620*/  IMAD.MOV.U32 R13, RZ, RZ, R19 ;  /* 0x000000ffff0d7224 */ /* 0x000fe400078e0013 */
[----:B------:R-:W-:Y:S01]  /*31630*/  IMAD.MOV.U32 R12, RZ, RZ, 0x2 ;  /* 0x00000002ff0c7424 */ /* 0x000fe200078e00ff */
[----:B------:R-:W-:-:S07]  /*31640*/  MOV R2, R14 ;  /* 0x0000000e00027202 */ /* 0x000fce0000000f00 */
[----:B------:R-:W-:Y:S05]  /*31650*/  WARPSYNC.COLLECTIVE R15, `(.L_x_2122) ;  /* 0x000000000f087348 */ /* 0x000fea0003c00000 */
[----:B------:R0:W1:Y:S02]  /*31660*/  SHFL.IDX P6, R14, R13, R12, R11 ;  /* 0x0000000c0d0e7389 */ /* 0x00006400000c000b */
[----:B01----:R-:W-:Y:S01]  /*31670*/  ENDCOLLECTIVE ;  /* 0x000000000000791b */ /* 0x003fe20003800000 */
.L_x_2122:
        /* <DEDUP_REMOVED lines=16> */
.L_x_2123:
[----:B------:R-:W-:Y:S02]  /*31780*/  IMAD.MOV.U32 R13, RZ, RZ, R19 ;  /* 0x000000ffff0d7224 */ /* 0x000fe400078e0013 */
[----:B------:R-:W-:Y:S01]  /*31790*/  IMAD.MOV.U32 R12, RZ, RZ, 0x3 ;  /* 0x00000003ff0c7424 */ /* 0x000fe200078e00ff */
[----:B------:R-:W-:-:S07]  /*317a0*/  MOV R2, R14 ;  /* 0x0000000e00027202 */ /* 0x000fce0000000f00 */
[----:B------:R-:W-:Y:S05]  /*317b0*/  WARPSYNC.COLLECTIVE R15, `(.L_x_2124) ;  /* 0x000000000f087348 */ /* 0x000fea0003c00000 */
[----:B------:R0:W1:Y:S02]  /*317c0*/  SHFL.IDX P6, R14, R13, R12, R11 ;  /* 0x0000000c0d0e7389 */ /* 0x00006400000c000b */
[----:B01----:R-:W-:Y:S01]  /*317d0*/  ENDCOLLECTIVE ;  /* 0x000000000000791b */ /* 0x003fe20003800000 */
.L_x_2124:
        /* <DEDUP_REMOVED lines=16> */
.L_x_2125:
[----:B------:R-:W-:Y:S02]  /*318e0*/  IMAD.MOV.U32 R13, RZ, RZ, R19 ;  /* 0x000000ffff0d7224 */ /* 0x000fe400078e0013 */
[----:B------:R-:W-:Y:S01]  /*318f0*/  IMAD.MOV.U32 R12, RZ, RZ, 0x4 ;  /* 0x00000004ff0c7424 */ /* 0x000fe200078e00ff */
[----:B------:R-:W-:-:S07]  /*31900*/  MOV R2, R14 ;  /* 0x0000000e00027202 */ /* 0x000fce0000000f00 */
[----:B------:R-:W-:Y:S05]  /*31910*/  WARPSYNC.COLLECTIVE R15, `(.L_x_2126) ;  /* 0x000000000f087348 */ /* 0x000fea0003c00000 */
[----:B------:R0:W1:Y:S02]  /*31920*/  SHFL.IDX P6, R14, R13, R12, R11 ;  /* 0x0000000c0d0e7389 */ /* 0x00006400000c000b */
[----:B01----:R-:W-:Y:S01]  /*31930*/  ENDCOLLECTIVE ;  /* 0x000000000000791b */ /* 0x003fe20003800000 */
.L_x_2126:
        /* <DEDUP_REMOVED lines=16> */
.L_x_2127:
[----:B------:R-:W-:Y:S02]  /*31a40*/  IMAD.MOV.U32 R13, RZ, RZ, R19 ;  /* 0x000000ffff0d7224 */ /* 0x000fe400078e0013 */
[----:B------:R-:W-:Y:S01]  /*31a50*/  IMAD.MOV.U32 R12, RZ, RZ, 0x5 ;  /* 0x00000005ff0c7424 */ /* 0x000fe200078e00ff */
[----:B------:R-:W-:-:S07]  /*31a60*/  MOV R2, R14 ;  /* 0x0000000e00027202 */ /* 0x000fce0000000f00 */
[----:B------:R-:W-:Y:S05]  /*31a70*/  WARPSYNC.COLLECTIVE R15, `(.L_x_2128) ;  /* 0x000000000f087348 */ /* 0x000fea0003c00000 */
[----:B------:R0:W1:Y:S02]  /*31a80*/  SHFL.IDX P6, R14, R13, R12, R11 ;  /* 0x0000000c0d0e7389 */ /* 0x00006400000c000b */
[----:B01----:R-:W-:Y:S01]  /*31a90*/  ENDCOLLECTIVE ;  /* 0x000000000000791b */ /* 0x003fe20003800000 */
.L_x_2128:
        /* <DEDUP_REMOVED lines=13> */
.L_x_2129:
[----:B------:R-:W-:Y:S01]  /*31b70*/  @!PT LDS RZ, [RZ] ;  /* 0x00000000fffff984 */ /* 0x000fe20000000800 */
[----:B------:R-:W-:Y:S01]  /*31b80*/  @!PT LDS RZ, [RZ] ;  /* 0x00000000fffff984 */ /* 0x000fe20000000800 */
[----:B------:R-:W-:Y:S01]  /*31b90*/  @!PT LDS RZ, [RZ] ;  /* 0x00000000fffff984 */ /* 0x000fe20000000800 */
[----:B------:R0:W-:Y:S01]  /*31ba0*/  LDGSTS.E.BYPASS.LTC128B.128 [R5+0x5400], desc[UR60][R2.64+0x80], !P0 ;  /* 0x0540008002057fae */ /* 0x0001e2000c101d7c */
[----:B------:R-:W-:-:S13]  /*31bb0*/  ISETP.LT.OR P0, PT, R7, 0x41, P1 ;  /* 0x000000410700780c */ /* 0x000fda0000f01670 */
[----:B------:R0:W-:Y:S01]  /*31bc0*/  LDGSTS.E.BYPASS.LTC128B.128 [R5+0x8400], desc[UR60][R2.64+0x100], !P0 ;  /* 0x0840010002057fae */ /* 0x0001e2000c101d7c */
[----:B------:R-:W-:Y:S05]  /*31bd0*/  BRA `(.L_x_2130) ;  /* 0xffffffa400a87947 */ /* 0x000fea000383ffff */
.L_x_1972:
[----:B0-----:R0:W1:Y:S02]  /*31be0*/  SYNCS.PHASECHK.TRANS64.TRYWAIT P0, [R0+URZ+0x30860], R3 ;  /* 0x03086003000075a7 */ /* 0x001064000800017f */
[----:B-1----:R-:W-:Y:S05]  /*31bf0*/  @!P0 NANOSLEEP.SYNCS 0x989680 ;  /* 0x009896800000895d */ /* 0x002fea0003900000 */
[----:B------:R-:W1:Y:S02]  /*31c00*/  @!P0 SYNCS.PHASECHK.TRANS64 P0, [R0+URZ+0x30860], R3 ;  /* 0x03086003000085a7 */ /* 0x000e64000800007f */
[----:B-1----:R-:W-:Y:S05]  /*31c10*/  @!P0 BRA `(.L_x_1972) ;  /* 0xfffffffc00f08947 */ /* 0x002fea000383ffff */
[----:B------:R-:W-:Y:S05]  /*31c20*/  BRA `(.L_x_2131) ;  /* 0xffffffa800c47947 */ /* 0x000fea000383ffff */
.L_x_1973:
[----:B------:R-:W-:Y:S01]  /*31c30*/  BSSY B0, `(.L_x_2132) ;  /* 0x0000008000007945 */ /* 0x000fe20003800000 */
[----:B------:R-:W-:Y:S01]  /*31c40*/  MOV R13, R19 ;  /* 0x00000013000d7202 */ /* 0x000fe20000000f00 */
[----:B------:R-:W-:Y:S02]  /*31c50*/  IMAD.MOV.U32 R12, RZ, RZ, RZ ;  /* 0x000000ffff0c7224 */ /* 0x000fe400078e00ff */
[----:B------:R-:W-:Y:S02]  /*31c60*/  IMAD.MOV.U32 R11, RZ, RZ, 0x181f ;  /* 0x0000181fff0b7424 */ /* 0x000fe400078e00ff */
[----:B------:R-:W-:-:S07]  /*31c70*/  IMAD.MOV.U32 R15, RZ, RZ, -0x1 ;  /* 0xffffffffff0f7424 */ /* 0x000fce00078e00ff */
[----:B0-2---:R-:W-:Y:S05]  /*31c80*/  WARPSYNC.COLLECTIVE R15, `(.L_x_2133) ;  /* 0x000000000f087348 */ /* 0x005fea0003c00000 */
[----:B--2---:R1:W2:Y:S02]  /*31c90*/  SHFL.IDX P6, R14, R13, R12, R11 ;  /* 0x0000000c0d0e7389 */ /* 0x0042a400000c000b */
[----:B012---:R-:W-:Y:S01]  /*31ca0*/  ENDCOLLECTIVE ;  /* 0x000000000000791b */ /* 0x007fe20003800000 */
.L_x_2133:
[----:B------:R-:W-:Y:S05]  /*31cb0*/  BSYNC B0 ;  /* 0x0000000000007941 */ /* 0x000fea0003800000 */
.L_x_2132:
[----:B------:R-:W-:Y:S01]  /*31cc0*/  IMAD.MOV.U32 R13, RZ, RZ, R18 ;  /* 0x000000ffff0d7224 */ /* 0x000fe200078e0012 */
[----:B------:R-:W-:Y:S01]  /*31cd0*/  MOV R12, RZ ;  /* 0x000000ff000c7202 */ /* 0x000fe20000000f00 */
[----:B------:R-:W-:Y:S02]  /*31ce0*/  IMAD.MOV.U32 R11, RZ, RZ, 0x181f ;  /* 0x0000181fff0b7424 */ /* 0x000fe400078e00ff */
[----:B------:R-:W-:Y:S02]  /*31cf0*/  IMAD.MOV.U32 R15, RZ, RZ, -0x1 ;  /* 0xffffffffff0f7424 */ /* 0x000fe400078e00ff */
[----:B------:R-:W-:Y:S02]  /*31d00*/  IMAD.MOV.U32 R3, RZ, RZ, R14 ;  /* 0x000000ffff037224 */ /* 0x000fe400078e000e */
[----:B------:R-:W-:-:S07]  /*31d10*/  IMAD.SHL.U32 R5, R33, 0x2, RZ ;  /* 0x0000000221057824 */ /* 0x000fce00078e00ff */
[----:B------:R-:W-:Y:S05]  /*31d20*/  WARPSYNC.COLLECTIVE R15, `(.L_x_2134) ;  /* 0x000000000f087348 */ /* 0x000fea0003c00000 */
[----:B------:R0:W1:Y:S02]  /*31d30*/  SHFL.IDX P6, R14, R13, R12, R11 ;  /* 0x0000000c0d0e7389 */ /* 0x00006400000c000b */
[----:B01----:R-:W-:Y:S01]  /*31d40*/  ENDCOLLECTIVE ;  /* 0x000000000000791b */ /* 0x003fe20003800000 */
.L_x_2134:
[----:B------:R-:W-:Y:S01]  /*31d50*/  ULDC UR4, c[0x0][0x2f4] ;  /* 0x0000bd0000047ab9 */ /* 0x000fe20000000800 */
[----:B------:R-:W-:Y:S01]  /*31d60*/  IMAD R4, R4, 0x2, R17 ;  /* 0x0000000204047824 */ /* 0x000fe200078e0211 */
[----:B------:R-:W-:Y:S02]  /*31d70*/  ISETP.GE.AND P2, PT, R33, UR4, PT ;  /* 0x0000000421007c0c */ /* 0x000fe4000bf46270 */
[----:B------:R-:W-:Y:S02]  /*31d80*/  ISETP.GE.AND P1, PT, R36, UR4, PT ;  /* 0x0000000424007c0c */ /* 0x000fe4000bf26270 */
[C---:B------:R-:W-:Y:S02]  /*31d90*/  ISETP.LT.OR P3, PT, R6.reuse, 0x1, P2 ;  /* 0x000000010600780c */ /* 0x040fe40001761670 */
[----:B------:R-:W-:Y:S02]  /*31da0*/  ISETP.LT.OR P4, PT, R6, 0x1, P1 ;  /* 0x000000010600780c */ /* 0x000fe40000f81670 */
[----:B------:R-:W-:Y:S01]  /*31db0*/  MOV R13, R19 ;  /* 0x00000013000d7202 */ /* 0x000fe20000000f00 */
[----:B------:R-:W-:Y:S01]  /*31dc0*/  IMAD.MOV.U32 R12, RZ, RZ, 0x1 ;  /* 0x00000001ff0c7424 */ /* 0x000fe200078e00ff */
[----:B------:R-:W-:-:S05]  /*31dd0*/  IADD3 R2, P0, R14, R5, RZ ;  /* 0x000000050e027210 */ /* 0x000fca0007f1e0ff */
[----:B------:R-:W-:Y:S01]  /*31de0*/  IMAD.X R3, RZ, RZ, R3, P0 ;  /* 0x000000ffff037224 */ /* 0x000fe200000e0603 */
[----:B------:R-:W-:-:S13]  /*31df0*/  ISETP.GE.AND P0, PT, R34, UR4, PT ;  /* 0x0000000422007c0c */ /* 0x000fda000bf06270 */
[----:B------:R-:W-:Y:S05]  /*31e00*/  WARPSYNC.COLLECTIVE R15, `(.L_x_2135) ;  /* 0x000000000f087348 */ /* 0x000fea0003c00000 */
[----:B------:R0:W1:Y:S02]  /*31e10*/  SHFL.IDX P6, R14, R13, R12, R11 ;  /* 0x0000000c0d0e7389 */ /* 0x00006400000c000b */
[----:B01----:R-:W-:Y:S01]  /*31e20*/  ENDCOLLECTIVE ;  /* 0x000000000000791b */ /* 0x003fe20003800000 */
.L_x_2135:
        /* <DEDUP_REMOVED lines=13> */
.L_x_2136:
[----:B------:R-:W-:Y:S01]  /*31f00*/  IMAD.MOV.U32 R13, RZ, RZ, R19 ;  /* 0x000000ffff0d7224 */ /* 0x000fe200078e0013 */
[----:B------:R-:W-:Y:S02]  /*31f10*/  MOV R12, 0x2 ;  /* 0x00000002000c7802 */ /* 0x000fe40000000f00 */
[----:B------:R-:W-:-:S13]  /*31f20*/  IADD3 R2, P4, R14, R5, RZ ;  /* 0x000000050e027210 */ /* 0x000fda0007f9e0ff */
[----:B------:R-:W-:Y:S05]  /*31f30*/  WARPSYNC.COLLECTIVE R15, `(.L_x_2137) ;  /* 0x000000000f087348 */ /* 0x000fea0003c00000 */
[----:B------:R0:W1:Y:S02]  /*31f40*/  SHFL.IDX P6, R14, R13, R12, R11 ;  /* 0x0000000c0d0e7389 */ /* 0x00006400000c000b */
[----:B01----:R-:W-:Y:S01]  /*31f50*/  ENDCOLLECTIVE ;  /* 0x000000000000791b */ /* 0x003fe20003800000 */
.L_x_2137:
        /* <DEDUP_REMOVED lines=15> */
.L_x_2138:
[----:B------:R-:W-:Y:S02]  /*32050*/  IMAD.MOV.U32 R13, RZ, RZ, R19 ;  /* 0x000000ffff0d7224 */ /* 0x000fe400078e0013 */
[----:B------:R-:W-:Y:S01]  /*32060*/  IMAD.MOV.U32 R12, RZ, RZ, 0x3 ;  /* 0x00000003ff0c7424 */ /* 0x000fe200078e00ff */
[----:B------:R-:W-:-:S13]  /*32070*/  IADD3 R2, P4, R14, R5, RZ ;  /* 0x000000050e027210 */ /* 0x000fda0007f9e0ff */
[----:B------:R-:W-:Y:S05]  /*32080*/  WARPSYNC.COLLECTIVE R15, `(.L_x_2139) ;  /* 0x000000000f087348 */ /* 0x000fea0003c00000 */
[----:B------:R0:W1:Y:S02]  /*32090*/  SHFL.IDX P6, R14, R13, R12, R11 ;  /* 0x0000000c0d0e7389 */ /* 0x00006400000c000b */
[----:B01----:R-:W-:Y:S01]  /*320a0*/  ENDCOLLECTIVE ;  /* 0x000000000000791b */ /* 0x003fe20003800000 */
.L_x_2139:
        /* <DEDUP_REMOVED lines=15> */
.L_x_2140:
[----:B------:R-:W-:Y:S02]  /*321a0*/  IMAD.MOV.U32 R13, RZ, RZ, R19 ;  /* 0x000000ffff0d7224 */ /* 0x000fe400078e0013 */
[----:B------:R-:W-:Y:S01]  /*321b0*/  IMAD.MOV.U32 R12, RZ, RZ, 0x4 ;  /* 0x00000004ff0c7424 */ /* 0x000fe200078e00ff */
[----:B------:R-:W-:-:S13]  /*321c0*/  IADD3 R2, P4, R14, R5, RZ ;  /* 0x000000050e027210 */ /* 0x000fda0007f9e0ff */
[----:B------:R-:W-:Y:S05]  /*321d0*/  WARPSYNC.COLLECTIVE R15, `(.L_x_2141) ;  /* 0x000000000f087348 */ /* 0x000fea0003c00000 */
[----:B------:R0:W1:Y:S02]  /*321e0*/  SHFL.IDX P6, R14, R13, R12, R11 ;  /* 0x0000000c0d0e7389 */ /* 0x00006400000c000b */
[----:B01----:R-:W-:Y:S01]  /*321f0*/  ENDCOLLECTIVE ;  /* 0x000000000000791b */ /* 0x003fe20003800000 */
.L_x_2141:
[----:B------:R-:W-:Y:S01]  /*32200*/  IMAD.X R3, RZ, RZ, R7, P4 ;  /* 0x000000ffff037224 */ /* 0x000fe200020e0607 */
[----:B------:R-:W-:-:S04]  /*32210*/  ISETP.LT.OR P4, PT, R6, 0x31, P1 ;  /* 0x000000310600780c */ /* 0x000fc80000f81670 */
[----:B------:R-:W-:Y:S01]  /*32220*/  @!PT LDS RZ, [RZ] ;  /* 0x00000000fffff984 */ /* 0x000fe20000000800 */
[----:B------:R-:W-:Y:S01]  /*32230*/  @!PT LDS RZ, [RZ] ;  /* 0x00000000fffff984 */ /* 0x000fe20000000800 */
[----:B------:R-:W-:Y:S01]  /*32240*/  @!PT LDS RZ, [RZ] ;  /* 0x00000000fffff984 */ /* 0x000fe20000000800 */
[----:B------:R0:W-:Y:S01]  /*32250*/  LDGSTS.E.BYPASS.LTC128B.128 [R4+0x1c00], desc[UR60][R2.64], !P3 ;  /* 0x01c0000002047fae */ /* 0x0001e2000d901d7c */
[----:B------:R-:W-:Y:S02]  /*32260*/  ISETP.LT.OR P3, PT, R6, 0x31, P0 ;  /* 0x000000310600780c */ /* 0x000fe40000761670 */
[----:B------:R-:W-:-:S06]  /*32270*/  MOV R13, R18 ;  /* 0x00000012000d7202 */ /* 0x000fcc0000000f00 */
[----:B------:R0:W-:Y:S05]  /*32280*/  LDGSTS.E.BYPASS.LTC128B.128 [R4+0x4c00], desc[UR60][R2.64+0x80], !P4 ;  /* 0x04c0008002047fae */ /* 0x0001ea000e101d7c */
[----:B------:R0:W-:Y:S01]  /*32290*/  LDGSTS.E.BYPASS.LTC128B.128 [R4+0x7c00], desc[UR60][R2.64+0x100], !P3 ;  /* 0x07c0010002047fae */ /* 0x0001e2000d901d7c */
[----:B------:R-:W-:Y:S01]  /*322a0*/  ISETP.LT.OR P3, PT, R6, 0x41, P2 ;  /* 0x000000410600780c */ /* 0x000fe20001761670 */
[----:B------:R-:W-:-:S12]  /*322b0*/  IMAD.MOV.U32 R7, RZ, RZ, R14 ;  /* 0x000000ffff077224 */ /* 0x000fd800078e000e */
[----:B0-----:R-:W-:Y:S05]  /*322c0*/  WARPSYNC.COLLECTIVE R15, `(.L_x_2142) ;  /* 0x000000000f087348 */ /* 0x001fea0003c00000 */
[----:B------:R1:W2:Y:S02]  /*322d0*/  SHFL.IDX P6, R14, R13, R12, R11 ;  /* 0x0000000c0d0e7389 */ /* 0x0002a400000c000b */
[----:B012---:R-:W-:Y:S01]  /*322e0*/  ENDCOLLECTIVE ;  /* 0x000000000000791b */ /* 0x007fe20003800000 */
.L_x_2142:
[----:B------:R-:W-:Y:S02]  /*322f0*/  IMAD.MOV.U32 R13, RZ, RZ, R19 ;  /* 0x000000ffff0d7224 */ /* 0x000fe400078e0013 */
[----:B------:R-:W-:Y:S01]  /*32300*/  IMAD.MOV.U32 R12, RZ, RZ, 0x5 ;  /* 0x00000005ff0c7424 */ /* 0x000fe200078e00ff */
[----:B------:R-:W-:-:S13]  /*32310*/  IADD3 R2, P4, R14, R5, RZ ;  /* 0x000000050e027210 */ /* 0x000fda0007f9e0ff */
[----:B------:R-:W-:Y:S05]  /*32320*/  WARPSYNC.COLLECTIVE R15, `(.L_x_2143) ;  /* 0x000000000f087348 */ /* 0x000fea0003c00000 */
[----:B------:R0:W1:Y:S02]  /*32330*/  SHFL.IDX P6, R14, R13, R12, R11 ;  /* 0x0000000c0d0e7389 */ /* 0x00006400000c000b */
[----:B01----:R-:W-:Y:S01]  /*32340*/  ENDCOLLECTIVE ;  /* 0x000000000000791b */ /* 0x003fe20003800000 */
.L_x_2143:
        /* <DEDUP_REMOVED lines=14> */
.L_x_2144:
[----:B------:R-:W-:Y:S05]  /*32430*/  BRA `(.L_x_2145) ;  /* 0xffffffa400c87947 */ /* 0x000fea000383ffff */
.L_x_1978:
[----:B------:R-:W-:Y:S01]  /*32440*/  BSSY B0, `(.L_x_2146) ;  /* 0x0000008000007945 */ /* 0x000fe20003800000 */
[----:B------:R-:W-:Y:S01]  /*32450*/  MOV R13, R24 ;  /* 0x00000018000d7202 */ /* 0x000fe20000000f00 */
[----:B0-----:R-:W-:Y:S02]  /*32460*/  IMAD.MOV.U32 R12, RZ, RZ, RZ ;  /* 0x000000ffff0c7224 */ /* 0x001fe400078e00ff */
[----:B------:R-:W-:Y:S02]  /*32470*/  IMAD.MOV.U32 R11, RZ, RZ, 0x1f ;  /* 0x0000001fff0b7424 */ /* 0x000fe400078e00ff */
[----:B------:R-:W-:-:S07]  /*32480*/  IMAD.MOV.U32 R15, RZ, RZ, -0x1 ;  /* 0xffffffffff0f7424 */ /* 0x000fce00078e00ff */
[----:B-1----:R-:W-:Y:S05]  /*32490*/  WARPSYNC.COLLECTIVE R15, `(.L_x_2147) ;  /* 0x000000000f087348 */ /* 0x002fea0003c00000 */
[----:B------:R0:W2:Y:S02]  /*324a0*/  SHFL.IDX P6, R14, R13, R12, R11 ;  /* 0x0000000c0d0e7389 */ /* 0x0000a400000c000b */
[----:B012---:R-:W-:Y:S01]  /*324b0*/  ENDCOLLECTIVE ;  /* 0x000000000000791b */ /* 0x007fe20003800000 */
.L_x_2147:
[----:B------:R-:W-:Y:S05]  /*324c0*/  BSYNC B0 ;  /* 0x0000000000007941 */ /* 0x000fea0003800000 */
.L_x_2146:
        /* <DEDUP_REMOVED lines=9> */
.L_x_2148:
[----:B------:R-:W-:Y:S02]  /*32560*/  ULDC UR4, c[0x0][0xc3c] ;  /* 0x00030f0000047ab9 */ /* 0x000fe40000000800 */
[----:B------:R-:W-:-:S13]  /*32570*/  ISETP.GE.OR P1, PT, R9, UR4, !P0 ;  /* 0x0000000409007c0c */ /* 0x000fda000c726670 */
[----:B------:R-:W0:Y:S08]  /*32580*/  @!P1 LDC.64 R2, c[0x0][0xc80] ;  /* 0x00032000ff029b82 */ /* 0x000e300000000a00 */
[----:B------:R-:W1:Y:S01]  /*32590*/  @!P1 LDC.64 R4, c[0x0][0xc78] ;  /* 0x00031e00ff049b82 */ /* 0x000e620000000a00 */
[----:B------:R-:W-:Y:S02]  /*325a0*/  IMAD.MOV.U32 R25, RZ, RZ, RZ ;  /* 0x000000ffff197224 */ /* 0x000fe400078e00ff */
[----:B------:R-:W-:-:S02]  /*325b0*/  IMAD.MOV.U32 R11, RZ, RZ, RZ ;  /* 0x000000ffff0b7224 */ /* 0x000fc400078e00ff */
[----:B------:R-:W-:Y:S02]  /*325c0*/  IMAD.MOV.U32 R7, RZ, RZ, R14 ;  /* 0x000000ffff077224 */ /* 0x000fe400078e000e */
[----:B0-----:R-:W-:-:S05]  /*325d0*/  @!P1 IMAD.WIDE R2, R9, 0x4, R2 ;  /* 0x0000000409029825 */ /* 0x001fca00078e0202 */
[----:B------:R1:W2:Y:S02]  /*325e0*/  @!P1 LDG.E R6, desc[UR60][R2.64] ;  /* 0x0000003c02069981 */ /* 0x0002a4000c1e1900 */
[----:B-1----:R-:W-:-:S05]  /*325f0*/  @!P1 IMAD.WIDE R2, R9, 0x4, R4 ;  /* 0x0000000409029825 */ /* 0x002fca00078e0204 */
[----:B------:R-:W3:Y:S01]  /*32600*/  @!P1 LDG.E R5, desc[UR60][R2.64] ;  /* 0x0000003c02059981 */ /* 0x000ee2000c1e1900 */
[----:B------:R-:W-:Y:S01]  /*32610*/  IMAD.MOV.U32 R4, RZ, RZ, RZ ;  /* 0x000000ffff047224 */ /* 0x000fe200078e00ff */
[C---:B------:R-:W-:Y:S02]  /*32620*/  ISETP.GE.U32.AND P2, PT, R8.reuse, 0x2, PT ;  /* 0x000000020800780c */ /* 0x040fe40003f46070 */
[C---:B------:R-:W-:Y:S02]  /*32630*/  ISETP.GE.U32.AND P3, PT, R8.reuse, 0x4, PT ;  /* 0x000000040800780c */ /* 0x040fe40003f66070 */
[C---:B------:R-:W-:Y:S02]  /*32640*/  ISETP.GE.U32.AND P4, PT, R8.reuse, 0x8, PT ;  /* 0x000000080800780c */ /* 0x040fe40003f86070 */
[----:B------:R-:W-:Y:S02]  /*32650*/  ISETP.GE.U32.AND P5, PT, R8, 0x10, PT ;  /* 0x000000100800780c */ /* 0x000fe40003fa6070 */
[----:B--2---:R-:W-:Y:S01]  /*32660*/  @!P1 MOV R25, R6 ;  /* 0x0000000600199202 */ /* 0x004fe20000000f00 */
[----:B------:R-:W-:-:S02]  /*32670*/  IMAD.MOV.U32 R6, RZ, RZ, RZ ;  /* 0x000000ffff067224 */ /* 0x000fc400078e00ff */
[----:B---3--:R-:W-:Y:S01]  /*32680*/  @!P1 IMAD.MOV.U32 R4, RZ, RZ, R5 ;  /* 0x000000ffff049224 */ /* 0x008fe200078e0005 */
[----:B------:R-:W-:-:S03]  /*32690*/  ISETP.NE.AND P1, PT, R8, RZ, PT ;  /* 0x000000ff0800720c */ /* 0x000fc60003f25270 */
[----:B------:R-:W-:-:S10]  /*326a0*/  IMAD R13, R4, R25, RZ ;  /* 0x00000019040d7224 */ /* 0x000fd400078e02ff */
[----:B------:R-:W-:Y:S05]  /*326b0*/  WARPSYNC.COLLECTIVE R15, `(.L_x_2149) ;  /* 0x000000000f087348 */ /* 0x000fea0003c00000 */
[----:B------:R0:W1:Y:S02]  /*326c0*/  SHFL.UP P6, R14, R13, R12, R11 ;  /* 0x0400000c0d0e7389 */ /* 0x00006400000c000b */
[----:B01----:R-:W-:Y:S01]  /*326d0*/  ENDCOLLECTIVE ;  /* 0x000000000000791b */ /* 0x003fe20003800000 */
.L_x_2149:
[----:B------:R-:W-:Y:S02]  /*326e0*/  MOV R12, 0x2 ;  /* 0x00000002000c7802 */ /* 0x000fe40000000f00 */
[----:B------:R-:W-:-:S05]  /*326f0*/  SEL R14, R14, RZ, P1 ;  /* 0x000000ff0e0e7207 */ /* 0x000fca0000800000 */
[----:B------:R-:W-:-:S04]  /*32700*/  IMAD.IADD R5, R13, 0x1, R14 ;  /* 0x000000010d057824 */ /* 0x000fc800078e020e */
[----:B------:R-:W-:-:S07]  /*32710*/  IMAD.MOV.U32 R13, RZ, RZ, R5 ;  /* 0x000000ffff0d7224 */ /* 0x000fce00078e0005 */
[----:B------:R-:W-:Y:S05]  /*32720*/  WARPSYNC.COLLECTIVE R15, `(.L_x_2150) ;  /* 0x000000000f087348 */ /* 0x000fea0003c00000 */
[----:B------:R0:W1:Y:S02]  /*32730*/  SHFL.UP P6, R14, R13, R12, R11 ;  /* 0x0400000c0d0e7389 */ /* 0x00006400000c000b */
[----:B01----:R-:W-:Y:S01]  /*32740*/  ENDCOLLECTIVE ;  /* 0x000000000000791b */ /* 0x003fe20003800000 */
.L_x_2150:
[----:B------:R-:W-:Y:S01]  /*32750*/  IMAD.MOV.U32 R12, RZ, RZ, 0x4 ;  /* 0x00000004ff0c7424 */ /* 0x000fe200078e00ff */
[----:B------:R-:W-:-:S05]  /*32760*/  SEL R2, R14, RZ, P2 ;  /* 0x000000ff0e027207 */ /* 0x000fca0001000000 */
[----:B------:R-:W-:-:S04]  /*32770*/  IMAD.IADD R2, R5, 0x1, R2 ;  /* 0x0000000105027824 */ /* 0x000fc800078e0202 */
[----:B------:R-:W-:-:S07]  /*32780*/  IMAD.MOV.U32 R13, RZ, RZ, R2 ;  /* 0x000000ffff0d7224 */ /* 0x000fce00078e0002 */
[----:B------:R-:W-:Y:S05]  /*32790*/  WARPSYNC.COLLECTIVE R15, `(.L_x_2151) ;  /* 0x000000000f087348 */ /* 0x000fea0003c00000 */
[----:B------:R0:W1:Y:S02]  /*327a0*/  SHFL.UP P6, R14, R13, R12, R11 ;  /* 0x0400000c0d0e7389 */ /* 0x00006400000c000b */
[----:B01----:R-:W-:Y:S01]  /*327b0*/  ENDCOLLECTIVE ;  /* 0x000000000000791b */ /* 0x003fe20003800000 */
.L_x_2151:
[----:B------:R-:W-:Y:S02]  /*327c0*/  MOV R12, 0x8 ;  /* 0x00000008000c7802 */ /* 0x000fe40000000f00 */
[----:B------:R-:W-:-:S05]  /*327d0*/  SEL R3, R14, RZ, P3 ;  /* 0x000000ff0e037207 */ /* 0x000fca0001800000 */
[----:B------:R-:W-:-:S04]  /*327e0*/  IMAD.IADD R3, R2, 0x1, R3 ;  /* 0x0000000102037824 */ /* 0x000fc800078e0203 */
[----:B------:R-:W-:-:S07]  /*327f0*/  IMAD.MOV.U32 R13, RZ, RZ, R3 ;  /* 0x000000ffff0d7224 */ /* 0x000fce00078e0003 */
[----:B------:R-:W-:Y:S05]  /*32800*/  WARPSYNC.COLLECTIVE R15, `(.L_x_2152) ;  /* 0x000000000f087348 */ /* 0x000fea0003c00000 */
[----:B------:R0:W1:Y:S02]  /*32810*/  SHFL.UP P6, R14, R13, R12, R11 ;  /* 0x0400000c0d0e7389 */ /* 0x00006400000c000b */
[----:B01----:R-:W-:Y:S01]  /*32820*/  ENDCOLLECTIVE ;  /* 0x000000000000791b */ /* 0x003fe20003800000 */
.L_x_2152:
[----:B------:R-:W-:Y:S01]  /*32830*/  IMAD.MOV.U32 R12, RZ, RZ, 0x10 ;  /* 0x00000010ff0c7424 */ /* 0x000fe200078e00ff */
[----:B------:R-:W-:-:S05]  /*32840*/  SEL R14, R14, RZ, P4 ;  /* 0x000000ff0e0e7207 */ /* 0x000fca0002000000 */
[----:B------:R-:W-:-:S04]  /*32850*/  IMAD.IADD R5, R3, 0x1, R14 ;  /* 0x0000000103057824 */ /* 0x000fc800078e020e */
[----:B------:R-:W-:-:S07]  /*32860*/  IMAD.MOV.U32 R13, RZ, RZ, R5 ;  /* 0x000000ffff0d7224 */ /* 0x000fce00078e0005 */
[----:B------:R-:W-:Y:S05]  /*32870*/  WARPSYNC.COLLECTIVE R15, `(.L_x_2153) ;  /* 0x000000000f087348 */ /* 0x000fea0003c00000 */
[----:B------:R0:W1:Y:S02]  /*32880*/  SHFL.UP P6, R14, R13, R12, R11 ;  /* 0x0400000c0d0e7389 */ /* 0x00006400000c000b */
[----:B01----:R-:W-:Y:S01]  /*32890*/  ENDCOLLECTIVE ;  /* 0x000000000000791b */ /* 0x003fe20003800000 */
.L_x_2153:
[----:B------:R-:W-:Y:S01]  /*328a0*/  MOV R12, 0x1f ;  /* 0x0000001f000c7802 */ /* 0x000fe20000000f00 */
[----:B------:R-:W-:Y:S01]  /*328b0*/  IMAD.MOV.U32 R11, RZ, RZ, 0x1f ;  /* 0x0000001fff0b7424 */ /* 0x000fe200078e00ff */
[----:B------:R-:W-:-:S05]  /*328c0*/  SEL R2, R14, RZ, P5 ;  /* 0x000000ff0e027207 */ /* 0x000fca0002800000 */
[----:B------:R-:W-:-:S04]  /*328d0*/  IMAD.IADD R2, R5, 0x1, R2 ;  /* 0x0000000105027824 */ /* 0x000fc800078e0202 */
[----:B------:R-:W-:-:S07]  /*328e0*/  IMAD.MOV.U32 R13, RZ, RZ, R2 ;  /* 0x000000ffff0d7224 */ /* 0x000fce00078e0002 */
[----:B------:R-:W-:Y:S05]  /*328f0*/  WARPSYNC.COLLECTIVE R15, `(.L_x_2154) ;  /* 0x000000000f087348 */ /* 0x000fea0003c00000 */
[----:B------:R0:W1:Y:S02]  /*32900*/  SHFL.IDX P6, R14, R13, R12, R11 ;  /* 0x0000000c0d0e7389 */ /* 0x00006400000c000b */
[----:B01----:R-:W-:Y:S01]  /*32910*/  ENDCOLLECTIVE ;  /* 0x000000000000791b */ /* 0x003fe20003800000 */
.L_x_2154:
[----:B------:R-:W-:Y:S05]  /*32920*/  BRA `(.L_x_2155) ;  /* 0xffffffa400dc7947 */ /* 0x000fea000383ffff */
.L_x_1981:
[----:B------:R-:W-:Y:S01]  /*32930*/  BSSY B0, `(.L_x_2156) ;  /* 0x0000007000007945 */ /* 0x000fe20003800000 */
[----:B------:R-:W-:Y:S02]  /*32940*/  IMAD.MOV.U32 R12, RZ, RZ, 0x1 ;  /* 0x00000001ff0c7424 */ /* 0x000fe400078e00ff */
[----:B------:R-:W-:Y:S02]  /*32950*/  IMAD.MOV.U32 R11, RZ, RZ, RZ ;  /* 0x000000ffff0b7224 */ /* 0x000fe400078e00ff */
[----:B------:R-:W-:-:S07]  /*32960*/  IMAD.MOV.U32 R15, RZ, RZ, -0x1 ;  /* 0xffffffffff0f7424 */ /* 0x000fce00078e00ff */
[----:B------:R-:W-:Y:S05]  /*32970*/  WARPSYNC.COLLECTIVE R15, `(.L_x_2157) ;  /* 0x000000000f087348 */ /* 0x000fea0003c00000 */
[----:B------:R0:W1:Y:S02]  /*32980*/  SHFL.UP P6, R14, R13, R12, R11 ;  /* 0x0400000c0d0e7389 */ /* 0x00006400000c000b */
[----:B01----:R-:W-:Y:S01]  /*32990*/  ENDCOLLECTIVE ;  /* 0x000000000000791b */ /* 0x003fe20003800000 */
.L_x_2157:
[----:B------:R-:W-:Y:S05]  /*329a0*/  BSYNC B0 ;  /* 0x0000000000007941 */ /* 0x000fea0003800000 */
.L_x_2156:
[----:B------:R-:W-:Y:S01]  /*329b0*/  SEL R14, R14, RZ, P1 ;  /* 0x000000ff0e0e7207 */ /* 0x000fe20000800000 */
[----:B------:R-:W-:Y:S02]  /*329c0*/  IMAD.MOV.U32 R12, RZ, RZ, 0x2 ;  /* 0x00000002ff0c7424 */ /* 0x000fe400078e00ff */
[----:B------:R-:W-:Y:S01]  /*329d0*/  IMAD.MOV.U32 R11, RZ, RZ, RZ ;  /* 0x000000ffff0b7224 */ /* 0x000fe200078e00ff */
[----:B------:R-:W-:Y:S01]  /*329e0*/  IADD3 R13, R13, R14, RZ ;  /* 0x0000000e0d0d7210 */ /* 0x000fe20007ffe0ff */
[----:B------:R-:W-:-:S07]  /*329f0*/  IMAD.MOV.U32 R15, RZ, RZ, -0x1 ;  /* 0xffffffffff0f7424 */ /* 0x000fce00078e00ff */
[----:B------:R-:W-:Y:S05]  /*32a00*/  WARPSYNC.COLLECTIVE R15, `(.L_x_2158) ;  /* 0x000000000f087348 */ /* 0x000fea0003c00000 */
[----:B------:R0:W1:Y:S02]  /*32a10*/  SHFL.UP P6, R14, R13, R12, R11 ;  /* 0x0400000c0d0e7389 */ /* 0x00006400000c000b */
[----:B01----:R-:W-:Y:S01]  /*32a20*/  ENDCOLLECTIVE ;  /* 0x000000000000791b */ /* 0x003fe20003800000 */
.L_x_2158:
[----:B------:R-:W-:Y:S02]  /*32a30*/  MOV R12, 0x4 ;  /* 0x00000004000c7802 */ /* 0x000fe40000000f00 */
[----:B------:R-:W-:-:S05]  /*32a40*/  SEL R2, R14, RZ, P2 ;  /* 0x000000ff0e027207 */ /* 0x000fca0001000000 */
[----:B------:R-:W-:-:S04]  /*32a50*/  IMAD.IADD R2, R13, 0x1, R2 ;  /* 0x000000010d027824 */ /* 0x000fc800078e0202 */
[----:B------:R-:W-:-:S07]  /*32a60*/  IMAD.MOV.U32 R13, RZ, RZ, R2 ;  /* 0x000000ffff0d7224 */ /* 0x000fce00078e0002 */
[----:B------:R-:W-:Y:S05]  /*32a70*/  WARPSYNC.COLLECTIVE R15, `(.L_x_2159) ;  /* 0x000000000f087348 */ /* 0x000fea0003c00000 */
[----:B------:R0:W1:Y:S02]  /*32a80*/  SHFL.UP P6, R14, R13, R12, R11 ;  /* 0x0400000c0d0e7389 */ /* 0x00006400000c000b */
[----:B01----:R-:W-:Y:S01]  /*32a90*/  ENDCOLLECTIVE ;  /* 0x000000000000791b */ /* 0x003fe20003800000 */
.L_x_2159:
[----:B------:R-:W-:Y:S01]  /*32aa0*/  IMAD.MOV.U32 R12, RZ, RZ, 0x8 ;  /* 0x00000008ff0c7424 */ /* 0x000fe200078e00ff */
[----:B------:R-:W-:-:S05]  /*32ab0*/  SEL R3, R14, RZ, P3 ;  /* 0x000000ff0e037207 */ /* 0x000fca0001800000 */
[----:B------:R-:W-:-:S04]  /*32ac0*/  IMAD.IADD R3, R2, 0x1, R3 ;  /* 0x0000000102037824 */ /* 0x000fc800078e0203 */
[----:B------:R-:W-:-:S07]  /*32ad0*/  IMAD.MOV.U32 R13, RZ, RZ, R3 ;  /* 0x000000ffff0d7224 */ /* 0x000fce00078e0003 */
[----:B------:R-:W-:Y:S05]  /*32ae0*/  WARPSYNC.COLLECTIVE R15, `(.L_x_2160) ;  /* 0x000000000f087348 */ /* 0x000fea0003c00000 */
[----:B------:R0:W1:Y:S02]  /*32af0*/  SHFL.UP P6, R14, R13, R12, R11 ;  /* 0x0400000c0d0e7389 */ /* 0x00006400000c000b */
[----:B01----:R-:W-:Y:S01]  /*32b00*/  ENDCOLLECTIVE ;  /* 0x000000000000791b */ /* 0x003fe20003800000 */
.L_x_2160:
[----:B------:R-:W-:Y:S02]  /*32b10*/  MOV R12, 0x10 ;  /* 0x00000010000c7802 */ /* 0x000fe40000000f00 */
[----:B------:R-:W-:-:S05]  /*32b20*/  SEL R14, R14, RZ, P4 ;  /* 0x000000ff0e0e7207 */ /* 0x000fca0002000000 */
[----:B------:R-:W-:-:S04]  /*32b30*/  IMAD.IADD R5, R3, 0x1, R14 ;  /* 0x0000000103057824 */ /* 0x000fc800078e020e */
[----:B------:R-:W-:-:S07]  /*32b40*/  IMAD.MOV.U32 R13, RZ, RZ, R5 ;  /* 0x000000ffff0d7224 */ /* 0x000fce00078e0005 */
[----:B------:R-:W-:Y:S05]  /*32b50*/  WARPSYNC.COLLECTIVE R15, `(.L_x_2161) ;  /* 0x000000000f087348 */ /* 0x000fea0003c00000 */
[----:B------:R0:W1:Y:S02]  /*32b60*/  SHFL.UP P6, R14, R13, R12, R11 ;  /* 0x0400000c0d0e7389 */ /* 0x00006400000c000b */
[----:B01----:R-:W-:Y:S01]  /*32b70*/  ENDCOLLECTIVE ;  /* 0x000000000000791b */ /* 0x003fe20003800000 */
.L_x_2161:
        /* <DEDUP_REMOVED lines=8> */
.L_x_2162:
[----:B------:R-:W-:Y:S05]  /*32c00*/  BRA `(.L_x_2163) ;  /* 0xffffffa400c87947 */ /* 0x000fea000383ffff */
.L_x_1983:
[----:B------:R-:W-:Y:S01]  /*32c10*/  BSSY B0, `(.L_x_2164) ;  /* 0x0000006000007945 */ /* 0x000fe20003800000 */
[----:B------:R-:W-:Y:S01]  /*32c20*/  PLOP3.LUT P6, PT, P6, PT, PT, 0x8, 0x0 ;  /* 0x000000000000781c */ /* 0x000fe200037ce170 */
[----:B------:R-:W-:-:S12]  /*32c30*/  IMAD.MOV.U32 R15, RZ, RZ, -0x1 ;  /* 0xffffffffff0f7424 */ /* 0x000fd800078e00ff */
[----:B0-----:R-:W-:Y:S05]  /*32c40*/  WARPSYNC.COLLECTIVE R15, `(.L_x_2165) ;  /* 0x000000000f087348 */ /* 0x001fea0003c00000 */
[----:B------:R-:W-:Y:S01]  /*32c50*/  VOTE.ANY R14, PT, P6 ;  /* 0x00000000000e7806 */ /* 0x000fe200030e0100 */
[----:B0-----:R-:W-:Y:S06]  /*32c60*/  ENDCOLLECTIVE ;  /* 0x000000000000791b */ /* 0x001fec0003800000 */
.L_x_2165:
[----:B------:R-:W-:Y:S05]  /*32c70*/  BSYNC B0 ;  /* 0x0000000000007941 */ /* 0x000fea0003800000 */
.L_x_2164:
[----:B------:R-:W-:Y:S01]  /*32c80*/  MOV R3, R14 ;  /* 0x0000000e00037202 */ /* 0x000fe20000000f00 */
[----:B------:R-:W-:Y:S02]  /*32c90*/  IMAD.MOV.U32 R13, RZ, RZ, R25 ;  /* 0x000000ffff0d7224 */ /* 0x000fe400078e0019 */
[----:B------:R-:W-:Y:S01]  /*32ca0*/  IMAD.MOV.U32 R11, RZ, RZ, 0x1f ;  /* 0x0000001fff0b7424 */ /* 0x000fe200078e00ff */
[----:B------:R0:W1:Y:S01]  /*32cb0*/  POPC R12, R3 ;  /* 0x00000003000c7309 */ /* 0x0000620000000000 */
[----:B------:R-:W-:-:S07]  /*32cc0*/  IMAD.MOV.U32 R15, RZ, RZ, -0x1 ;  /* 0xffffffffff0f7424 */ /* 0x000fce00078e00ff */
[----:B01----:R-:W-:Y:S05]  /*32cd0*/  WARPSYNC.COLLECTIVE R15, `(.L_x_2166) ;  /* 0x000000000f087348 */ /* 0x003fea0003c00000 */
[----:B-1----:R1:W2:Y:S02]  /*32ce0*/  SHFL.IDX P6, R14, R13, R12, R11 ;  /* 0x0000000c0d0e7389 */ /* 0x0022a400000c000b */
[----:B012---:R-:W-:Y:S01]  /*32cf0*/  ENDCOLLECTIVE ;  /* 0x000000000000791b */ /* 0x007fe20003800000 */
.L_x_2166:
[----:B------:R-:W-:Y:S02]  /*32d00*/  IMAD.IADD R27, R12, 0x1, R27 ;  /* 0x000000010c1b7824 */ /* 0x000fe400078e021b */
[----:B------:R-:W-:Y:S02]  /*32d10*/  IMAD.MOV.U32 R13, RZ, RZ, R4 ;  /* 0x000000ffff0d7224 */ /* 0x000fe400078e0004 */
[----:B------:R-:W-:-:S07]  /*32d20*/  IMAD.MOV.U32 R25, RZ, RZ, R14 ;  /* 0x000000ffff197224 */ /* 0x000fce00078e000e */
[----:B------:R-:W-:Y:S05]  /*32d30*/  WARPSYNC.COLLECTIVE R15, `(.L_x_2167) ;  /* 0x000000000f087348 */ /* 0x000fea0003c00000 */
[----:B------:R0:W1:Y:S02]  /*32d40*/  SHFL.IDX P6, R14, R13, R12, R11 ;  /* 0x0000000c0d0e7389 */ /* 0x00006400000c000b */
[----:B01----:R-:W-:Y:S01]  /*32d50*/  ENDCOLLECTIVE ;  /* 0x000000000000791b */ /* 0x003fe20003800000 */
.L_x_2167:
[----:B------:R-:W-:Y:S01]  /*32d60*/  MOV R4, R14 ;  /* 0x0000000e00047202 */ /* 0x000fe20000000f00 */
[----:B------:R-:W-:Y:S06]  /*32d70*/  BRA `(.L_x_2168) ;  /* 0xffffffa400ac7947 */ /* 0x000fec000383ffff */
.L_x_1985:
[----:B------:R-:W-:Y:S01]  /*32d80*/  BSSY B0, `(.L_x_2169) ;  /* 0x0000007000007945 */ /* 0x000fe20003800000 */
[----:B------:R-:W-:Y:S02]  /*32d90*/  IMAD.MOV.U32 R13, RZ, RZ, R2 ;  /* 0x000000ffff0d7224 */ /* 0x000fe400078e0002 */
[----:B------:R-:W-:Y:S02]  /*32da0*/  IMAD.MOV.U32 R11, RZ, RZ, 0x1f ;  /* 0x0000001fff0b7424 */ /* 0x000fe400078e00ff */
[----:B------:R-:W-:-:S07]  /*32db0*/  IMAD.MOV.U32 R15, RZ, RZ, -0x1 ;  /* 0xffffffffff0f7424 */ /* 0x000fce00078e00ff */
[----:B0-23--:R-:W-:Y:S05]  /*32dc0*/  WARPSYNC.COLLECTIVE R15, `(.L_x_2170) ;  /* 0x000000000f087348 */ /* 0x00dfea0003c00000 */
[----:B------:R1:W4:Y:S02]  /*32dd0*/  SHFL.IDX P6, R14, R13, R12, R11 ;  /* 0x0000000c0d0e7389 */ /* 0x00032400000c000b */
[----:B01234-:R-:W-:Y:S01]  /*32de0*/  ENDCOLLECTIVE ;  /* 0x000000000000791b */ /* 0x01ffe20003800000 */
.L_x_2170:
[----:B------:R-:W-:Y:S05]  /*32df0*/  BSYNC B0 ;  /* 0x0000000000007941 */ /* 0x000fea0003800000 */
.L_x_2169:
[----:B------:R-:W-:Y:S01]  /*32e00*/  IMAD.MOV.U32 R6, RZ, RZ, R14 ;  /* 0x000000ffff067224 */ /* 0x000fe200078e000e */
[----:B------:R-:W-:Y:S06]  /*32e10*/  BRA `(.L_x_1984) ;  /* 0xffffffa4009c7947 */ /* 0x000fec000383ffff */
.L_x_1991:
[----:B0-----:R0:W1:Y:S02]  /*32e20*/  SYNCS.PHASECHK.TRANS64.TRYWAIT P0, [R5+URZ+0x30820], R0 ;  /* 0x03082000050075a7 */ /* 0x001064000800017f */
[----:B-1----:R-:W-:Y:S05]  /*32e30*/  @!P0 NANOSLEEP.SYNCS 0x989680 ;  /* 0x009896800000895d */ /* 0x002fea0003900000 */
[----:B------:R-:W1:Y:S02]  /*32e40*/  @!P0 SYNCS.PHASECHK.TRANS64 P0, [R5+URZ+0x30820], R0 ;  /* 0x03082000050085a7 */ /* 0x000e64000800007f */
[----:B-1----:R-:W-:Y:S05]  /*32e50*/  @!P0 BRA `(.L_x_1991) ;  /* 0xfffffffc00f08947 */ /* 0x002fea000383ffff */
[----:B------:R-:W-:Y:S05]  /*32e60*/  BRA `(.L_x_2171) ;  /* 0xffffffac00f47947 */ /* 0x000fea000383ffff */
.L_x_1992:
[----:B------:R-:W1:Y:S01]  /*32e70*/  S2R R2, SR_TID.X ;  /* 0x0000000000027919 */ /* 0x000e620000002100 */
[----:B------:R-:W-:Y:S01]  /*32e80*/  BSSY B0, `(.L_x_2172) ;  /* 0x000000a000007945 */ /* 0x000fe20003800000 */
[----:B------:R-:W-:Y:S02]  /*32e90*/  IMAD.MOV.U32 R12, RZ, RZ, RZ ;  /* 0x000000ffff0c7224 */ /* 0x000fe400078e00ff */
[----:B------:R-:W-:Y:S02]  /*32ea0*/  IMAD.MOV.U32 R11, RZ, RZ, 0x1f ;  /* 0x0000001fff0b7424 */ /* 0x000fe400078e00ff */
[----:B------:R-:W-:Y:S01]  /*32eb0*/  IMAD.MOV.U32 R15, RZ, RZ, -0x1 ;  /* 0xffffffffff0f7424 */ /* 0x000fe200078e00ff */
[----:B-1----:R-:W-:-:S04]  /*32ec0*/  SHF.R.U32.HI R2, RZ, 0x5, R2 ;  /* 0x00000005ff027819 */ /* 0x002fc80000011602 */
[----:B------:R-:W-:-:S04]  /*32ed0*/  LOP3.LUT R2, R2, 0x3, RZ, 0xc0, !PT ;  /* 0x0000000302027812 */ /* 0x000fc800078ec0ff */
[----:B------:R-:W-:-:S07]  /*32ee0*/  MOV R13, R2 ;  /* 0x00000002000d7202 */ /* 0x000fce0000000f00 */
[----:B0-2-4-:R-:W-:Y:S05]  /*32ef0*/  WARPSYNC.COLLECTIVE R15, `(.L_x_2173) ;  /* 0x000000000f087348 */ /* 0x015fea0003c00000 */
[----:B------:R1:W3:Y:S02]  /*32f00*/  SHFL.IDX P6, R14, R13, R12, R11 ;  /* 0x0000000c0d0e7389 */ /* 0x0002e400000c000b */
[----:B01234-:R-:W-:Y:S01]  /*32f10*/  ENDCOLLECTIVE ;  /* 0x000000000000791b */ /* 0x01ffe20003800000 */
.L_x_2173:
[----:B------:R-:W-:Y:S05]  /*32f20*/  BSYNC B0 ;  /* 0x0000000000007941 */ /* 0x000fea0003800000 */
.L_x_2172:
[----:B------:R-:W-:Y:S05]  /*32f30*/  BRA `(.L_x_2174) ;  /* 0xffffffac00dc7947 */ /* 0x000fea000383ffff */
.L_x_1993:
[----:B------:R-:W-:Y:S01]  /*32f40*/  BSSY B0, `(.L_x_2175) ;  /* 0x0000006000007945 */ /* 0x000fe20003800000 */
[----:B------:R-:W-:-:S07]  /*32f50*/  IMAD.MOV.U32 R15, RZ, RZ, -0x1 ;  /* 0xffffffffff0f7424 */ /* 0x000fce00078e00ff */
[----:B0-2-4-:R-:W-:Y:S05]  /*32f60*/  WARPSYNC.COLLECTIVE R15, `(.L_x_2176) ;  /* 0x000000000f0c7348 */ /* 0x015fea0003c00000 */
[----:B------:R-:W-:Y:S02]  /*32f70*/  ELECT P6, UR62, PT ;  /* 0x00000000003e782f */ /* 0x000fe400038c0000 */
[----:B------:R-:W-:Y:S01]  /*32f80*/  MOV R14, UR62 ;  /* 0x0000003e000e7c02 */ /* 0x000fe20008000f00 */
[----:B0-2-4-:R-:W-:Y:S10]  /*32f90*/  ENDCOLLECTIVE ;  /* 0x000000000000791b */ /* 0x015ff40003800000 */
.L_x_2176:
[----:B------:R-:W-:Y:S05]  /*32fa0*/  BSYNC B0 ;  /* 0x0000000000007941 */ /* 0x000fea0003800000 */
.L_x_2175:
[----:B------:R-:W-:Y:S05]  /*32fb0*/  BRA `(.L_x_2177) ;  /* 0xffffffac00d07947 */ /* 0x000fea000383ffff */
.L_x_1995:
[----:B0-----:R0:W1:Y:S02]  /*32fc0*/  SYNCS.PHASECHK.TRANS64.TRYWAIT P1, [R3+URZ+0x30840], R2 ;  /* 0x03084002030075a7 */ /* 0x001064000802017f */
[----:B-1----:R-:W-:Y:S05]  /*32fd0*/  @!P1 NANOSLEEP.SYNCS 0x989680 ;  /* 0x009896800000995d */ /* 0x002fea0003900000 */
[----:B------:R-:W1:Y:S02]  /*32fe0*/  @!P1 SYNCS.PHASECHK.TRANS64 P1, [R3+URZ+0x30840], R2 ;  /* 0x03084002030095a7 */ /* 0x000e64000802007f */
[----:B-1----:R-:W-:Y:S05]  /*32ff0*/  @!P1 BRA `(.L_x_1995) ;  /* 0xfffffffc00f09947 */ /* 0x002fea000383ffff */
[----:B------:R-:W-:Y:S05]  /*33000*/  BRA `(.L_x_2178) ;  /* 0xffffffac00f87947 */ /* 0x000fea000383ffff */
.L_x_1997:
[----:B-1----:R1:W3:Y:S02]  /*33010*/  SYNCS.PHASECHK.TRANS64.TRYWAIT P1, [R23+URZ+0x30840], R0 ;  /* 0x03084000170075a7 */ /* 0x0022e4000802017f */
[----:B---3--:R-:W-:Y:S05]  /*33020*/  @!P1 NANOSLEEP.SYNCS 0x989680 ;  /* 0x009896800000995d */ /* 0x008fea0003900000 */
[----:B------:R-:W3:Y:S02]  /*33030*/  @!P1 SYNCS.PHASECHK.TRANS64 P1, [R23+URZ+0x30840], R0 ;  /* 0x03084000170095a7 */ /* 0x000ee4000802007f */
[----:B---3--:R-:W-:Y:S05]  /*33040*/  @!P1 BRA `(.L_x_1997) ;  /* 0xfffffffc00f09947 */ /* 0x008fea000383ffff */
[----:B------:R-:W-:Y:S05]  /*33050*/  BRA `(.L_x_2179) ;  /* 0xffffffb000047947 */ /* 0x000fea000383ffff */
.L_x_1999:
[----:B---3--:R3:W0:Y:S02]  /*33060*/  SYNCS.PHASECHK.TRANS64.TRYWAIT P1, [R3+URZ+0x30860], R2 ;  /* 0x03086002030075a7 */ /* 0x008624000802017f */
[----:B0-----:R-:W-:Y:S05]  /*33070*/  @!P1 NANOSLEEP.SYNCS 0x989680 ;  /* 0x009896800000995d */ /* 0x001fea0003900000 */
[----:B------:R-:W0:Y:S02]  /*33080*/  @!P1 SYNCS.PHASECHK.TRANS64 P1, [R3+URZ+0x30860], R2 ;  /* 0x03086002030095a7 */ /* 0x000e24000802007f */
[----:B0-----:R-:W-:Y:S05]  /*33090*/  @!P1 BRA `(.L_x_1999) ;  /* 0xfffffffc00f09947 */ /* 0x001fea000383ffff */
[----:B------:R-:W-:Y:S05]  /*330a0*/  BRA `(.L_x_2180) ;  /* 0xffffffb000007947 */ /* 0x000fea000383ffff */
.L_x_2181:
        /* <DEDUP_REMOVED lines=13> */
.L_x_3216:


//--------------------- .text._ZN7cutlass13device_kernelIN5flash11enable_sm90INS1_16FlashAttnFwdSm90INS1_25CollectiveMainloopFwdSm90ILi2EN4cute5tupleIJNS5_1CILi1EEES8_S8_EEENS6_IJNS7_ILi128EEENS7_ILi96EEENS7_ILi192EEEEEELi192ENS_6half_tEfNS_4arch4Sm90ELb1ELb0ELb1ELb0ELb1ELb0ELb0ELb1ELb1ELb1ELb1ELb0EEENS1_21CollectiveEpilogueFwdINS6_IJSA_SC_SB_EEES9_SE_SG_Li256ELb0ELb1ELb1ELb0EEENS1_19SingleTileSchedulerILb0ELb1ELb1ELi128EEEEEEEEEvNT_6ParamsE --------------------------
	.section	.text._ZN7cutlass13device_kernelIN5flash11enable_sm90INS1_16FlashAttnFwdSm90INS1_25CollectiveMainloopFwdSm90ILi2EN4cute5tupleIJNS5_1CILi1EEES8_S8_EEENS6_IJNS7_ILi128EEENS7_ILi96EEENS7_ILi192EEEEEELi192ENS_6half_tEfNS_4arch4Sm90ELb1ELb0ELb1ELb0ELb1ELb0ELb0ELb1ELb1ELb1ELb1ELb0EEENS1_21CollectiveEpilogueFwdINS6_IJSA_SC_SB_EEES9_SE_SG_Li256ELb0ELb1ELb1ELb0EEENS1_19SingleTileSchedulerILb0ELb1ELb1ELi128EEEEEEEEEvNT_6ParamsE,"ax",@progbits
	.align	128
.text._ZN7cutlass13device_kernelIN5flash11enable_sm90INS1_16FlashAttnFwdSm90INS1_25CollectiveMainloopFwdSm90ILi2EN4cute5tupleIJNS5_1CILi1EEES8_S8_EEENS6_IJNS7_ILi128EEENS7_ILi96EEENS7_ILi192EEEEEELi192ENS_6half_tEfNS_4arch4Sm90ELb1ELb0ELb1ELb0ELb1ELb0ELb0ELb1ELb1ELb1ELb1ELb0EEENS1_21CollectiveEpilogueFwdINS6_IJSA_SC_SB_EEES9_SE_SG_Li256ELb0ELb1ELb1ELb0EEENS1_19SingleTileSchedulerILb0ELb1ELb1ELi128EEEEEEEEEvNT_6ParamsE:
        .type           _ZN7cutlass13device_kernelIN5flash11enable_sm90INS1_16FlashAttnFwdSm90INS1_25CollectiveMainloopFwdSm90ILi2EN4cute5tupleIJNS5_1CILi1EEES8_S8_EEENS6_IJNS7_ILi128EEENS7_ILi96EEENS7_ILi192EEEEEELi192ENS_6half_tEfNS_4arch4Sm90ELb1ELb0ELb1ELb0ELb1ELb0ELb0ELb1ELb1ELb1ELb1ELb0EEENS1_21CollectiveEpilogueFwdINS6_IJSA_SC_SB_EEES9_SE_SG_Li256ELb0ELb1ELb1ELb0EEENS1_19SingleTileSchedulerILb0ELb1ELb1ELi128EEEEEEEEEvNT_6ParamsE,@function
        .size           _ZN7cutlass13device_kernelIN5flash11enable_sm90INS1_16FlashAttnFwdSm90INS1_25CollectiveMainloopFwdSm90ILi2EN4cute5tupleIJNS5_1CILi1EEES8_S8_EEENS6_IJNS7_ILi128EEENS7_ILi96EEENS7_ILi192EEEEEELi192ENS_6half_tEfNS_4arch4Sm90ELb1ELb0ELb1ELb0ELb1ELb0ELb0ELb1ELb1ELb1ELb1ELb0EEENS1_21CollectiveEpilogueFwdINS6_IJSA_SC_SB_EEES9_SE_SG_Li256ELb0ELb1ELb1ELb0EEENS1_19SingleTileSchedulerILb0ELb1ELb1ELi128EEEEEEEEEvNT_6ParamsE,(.L_x_3217 - _ZN7cutlass13device_kernelIN5flash11enable_sm90INS1_16FlashAttnFwdSm90INS1_25CollectiveMainloopFwdSm90ILi2EN4cute5tupleIJNS5_1CILi1EEES8_S8_EEENS6_IJNS7_ILi128EEENS7_ILi96EEENS7_ILi192EEEEEELi192ENS_6half_tEfNS_4arch4Sm90ELb1ELb0ELb1ELb0ELb1ELb0ELb0ELb1ELb1ELb1ELb1ELb0EEENS1_21CollectiveEpilogueFwdINS6_IJSA_SC_SB_EEES9_SE_SG_Li256ELb0ELb1ELb1ELb0EEENS1_19SingleTileSchedulerILb0ELb1ELb1ELi128EEEEEEEEEvNT_6ParamsE)
        .other          _ZN7cutlass13device_kernelIN5flash11enable_sm90INS1_16FlashAttnFwdSm90INS1_25CollectiveMainloopFwdSm90ILi2EN4cute5tupleIJNS5_1CILi1EEES8_S8_EEENS6_IJNS7_ILi128EEENS7_ILi96EEENS7_ILi192EEEEEELi192ENS_6half_tEfNS_4arch4Sm90ELb1ELb0ELb1ELb0ELb1ELb0ELb0ELb1ELb1ELb1ELb1ELb0EEENS1_21CollectiveEpilogueFwdINS6_IJSA_SC_SB_EEES9_SE_SG_Li256ELb0ELb1ELb1ELb0EEENS1_19SingleTileSchedulerILb0ELb1ELb1ELi128EEEEEEEEEvNT_6ParamsE,@"STO_CUDA_ENTRY STV_DEFAULT"
_ZN7cutlass13device_kernelIN5flash11enable_sm90INS1_16FlashAttnFwdSm90INS1_25CollectiveMainloopFwdSm90ILi2EN4cute5tupleIJNS5_1CILi1EEES8_S8_EEENS6_IJNS7_ILi128EEENS7_ILi96EEENS7_ILi192EEEEEELi192ENS_6half_tEfNS_4arch4Sm90ELb1ELb0ELb1ELb0ELb1ELb0ELb0ELb1ELb1ELb1ELb1ELb0EEENS1_21CollectiveEpilogueFwdINS6_IJSA_SC_SB_EEES9_SE_SG_Li256ELb0ELb1ELb1ELb0EEENS1_19SingleTileSchedulerILb0ELb1ELb1ELi128EEEEEEEEEvNT_6ParamsE:
        /* <DEDUP_REMOVED lines=45> */
.L_x_2182:
        /* <DEDUP_REMOVED lines=22> */
.L_x_2183:
        /* <DEDUP_REMOVED lines=18> */
.L_x_2184:
        /* <DEDUP_REMOVED lines=22> */
.L_x_2185:
        /* <DEDUP_REMOVED lines=23> */
.L_x_2186:
        /* <DEDUP_REMOVED lines=11> */
.L_x_2189:
        /* <DEDUP_REMOVED lines=19> */
[----:B------:R-:W1:Y:S01]  /*0a00*/  S2UR UR38, SR_CTAID.X ;  /* 0x00000000002679c3 */ /* 0x000e620000002500 */
[----:B------:R-:W-:Y:S01]  /*0a10*/  ULDC UR4, c[0x0][0x448] ;  /* 0x0001120000047ab9 */ /* 0x000fe20000000800 */
[----:B------:R-:W-:Y:S01]  /*0a20*/  ULDC UR6, c[0x0][0x424] ;  /* 0x0001090000067ab9 */ /* 0x000fe20000000800 */
[----:B------:R-:W-:Y:S01]  /*0a30*/  UISETP.NE.AND UP1, UPT, UR4, 0x1, UPT ;  /* 0x000000010400788c */ /* 0x000fe2000bf25270 */
[----:B------:R-:W-:Y:S02]  /*0a40*/  ULDC UR7, c[0x0][0x288] ;  /* 0x0000a20000077ab9 */ /* 0x000fe40000000800 */
[----:B------:R-:W-:Y:S01]  /*0a50*/  ULDC.64 UR4, c[0x0][0x418] ;  /* 0x0001060000047ab9 */ /* 0x000fe20000000a00 */
[----:B------:R-:W-:Y:S02]  /*0a60*/  UIADD3 UR7, -UR7, 0x60, URZ ;  /* 0x0000006007077890 */ /* 0x000fe4000fffe13f */
[----:B------:R-:W-:Y:S02]  /*0a70*/  UISETP.NE.U32.AND UP0, UPT, UR4, URZ, UPT ;  /* 0x0000003f0400728c */ /* 0x000fe4000bf05070 */
[----:B------:R-:W-:-:S02]  /*0a80*/  UP2UR UR4, UPR, URZ, 0x2 ;  /* 0x000000023f047883 */ /* 0x000fc40008000000 */
[----:B------:R-:W-:Y:S01]  /*0a90*/  UISETP.NE.AND.EX UP0, UPT, UR5, URZ, UPT, UP0 ;  /* 0x0000003f0500728c */ /* 0x000fe2000bf05300 */
[----:B------:R-:W-:Y:S02]  /*0aa0*/  ULDC UR39, c[0x0][0x2f0] ;  /* 0x0000bc0000277ab9 */ /* 0x000fe40000000800 */
[----:B------:R-:W-:Y:S01]  /*0ab0*/  @UP1 ULDC UR5, c[0x0][0x44c] ;  /* 0x0001130000051ab9 */ /* 0x000fe20000000800 */
[----:B------:R-:W-:Y:S01]  /*0ac0*/  IMAD.U32 R17, RZ, RZ, UR4 ;  /* 0x00000004ff117e24 */ /* 0x000fe2000f8e00ff */
[----:B------:R-:W-:Y:S01]  /*0ad0*/  USEL UR10, UR6, 0x1, UP0 ;  /* 0x00000001060a7887 */ /* 0x000fe20008000000 */
[----:B------:R-:W-:Y:S01]  /*0ae0*/  @UP1 ULDC UR9, c[0x0][0x450] ;  /* 0x0001140000091ab9 */ /* 0x000fe20000000800 */
[----:B------:R-:W-:Y:S02]  /*0af0*/  USHF.R.U32.HI UR11, URZ, 0x10, UR8 ;  /* 0x000000103f0b7899 */ /* 0x000fe40008011608 */
[----:B------:R-:W-:Y:S02]  /*0b00*/  UIMAD UR7, UR10, UR39, UR7 ;  /* 0x000000270a0772a4 */ /* 0x000fe4000f8e0207 */
[----:B------:R-:W-:Y:S01]  /*0b10*/  IMAD.U32 R16, RZ, RZ, UR10 ;  /* 0x0000000aff107e24 */ /* 0x000fe2000f8e00ff */
[----:B-1----:R-:W-:-:S04]  /*0b20*/  USHF.L.U32 UR38, UR38, 0x7, URZ ;  /* 0x0000000726267899 */ /* 0x002fc8000800063f */
[----:B------:R-:W-:Y:S02]  /*0b30*/  @UP1 UIADD3 UR4, UR38, 0x7f, URZ ;  /* 0x0000007f26041890 */ /* 0x000fe4000fffe03f */
[----:B------:R-:W-:Y:S02]  /*0b40*/  UIADD3 UR6, UR38, 0x7f, URZ ;  /* 0x0000007f26067890 */ /* 0x000fe4000fffe03f */
[----:B------:R-:W-:Y:S02]  /*0b50*/  UIMAD.WIDE.U32 UR4, UR4, UR5, URZ ;  /* 0x00000005040472a5 */ /* 0x000fe4000f8e003f */
[----:B------:R-:W-:Y:S02]  /*0b60*/  UIMAD UR4, UR10, UR39, 0x5f ;  /* 0x0000005f0a0474a4 */ /* 0x000fe4000f8e0227 */
[----:B------:R-:W-:Y:S02]  /*0b70*/  @UP1 USHF.R.U32.HI UR6, URZ, UR9, UR5 ;  /* 0x000000093f061299 */ /* 0x000fe40008011605 */
[----:B------:R-:W-:-:S02]  /*0b80*/  UIMAD.WIDE UR4, UR4, 0x2aaaaaab, URZ ;  /* 0x2aaaaaab040478a5 */ /* 0x000fc4000f8e023f */
[----:B------:R-:W-:Y:S02]  /*0b90*/  UIADD3 UR6, UR7, UR6, URZ ;  /* 0x0000000607067290 */ /* 0x000fe4000fffe03f */
[----:B------:R-:W-:Y:S02]  /*0ba0*/  USHF.R.U32.HI UR4, URZ, 0x1f, UR5 ;  /* 0x0000001f3f047899 */ /* 0x000fe40008011605 */
[----:B------:R-:W-:Y:S02]  /*0bb0*/  UIMAD.WIDE UR6, UR6, 0x2aaaaaab, URZ ;  /* 0x2aaaaaab060678a5 */ /* 0x000fe4000f8e023f */
[----:B------:R-:W-:Y:S02]  /*0bc0*/  ULEA.HI.SX32 UR4, UR5, UR4, 0x1c ;  /* 0x0000000405047291 */ /* 0x000fe4000f8fe23f */
[----:B------:R-:W-:-:S04]  /*0bd0*/  USHF.R.U32.HI UR6, URZ, 0x1f, UR7 ;  /* 0x0000001f3f067899 */ /* 0x000fc80008011607 */
[----:B------:R-:W-:Y:S02]  /*0be0*/  ULEA.HI.SX32 UR6, UR7, UR6, 0x1c ;  /* 0x0000000607067291 */ /* 0x000fe4000f8fe23f */
[----:B------:R-:W-:Y:S02]  /*0bf0*/  ULOP3.LUT UR7, UR8, 0xffff, URZ, 0xc0, !UPT ;  /* 0x0000ffff08077892 */ /* 0x000fe4000f8ec03f */
[----:B------:R-:W-:-:S04]  /*0c00*/  UISETP.LT.AND UP0, UPT, UR4, UR6, UPT ;  /* 0x000000060400728c */ /* 0x000fc8000bf01270 */
[----:B------:R-:W-:Y:S02]  /*0c10*/  USEL UR10, UR4, UR6, UP0 ;  /* 0x00000006040a7287 */ /* 0x000fe40008000000 */
[----:B------:R-:W-:Y:S02]  /*0c20*/  UISETP.NE.AND UP0, UPT, UR11, URZ, UPT ;  /* 0x0000003f0b00728c */ /* 0x000fe4000bf05270 */
[----:B------:R-:W-:Y:S01]  /*0c30*/  UISETP.GE.AND UP1, UPT, UR10, 0x1, UPT ;  /* 0x000000010a00788c */ /* 0x000fe2000bf26270 */
[----:B------:R-:W-:-:S05]  /*0c40*/  UMOV UR4, URZ ;  /* 0x0000003f00047c82 */ /* 0x000fca0008000000 */
[----:B------:R-:W-:-:S03]  /*0c50*/  PLOP3.LUT P0, PT, PT, PT, UP1, 0x80, 0x0 ;  /* 0x000000000000781c */ /* 0x000fc60003f0f018 */
[----:B------:R-:W-:-:S10]  /*0c60*/  @!UP0 ULDC UR11, c[0x0][0x9f0] ;  /* 0x00027c00000b8ab9 */ /* 0x000fd40000000800 */
[----:B------:R-:W-:Y:S05]  /*0c70*/  @!P0 BRA `(.L_x_2191) ;  /* 0x0000000000848947 */ /* 0x000fea0003800000 */
[----:B------:R-:W-:Y:S01]  /*0c80*/  MOV R3, UR11 ;  /* 0x0000000b00037c02 */ /* 0x000fe20008000f00 */
[----:B------:R-:W-:Y:S01]  /*0c90*/  UIADD3 UR6, UR11, -0x1, UR10 ;  /* 0xffffffff0b067890 */ /* 0x000fe2000fffe00a */
[----:B------:R-:W-:Y:S02]  /*0ca0*/  UMOV UR4, URZ ;  /* 0x0000003f00047c82 */ /* 0x000fe40008000000 */
[-C--:B------:R-:W-:Y:S02]  /*0cb0*/  IABS R0, R3.reuse ;  /* 0x0000000300007213 */ /* 0x080fe40000000000 */
[----:B------:R-:W-:Y:S01]  /*0cc0*/  IABS R5, R3 ;  /* 0x0000000300057213 */ /* 0x000fe20000000000 */
[----:B------:R-:W-:Y:S01]  /*0cd0*/  IMAD.U32 R4, RZ, RZ, UR6 ;  /* 0x00000006ff047e24 */ /* 0x000fe2000f8e00ff */
[----:B------:R-:W-:Y:S01]  /*0ce0*/  R2UR UR12, R0 ;  /* 0x00000000000c72ca */ /* 0x000fe200000e0000 */
[----:B------:R-:W-:-:S03]  /*0cf0*/  ULOP3.LUT UR6, UR6, UR11, URZ, 0x3c, !UPT ;  /* 0x0000000b06067292 */ /* 0x000fc6000f8e3c3f */
[----:B------:R-:W-:-:S04]  /*0d00*/  IABS R4, R4 ;  /* 0x0000000400047213 */ /* 0x000fc80000000000 */
[----:B------:R-:W-:-:S04]  /*0d10*/  MOV R3, R4 ;  /* 0x0000000400037202 */ /* 0x000fc80000000f00 */
        /* <DEDUP_REMOVED lines=23> */
.L_x_2191:
[----:B------:R-:W-:Y:S01]  /*0e90*/  UIMAD UR6, UR7, UR4, URZ ;  /* 0x00000004070672a4 */ /* 0x000fe2000f8e023f */
[----:B------:R-:W-:Y:S01]  /*0ea0*/  IMAD.U32 R0, RZ, RZ, UR10 ;  /* 0x0000000aff007e24 */ /* 0x000fe2000f8e00ff */
[----:B------:R-:W-:Y:S01]  /*0eb0*/  MOV R3, UR4 ;  /* 0x0000000400037c02 */ /* 0x000fe20008000f00 */
[----:B------:R-:W-:Y:S01]  /*0ec0*/  VIADD R22, R25, 0xffffff80 ;  /* 0xffffff8019167836 */ /* 0x000fe20000000000 */
[----:B------:R-:W-:Y:S01]  /*0ed0*/  R2UR UR5, R16 ;  /* 0x00000000100572ca */ /* 0x000fe200000e0000 */
[----:B0-----:R-:W-:Y:S01]  /*0ee0*/  IMAD.MOV.U32 R2, RZ, RZ, RZ ;  /* 0x000000ffff027224 */ /* 0x001fe200078e00ff */
[----:B------:R-:W-:Y:S01]  /*0ef0*/  VIADDMNMX R0, R3, UR6, R0, PT ;  /* 0x0000000603007c46 */ /* 0x000fe2000b800100 */
[----:B------:R-:W-:Y:S01]  /*0f00*/  IMAD.U32 R18, RZ, RZ, UR6 ;  /* 0x00000006ff127e24 */ /* 0x000fe2000f8e00ff */
[----:B------:R-:W-:Y:S02]  /*0f10*/  PLOP3.LUT P0, PT, PT, PT, PT, 0x80, 0x0 ;  /* 0x000000000000781c */ /* 0x000fe40003f0f070 */
[----:B------:R-:W-:-:S02]  /*0f20*/  CS2R R118, SRZ ;  /* 0x0000000000767805 */ /* 0x000fc4000001ff00 */
[----:B------:R-:W-:Y:S02]  /*0f30*/  R2UR UR61, R0 ;  /* 0x00000000003d72ca */ /* 0x000fe400000e0000 */
[----:B------:R-:W-:Y:S02]  /*0f40*/  CS2R R116, SRZ ;  /* 0x0000000000747805 */ /* 0x000fe4000001ff00 */
[----:B------:R-:W-:Y:S02]  /*0f50*/  MOV R0, RZ ;  /* 0x000000ff00007202 */ /* 0x000fe40000000f00 */
[----:B------:R-:W-:Y:S02]  /*0f60*/  CS2R R114, SRZ ;  /* 0x0000000000727805 */ /* 0x000fe4000001ff00 */
[----:B------:R-:W-:Y:S02]  /*0f70*/  CS2R R112, SRZ ;  /* 0x0000000000707805 */ /* 0x000fe4000001ff00 */
[----:B------:R-:W-:-:S02]  /*0f80*/  CS2R R110, SRZ ;  /* 0x00000000006e7805 */ /* 0x000fc4000001ff00 */
[----:B------:R-:W-:Y:S01]  /*0f90*/  CS2R R108, SRZ ;  /* 0x00000000006c7805 */ /* 0x000fe2000001ff00 */
[----:B------:R-:W-:Y:S01]  /*0fa0*/  UIMAD UR39, UR5, UR39, URZ ;  /* 0x00000027052772a4 */ /* 0x000fe2000f8e023f */
[----:B------:R-:W-:Y:S02]  /*0fb0*/  CS2R R106, SRZ ;  /* 0x00000000006a7805 */ /* 0x000fe4000001ff00 */
[----:B------:R-:W-:Y:S02]  /*0fc0*/  CS2R R104, SRZ ;  /* 0x0000000000687805 */ /* 0x000fe4000001ff00 */
[----:B------:R-:W-:Y:S02]  /*0fd0*/  CS2R R102, SRZ ;  /* 0x0000000000667805 */ /* 0x000fe4000001ff00 */
[----:B------:R-:W-:Y:S02]  /*0fe0*/  CS2R R100, SRZ ;  /* 0x0000000000647805 */ /* 0x000fe4000001ff00 */
[----:B------:R-:W-:Y:S01]  /*0ff0*/  CS2R R98, SRZ ;  /* 0x0000000000627805 */ /* 0x000fe2000001ff00 */
[----:B------:R-:W-:Y:S01]  /*1000*/  UISETP.GT.AND UP0, UPT, UR61, UR6, UPT ;  /* 0x000000063d00728c */ /* 0x000fe2000bf04270 */
[----:B------:R-:W-:-:S02]  /*1010*/  CS2R R96, SRZ ;  /* 0x0000000000607805 */ /* 0x000fc4000001ff00 */
[----:B------:R-:W-:Y:S02]  /*1020*/  CS2R R94, SRZ ;  /* 0x00000000005e7805 */ /* 0x000fe4000001ff00 */
[----:B------:R-:W-:Y:S02]  /*1030*/  CS2R R92, SRZ ;  /* 0x00000000005c7805 */ /* 0x000fe4000001ff00 */
[----:B------:R-:W-:Y:S02]  /*1040*/  CS2R R90, SRZ ;  /* 0x00000000005a7805 */ /* 0x000fe4000001ff00 */
[----:B------:R-:W-:Y:S02]  /*1050*/  CS2R R88, SRZ ;  /* 0x0000000000587805 */ /* 0x000fe4000001ff00 */
[----:B------:R-:W-:Y:S02]  /*1060*/  PLOP3.LUT P1, PT, PT, PT, UP0, 0x80, 0x0 ;  /* 0x000000000000781c */ /* 0x000fe40003f2f008 */
        /* <DEDUP_REMOVED lines=56> */
[----:B------:R-:W-:Y:S01]  /*13f0*/  MOV R5, UR5 ;  /* 0x0000000500057c02 */ /* 0x000fe20008000f00 */
[----:B------:R-:W-:Y:S01]  /*1400*/  ULDC.64 UR4, c[0x4][0x90] ;  /* 0x0100240000047ab9 */ /* 0x000fe20000000a00 */
[----:B------:R-:W-:Y:S01]  /*1410*/  MOV R10, UR6 ;  /* 0x00000006000a7c02 */ /* 0x000fe20008000f00 */
[----:B------:R-:W-:Y:S01]  /*1420*/  IMAD.U32 R6, RZ, RZ, UR4 ;  /* 0x00000004ff067e24 */ /* 0x000fe2000f8e00ff */
[----:B------:R-:W-:Y:S01]  /*1430*/  MOV R12, 0x1 ;  /* 0x00000001000c7802 */ /* 0x000fe20000000f00 */
[----:B------:R-:W-:-:S02]  /*1440*/  IMAD.U32 R7, RZ, RZ, UR5 ;  /* 0x00000005ff077e24 */ /* 0x000fc4000f8e00ff */
[----:B------:R-:W-:Y:S02]  /*1450*/  IMAD.U32 R11, RZ, RZ, UR7 ;  /* 0x00000007ff0b7e24 */ /* 0x000fe4000f8e00ff */
[----:B------:R-:W-:Y:S02]  /*1460*/  IMAD.MOV.U32 R8, RZ, RZ, 0x70 ;  /* 0x00000070ff087424 */ /* 0x000fe400078e00ff */
[----:B0-----:R-:W-:-:S07]  /*1470*/  IMAD.MOV.U32 R13, RZ, RZ, RZ ;  /* 0x000000ffff0d7224 */ /* 0x001fce00078e00ff */
[----:B------:R-:W-:-:S07]  /*1480*/  LEPC R20, `(.L_x_2193) ;  /* 0x000000001014794e */ /* 0x000fce0000000000 */
[----:B-1----:R-:W-:Y:S05]  /*1490*/  CALL.ABS.NOINC R2 ;  /* 0x0000000002007343 */ /* 0x002fea0003c00000 */
.L_x_2193:
[----:B------:R-:W-:-:S04]  /*14a0*/  SHF.L.U32 R0, RZ, 0x1f, RZ ;  /* 0x0000001fff007819 */ /* 0x000fc800000006ff */
[----:B------:R-:W0:Y:S02]  /*14b0*/  SYNCS.PHASECHK.TRANS64.TRYWAIT P0, [UR60+0x30800], R0 ;  /* 0x03080000ff0075a7 */ /* 0x000e24000800017c */
[----:B0-----:R-:W-:Y:S05]  /*14c0*/  @!P0 BRA `(.L_x_2194) ;  /* 0x000000e400c48947 */ /* 0x001fea0003800000 */
.L_x_2279:
[----:B------:R-:W2:Y:S02]  /*14d0*/  LDL R2, [R1+0x4] ;  /* 0x0000040001027983 */ /* 0x000ea40000100800 */
[----:B--2---:R-:W-:-:S13]  /*14e0*/  R2UR UR4, R2 ;  /* 0x00000000020472ca */ /* 0x004fda00000e0000 */
[----:B------:R-:W-:-:S06]  /*14f0*/  ULOP3.LUT UR4, UR4, 0x1, URZ, 0xfc, !UPT ;  /* 0x0000000104047892 */ /* 0x000fcc000f8efc3f */
[----:B------:R-:W-:-:S05]  /*1500*/  IMAD.U32 R2, RZ, RZ, UR4 ;  /* 0x00000004ff027e24 */ /* 0x000fca000f8e00ff */
[----:B------:R-:W-:-:S13]  /*1510*/  ISETP.NE.AND P0, PT, R2, 0x3, PT ;  /* 0x000000030200780c */ /* 0x000fda0003f05270 */
[----:B------:R-:W-:Y:S05]  /*1520*/  @!P0 BRA `(.L_x_2195) ;  /* 0x0000000000048947 */ /* 0x000fea0003800000 */
[----:B------:R-:W-:Y:S01]  /*1530*/  BPT.TRAP 0x1 ;  /* 0x000000040000795c */ /* 0x000fe20000300000 */
.L_x_2195:
[----:B------:R1:W2:Y:S01]  /*1540*/  SYNCS.PHASECHK.TRANS64.TRYWAIT P1, [UR60+0x30830], R0 ;  /* 0x03083000ff0075a7 */ /* 0x0002a2000802017c */
[----:B------:R-:W-:Y:S05]  /*1550*/  @!P0 BRA `(.L_x_2196) ;  /* 0x0000000000048947 */ /* 0x000fea0003800000 */
[----:B------:R-:W-:Y:S01]  /*1560*/  BPT.TRAP 0x1 ;  /* 0x000000040000795c */ /* 0x000fe20000300000 */
.L_x_2196:
[----:B------:R-:W-:-:S04]  /*1570*/  MOV R4, UR40 ;  /* 0x0000002800047c02 */ /* 0x000fc80008000f00 */
[----:B------:R-:W-:Y:S01]  /*1580*/  LOP3.LUT R4, R4, 0x10000, RZ, 0xfc, !PT ;  /* 0x0001000004047812 */ /* 0x000fe200078efcff */
[----:B--2---:R-:W-:Y:S06]  /*1590*/  @P1 BRA `(.L_x_2197) ;  /* 0x0000000000081947 */ /* 0x004fec0003800000 */
[----:B------:R-:W2:Y:S02]  /*15a0*/  SYNCS.PHASECHK.TRANS64.TRYWAIT P1, [UR60+0x30830], R0 ;  /* 0x03083000ff0075a7 */ /* 0x000ea4000802017c */
[----:B--2---:R-:W-:Y:S05]  /*15b0*/  @!P1 BRA `(.L_x_2198) ;  /* 0x000000e400a09947 */ /* 0x004fea0003800000 */
.L_x_2197:
        /* <DEDUP_REMOVED lines=19> */
[----:B------:R-:W-:Y:S01]  /*16f0*/  UMOV UR25, 0x40000040 ;  /* 0x4000004000197882 */ /* 0x000fe20000000000 */
[----:B------:R-:W-:Y:S01]  /*1700*/  HGMMA.64x96x16.F32 R24, gdesc[UR8], RZ, !UPT, gsb0 ;  /* 0x01600000081879f0 */ /* 0x000fe2000c0008ff */
[----:B------:R-:W-:Y:S01]  /*1710*/  R2UR UR10, R4 ;  /* 0x00000000040a72ca */ /* 0x000fe200000e0000 */
[----:B------:R-:W-:Y:S01]  /*1720*/  UMOV UR9, 0x40000040 ;  /* 0x4000004000097882 */ /* 0x000fe20000000000 */
[----:B------:R-:W-:Y:S01]  /*1730*/  UMOV UR29, 0x40000040 ;  /* 0x40000040001d7882 */ /* 0x000fe20000000000 */
[----:B------:R-:W-:Y:S01]  /*1740*/  UMOV UR5, UR9 ;  /* 0x0000000900057c82 */ /* 0x000fe20008000000 */
[----:B------:R-:W-:Y:S01]  /*1750*/  UMOV UR33, 0x40000040 ;  /* 0x4000004000217882 */ /* 0x000fe20000000000 */
[----:B------:R-:W-:Y:S01]  /*1760*/  UMOV UR41, 0x40000040 ;  /* 0x4000004000297882 */ /* 0x000fe20000000000 */
[----:B------:R-:W-:Y:S01]  /*1770*/  UMOV UR45, 0x40000040 ;  /* 0x40000040002d7882 */ /* 0x000fe20000000000 */
[----:B------:R-:W-:Y:S01]  /*1780*/  UMOV UR49, 0x40000040 ;  /* 0x4000004000317882 */ /* 0x000fe20000000000 */
[----:B------:R-:W-:-:S05]  /*1790*/  UMOV UR53, 0x40000040 ;  /* 0x4000004000357882 */ /* 0x000fca0000000000 */
        /* <DEDUP_REMOVED lines=8> */
[----:B------:R-:W-:Y:S02]  /*1820*/  UIADD3 UR40, UR10, 0x800, URZ ;  /* 0x000008000a287890 */ /* 0x000fe4000fffe03f */
[----:B------:R-:W-:Y:S02]  /*1830*/  UIADD3 UR44, UR10, 0x802, URZ ;  /* 0x000008020a2c7890 */ /* 0x000fe4000fffe03f */
[----:B------:R-:W-:Y:S02]  /*1840*/  UIADD3 UR48, UR10, 0x804, URZ ;  /* 0x000008040a307890 */ /* 0x000fe4000fffe03f */
[----:B------:R-:W-:Y:S01]  /*1850*/  UIADD3 UR52, UR10, 0x806, URZ ;  /* 0x000008060a347890 */ /* 0x000fe2000fffe03f */
        /* <DEDUP_REMOVED lines=72> */
.L_x_2199:
[----:B0-----:R-:W-:Y:S01]  /*1ce0*/  LOP3.LUT R3, R72, 0xffffff80, RZ, 0xc0, !PT ;  /* 0xffffff8048037812 */ /* 0x001fe200078ec0ff */
[----:B------:R-:W-:Y:S01]  /*1cf0*/  UMOV UR5, 0xffffffa0 ;  /* 0xffffffa000057882 */ /* 0x000fe20000000000 */
[----:B------:R-:W-:Y:S01]  /*1d00*/  R2UR UR4, R17 ;  /* 0x00000000110472ca */ /* 0x000fe200000e0000 */
[----:B------:R-:W-:Y:S01]  /*1d10*/  UIMAD UR5, UR61, UR5, 0x61 ;  /* 0x000000613d0574a4 */ /* 0x000fe2000f8e0205 */
[----:B------:R-:W-:Y:S01]  /*1d20*/  IADD3 R3, R22, -R3, RZ ;  /* 0x8000000316037210 */ /* 0x000fe20007ffe0ff */
[----:B------:R-:W-:Y:S01]  /*1d30*/  ULDC UR6, c[0x0][0x9d8] ;  /* 0x0002760000067ab9 */ /* 0x000fe20000000800 */
[----:B------:R-:W-:Y:S01]  /*1d40*/  LEA.HI R23, R23, R22, RZ, 0x2 ;  /* 0x0000001617177211 */ /* 0x000fe200078f10ff */
[----:B------:R-:W-:Y:S01]  /*1d50*/  FMUL.FTZ R26, R26, UR6 ;  /* 0x000000061a1a7c20 */ /* 0x000fe20008410000 */
[----:B------:R-:W-:Y:S01]  /*1d60*/  SHF.R.S32.HI R8, RZ, 0x1f, R3 ;  /* 0x0000001fff087819 */ /* 0x000fe20000011403 */
[----:B------:R-:W-:Y:S01]  /*1d70*/  FMUL.FTZ R27, R27, UR6 ;  /* 0x000000061b1b7c20 */ /* 0x000fe20008410000 */
[----:B------:R-:W-:Y:S01]  /*1d80*/  LOP3.LUT R23, R23, 0xfffffffc, RZ, 0xc0, !PT ;  /* 0xfffffffc17177812 */ /* 0x000fe200078ec0ff */
[----:B------:R-:W-:Y:S01]  /*1d90*/  FMUL.FTZ R30, R30, UR6 ;  /* 0x000000061e1e7c20 */ /* 0x000fe20008410000 */
[-C--:B------:R-:W-:Y:S01]  /*1da0*/  LEA.HI R9, R8, R3.reuse, RZ, 0x2 ;  /* 0x0000000308097211 */ /* 0x080fe200078f10ff */
[----:B-1----:R-:W-:Y:S01]  /*1db0*/  FMUL.FTZ R0, R24, UR6 ;  /* 0x0000000618007c20 */ /* 0x002fe20008410000 */
[----:B------:R-:W-:Y:S01]  /*1dc0*/  LEA.HI R11, R8, R3, RZ, 0x5 ;  /* 0x00000003080b7211 */ /* 0x000fe200078f28ff */
[----:B------:R-:W-:Y:S01]  /*1dd0*/  IMAD.IADD R23, R22, 0x1, -R23 ;  /* 0x0000000116177824 */ /* 0x000fe200078e0a17 */
[--C-:B------:R-:W-:Y:S01]  /*1de0*/  SHF.R.S32.HI R8, RZ, 0x2, R9.reuse ;  /* 0x00000002ff087819 */ /* 0x100fe20000011409 */
[----:B------:R-:W-:Y:S01]  /*1df0*/  UISETP.NE.AND UP0, UPT, UR4, URZ, UPT ;  /* 0x0000003f0400728c */ /* 0x000fe2000bf05270 */
[----:B------:R-:W-:Y:S01]  /*1e00*/  SHF.R.S32.HI R21, RZ, 0x1f, R9 ;  /* 0x0000001fff157819 */ /* 0x000fe20000011409 */
[----:B------:R-:W0:Y:S01]  /*1e10*/  MUFU.TANH R26, R26 ;  /* 0x0000001a001a7308 */ /* 0x000e220000002400 */
[----:B------:R-:W-:Y:S01]  /*1e20*/  SHF.R.S32.HI R11, RZ, 0x5, R11 ;  /* 0x00000005ff0b7819 */ /* 0x000fe2000001140b */
[----:B------:R-:W-:Y:S01]  /*1e30*/  ULDC UR7, c[0x0][0x288] ;  /* 0x0000a20000077ab9 */ /* 0x000fe20000000800 */
[-C--:B------:R-:W-:Y:S01]  /*1e40*/  LEA.HI R21, R21, R8.reuse, RZ, 0x3 ;  /* 0x0000000815157211 */ /* 0x080fe200078f18ff */
[----:B------:R-:W-:Y:S01]  /*1e50*/  FMUL.FTZ R31, R31, UR6 ;  /* 0x000000061f1f7c20 */ /* 0x000fe20008410000 */
[----:B------:R-:W-:Y:S01]  /*1e60*/  LEA.HI R12, R73, R73, RZ, 0x1 ;  /* 0x00000049490c7211 */ /* 0x000fe200078f08ff */
[----:B------:R-:W-:Y:S01]  /*1e70*/  FMUL.FTZ R34, R34, UR6 ;  /* 0x0000000622227c20 */ /* 0x000fe20008410000 */
[----:B------:R-:W-:Y:S01]  /*1e80*/  LEA R22, R11, UR38, 0x4 ;  /* 0x000000260b167c11 */ /* 0x000fe2000f8e20ff */
[----:B------:R-:W1:Y:S01]  /*1e90*/  MUFU.TANH R24, R27 ;  /* 0x0000001b00187308 */ /* 0x000e620000002400 */
[----:B------:R-:W-:Y:S01]  /*1ea0*/  LOP3.LUT R21, R21, 0xfffffff8, RZ, 0xc0, !PT ;  /* 0xfffffff815157812 */ /* 0x000fe200078ec0ff */
[----:B------:R-:W-:Y:S01]  /*1eb0*/  @UP0 ULDC UR4, c[0x0][0x44c] ;  /* 0x0001130000040ab9 */ /* 0x000fe20000000800 */
[----:B------:R-:W-:Y:S01]  /*1ec0*/  LOP3.LUT R12, R12, 0x3fffffe, RZ, 0xc0, !PT ;  /* 0x03fffffe0c0c7812 */ /* 0x000fe200078ec0ff */
[----:B------:R-:W-:Y:S01]  /*1ed0*/  FMUL.FTZ R2, R25, UR6 ;  /* 0x0000000619027c20 */ /* 0x000fe20008410000 */
[----:B------:R-:W-:Y:S01]  /*1ee0*/  LEA.HI R11, R23, R23, RZ, 0x1 ;  /* 0x00000017170b7211 */ /* 0x000fe200078f08ff */
[----:B------:R-:W-:Y:S01]  /*1ef0*/  FMUL.FTZ R35, R35, UR6 ;  /* 0x0000000623237c20 */ /* 0x000fe20008410000 */
[----:B------:R-:W-:Y:S01]  /*1f00*/  IADD3 R21, R22, R8, -R21 ;  /* 0x0000000816157210 */ /* 0x000fe20007ffe815 */
[----:B------:R-:W-:Y:S01]  /*1f10*/  IMAD.IADD R12, R73, 0x1, -R12 ;  /* 0x00000001490c7824 */ /* 0x000fe200078e0a0c */
[----:B------:R-:W-:Y:S01]  /*1f20*/  LOP3.LUT R8, R11, 0x1ffffffe, RZ, 0xc0, !PT ;  /* 0x1ffffffe0b087812 */ /* 0x000fe200078ec0ff */
[----:B------:R-:W-:Y:S01]  /*1f30*/  IMAD.U32 R22, RZ, RZ, UR39 ;  /* 0x00000027ff167e24 */ /* 0x000fe2000f8e00ff */
[----:B------:R-:W-:Y:S01]  /*1f40*/  PLOP3.LUT P1, PT, PT, PT, UP0, 0x80, 0x0 ;  /* 0x000000000000781c */ /* 0x000fe20003f2f008 */
[----:B------:R-:W-:Y:S01]  /*1f50*/  IMAD R11, R12, 0x40, R21 ;  /* 0x000000400c0b7824 */ /* 0x000fe200078e0215 */
[----:B------:R-:W-:Y:S01]  /*1f60*/  IADD3 R8, R23, -R8, RZ ;  /* 0x8000000817087210 */ /* 0x000fe20007ffe0ff */
[----:B------:R-:W2:Y:S01]  /*1f70*/  MUFU.TANH R30, R30 ;  /* 0x0000001e001e7308 */ /* 0x000ea20000002400 */
[----:B------:R-:W-:Y:S01]  /*1f80*/  PLOP3.LUT P2, PT, PT, PT, UP0, 0x80, 0x0 ;  /* 0x000000000000781c */ /* 0x000fe20003f4f008 */
[----:B------:R-:W-:Y:S01]  /*1f90*/  FMUL.FTZ R38, R38, UR6 ;  /* 0x0000000626267c20 */ /* 0x000fe20008410000 */
[----:B------:R-:W-:Y:S01]  /*1fa0*/  FMUL.FTZ R39, R39, UR6 ;  /* 0x0000000627277c20 */ /* 0x000fe20008410000 */
[----:B------:R-:W-:-:S02]  /*1fb0*/  IMAD R11, R8, 0x8, R11 ;  /* 0x00000008080b7824 */ /* 0x000fc400078e020b */
[----:B------:R-:W-:Y:S01]  /*1fc0*/  FMUL.FTZ R43, R43, UR6 ;  /* 0x000000062b2b7c20 */ /* 0x000fe20008410000 */
[----:B------:R-:W-:Y:S01]  /*1fd0*/  FMUL.FTZ R42, R42, UR6 ;  /* 0x000000062a2a7c20 */ /* 0x000fe20008410000 */
[----:B------:R-:W-:Y:S01]  /*1fe0*/  FMUL.FTZ R47, R47, UR6 ;  /* 0x000000062f2f7c20 */ /* 0x000fe20008410000 */
[----:B------:R0:W3:Y:S01]  /*1ff0*/  MUFU.TANH R25, R31 ;  /* 0x0000001f00197308 */ /* 0x0000e20000002400 */
[----:B------:R-:W-:Y:S01]  /*2000*/  MOV R8, R11 ;  /* 0x0000000b00087202 */ /* 0x000fe20000000f00 */
[----:B------:R-:W-:Y:S01]  /*2010*/  @P1 IMAD.HI.U32 R12, R11, UR4, RZ ;  /* 0x000000040b0c1c27 */ /* 0x000fe2000f8e00ff */
[----:B------:R-:W-:-:S03]  /*2020*/  @UP0 ULDC UR4, c[0x0][0x450] ;  /* 0x0001140000040ab9 */ /* 0x000fc60000000800 */
[----:B------:R-:W-:Y:S01]  /*2030*/  FMUL.FTZ R51, R51, UR6 ;  /* 0x0000000633337c20 */ /* 0x000fe20008410000 */
[----:B------:R-:W-:Y:S01]  /*2040*/  FMUL.FTZ R46, R46, UR6 ;  /* 0x000000062e2e7c20 */ /* 0x000fe20008410000 */
[----:B------:R-:W-:Y:S01]  /*2050*/  FMUL.FTZ R55, R55, UR6 ;  /* 0x0000000637377c20 */ /* 0x000fe20008410000 */
[----:B------:R-:W-:Y:S01]  /*2060*/  @P2 SHF.R.U32.HI R8, RZ, UR4, R12 ;  /* 0x00000004ff082c19 */ /* 0x000fe2000801160c */
[----:B------:R-:W-:Y:S01]  /*2070*/  UIMAD UR4, UR61, -0x60, UR39 ;  /* 0xffffffa03d0478a4 */ /* 0x000fe2000f8e0227 */
[----:B------:R-:W-:Y:S01]  /*2080*/  LOP3.LUT R12, R9, 0x7ffffffc, RZ, 0xc0, !PT ;  /* 0x7ffffffc090c7812 */ /* 0x000fe200078ec0ff */
[----:B------:R-:W4:Y:S01]  /*2090*/  MUFU.TANH R34, R34 ;  /* 0x0000002200227308 */ /* 0x000f220000002400 */
[----:B------:R-:W-:Y:S01]  /*20a0*/  FMUL.FTZ R50, R50, UR6 ;  /* 0x0000000632327c20 */ /* 0x000fe20008410000 */
[----:B------:R-:W5:Y:S01]  /*20b0*/  SHFL.IDX PT, R21, R8, 0x1, 0x1c1f ;  /* 0x003c1f0008157f89 */ /* 0x000f6200000e0000 */
[----:B------:R-:W-:Y:S01]  /*20c0*/  UIADD3 UR4, UR4, 0x60, URZ ;  /* 0x0000006004047890 */ /* 0x000fe2000fffe03f */
[----:B------:R-:W-:-:S02]  /*20d0*/  IMAD.IADD R12, R3, 0x1, -R12 ;  /* 0x00000001030c7824 */ /* 0x000fc400078e0a0c */
[----:B------:R-:W-:Y:S01]  /*20e0*/  FMUL.FTZ R54, R54, UR6 ;  /* 0x0000000636367c20 */ /* 0x000fe20008410000 */
[----:B------:R-:W-:Y:S02]  /*20f0*/  IMAD.U32 R3, RZ, RZ, UR5 ;  /* 0x00000005ff037e24 */ /* 0x000fe4000f8e00ff */
[----:B------:R-:W-:Y:S01]  /*2100*/  FMUL.FTZ R58, R58, UR6 ;  /* 0x000000063a3a7c20 */ /* 0x000fe20008410000 */
[----:B------:R-:W4:Y:S01]  /*2110*/  MUFU.TANH R35, R35 ;  /* 0x0000002300237308 */ /* 0x000f220000002400 */
[----:B------:R-:W-:Y:S01]  /*2120*/  MOV R9, UR4 ;  /* 0x0000000400097c02 */ /* 0x000fe20008000f00 */
[----:B------:R-:W-:Y:S02]  /*2130*/  IMAD R3, R12, -0x2, R3 ;  /* 0xfffffffe0c037824 */ /* 0x000fe400078e0203 */
[----:B------:R-:W-:Y:S01]  /*2140*/  FMUL.FTZ R59, R59, UR6 ;  /* 0x000000063b3b7c20 */ /* 0x000fe20008410000 */
[----:B------:R-:W-:Y:S01]  /*2150*/  FMUL.FTZ R62, R62, UR6 ;  /* 0x000000063e3e7c20 */ /* 0x000fe20008410000 */
[----:B------:R-:W-:Y:S01]  /*2160*/  FMUL.FTZ R63, R63, UR6 ;  /* 0x000000063f3f7c20 */ /* 0x000fe20008410000 */
[----:B------:R-:W-:Y:S01]  /*2170*/  IMAD R9, R12, -0x2, R9 ;  /* 0xfffffffe0c097824 */ /* 0x000fe200078e0209 */
[----:B------:R-:W-:Y:S01]  /*2180*/  IADD3 R22, R3, -UR7, R22 ;  /* 0x8000000703167c10 */ /* 0x000fe2000fffe016 */
[----:B------:R-:W-:Y:S01]  /*2190*/  MUFU.TANH R38, R38 ;  /* 0x0000002600267308 */ /* 0x000fe20000002400 */
[----:B------:R-:W-:Y:S01]  /*21a0*/  FMUL.FTZ R66, R66, UR6 ;  /* 0x0000000642427c20 */ /* 0x000fe20008410000 */
[----:B------:R-:W-:Y:S01]  /*21b0*/  FMUL.FTZ R67, R67, UR6 ;  /* 0x0000000643437c20 */ /* 0x000fe20008410000 */
[----:B------:R-:W-:Y:S01]  /*21c0*/  FMUL.FTZ R70, R70, UR6 ;  /* 0x0000000646467c20 */ /* 0x000fe20008410000 */
[----:B------:R-:W-:Y:S01]  /*21d0*/  FMUL.FTZ R71, R71, UR6 ;  /* 0x0000000647477c20 */ /* 0x000fe20008410000 */
[----:B------:R-:W4:Y:S01]  /*21e0*/  SHFL.IDX PT, R8, R8, RZ, 0x1c1f ;  /* 0x001c1fff08087589 */ /* 0x000f2200000e0000 */
[----:B------:R-:W-:Y:S01]  /*21f0*/  FMUL.FTZ R6, R28, UR6 ;  /* 0x000000061c067c20 */ /* 0x000fe20008410000 */
[----:B------:R-:W-:Y:S01]  /*2200*/  FMUL.FTZ R10, R29, UR6 ;  /* 0x000000061d0a7c20 */ /* 0x000fe20008410000 */
[----:B------:R2:W4:Y:S01]  /*2210*/  MUFU.TANH R27, R39 ;  /* 0x00000027001b7308 */ /* 0x0005220000002400 */
[----:B------:R-:W-:Y:S01]  /*2220*/  FMUL.FTZ R14, R32, UR6 ;  /* 0x00000006200e7c20 */ /* 0x000fe20008410000 */
[--C-:B-----5:R-:W-:Y:S01]  /*2230*/  VIADDMNMX R21, R21, R22, R9.reuse, PT ;  /* 0x0000001615157246 */ /* 0x120fe20003800109 */
[----:B------:R-:W-:Y:S01]  /*2240*/  FMUL.FTZ R13, R33, UR6 ;  /* 0x00000006210d7c20 */ /* 0x000fe20008410000 */
[----:B------:R-:W-:Y:S01]  /*2250*/  FMUL.FTZ R20, R36, UR6 ;  /* 0x0000000624147c20 */ /* 0x000fe20008410000 */
[----:B------:R-:W-:Y:S01]  /*2260*/  FMUL.FTZ R15, R37, UR6 ;  /* 0x00000006250f7c20 */ /* 0x000fe20008410000 */
[C---:B------:R-:W-:Y:S01]  /*2270*/  ISETP.GT.AND P1, PT, R21.reuse, RZ, PT ;  /* 0x000000ff1500720c */ /* 0x040fe20003f24270 */
[----:B------:R-:W-:Y:S01]  /*2280*/  FMUL.FTZ R40, R40, UR6 ;  /* 0x0000000628287c20 */ /* 0x000fe20008410000 */
[C---:B------:R-:W-:Y:S01]  /*2290*/  ISETP.GT.AND P2, PT, R21.reuse, 0x1, PT ;  /* 0x000000011500780c */ /* 0x040fe20003f44270 */
[----:B------:R3:W5:Y:S01]  /*22a0*/  MUFU.TANH R77, R43 ;  /* 0x0000002b004d7308 */ /* 0x0007620000002400 */
[----:B------:R-:W-:Y:S01]  /*22b0*/  ISETP.GT.AND P3, PT, R21, 0x8, PT ;  /* 0x000000081500780c */ /* 0x000fe20003f64270 */
[----:B------:R-:W-:Y:S01]  /*22c0*/  FMUL.FTZ R41, R41, UR6 ;  /* 0x0000000629297c20 */ /* 0x000fe20008410000 */
[----:B0-----:R-:W-:Y:S01]  /*22d0*/  FSEL R31, R26, -INF , P1 ;  /* 0xff8000001a1f7808 */ /* 0x001fe20000800000 */
[----:B------:R-:W-:Y:S01]  /*22e0*/  ULDC UR4, c[0x0][0x988] ;  /* 0x0002620000047ab9 */ /* 0x000fe20000000800 */
[----:B-1----:R-:W-:Y:S01]  /*22f0*/  FSEL R24, R24, -INF , P2 ;  /* 0xff80000018187808 */ /* 0x002fe20001000000 */
[----:B------:R-:W-:Y:S01]  /*2300*/  FMUL.FTZ R44, R44, UR6 ;  /* 0x000000062c2c7c20 */ /* 0x000fe20008410000 */
[----:B------:R-:W-:Y:S01]  /*2310*/  ISETP.GT.AND P1, PT, R21, 0x9, PT ;  /* 0x000000091500780c */ /* 0x000fe20003f24270 */
[----:B------:R-:W0:Y:S01]  /*2320*/  MUFU.TANH R42, R42 ;  /* 0x0000002a002a7308 */ /* 0x000e220000002400 */
[----:B--2---:R-:W-:Y:S01]  /*2330*/  FSEL R39, R30, -INF , P3 ;  /* 0xff8000001e277808 */ /* 0x004fe20001800000 */
[----:B------:R-:W-:Y:S01]  /*2340*/  FMUL.FTZ R45, R45, UR6 ;  /* 0x000000062d2d7c20 */ /* 0x000fe20008410000 */
[----:B------:R-:W-:Y:S01]  /*2350*/  FMNMX.FTZ R26, R31, R24, !PT ;  /* 0x000000181f1a7209 */ /* 0x000fe20007810000 */
[----:B------:R-:W-:Y:S01]  /*2360*/  FMUL.FTZ R48, R48, UR6 ;  /* 0x0000000630307c20 */ /* 0x000fe20008410000 */
[----:B------:R-:W-:Y:S01]  /*2370*/  ISETP.GT.AND P2, PT, R21, 0x10, PT ;  /* 0x000000101500780c */ /* 0x000fe20003f44270 */
[----:B------:R-:W-:Y:S01]  /*2380*/  FMUL.FTZ R49, R49, UR6 ;  /* 0x0000000631317c20 */ /* 0x000fe20008410000 */
[----:B---3--:R-:W-:Y:S01]  /*2390*/  FSEL R43, R25, -INF , P1 ;  /* 0xff800000192b7808 */ /* 0x008fe20000800000 */
[----:B------:R1:W-:Y:S01]  /*23a0*/  MUFU.TANH R81, R47 ;  /* 0x0000002f00517308 */ /* 0x0003e20000002400 */
[----:B------:R-:W-:Y:S01]  /*23b0*/  FMNMX.FTZ R26, R39, R26, !PT ;  /* 0x0000001a271a7209 */ /* 0x000fe20007810000 */
[----:B------:R-:W-:Y:S01]  /*23c0*/  FMUL.FTZ R52, R52, UR6 ;  /* 0x0000000634347c20 */ /* 0x000fe20008410000 */
[----:B------:R-:W-:Y:S01]  /*23d0*/  ISETP.GT.AND P1, PT, R21, 0x11, PT ;  /* 0x000000111500780c */ /* 0x000fe20003f24270 */
[----:B------:R-:W-:Y:S01]  /*23e0*/  FMUL.FTZ R53, R53, UR6 ;  /* 0x0000000635357c20 */ /* 0x000fe20008410000 */
[----:B------:R-:W-:Y:S01]  /*23f0*/  FMNMX.FTZ R26, R43, R26, !PT ;  /* 0x0000001a2b1a7209 */ /* 0x000fe20007810000 */
[----:B------:R-:W-:Y:S01]  /*2400*/  FMUL.FTZ R56, R56, UR6 ;  /* 0x0000000638387c20 */ /* 0x000fe20008410000 */
[----:B----4-:R-:W-:Y:S01]  /*2410*/  VIADDMNMX R22, R8, R22, R9, PT ;  /* 0x0000001608167246 */ /* 0x010fe20003800109 */
[----:B------:R2:W-:Y:S01]  /*2420*/  MUFU.TANH R85, R51 ;  /* 0x0000003300557308 */ /* 0x0005e20000002400 */
[----:B-1----:R-:W-:Y:S01]  /*2430*/  FSEL R47, R34, -INF , P2 ;  /* 0xff800000222f7808 */ /* 0x002fe20001000000 */
[----:B------:R-:W-:Y:S01]  /*2440*/  IMAD.U32 R8, RZ, RZ, UR4 ;  /* 0x00000004ff087e24 */ /* 0x000fe2000f8e00ff */
[----:B------:R-:W-:Y:S01]  /*2450*/  ISETP.GT.AND P2, PT, R21, 0x18, PT ;  /* 0x000000181500780c */ /* 0x000fe20003f44270 */
[----:B------:R-:W-:Y:S01]  /*2460*/  FMUL.FTZ R57, R57, UR6 ;  /* 0x0000000639397c20 */ /* 0x000fe20008410000 */
[----:B------:R-:W-:Y:S01]  /*2470*/  FMNMX.FTZ R26, R47, R26, !PT ;  /* 0x0000001a2f1a7209 */ /* 0x000fe20007810000 */
[----:B------:R-:W-:Y:S01]  /*2480*/  FMUL.FTZ R60, R60, UR6 ;  /* 0x000000063c3c7c20 */ /* 0x000fe20008410000 */
[----:B------:R-:W-:Y:S01]  /*2490*/  ISETP.GT.AND P3, PT, R22, 0x8, PT ;  /* 0x000000081600780c */ /* 0x000fe20003f64270 */
[----:B------:R-:W1:Y:S01]  /*24a0*/  MUFU.TANH R46, R46 ;  /* 0x0000002e002e7308 */ /* 0x000e620000002400 */
[----:B--2---:R-:W-:Y:S01]  /*24b0*/  FSEL R51, R35, -INF , P1 ;  /* 0xff80000023337808 */ /* 0x004fe20000800000 */
[----:B------:R-:W-:Y:S01]  /*24c0*/  FMUL.FTZ R61, R61, UR6 ;  /* 0x000000063d3d7c20 */ /* 0x000fe20008410000 */
[----:B------:R-:W-:Y:S01]  /*24d0*/  ISETP.GT.AND P1, PT, R21, 0x19, PT ;  /* 0x000000191500780c */ /* 0x000fe20003f24270 */
[----:B------:R-:W-:Y:S01]  /*24e0*/  FMUL.FTZ R64, R64, UR6 ;  /* 0x0000000640407c20 */ /* 0x000fe20008410000 */
[----:B------:R-:W-:Y:S01]  /*24f0*/  FMNMX.FTZ R26, R51, R26, !PT ;  /* 0x0000001a331a7209 */ /* 0x000fe20007810000 */
[----:B------:R-:W-:Y:S01]  /*2500*/  FMUL.FTZ R65, R65, UR6 ;  /* 0x0000000641417c20 */ /* 0x000fe20008410000 */
[----:B------:R-:W-:Y:S01]  /*2510*/  FSEL R73, R27, -INF , P1 ;  /* 0xff8000001b497808 */ /* 0x000fe20000800000 */
[----:B------:R2:W-:Y:S01]  /*2520*/  MUFU.TANH R87, R55 ;  /* 0x0000003700577308 */ /* 0x0005e20000002400 */
[----:B------:R-:W-:Y:S01]  /*2530*/  ISETP.GT.AND P1, PT, R21, 0x21, PT ;  /* 0x000000211500780c */ /* 0x000fe20003f24270 */
[----:B------:R-:W-:Y:S01]  /*2540*/  FMUL.FTZ R68, R68, UR6 ;  /* 0x0000000644447c20 */ /* 0x000fe20008410000 */
[----:B------:R-:W-:Y:S01]  /*2550*/  FMUL.FTZ R69, R69, UR6 ;  /* 0x0000000645457c20 */ /* 0x000fe20008410000 */
[----:B------:R-:W-:Y:S01]  /*2560*/  @UP0 ULDC UR4, c[0x0][0x44c] ;  /* 0x0001130000040ab9 */ /* 0x000fe20000000800 */
[----:B-----5:R-:W-:Y:S01]  /*2570*/  FSEL R77, R77, -INF , P1 ;  /* 0xff8000004d4d7808 */ /* 0x020fe20000800000 */
[----:B------:R-:W-:Y:S01]  /*2580*/  UIMAD.WIDE.U32 UR4, UR38, UR4, URZ ;  /* 0x00000004260472a5 */ /* 0x000fe2000f8e003f */
[C---:B------:R-:W-:Y:S01]  /*2590*/  ISETP.GT.AND P1, PT, R21.reuse, 0x29, PT ;  /* 0x000000291500780c */ /* 0x040fe20003f24270 */
[----:B------:R-:W3:Y:S01]  /*25a0*/  MUFU.TANH R50, R50 ;  /* 0x0000003200327308 */ /* 0x000ee20000002400 */
[----:B--2---:R-:W-:Y:S01]  /*25b0*/  FSEL R55, R38, -INF , P2 ;  /* 0xff80000026377808 */ /* 0x004fe20001000000 */
[----:B------:R-:W-:Y:S01]  /*25c0*/  @UP0 ULDC UR10, c[0x0][0x450] ;  /* 0x00011400000a0ab9 */ /* 0x000fe20000000800 */
[----:B------:R-:W-:Y:S01]  /*25d0*/  ISETP.GT.AND P2, PT, R21, 0x20, PT ;  /* 0x000000201500780c */ /* 0x000fe20003f44270 */
[----:B------:R-:W-:Y:S01]  /*25e0*/  @UP0 USHF.R.U32.HI UR38, URZ, UR10, UR5 ;  /* 0x0000000a3f260299 */ /* 0x000fe20008011605 */
[----:B------:R-:W-:Y:S01]  /*25f0*/  FMNMX.FTZ R26, R55, R26, !PT ;  /* 0x0000001a371a7209 */ /* 0x000fe20007810000 */
[----:B------:R-:W2:Y:S01]  /*2600*/  S2UR UR14, SR_CgaCtaId ;  /* 0x00000000000e79c3 */ /* 0x000ea20000008800 */
[----:B0-----:R-:W-:Y:S01]  /*2610*/  FSEL R75, R42, -INF , P2 ;  /* 0xff8000002a4b7808 */ /* 0x001fe20001000000 */
[----:B------:R-:W-:Y:S01]  /*2620*/  MUFU.TANH R54, R54 ;  /* 0x0000003600367308 */ /* 0x000fe20000002400 */
[----:B------:R-:W-:Y:S01]  /*2630*/  FMNMX.FTZ R26, R73, R26, !PT ;  /* 0x0000001a491a7209 */ /* 0x000fe20007810000 */
[----:B------:R-:W-:Y:S01]  /*2640*/  UIADD3 UR4, UR38, -UR7, UR39 ;  /* 0x8000000726047290 */ /* 0x000fe2000fffe027 */
[----:B------:R-:W-:Y:S01]  /*2650*/  ISETP.GT.AND P2, PT, R21, 0x28, PT ;  /* 0x000000281500780c */ /* 0x000fe20003f44270 */
[----:B------:R-:W-:Y:S01]  /*2660*/  UIADD3 UR61, UR61, -0x2, URZ ;  /* 0xfffffffe3d3d7890 */ /* 0x000fe2000fffe03f */
[----:B------:R-:W-:Y:S01]  /*2670*/  FMNMX.FTZ R26, R75, R26, !PT ;  /* 0x0000001a4b1a7209 */ /* 0x000fe20007810000 */
[----:B------:R-:W-:Y:S01]  /*2680*/  UIMAD.WIDE UR4, UR4, 0x2aaaaaab, URZ ;  /* 0x2aaaaaab040478a5 */ /* 0x000fe2000f8e023f */
[----:B-1----:R-:W-:Y:S01]  /*2690*/  FSEL R79, R46, -INF , P2 ;  /* 0xff8000002e4f7808 */ /* 0x002fe20001000000 */
[----:B------:R-:W-:Y:S01]  /*26a0*/  MUFU.TANH R58, R58 ;  /* 0x0000003a003a7308 */ /* 0x000fe20000002400 */
[----:B------:R-:W-:Y:S01]  /*26b0*/  FMNMX.FTZ R26, R77, R26, !PT ;  /* 0x0000001a4d1a7209 */ /* 0x000fe20007810000 */
[----:B------:R-:W-:Y:S01]  /*26c0*/  USHF.R.U32.HI UR4, URZ, 0x1f, UR5 ;  /* 0x0000001f3f047899 */ /* 0x000fe20008011605 */
[----:B------:R-:W-:Y:S01]  /*26d0*/  ISETP.GT.AND P2, PT, R21, 0x30, PT ;  /* 0x000000301500780c */ /* 0x000fe20003f44270 */
[----:B------:R-:W-:Y:S01]  /*26e0*/  UIADD3 UR6, UR60, 0x30840, URZ ;  /* 0x000308403c067890 */ /* 0x000fe2000fffe03f */
[----:B------:R-:W-:Y:S01]  /*26f0*/  FSEL R81, R81, -INF , P1 ;  /* 0xff80000051517808 */ /* 0x000fe20000800000 */
[----:B------:R-:W-:Y:S01]  /*2700*/  ULEA.HI.SX32 UR4, UR5, UR4, 0x1c ;  /* 0x0000000405047291 */ /* 0x000fe2000f8fe23f */
[----:B------:R-:W-:Y:S01]  /*2710*/  FMNMX.FTZ R26, R79, R26, !PT ;  /* 0x0000001a4f1a7209 */ /* 0x000fe20007810000 */
[----:B------:R-:W0:Y:S01]  /*2720*/  MUFU.TANH R59, R59 ;  /* 0x0000003b003b7308 */ /* 0x000e220000002400 */
[----:B------:R-:W-:Y:S01]  /*2730*/  ISETP.GT.AND P1, PT, R21, 0x31, PT ;  /* 0x000000311500780c */ /* 0x000fe20003f24270 */
[----:B------:R-:W-:Y:S01]  /*2740*/  UMOV UR7, URZ ;  /* 0x0000003f00077c82 */ /* 0x000fe20008000000 */
[----:B---3--:R-:W-:-:S02]  /*2750*/  FSEL R83, R50, -INF , P2 ;  /* 0xff80000032537808 */ /* 0x008fc40001000000 */
[----:B------:R-:W-:Y:S02]  /*2760*/  CS2R R118, SRZ ;  /* 0x0000000000767805 */ /* 0x000fe4000001ff00 */
[----:B------:R-:W-:Y:S01]  /*2770*/  FMNMX.FTZ R26, R81, R26, !PT ;  /* 0x0000001a511a7209 */ /* 0x000fe20007810000 */
[----:B--2---:R-:W-:Y:S01]  /*2780*/  UPRMT UR6, UR14, 0x654, UR6 ;  /* 0x000006540e067896 */ /* 0x004fe20008000006 */
[----:B------:R-:W-:Y:S01]  /*2790*/  ISETP.GT.AND P2, PT, R21, 0x38, PT ;  /* 0x000000381500780c */ /* 0x000fe20003f44270 */
[----:B------:R-:W1:Y:S01]  /*27a0*/  MUFU.TANH R62, R62 ;  /* 0x0000003e003e7308 */ /* 0x000e620000002400 */
[----:B------:R-:W-:Y:S02]  /*27b0*/  FSEL R85, R85, -INF , P1 ;  /* 0xff80000055557808 */ /* 0x000fe40000800000 */
[----:B------:R-:W-:Y:S02]  /*27c0*/  CS2R R116, SRZ ;  /* 0x0000000000747805 */ /* 0x000fe4000001ff00 */
[----:B------:R-:W-:-:S02]  /*27d0*/  FMNMX.FTZ R26, R83, R26, !PT ;  /* 0x0000001a531a7209 */ /* 0x000fc40007810000 */
[----:B------:R-:W-:Y:S02]  /*27e0*/  CS2R R114, SRZ ;  /* 0x0000000000727805 */ /* 0x000fe4000001ff00 */
[----:B------:R-:W-:Y:S02]  /*27f0*/  ISETP.GT.AND P1, PT, R21, 0x39, PT ;  /* 0x000000391500780c */ /* 0x000fe40003f24270 */
[----:B------:R-:W-:Y:S02]  /*2800*/  CS2R R112, SRZ ;  /* 0x0000000000707805 */ /* 0x000fe4000001ff00 */
[----:B------:R-:W-:Y:S01]  /*2810*/  FMNMX.FTZ R26, R85, R26, !PT ;  /* 0x0000001a551a7209 */ /* 0x000fe20007810000 */
[----:B------:R2:W3:Y:S01]  /*2820*/  MUFU.TANH R93, R63 ;  /* 0x0000003f005d7308 */ /* 0x0004e20000002400 */
[----:B------:R-:W-:Y:S01]  /*2830*/  FSEL R87, R87, -INF , P1 ;  /* 0xff80000057577808 */ /* 0x000fe20000800000 */
[----:B------:R-:W-:Y:S01]  /*2840*/  SYNCS.ARRIVE.TRANS64.RED.A1T0 RZ, [UR6], RZ ;  /* 0x000000ffffff79a7 */ /* 0x000fe20008100406 */
[----:B------:R-:W-:-:S02]  /*2850*/  ISETP.GT.AND P1, PT, R21, 0x41, PT ;  /* 0x000000411500780c */ /* 0x000fc40003f24270 */
[----:B------:R-:W-:Y:S02]  /*2860*/  CS2R R110, SRZ ;  /* 0x00000000006e7805 */ /* 0x000fe4000001ff00 */
[----:B------:R-:W-:Y:S02]  /*2870*/  R2UR UR11, R18 ;  /* 0x00000000120b72ca */ /* 0x000fe400000e0000 */
[----:B------:R-:W-:Y:S02]  /*2880*/  CS2R R108, SRZ ;  /* 0x00000000006c7805 */ /* 0x000fe4000001ff00 */
[----:B0-----:R-:W-:Y:S01]  /*2890*/  FSEL R91, R59, -INF , P1 ;  /* 0xff8000003b5b7808 */ /* 0x001fe20000800000 */
[----:B------:R-:W0:Y:S01]  /*28a0*/  MUFU.TANH R66, R66 ;  /* 0x0000004200427308 */ /* 0x000e220000002400 */
[----:B--2---:R-:W-:Y:S02]  /*28b0*/  FSEL R63, R54, -INF , P2 ;  /* 0xff800000363f7808 */ /* 0x004fe40001000000 */
[----:B------:R-:W-:-:S02]  /*28c0*/  CS2R R106, SRZ ;  /* 0x00000000006a7805 */ /* 0x000fc4000001ff00 */
[----:B------:R-:W-:Y:S02]  /*28d0*/  ISETP.GT.AND P2, PT, R21, 0x40, PT ;  /* 0x000000401500780c */ /* 0x000fe40003f44270 */
[----:B------:R-:W-:Y:S02]  /*28e0*/  CS2R R104, SRZ ;  /* 0x0000000000687805 */ /* 0x000fe4000001ff00 */
[----:B------:R-:W-:Y:S02]  /*28f0*/  FMNMX.FTZ R26, R63, R26, !PT ;  /* 0x0000001a3f1a7209 */ /* 0x000fe40007810000 */
[----:B------:R-:W-:Y:S02]  /*2900*/  CS2R R102, SRZ ;  /* 0x0000000000667805 */ /* 0x000fe4000001ff00 */
[----:B------:R-:W-:Y:S01]  /*2910*/  FSEL R89, R58, -INF , P2 ;  /* 0xff8000003a597808 */ /* 0x000fe20001000000 */
[----:B------:R1:W2:Y:S01]  /*2920*/  MUFU.TANH R97, R67 ;  /* 0x0000004300617308 */ /* 0x0002a20000002400 */
[----:B------:R-:W-:Y:S01]  /*2930*/  FMNMX.FTZ R26, R87, R26, !PT ;  /* 0x0000001a571a7209 */ /* 0x000fe20007810000 */
[----:B------:R-:W-:Y:S01]  /*2940*/  UISETP.LT.AND UP0, UPT, UR11, UR4, UPT ;  /* 0x000000040b00728c */ /* 0x000fe2000bf01270 */
[----:B------:R-:W-:-:S02]  /*2950*/  ISETP.GT.AND P2, PT, R21, 0x48, PT ;  /* 0x000000481500780c */ /* 0x000fc40003f44270 */
[----:B------:R-:W-:Y:S02]  /*2960*/  CS2R R100, SRZ ;  /* 0x0000000000647805 */ /* 0x000fe4000001ff00 */
[----:B------:R-:W-:Y:S01]  /*2970*/  FMNMX.FTZ R26, R89, R26, !PT ;  /* 0x0000001a591a7209 */ /* 0x000fe20007810000 */
[----:B------:R-:W-:Y:S01]  /*2980*/  USEL UR5, UR11, UR4, !UP0 ;  /* 0x000000040b057287 */ /* 0x000fe2000c000000 */
[----:B------:R-:W-:Y:S01]  /*2990*/  ISETP.GT.AND P1, PT, R21, 0x49, PT ;  /* 0x000000491500780c */ /* 0x000fe20003f24270 */
[----:B------:R-:W4:Y:S01]  /*29a0*/  MUFU.TANH R70, R70 ;  /* 0x0000004600467308 */ /* 0x000f220000002400 */
[----:B-1----:R-:W-:Y:S01]  /*29b0*/  FSEL R67, R62, -INF , P2 ;  /* 0xff8000003e437808 */ /* 0x002fe20001000000 */
[----:B------:R-:W-:Y:S01]  /*29c0*/  UISETP.GE.AND UP0, UPT, UR61, UR5, UPT ;  /* 0x000000053d00728c */ /* 0x000fe2000bf06270 */
[----:B------:R-:W-:Y:S01]  /*29d0*/  FMNMX.FTZ R26, R91, R26, !PT ;  /* 0x0000001a5b1a7209 */ /* 0x000fe20007810000 */
[----:B------:R-:W-:Y:S01]  /*29e0*/  IMAD.U32 R192, RZ, RZ, UR5 ;  /* 0x00000005ffc07e24 */ /* 0x000fe2000f8e00ff */
[----:B------:R-:W-:Y:S01]  /*29f0*/  ISETP.GT.AND P2, PT, R21, 0x50, PT ;  /* 0x000000501500780c */ /* 0x000fe20003f44270 */
[----:B------:R-:W-:Y:S01]  /*2a00*/  UMOV UR4, URZ ;  /* 0x0000003f00047c82 */ /* 0x000fe20008000000 */
[----:B---3--:R-:W-:Y:S01]  /*2a10*/  FSEL R93, R93, -INF , P1 ;  /* 0xff8000005d5d7808 */ /* 0x008fe20000800000 */
[----:B------:R4:W1:Y:S01]  /*2a20*/  MUFU.TANH R3, R71 ;  /* 0x0000004700037308 */ /* 0x0008620000002400 */
[----:B------:R-:W-:-:S02]  /*2a30*/  FMNMX.FTZ R26, R67, R26, !PT ;  /* 0x0000001a431a7209 */ /* 0x000fc40007810000 */
[----:B------:R-:W-:Y:S02]  /*2a40*/  CS2R R98, SRZ ;  /* 0x0000000000627805 */ /* 0x000fe4000001ff00 */
[----:B------:R-:W-:Y:S02]  /*2a50*/  ISETP.GT.AND P1, PT, R21, 0x51, PT ;  /* 0x000000511500780c */ /* 0x000fe40003f24270 */
[----:B0-----:R-:W-:Y:S02]  /*2a60*/  FSEL R95, R66, -INF , P2 ;  /* 0xff800000425f7808 */ /* 0x001fe40001000000 */
[----:B------:R-:W-:Y:S01]  /*2a70*/  FMNMX.FTZ R26, R93, R26, !PT ;  /* 0x0000001a5d1a7209 */ /* 0x000fe20007810000 */
[----:B------:R-:W-:Y:S01]  /*2a80*/  MUFU.TANH R0, R0 ;  /* 0x0000000000007308 */ /* 0x000fe20000002400 */
[----:B------:R-:W-:Y:S02]  /*2a90*/  ISETP.GT.AND P2, PT, R21, 0x58, PT ;  /* 0x000000581500780c */ /* 0x000fe40003f44270 */
[----:B--2---:R-:W-:-:S02]  /*2aa0*/  FSEL R97, R97, -INF , P1 ;  /* 0xff80000061617808 */ /* 0x004fc40000800000 */
[----:B------:R-:W-:Y:S02]  /*2ab0*/  FMNMX.FTZ R26, R95, R26, !PT ;  /* 0x0000001a5f1a7209 */ /* 0x000fe40007810000 */
[----:B------:R-:W-:Y:S01]  /*2ac0*/  ISETP.GT.AND P1, PT, R21, 0x59, PT ;  /* 0x000000591500780c */ /* 0x000fe20003f24270 */
[----:B------:R-:W0:Y:S01]  /*2ad0*/  MUFU.TANH R2, R2 ;  /* 0x0000000200027308 */ /* 0x000e220000002400 */
[----:B----4-:R-:W-:Y:S02]  /*2ae0*/  FSEL R71, R70, -INF , P2 ;  /* 0xff80000046477808 */ /* 0x010fe40001000000 */
[----:B------:R-:W-:Y:S02]  /*2af0*/  FMNMX.FTZ R26, R97, R26, !PT ;  /* 0x0000001a611a7209 */ /* 0x000fe40007810000 */
[----:B-1----:R-:W-:Y:S02]  /*2b00*/  FSEL R3, R3, -INF , P1 ;  /* 0xff80000003037808 */ /* 0x002fe40000800000 */
[----:B------:R-:W-:Y:S01]  /*2b10*/  FMNMX.FTZ R26, R71, R26, !PT ;  /* 0x0000001a471a7209 */ /* 0x000fe20007810000 */
[----:B------:R-:W1:Y:S01]  /*2b20*/  MUFU.TANH R6, R6 ;  /* 0x0000000600067308 */ /* 0x000e620000002400 */
[----:B------:R-:W-:-:S02]  /*2b30*/  ISETP.GT.AND P1, PT, R22, RZ, PT ;  /* 0x000000ff1600720c */ /* 0x000fc40003f24270 */
[----:B------:R-:W-:Y:S02]  /*2b40*/  FMNMX.FTZ R26, R3, R26, !PT ;  /* 0x0000001a031a7209 */ /* 0x000fe40007810000 */
[----:B------:R-:W-:-:S03]  /*2b50*/  ISETP.GT.AND P2, PT, R22, 0x1, PT ;  /* 0x000000011600780c */ /* 0x000fc60003f44270 */
[----:B------:R-:W2:Y:S01]  /*2b60*/  SHFL.BFLY PT, R21, R26, 0x2, 0x1f ;  /* 0x0c401f001a157f89 */ /* 0x000ea200000e0000 */
[----:B------:R-:W-:Y:S01]  /*2b70*/  MUFU.TANH R10, R10 ;  /* 0x0000000a000a7308 */ /* 0x000fe20000002400 */
[----:B0-----:R-:W-:Y:S02]  /*2b80*/  FSEL R2, R2, -INF , P2 ;  /* 0xff80000002027808 */ /* 0x001fe40001000000 */
[----:B------:R-:W-:-:S05]  /*2b90*/  ISETP.GT.AND P2, PT, R22, 0x10, PT ;  /* 0x000000101600780c */ /* 0x000fca0003f44270 */
[----:B------:R-:W0:Y:S01]  /*2ba0*/  MUFU.TANH R14, R14 ;  /* 0x0000000e000e7308 */ /* 0x000e220000002400 */
[----:B-1----:R-:W-:Y:S02]  /*2bb0*/  FSEL R23, R6, -INF , P3 ;  /* 0xff80000006177808 */ /* 0x002fe40001800000 */
[----:B------:R-:W-:-:S05]  /*2bc0*/  ISETP.GT.AND P3, PT, R22, 0x18, PT ;  /* 0x000000181600780c */ /* 0x000fca0003f64270 */
[----:B------:R-:W-:Y:S01]  /*2bd0*/  MUFU.TANH R13, R13 ;  /* 0x0000000d000d7308 */ /* 0x000fe20000002400 */
[----:B--2---:R-:W-:-:S07]  /*2be0*/  FMNMX.FTZ R21, R26, R21, !PT ;  /* 0x000000151a157209 */ /* 0x004fce0007810000 */
[----:B------:R-:W1:Y:S01]  /*2bf0*/  MUFU.TANH R20, R20 ;  /* 0x0000001400147308 */ /* 0x000e620000002400 */
[----:B0-----:R-:W-:Y:S01]  /*2c00*/  FSEL R27, R14, -INF , P2 ;  /* 0xff8000000e1b7808 */ /* 0x001fe20001000000 */
[----:B------:R-:W0:Y:S06]  /*2c10*/  SHFL.BFLY PT, R26, R21, 0x1, 0x1f ;  /* 0x0c201f00151a7f89 */ /* 0x000e2c00000e0000 */
[----:B------:R-:W2:Y:S08]  /*2c20*/  MUFU.TANH R15, R15 ;  /* 0x0000000f000f7308 */ /* 0x000eb00000002400 */
[----:B------:R-:W3:Y:S01]  /*2c30*/  MUFU.TANH R40, R40 ;  /* 0x0000002800287308 */ /* 0x000ee20000002400 */
[----:B-1----:R-:W-:-:S07]  /*2c40*/  FSEL R29, R20, -INF , P3 ;  /* 0xff800000141d7808 */ /* 0x002fce0001800000 */
[----:B------:R-:W1:Y:S01]  /*2c50*/  MUFU.TANH R33, R41 ;  /* 0x0000002900217308 */ /* 0x000e620000002400 */
[----:B0-----:R-:W-:Y:S02]  /*2c60*/  FMNMX.FTZ R9, R21, R26, !PT ;  /* 0x0000001a15097209 */ /* 0x001fe40007810000 */
[----:B------:R-:W-:Y:S02]  /*2c70*/  FSEL R21, R0, -INF , P1 ;  /* 0xff80000000157808 */ /* 0x000fe40000800000 */
[----:B------:R-:W-:Y:S01]  /*2c80*/  ISETP.GT.AND P1, PT, R22, 0x9, PT ;  /* 0x000000091600780c */ /* 0x000fe20003f24270 */
[----:B------:R-:W-:Y:S01]  /*2c90*/  FMUL.FTZ R6, R9, R8 ;  /* 0x0000000809067220 */ /* 0x000fe20000410000 */
[----:B------:R-:W-:Y:S01]  /*2ca0*/  FMNMX.FTZ R0, R21, R2, !PT ;  /* 0x0000000215007209 */ /* 0x000fe20007810000 */
[----:B------:R-:W0:Y:S01]  /*2cb0*/  MUFU.TANH R35, R44 ;  /* 0x0000002c00237308 */ /* 0x000e220000002400 */
[----:B------:R-:W-:Y:S02]  /*2cc0*/  FSEL R25, R10, -INF , P1 ;  /* 0xff8000000a197808 */ /* 0x000fe40000800000 */
[----:B------:R-:W-:-:S02]  /*2cd0*/  FMNMX.FTZ R0, R23, R0, !PT ;  /* 0x0000000017007209 */ /* 0x000fc40007810000 */
[C---:B------:R-:W-:Y:S02]  /*2ce0*/  ISETP.GT.AND P1, PT, R22.reuse, 0x11, PT ;  /* 0x000000111600780c */ /* 0x040fe40003f24270 */
[----:B------:R-:W-:Y:S01]  /*2cf0*/  FMNMX.FTZ R0, R25, R0, !PT ;  /* 0x0000000019007209 */ /* 0x000fe20007810000 */
[----:B------:R-:W4:Y:S01]  /*2d00*/  MUFU.TANH R37, R45 ;  /* 0x0000002d00257308 */ /* 0x000f220000002400 */
[----:B------:R-:W-:Y:S02]  /*2d10*/  FSEL R13, R13, -INF , P1 ;  /* 0xff8000000d0d7808 */ /* 0x000fe40000800000 */
[----:B------:R-:W-:Y:S02]  /*2d20*/  FMNMX.FTZ R0, R27, R0, !PT ;  /* 0x000000001b007209 */ /* 0x000fe40007810000 */
[----:B------:R-:W-:Y:S02]  /*2d30*/  FSETP.NEU.FTZ.AND P2, PT, R9, -INF , PT ;  /* 0xff8000000900780b */ /* 0x000fe40003f5d000 */
[----:B------:R-:W-:Y:S01]  /*2d40*/  ISETP.GT.AND P1, PT, R22, 0x19, PT ;  /* 0x000000191600780c */ /* 0x000fe20003f24270 */
[----:B------:R-:W-:Y:S01]  /*2d50*/  MUFU.TANH R48, R48 ;  /* 0x0000003000307308 */ /* 0x000fe20000002400 */
[----:B------:R-:W-:-:S02]  /*2d60*/  FMNMX.FTZ R0, R13, R0, !PT ;  /* 0x000000000d007209 */ /* 0x000fc40007810000 */
[----:B------:R-:W-:Y:S02]  /*2d70*/  FSEL R6, R6, RZ, P2 ;  /* 0x000000ff06067208 */ /* 0x000fe40001000000 */
[C---:B------:R-:W-:Y:S02]  /*2d80*/  ISETP.GT.AND P2, PT, R22.reuse, 0x20, PT ;  /* 0x000000201600780c */ /* 0x040fe40003f44270 */
[----:B--2---:R-:W-:Y:S01]  /*2d90*/  FSEL R15, R15, -INF , P1 ;  /* 0xff8000000f0f7808 */ /* 0x004fe20000800000 */
[--C-:B------:R-:W-:Y:S01]  /*2da0*/  FFMA.FTZ R10, R31, R8, -R6.reuse ;  /* 0x000000081f0a7223 */ /* 0x100fe20000010806 */
[----:B------:R-:W-:Y:S01]  /*2db0*/  FMNMX.FTZ R0, R29, R0, !PT ;  /* 0x000000001d007209 */ /* 0x000fe20007810000 */
[----:B------:R-:W2:Y:S01]  /*2dc0*/  MUFU.TANH R41, R49 ;  /* 0x0000003100297308 */ /* 0x000ea20000002400 */
[----:B------:R-:W-:Y:S01]  /*2dd0*/  ISETP.GT.AND P1, PT, R22, 0x21, PT ;  /* 0x000000211600780c */ /* 0x000fe20003f24270 */
[-CC-:B------:R-:W-:Y:S01]  /*2de0*/  FFMA.FTZ R14, R43, R8.reuse, -R6.reuse ;  /* 0x000000082b0e7223 */ /* 0x180fe20000010806 */
[----:B---3--:R-:W-:Y:S01]  /*2df0*/  FSEL R31, R40, -INF , P2 ;  /* 0xff800000281f7808 */ /* 0x008fe20001000000 */
[--C-:B------:R-:W-:Y:S01]  /*2e00*/  FFMA.FTZ R20, R51, R8, -R6.reuse ;  /* 0x0000000833147223 */ /* 0x100fe20000010806 */
[----:B------:R-:W-:Y:S01]  /*2e10*/  FMNMX.FTZ R0, R15, R0, !PT ;  /* 0x000000000f007209 */ /* 0x000fe20007810000 */
[-CC-:B------:R-:W-:Y:S01]  /*2e20*/  FFMA.FTZ R24, R24, R8.reuse, -R6.reuse ;  /* 0x0000000818187223 */ /* 0x180fe20000010806 */
[C---:B------:R-:W-:Y:S01]  /*2e30*/  ISETP.GT.AND P2, PT, R22.reuse, 0x28, PT ;  /* 0x000000281600780c */ /* 0x040fe20003f44270 */
[----:B------:R-:W3:Y:S01]  /*2e40*/  MUFU.TANH R52, R52 ;  /* 0x0000003400347308 */ /* 0x000ee20000002400 */
[----:B-1----:R-:W-:Y:S01]  /*2e50*/  FSEL R33, R33, -INF , P1 ;  /* 0xff80000021217808 */ /* 0x002fe20000800000 */
[--C-:B------:R-:W-:Y:S01]  /*2e60*/  FFMA.FTZ R73, R73, R8, -R6.reuse ;  /* 0x0000000849497223 */ /* 0x100fe20000010806 */
[----:B------:R-:W-:Y:S01]  /*2e70*/  FMNMX.FTZ R0, R31, R0, !PT ;  /* 0x000000001f007209 */ /* 0x000fe20007810000 */
[-CC-:B------:R-:W-:Y:S01]  /*2e80*/  FFMA.FTZ R75, R75, R8.reuse, -R6.reuse ;  /* 0x000000084b4b7223 */ /* 0x180fe20000010806 */
[C---:B------:R-:W-:Y:S01]  /*2e90*/  ISETP.GT.AND P1, PT, R22.reuse, 0x29, PT ;  /* 0x000000291600780c */ /* 0x040fe20003f24270 */
[--C-:B------:R-:W-:Y:S01]  /*2ea0*/  FFMA.FTZ R77, R77, R8, -R6.reuse ;  /* 0x000000084d4d7223 */ /* 0x100fe20000010806 */
[----:B0-----:R-:W-:Y:S01]  /*2eb0*/  FSEL R35, R35, -INF , P2 ;  /* 0xff80000023237808 */ /* 0x001fe20001000000 */
[----:B------:R-:W0:Y:S01]  /*2ec0*/  MUFU.TANH R45, R53 ;  /* 0x00000035002d7308 */ /* 0x000e220000002400 */
[----:B------:R-:W-:Y:S01]  /*2ed0*/  FMNMX.FTZ R0, R33, R0, !PT ;  /* 0x0000000021007209 */ /* 0x000fe20007810000 */
[-CC-:B------:R-:W-:Y:S01]  /*2ee0*/  FFMA.FTZ R79, R79, R8.reuse, -R6.reuse ;  /* 0x000000084f4f7223 */ /* 0x180fe20000010806 */
[C---:B------:R-:W-:Y:S01]  /*2ef0*/  ISETP.GT.AND P2, PT, R22.reuse, 0x30, PT ;  /* 0x000000301600780c */ /* 0x040fe20003f44270 */
[-CC-:B------:R-:W-:Y:S01]  /*2f00*/  FFMA.FTZ R81, R81, R8.reuse, -R6.reuse ;  /* 0x0000000851517223 */ /* 0x180fe20000010806 */
[----:B----4-:R-:W-:Y:S01]  /*2f10*/  FSEL R37, R37, -INF , P1 ;  /* 0xff80000025257808 */ /* 0x010fe20000800000 */
[--C-:B------:R-:W-:Y:S01]  /*2f20*/  FFMA.FTZ R83, R83, R8, -R6.reuse ;  /* 0x0000000853537223 */ /* 0x100fe20000010806 */
[----:B------:R-:W-:Y:S01]  /*2f30*/  FMNMX.FTZ R0, R35, R0, !PT ;  /* 0x0000000023007209 */ /* 0x000fe20007810000 */
[----:B------:R1:W-:Y:S01]  /*2f40*/  MUFU.EX2 R189, R10 ;  /* 0x0000000a00bd7308 */ /* 0x0003e20000000800 */
[C---:B------:R-:W-:Y:S01]  /*2f50*/  ISETP.GT.AND P1, PT, R22.reuse, 0x31, PT ;  /* 0x000000311600780c */ /* 0x040fe20003f24270 */
[--C-:B------:R-:W-:Y:S01]  /*2f60*/  FFMA.FTZ R85, R85, R8, -R6.reuse ;  /* 0x0000000855557223 */ /* 0x100fe20000010806 */
[----:B------:R-:W-:Y:S01]  /*2f70*/  FMNMX.FTZ R0, R37, R0, !PT ;  /* 0x0000000025007209 */ /* 0x000fe20007810000 */
[-CC-:B------:R-:W-:Y:S01]  /*2f80*/  FFMA.FTZ R63, R63, R8.reuse, -R6.reuse ;  /* 0x000000083f3f7223 */ /* 0x180fe20000010806 */
[----:B--2---:R-:W-:Y:S01]  /*2f90*/  FSEL R41, R41, -INF , P1 ;  /* 0xff80000029297808 */ /* 0x004fe20000800000 */
[-CC-:B------:R-:W-:Y:S01]  /*2fa0*/  FFMA.FTZ R87, R87, R8.reuse, -R6.reuse ;  /* 0x0000000857577223 */ /* 0x180fe20000010806 */
[----:B------:R-:W-:Y:S01]  /*2fb0*/  ISETP.GT.AND P1, PT, R22, 0x39, PT ;  /* 0x000000391600780c */ /* 0x000fe20003f24270 */
[----:B------:R-:W-:Y:S01]  /*2fc0*/  MUFU.TANH R56, R56 ;  /* 0x0000003800387308 */ /* 0x000fe20000002400 */
[-CC-:B-1----:R-:W-:Y:S01]  /*2fd0*/  FFMA.FTZ R10, R39, R8.reuse, -R6.reuse ;  /* 0x00000008270a7223 */ /* 0x182fe20000010806 */
[----:B------:R-:W-:Y:S01]  /*2fe0*/  FSEL R39, R48, -INF , P2 ;  /* 0xff80000030277808 */ /* 0x000fe20001000000 */
[-CC-:B------:R-:W-:Y:S01]  /*2ff0*/  FFMA.FTZ R89, R89, R8.reuse, -R6.reuse ;  /* 0x0000000859597223 */ /* 0x180fe20000010806 */
[----:B------:R-:W-:Y:S01]  /*3000*/  ISETP.GT.AND P2, PT, R22, 0x38, PT ;  /* 0x000000381600780c */ /* 0x000fe20003f44270 */
[--C-:B------:R-:W-:Y:S01]  /*3010*/  FFMA.FTZ R91, R91, R8, -R6.reuse ;  /* 0x000000085b5b7223 */ /* 0x100fe20000010806 */
[----:B------:R-:W-:Y:S01]  /*3020*/  FMNMX.FTZ R0, R39, R0, !PT ;  /* 0x0000000027007209 */ /* 0x000fe20007810000 */
[-CC-:B------:R-:W-:Y:S01]  /*3030*/  FFMA.FTZ R67, R67, R8.reuse, -R6.reuse ;  /* 0x0000000843437223 */ /* 0x180fe20000010806 */
[----:B------:R-:W1:Y:S01]  /*3040*/  MUFU.TANH R57, R57 ;  /* 0x0000003900397308 */ /* 0x000e620000002400 */
[----:B---3--:R-:W-:Y:S01]  /*3050*/  FSEL R43, R52, -INF , P2 ;  /* 0xff800000342b7808 */ /* 0x008fe20001000000 */
        /* <DEDUP_REMOVED lines=9> */
[----:B------:R-:W-:Y:S01]  /*30f0*/  ISETP.GT.AND P1, PT, R22, 0x41, PT ;  /* 0x000000411600780c */ /* 0x000fe20003f24270 */
[----:B------:R-:W-:Y:S01]  /*3100*/  FFMA.FTZ R3, R3, R8, -R6 ;  /* 0x0000000803037223 */ /* 0x000fe20000010806 */
[----:B------:R-:W-:-:S03]  /*3110*/  FMNMX.FTZ R0, R45, R0, !PT ;  /* 0x000000002d007209 */ /* 0x000fc60007810000 */
[----:B------:R-:W2:Y:S01]  /*3120*/  MUFU.TANH R53, R61 ;  /* 0x0000003d00357308 */ /* 0x000ea20000002400 */
[----:B-1----:R-:W-:Y:S02]  /*3130*/  FSEL R49, R57, -INF , P1 ;  /* 0xff80000039317808 */ /* 0x002fe40000800000 */
[----:B------:R-:W-:-:S05]  /*3140*/  ISETP.GT.AND P1, PT, R22, 0x49, PT ;  /* 0x000000491600780c */ /* 0x000fca0003f24270 */
[----:B------:R1:W-:Y:S08]  /*3150*/  MUFU.EX2 R191, R10 ;  /* 0x0000000a00bf7308 */ /* 0x0003f00000000800 */
[----:B------:R-:W-:Y:S01]  /*3160*/  MUFU.TANH R64, R64 ;  /* 0x0000004000407308 */ /* 0x000fe20000002400 */
[----:B-1----:R-:W-:Y:S01]  /*3170*/  FFMA.FTZ R10, R47, R8, -R6 ;  /* 0x000000082f0a7223 */ /* 0x002fe20000010806 */
[----:B------:R-:W-:-:S02]  /*3180*/  FSEL R47, R56, -INF , P2 ;  /* 0xff800000382f7808 */ /* 0x000fc40001000000 */
[----:B------:R-:W-:Y:S02]  /*3190*/  ISETP.GT.AND P2, PT, R22, 0x48, PT ;  /* 0x000000481600780c */ /* 0x000fe40003f44270 */
[----:B------:R-:W-:Y:S02]  /*31a0*/  FMNMX.FTZ R0, R47, R0, !PT ;  /* 0x000000002f007209 */ /* 0x000fe40007810000 */
[----:B------:R-:W1:Y:S01]  /*31b0*/  MUFU.TANH R65, R65 ;  /* 0x0000004100417308 */ /* 0x000e620000002400 */
[----:B0-----:R-:W-:Y:S02]  /*31c0*/  FSEL R51, R60, -INF , P2 ;  /* 0xff8000003c337808 */ /* 0x001fe40001000000 */
[----:B------:R-:W-:Y:S02]  /*31d0*/  FMNMX.FTZ R0, R49, R0, !PT ;  /* 0x0000000031007209 */ /* 0x000fe40007810000 */
[----:B------:R-:W-:Y:S02]  /*31e0*/  ISETP.GT.AND P2, PT, R22, 0x50, PT ;  /* 0x000000501600780c */ /* 0x000fe40003f44270 */
[----:B--2---:R-:W-:Y:S01]  /*31f0*/  FSEL R53, R53, -INF , P1 ;  /* 0xff80000035357808 */ /* 0x004fe20000800000 */
[----:B------:R-:W0:Y:S01]  /*3200*/  MUFU.TANH R59, R68 ;  /* 0x00000044003b7308 */ /* 0x000e220000002400 */
[----:B------:R-:W-:-:S02]  /*3210*/  FMNMX.FTZ R0, R51, R0, !PT ;  /* 0x0000000033007209 */ /* 0x000fc40007810000 */
[----:B------:R-:W-:Y:S02]  /*3220*/  ISETP.GT.AND P1, PT, R22, 0x51, PT ;  /* 0x000000511600780c */ /* 0x000fe40003f24270 */
[----:B------:R-:W-:-:S03]  /*3230*/  FMNMX.FTZ R0, R53, R0, !PT ;  /* 0x0000000035007209 */ /* 0x000fc60007810000 */
[----:B------:R2:W3:Y:S01]  /*3240*/  MUFU.TANH R61, R69 ;  /* 0x00000045003d7308 */ /* 0x0004e20000002400 */
[----:B-1----:R-:W-:Y:S02]  /*3250*/  FSEL R57, R65, -INF , P1 ;  /* 0xff80000041397808 */ /* 0x002fe40000800000 */
[----:B------:R-:W-:-:S05]  /*3260*/  ISETP.GT.AND P1, PT, R22, 0x59, PT ;  /* 0x000000591600780c */ /* 0x000fca0003f24270 */
[----:B------:R1:W-:Y:S01]  /*3270*/  MUFU.EX2 R185, R10 ;  /* 0x0000000a00b97308 */ /* 0x0003e20000000800 */
[----:B--2---:R-:W-:-:S07]  /*3280*/  CS2R R68, SRZ ;  /* 0x0000000000447805 */ /* 0x004fce000001ff00 */
[----:B------:R-:W-:Y:S01]  /*3290*/  MUFU.EX2 R24, R24 ;  /* 0x0000001800187308 */ /* 0x000fe20000000800 */
[----:B-1----:R-:W-:Y:S01]  /*32a0*/  FFMA.FTZ R10, R55, R8, -R6 ;  /* 0x00000008370a7223 */ /* 0x002fe20000010806 */
[----:B------:R-:W-:Y:S02]  /*32b0*/  FSEL R55, R64, -INF , P2 ;  /* 0xff80000040377808 */ /* 0x000fe40001000000 */
[----:B------:R-:W-:Y:S02]  /*32c0*/  ISETP.GT.AND P2, PT, R22, 0x58, PT ;  /* 0x000000581600780c */ /* 0x000fe40003f44270 */
[----:B------:R-:W-:Y:S02]  /*32d0*/  FMNMX.FTZ R0, R55, R0, !PT ;  /* 0x0000000037007209 */ /* 0x000fe40007810000 */
[----:B0-----:R-:W-:Y:S01]  /*32e0*/  FSEL R59, R59, -INF , P2 ;  /* 0xff8000003b3b7808 */ /* 0x001fe20001000000 */
[----:B------:R-:W-:Y:S01]  /*32f0*/  MUFU.EX2 R187, R10 ;  /* 0x0000000a00bb7308 */ /* 0x000fe20000000800 */
[----:B------:R-:W-:-:S02]  /*3300*/  FMNMX.FTZ R0, R57, R0, !PT ;  /* 0x0000000039007209 */ /* 0x000fc40007810000 */
[----:B---3--:R-:W-:Y:S02]  /*3310*/  FSEL R61, R61, -INF , P1 ;  /* 0xff8000003d3d7808 */ /* 0x008fe40000800000 */
[----:B------:R-:W-:-:S03]  /*3320*/  FMNMX.FTZ R0, R59, R0, !PT ;  /* 0x000000003b007209 */ /* 0x000fc60007810000 */
[----:B------:R-:W-:Y:S01]  /*3330*/  MUFU.EX2 R14, R14 ;  /* 0x0000000e000e7308 */ /* 0x000fe20000000800 */
[----:B------:R-:W-:-:S05]  /*3340*/  FMNMX.FTZ R0, R61, R0, !PT ;  /* 0x000000003d007209 */ /* 0x000fca0007810000 */
[----:B------:R-:W0:Y:S02]  /*3350*/  SHFL.BFLY PT, R65, R0, 0x2, 0x1f ;  /* 0x0c401f0000417f89 */ /* 0x000e2400000e0000 */
[----:B------:R-:W-:Y:S08]  /*3360*/  MUFU.EX2 R20, R20 ;  /* 0x0000001400147308 */ /* 0x000ff00000000800 */
[----:B------:R1:W-:Y:S08]  /*3370*/  MUFU.EX2 R22, R73 ;  /* 0x0000004900167308 */ /* 0x0003f00000000800 */
[----:B------:R-:W-:Y:S01]  /*3380*/  MUFU.EX2 R75, R75 ;  /* 0x0000004b004b7308 */ /* 0x000fe20000000800 */
[----:B-1----:R-:W-:-:S02]  /*3390*/  CS2R R72, SRZ ;  /* 0x0000000000487805 */ /* 0x002fc4000001ff00 */
[----:B0-----:R-:W-:-:S05]  /*33a0*/  FMNMX.FTZ R65, R0, R65, !PT ;  /* 0x0000004100417209 */ /* 0x001fca0007810000 */
[----:B------:R0:W1:Y:S01]  /*33b0*/  MUFU.EX2 R26, R77 ;  /* 0x0000004d001a7308 */ /* 0x0000620000000800 */
[----:B------:R-:W2:Y:S07]  /*33c0*/  SHFL.BFLY PT, R10, R65, 0x1, 0x1f ;  /* 0x0c201f00410a7f89 */ /* 0x000eae00000e0000 */
[----:B------:R-:W-:Y:S01]  /*33d0*/  MUFU.EX2 R79, R79 ;  /* 0x0000004f004f7308 */ /* 0x000fe20000000800 */
[----:B0-----:R-:W-:-:S07]  /*33e0*/  CS2R R76, SRZ ;  /* 0x00000000004c7805 */ /* 0x001fce000001ff00 */
[----:B------:R0:W3:Y:S01]  /*33f0*/  MUFU.EX2 R28, R81 ;  /* 0x00000051001c7308 */ /* 0x0000e20000000800 */
[----:B-1----:R-:W-:-:S07]  /*3400*/  F2FP.F16.F32.PACK_AB R181, R26, R75 ;  /* 0x0000004b1ab5723e */ /* 0x002fce00000000ff */
[----:B------:R-:W-:Y:S01]  /*3410*/  MUFU.EX2 R83, R83 ;  /* 0x0000005300537308 */ /* 0x000fe20000000800 */
[----:B0-----:R-:W-:Y:S02]  /*3420*/  CS2R R80, SRZ ;  /* 0x0000000000507805 */ /* 0x001fe4000001ff00 */
[----:B--2---:R-:W-:Y:S02]  /*3430*/  FMNMX.FTZ R10, R65, R10, !PT ;  /* 0x0000000a410a7209 */ /* 0x004fe40007810000 */
[----:B------:R-:W-:Y:S02]  /*3440*/  CS2R R64, SRZ ;  /* 0x0000000000407805 */ /* 0x000fe4000001ff00 */
        /* <DEDUP_REMOVED lines=29> */
[-CC-:B------:R-:W-:Y:S01]  /*3620*/  FFMA.FTZ R55, R55, R8.reuse, -R0.reuse ;  /* 0x0000000837377223 */ /* 0x180fe20000010800 */
[----:B------:R-:W2:Y:S01]  /*3630*/  MUFU.EX2 R23, R23 ;  /* 0x0000001700177308 */ /* 0x000ea20000000800 */
[-CC-:B------:R-:W-:Y:S01]  /*3640*/  FFMA.FTZ R57, R57, R8.reuse, -R0.reuse ;  /* 0x0000000839397223 */ /* 0x180fe20000010800 */
[-CC-:B------:R-:W-:Y:S01]  /*3650*/  FFMA.FTZ R59, R59, R8.reuse, -R0.reuse ;  /* 0x000000083b3b7223 */ /* 0x180fe20000010800 */
[----:B------:R-:W-:Y:S01]  /*3660*/  FFMA.FTZ R0, R61, R8, -R0 ;  /* 0x000000083d007223 */ /* 0x000fe20000010800 */
[----:B0-----:R-:W-:-:S02]  /*3670*/  F2FP.F16.F32.PACK_AB R177, R30, R83 ;  /* 0x000000531eb1723e */ /* 0x001fc400000000ff */
[----:B------:R-:W-:Y:S02]  /*3680*/  CS2R R84, SRZ ;  /* 0x0000000000547805 */ /* 0x000fe4000001ff00 */
[----:B------:R-:W-:Y:S01]  /*3690*/  CS2R R60, SRZ ;  /* 0x00000000003c7805 */ /* 0x000fe2000001ff00 */
[----:B------:R-:W0:Y:S01]  /*36a0*/  MUFU.EX2 R190, R25 ;  /* 0x0000001900be7308 */ /* 0x000e220000000800 */
[----:B-1----:R-:W-:Y:S01]  /*36b0*/  FADD.FTZ R40, R21, R2 ;  /* 0x0000000215287221 */ /* 0x002fe20000010000 */
[----:B------:R-:W-:-:S06]  /*36c0*/  F2FP.F16.F32.PACK_AB R188, R2, R21 ;  /* 0x0000001502bc723e */ /* 0x000fcc00000000ff */
[----:B------:R-:W1:Y:S08]  /*36d0*/  MUFU.EX2 R27, R27 ;  /* 0x0000001b001b7308 */ /* 0x000e700000000800 */
[----:B------:R2:W3:Y:S08]  /*36e0*/  MUFU.EX2 R184, R13 ;  /* 0x0000000d00b87308 */ /* 0x0004f00000000800 */
[----:B------:R-:W4:Y:S01]  /*36f0*/  MUFU.EX2 R29, R29 ;  /* 0x0000001d001d7308 */ /* 0x000f220000000800 */
[----:B--2---:R-:W-:Y:S01]  /*3700*/  FADD.FTZ R13, R23, R40 ;  /* 0x00000028170d7221 */ /* 0x004fe20000010000 */
[----:B------:R-:W-:Y:S01]  /*3710*/  FADD.FTZ R40, R189, R24 ;  /* 0x00000018bd287221 */ /* 0x000fe20000010000 */
[----:B------:R-:W-:-:S02]  /*3720*/  F2FP.F16.F32.PACK_AB R189, R24, R189 ;  /* 0x000000bd18bd723e */ /* 0x000fc400000000ff */
[----:B------:R-:W-:Y:S01]  /*3730*/  CS2R R24, SRZ ;  /* 0x0000000000187805 */ /* 0x000fe2000001ff00 */
[----:B0-----:R-:W-:Y:S01]  /*3740*/  FADD.FTZ R42, R190, R13 ;  /* 0x0000000dbe2a7221 */ /* 0x001fe20000010000 */
[----:B------:R-:W-:Y:S01]  /*3750*/  FADD.FTZ R13, R191, R40 ;  /* 0x00000028bf0d7221 */ /* 0x000fe20000010000 */
[----:B------:R-:W-:Y:S01]  /*3760*/  F2FP.F16.F32.PACK_AB R191, R14, R191 ;  /* 0x000000bf0ebf723e */ /* 0x000fe200000000ff */
[----:B------:R1:W0:Y:S01]  /*3770*/  MUFU.EX2 R186, R15 ;  /* 0x0000000f00ba7308 */ /* 0x0002220000000800 */
[----:B------:R-:W-:Y:S01]  /*3780*/  F2FP.F16.F32.PACK_AB R190, R190, R23 ;  /* 0x00000017bebe723e */ /* 0x000fe200000000ff */
[----:B------:R-:W-:-:S04]  /*3790*/  FADD.FTZ R6, R14, R13 ;  /* 0x0000000d0e067221 */ /* 0x000fc80000010000 */
[----:B------:R-:W-:Y:S01]  /*37a0*/  FADD.FTZ R13, R185, R6 ;  /* 0x00000006b90d7221 */ /* 0x000fe20000010000 */
[C---:B------:R-:W-:Y:S01]  /*37b0*/  F2FP.F16.F32.PACK_AB R185, R20.reuse, R185 ;  /* 0x000000b914b9723e */ /* 0x040fe200000000ff */
[----:B------:R-:W2:Y:S01]  /*37c0*/  MUFU.EX2 R31, R31 ;  /* 0x0000001f001f7308 */ /* 0x000ea20000000800 */
[----:B-1----:R-:W-:Y:S01]  /*37d0*/  FADD.FTZ R15, R27, R42 ;  /* 0x0000002a1b0f7221 */ /* 0x002fe20000010000 */
[----:B------:R-:W-:-:S03]  /*37e0*/  FADD.FTZ R6, R20, R13 ;  /* 0x0000000d14067221 */ /* 0x000fc60000010000 */
[C---:B---3--:R-:W-:Y:S01]  /*37f0*/  FADD.FTZ R40, R184.reuse, R15 ;  /* 0x0000000fb8287221 */ /* 0x048fe20000010000 */
[----:B------:R-:W-:Y:S01]  /*3800*/  FADD.FTZ R13, R187, R6 ;  /* 0x00000006bb0d7221 */ /* 0x000fe20000010000 */
[----:B------:R-:W-:Y:S01]  /*3810*/  F2FP.F16.F32.PACK_AB R184, R184, R27 ;  /* 0x0000001bb8b8723e */ /* 0x000fe200000000ff */
[----:B------:R-:W1:Y:S01]  /*3820*/  MUFU.EX2 R180, R33 ;  /* 0x0000002100b47308 */ /* 0x000e620000000800 */
[----:B----4-:R-:W-:Y:S01]  /*3830*/  FADD.FTZ R15, R29, R40 ;  /* 0x000000281d0f7221 */ /* 0x010fe20000010000 */
[C---:B------:R-:W-:Y:S01]  /*3840*/  FADD.FTZ R6, R22.reuse, R13 ;  /* 0x0000000d16067221 */ /* 0x040fe20000010000 */
[----:B------:R-:W-:Y:S02]  /*3850*/  F2FP.F16.F32.PACK_AB R187, R22, R187 ;  /* 0x000000bb16bb723e */ /* 0x000fe400000000ff */
[C---:B0-----:R-:W-:Y:S01]  /*3860*/  FADD.FTZ R40, R186.reuse, R15 ;  /* 0x0000000fba287221 */ /* 0x041fe20000010000 */
[----:B------:R-:W-:Y:S01]  /*3870*/  FADD.FTZ R13, R75, R6 ;  /* 0x000000064b0d7221 */ /* 0x000fe20000010000 */
[----:B------:R-:W-:Y:S01]  /*3880*/  F2FP.F16.F32.PACK_AB R186, R186, R29 ;  /* 0x0000001dbaba723e */ /* 0x000fe200000000ff */
[----:B------:R-:W0:Y:S01]  /*3890*/  MUFU.EX2 R35, R35 ;  /* 0x0000002300237308 */ /* 0x000e220000000800 */
[----:B--2---:R-:W-:Y:S01]  /*38a0*/  FADD.FTZ R15, R31, R40 ;  /* 0x000000281f0f7221 */ /* 0x004fe20000010000 */
[----:B------:R-:W-:Y:S01]  /*38b0*/  FADD.FTZ R6, R26, R13 ;  /* 0x0000000d1a067221 */ /* 0x000fe20000010000 */
[----:B------:R-:W-:-:S02]  /*38c0*/  CS2R R74, SRZ ;  /* 0x00000000004a7805 */ /* 0x000fc4000001ff00 */
[----:B------:R-:W-:Y:S01]  /*38d0*/  CS2R R26, SRZ ;  /* 0x00000000001a7805 */ /* 0x000fe2000001ff00 */
[----:B------:R-:W-:Y:S01]  /*38e0*/  FADD.FTZ R13, R79, R6 ;  /* 0x000000064f0d7221 */ /* 0x000fe20000010000 */
[----:B------:R-:W-:Y:S01]  /*38f0*/  CS2R R78, SRZ ;  /* 0x00000000004e7805 */ /* 0x000fe2000001ff00 */
[----:B------:R-:W2:Y:S01]  /*3900*/  MUFU.EX2 R182, R37 ;  /* 0x0000002500b67308 */ /* 0x000ea20000000800 */
[----:B-1----:R-:W-:Y:S01]  /*3910*/  FADD.FTZ R40, R180, R15 ;  /* 0x0000000fb4287221 */ /* 0x002fe20000010000 */
[----:B------:R-:W-:Y:S01]  /*3920*/  FADD.FTZ R6, R28, R13 ;  /* 0x0000000d1c067221 */ /* 0x000fe20000010000 */
[----:B------:R-:W-:Y:S02]  /*3930*/  F2FP.F16.F32.PACK_AB R180, R180, R31 ;  /* 0x0000001fb4b4723e */ /* 0x000fe400000000ff */
[----:B------:R-:W-:Y:S01]  /*3940*/  CS2R R28, SRZ ;  /* 0x00000000001c7805 */ /* 0x000fe2000001ff00 */
[----:B------:R-:W-:Y:S01]  /*3950*/  FADD.FTZ R13, R83, R6 ;  /* 0x00000006530d7221 */ /* 0x000fe20000010000 */
[----:B------:R-:W-:Y:S01]  /*3960*/  CS2R R82, SRZ ;  /* 0x0000000000527805 */ /* 0x000fe2000001ff00 */
[----:B------:R-:W1:Y:S01]  /*3970*/  MUFU.EX2 R39, R39 ;  /* 0x0000002700277308 */ /* 0x000e620000000800 */
[----:B0-----:R-:W-:-:S07]  /*3980*/  FADD.FTZ R15, R35, R40 ;  /* 0x00000028230f7221 */ /* 0x001fce0000010000 */
[----:B------:R0:W3:Y:S01]  /*3990*/  MUFU.EX2 R176, R41 ;  /* 0x0000002900b07308 */ /* 0x0000e20000000800 */
[C---:B--2---:R-:W-:Y:S01]  /*39a0*/  FADD.FTZ R14, R182.reuse, R15 ;  /* 0x0000000fb60e7221 */ /* 0x044fe20000010000 */
[----:B------:R-:W-:-:S06]  /*39b0*/  F2FP.F16.F32.PACK_AB R182, R182, R35 ;  /* 0x00000023b6b6723e */ /* 0x000fcc00000000ff */
[----:B------:R-:W2:Y:S01]  /*39c0*/  MUFU.EX2 R43, R43 ;  /* 0x0000002b002b7308 */ /* 0x000ea20000000800 */
[----:B-1----:R-:W-:Y:S01]  /*39d0*/  FADD.FTZ R15, R39, R14 ;  /* 0x0000000e270f7221 */ /* 0x002fe20000010000 */
[----:B0-----:R-:W-:-:S06]  /*39e0*/  CS2R R40, SRZ ;  /* 0x0000000000287805 */ /* 0x001fcc000001ff00 */
[----:B------:R0:W1:Y:S01]  /*39f0*/  MUFU.EX2 R178, R45 ;  /* 0x0000002d00b27308 */ /* 0x0000620000000800 */
[C---:B---3--:R-:W-:Y:S01]  /*3a00*/  FADD.FTZ R2, R176.reuse, R15 ;  /* 0x0000000fb0027221 */ /* 0x048fe20000010000 */
[----:B------:R-:W-:-:S06]  /*3a10*/  F2FP.F16.F32.PACK_AB R176, R176, R39 ;  /* 0x00000027b0b0723e */ /* 0x000fcc00000000ff */
[----:B------:R-:W3:Y:S01]  /*3a20*/  MUFU.EX2 R47, R47 ;  /* 0x0000002f002f7308 */ /* 0x000ee20000000800 */
[----:B--2---:R-:W-:Y:S01]  /*3a30*/  FADD.FTZ R15, R43, R2 ;  /* 0x000000022b0f7221 */ /* 0x004fe20000010000 */
[----:B------:R-:W-:Y:S01]  /*3a40*/  FADD.FTZ R2, R30, R13 ;  /* 0x0000000d1e027221 */ /* 0x000fe20000010000 */
[----:B0-----:R-:W-:Y:S02]  /*3a50*/  CS2R R44, SRZ ;  /* 0x00000000002c7805 */ /* 0x001fe4000001ff00 */
[----:B------:R-:W-:Y:S01]  /*3a60*/  CS2R R30, SRZ ;  /* 0x00000000001e7805 */ /* 0x000fe2000001ff00 */
[----:B------:R-:W-:Y:S02]  /*3a70*/  FADD.FTZ R13, R63, R2 ;  /* 0x000000023f0d7221 */ /* 0x000fe40000010000 */
[----:B------:R0:W2:Y:S01]  /*3a80*/  MUFU.EX2 R32, R87 ;  /* 0x0000005700207308 */ /* 0x0000a20000000800 */
[C---:B-1----:R-:W-:Y:S01]  /*3a90*/  FADD.FTZ R6, R178.reuse, R15 ;  /* 0x0000000fb2067221 */ /* 0x042fe20000010000 */
[----:B------:R-:W-:-:S02]  /*3aa0*/  F2FP.F16.F32.PACK_AB R178, R178, R43 ;  /* 0x0000002bb2b2723e */ /* 0x000fc400000000ff */
[----:B------:R-:W-:-:S04]  /*3ab0*/  CS2R R42, SRZ ;  /* 0x00000000002a7805 */ /* 0x000fc8000001ff00 */
[----:B------:R1:W4:Y:S01]  /*3ac0*/  MUFU.EX2 R172, R49 ;  /* 0x0000003100ac7308 */ /* 0x0003220000000800 */
[----:B---3--:R-:W-:Y:S01]  /*3ad0*/  FADD.FTZ R15, R47, R6 ;  /* 0x000000062f0f7221 */ /* 0x008fe20000010000 */
[----:B0-----:R-:W-:-:S06]  /*3ae0*/  CS2R R86, SRZ ;  /* 0x0000000000567805 */ /* 0x001fcc000001ff00 */
[----:B------:R-:W0:Y:S01]  /*3af0*/  MUFU.EX2 R89, R89 ;  /* 0x0000005900597308 */ /* 0x000e220000000800 */
[C---:B--2---:R-:W-:Y:S01]  /*3b00*/  FADD.FTZ R2, R32.reuse, R13 ;  /* 0x0000000d20027221 */ /* 0x044fe20000010000 */
[----:B------:R-:W-:Y:S02]  /*3b10*/  F2FP.F16.F32.PACK_AB R179, R32, R63 ;  /* 0x0000003f20b3723e */ /* 0x000fe400000000ff */
[----:B------:R-:W-:Y:S02]  /*3b20*/  CS2R R62, SRZ ;  /* 0x00000000003e7805 */ /* 0x000fe4000001ff00 */
[----:B-1----:R-:W-:Y:S02]  /*3b30*/  CS2R R48, SRZ ;  /* 0x0000000000307805 */ /* 0x002fe4000001ff00 */
[----:B------:R-:W-:Y:S01]  /*3b40*/  CS2R R32, SRZ ;  /* 0x0000000000207805 */ /* 0x000fe2000001ff00 */
[----:B------:R-:W1:Y:S01]  /*3b50*/  MUFU.EX2 R51, R51 ;  /* 0x0000003300337308 */ /* 0x000e620000000800 */
[C---:B----4-:R-:W-:Y:S01]  /*3b60*/  FADD.FTZ R6, R172.reuse, R15 ;  /* 0x0000000fac067221 */ /* 0x050fe20000010000 */
[----:B------:R-:W-:-:S02]  /*3b70*/  F2FP.F16.F32.PACK_AB R172, R172, R47 ;  /* 0x0000002facac723e */ /* 0x000fc400000000ff */
[----:B------:R-:W-:-:S04]  /*3b80*/  CS2R R46, SRZ ;  /* 0x00000000002e7805 */ /* 0x000fc8000001ff00 */
[----:B------:R2:W3:Y:S01]  /*3b90*/  MUFU.EX2 R34, R91 ;  /* 0x0000005b00227308 */ /* 0x0004e20000000800 */
[----:B0-----:R-:W-:-:S07]  /*3ba0*/  FADD.FTZ R13, R89, R2 ;  /* 0x00000002590d7221 */ /* 0x001fce0000010000 */
[----:B------:R0:W4:Y:S01]  /*3bb0*/  MUFU.EX2 R174, R53 ;  /* 0x0000003500ae7308 */ /* 0x0001220000000800 */
[----:B-1----:R-:W-:Y:S01]  /*3bc0*/  FADD.FTZ R15, R51, R6 ;  /* 0x00000006330f7221 */ /* 0x002fe20000010000 */
[----:B--2---:R-:W-:-:S06]  /*3bd0*/  CS2R R90, SRZ ;  /* 0x00000000005a7805 */ /* 0x004fcc000001ff00 */
[----:B------:R-:W1:Y:S01]  /*3be0*/  MUFU.EX2 R67, R67 ;  /* 0x0000004300437308 */ /* 0x000e620000000800 */
[C---:B---3--:R-:W-:Y:S01]  /*3bf0*/  FADD.FTZ R2, R34.reuse, R13 ;  /* 0x0000000d22027221 */ /* 0x048fe20000010000 */
[----:B------:R-:W-:Y:S02]  /*3c00*/  F2FP.F16.F32.PACK_AB R173, R34, R89 ;  /* 0x0000005922ad723e */ /* 0x000fe400000000ff */
[----:B------:R-:W-:Y:S02]  /*3c10*/  CS2R R88, SRZ ;  /* 0x0000000000587805 */ /* 0x000fe4000001ff00 */
[----:B0-----:R-:W-:Y:S02]  /*3c20*/  CS2R R52, SRZ ;  /* 0x0000000000347805 */ /* 0x001fe4000001ff00 */
[----:B------:R-:W-:Y:S01]  /*3c30*/  CS2R R34, SRZ ;  /* 0x0000000000227805 */ /* 0x000fe2000001ff00 */
[----:B------:R-:W0:Y:S01]  /*3c40*/  MUFU.EX2 R55, R55 ;  /* 0x0000003700377308 */ /* 0x000e220000000800 */
[C---:B----4-:R-:W-:Y:S01]  /*3c50*/  FADD.FTZ R6, R174.reuse, R15 ;  /* 0x0000000fae067221 */ /* 0x050fe20000010000 */
[----:B------:R-:W-:-:S02]  /*3c60*/  F2FP.F16.F32.PACK_AB R174, R174, R51 ;  /* 0x00000033aeae723e */ /* 0x000fc400000000ff */
[----:B------:R-:W-:-:S04]  /*3c70*/  CS2R R50, SRZ ;  /* 0x0000000000327805 */ /* 0x000fc8000001ff00 */
[----:B------:R2:W3:Y:S01]  /*3c80*/  MUFU.EX2 R36, R93 ;  /* 0x0000005d00247308 */ /* 0x0004e20000000800 */
[----:B-1----:R-:W-:-:S07]  /*3c90*/  FADD.FTZ R13, R67, R2 ;  /* 0x00000002430d7221 */ /* 0x002fce0000010000 */
[----:B------:R1:W4:Y:S01]  /*3ca0*/  MUFU.EX2 R168, R57 ;  /* 0x0000003900a87308 */ /* 0x0003220000000800 */
[----:B0-----:R-:W-:Y:S01]  /*3cb0*/  FADD.FTZ R15, R55, R6 ;  /* 0x00000006370f7221 */ /* 0x001fe20000010000 */
[----:B--2---:R-:W-:-:S06]  /*3cc0*/  CS2R R92, SRZ ;  /* 0x00000000005c7805 */ /* 0x004fcc000001ff00 */
[----:B------:R-:W0:Y:S01]  /*3cd0*/  MUFU.EX2 R95, R95 ;  /* 0x0000005f005f7308 */ /* 0x000e220000000800 */
[C---:B---3--:R-:W-:Y:S01]  /*3ce0*/  FADD.FTZ R6, R36.reuse, R13 ;  /* 0x0000000d24067221 */ /* 0x048fe20000010000 */
        /* <DEDUP_REMOVED lines=10> */
[----:B------:R-:W0:Y:S01]  /*3d90*/  MUFU.EX2 R71, R71 ;  /* 0x0000004700477308 */ /* 0x000e220000000800 */
[----:B-1----:R-:W-:Y:S01]  /*3da0*/  FADD.FTZ R15, R59, R14 ;  /* 0x0000000e3b0f7221 */ /* 0x002fe20000010000 */
[----:B--2---:R-:W-:-:S06]  /*3db0*/  CS2R R96, SRZ ;  /* 0x0000000000607805 */ /* 0x004fcc000001ff00 */
[----:B------:R-:W1:Y:S01]  /*3dc0*/  MUFU.EX2 R0, R0 ;  /* 0x0000000000007308 */ /* 0x000e620000000800 */
[C---:B---3--:R-:W-:Y:S01]  /*3dd0*/  FADD.FTZ R14, R38.reuse, R13 ;  /* 0x0000000d260e7221 */ /* 0x048fe20000010000 */
[----:B------:R-:W-:Y:S02]  /*3de0*/  F2FP.F16.F32.PACK_AB R169, R38, R95 ;  /* 0x0000005f26a9723e */ /* 0x000fe400000000ff */
[----:B------:R-:W-:Y:S02]  /*3df0*/  CS2R R94, SRZ ;  /* 0x00000000005e7805 */ /* 0x000fe4000001ff00 */
[----:B------:R-:W-:Y:S02]  /*3e00*/  CS2R R38, SRZ ;  /* 0x0000000000267805 */ /* 0x000fe4000001ff00 */
[----:B------:R0:W2:Y:S02]  /*3e10*/  MUFU.EX2 R2, R3 ;  /* 0x0000000300027308 */ /* 0x0000a40000000800 */
[----:B0-----:R-:W-:Y:S01]  /*3e20*/  FADD.FTZ R3, R71, R14 ;  /* 0x0000000e47037221 */ /* 0x001fe20000010000 */
[C---:B-1----:R-:W-:Y:S01]  /*3e30*/  FADD.FTZ R6, R0.reuse, R15 ;  /* 0x0000000f00067221 */ /* 0x042fe20000010000 */
[----:B------:R-:W-:Y:S01]  /*3e40*/  F2FP.F16.F32.PACK_AB R170, R0, R59 ;  /* 0x0000003b00aa723e */ /* 0x000fe200000000ff */
[----:B------:R-:W-:Y:S01]  /*3e50*/  IMAD.MOV.U32 R0, RZ, RZ, 0x3f800000 ;  /* 0x3f800000ff007424 */ /* 0x000fe200078e00ff */
[----:B------:R-:W-:Y:S01]  /*3e60*/  CS2R R58, SRZ ;  /* 0x00000000003a7805 */ /* 0x000fe2000001ff00 */
[C---:B--2---:R-:W-:Y:S01]  /*3e70*/  FADD.FTZ R3, R2.reuse, R3 ;  /* 0x0000000302037221 */ /* 0x044fe20000010000 */
[----:B------:R-:W-:-:S02]  /*3e80*/  F2FP.F16.F32.PACK_AB R171, R2, R71 ;  /* 0x0000004702ab723e */ /* 0x000fc400000000ff */
[----:B------:R-:W-:Y:S02]  /*3e90*/  CS2R R70, SRZ ;  /* 0x0000000000467805 */ /* 0x000fe4000001ff00 */
[----:B------:R-:W-:Y:S01]  /*3ea0*/  MOV R2, 0x3f800000 ;  /* 0x3f80000000027802 */ /* 0x000fe20000000f00 */
[----:B------:R-:W-:Y:S06]  /*3eb0*/  @!P1 BRA `(.L_x_2200) ;  /* 0x0000002c00009947 */ /* 0x000fec0003800000 */
[----:B------:R-:W-:Y:S01]  /*3ec0*/  MOV R13, R9 ;  /* 0x00000009000d7202 */ /* 0x000fe20000000f00 */
[----:B------:R-:W-:Y:S01]  /*3ed0*/  IMAD.MOV.U32 R14, RZ, RZ, R10 ;  /* 0x000000ffff0e7224 */ /* 0x000fe200078e000a */
[----:B------:R-:W-:Y:S01]  /*3ee0*/  MOV R119, RZ ;  /* 0x000000ff00777202 */ /* 0x000fe20000000f00 */
[----:B------:R-:W-:Y:S01]  /*3ef0*/  IMAD.MOV.U32 R2, RZ, RZ, 0x3f800000 ;  /* 0x3f800000ff027424 */ /* 0x000fe200078e00ff */
[----:B------:R-:W-:Y:S01]  /*3f00*/  UMOV UR5, URZ ;  /* 0x0000003f00057c82 */ /* 0x000fe20008000000 */
[----:B------:R-:W-:Y:S01]  /*3f10*/  UMOV UR6, URZ ;  /* 0x0000003f00067c82 */ /* 0x000fe20008000000 */
[----:B------:R-:W-:-:S05]  /*3f20*/  ULDC UR38, c[0x0][0x9d8] ;  /* 0x0002760000267ab9 */ /* 0x000fca0000000800 */
.L_x_2211:
[----:B------:R-:W-:-:S04]  /*3f30*/  UISETP.NE.AND UP0, UPT, UR6, 0x1, UPT ;  /* 0x000000010600788c */ /* 0x000fc8000bf05270 */
[----:B------:R-:W-:-:S04]  /*3f40*/  USEL UR7, URZ, 0x1, UP0 ;  /* 0x000000013f077887 */ /* 0x000fc80008000000 */
[----:B------:R-:W-:Y:S01]  /*3f50*/  ULOP3.LUT UR7, UR5, UR7, URZ, 0x3c, !UPT ;  /* 0x0000000705077292 */ /* 0x000fe2000f8e3c3f */
[----:B------:R-:W-:Y:S11]  /*3f60*/  @!P0 BRA `(.L_x_2201) ;  /* 0x0000000000048947 */ /* 0x000ff60003800000 */
[----:B------:R-:W-:Y:S01]  /*3f70*/  BPT.TRAP 0x1 ;  /* 0x000000040000795c */ /* 0x000fe20000300000 */
.L_x_2201:
        /* <DEDUP_REMOVED lines=9> */
.L_x_2202:
[----:B-1----:R-:W-:Y:S05]  /*4010*/  @P1 BRA `(.L_x_2203) ;  /* 0x0000000000081947 */ /* 0x002fea0003800000 */
[----:B------:R-:W1:Y:S02]  /*4020*/  SYNCS.PHASECHK.TRANS64.TRYWAIT P1, [UR39+0x30830], R8 ;  /* 0x03083008ff0075a7 */ /* 0x000e640008020167 */
[----:B-1----:R-:W-:Y:S05]  /*4030*/  @!P1 BRA `(.L_x_2204) ;  /* 0x000000bc00189947 */ /* 0x002fea0003800000 */
.L_x_2203:
        /* <DEDUP_REMOVED lines=162> */
.L_x_2205:
[----:B------:R-:W-:Y:S01]  /*4a60*/  ULEA UR14, UR6, UR60, 0x3 ;  /* 0x0000003c060e7291 */ /* 0x000fe2000f8e183f */
[----:B------:R-:W-:-:S05]  /*4a70*/  IMAD.U32 R0, RZ, RZ, UR5 ;  /* 0x00000005ff007e24 */ /* 0x000fca000f8e00ff */
[----:B------:R-:W-:-:S04]  /*4a80*/  SHF.L.U32 R0, R0, 0x1f, RZ ;  /* 0x0000001f00007819 */ /* 0x000fc800000006ff */
[----:B------:R2:W3:Y:S01]  /*4a90*/  SYNCS.PHASECHK.TRANS64.TRYWAIT P1, [UR14+0x30850], R0 ;  /* 0x03085000ff0075a7 */ /* 0x0004e2000802014e */
[----:B------:R-:W-:Y:S05]  /*4aa0*/  @!P0 BRA `(.L_x_2206) ;  /* 0x0000000000048947 */ /* 0x000fea0003800000 */
[----:B------:R-:W-:Y:S01]  /*4ab0*/  BPT.TRAP 0x1 ;  /* 0x000000040000795c */ /* 0x000fe20000300000 */
.L_x_2206:
[----:B---3--:R-:W-:Y:S05]  /*4ac0*/  @P1 BRA `(.L_x_2207) ;  /* 0x0000000000081947 */ /* 0x008fea0003800000 */
[----:B------:R-:W3:Y:S02]  /*4ad0*/  SYNCS.PHASECHK.TRANS64.TRYWAIT P1, [UR14+0x30850], R0 ;  /* 0x03085000ff0075a7 */ /* 0x000ee4000802014e */
[----:B---3--:R-:W-:Y:S05]  /*4ae0*/  @!P1 BRA `(.L_x_2208) ;  /* 0x000000b000849947 */ /* 0x008fea0003800000 */
.L_x_2207:
        /* <DEDUP_REMOVED lines=37> */
.L_x_2209:
[----:B------:R-:W-:Y:S01]  /*4d40*/  R2UR UR5, R17 ;  /* 0x00000000110572ca */ /* 0x000fe200000e0000 */
[----:B------:R-:W-:Y:S01]  /*4d50*/  FMUL.FTZ R125, R125, UR38 ;  /* 0x000000267d7d7c20 */ /* 0x000fe20008410000 */
[----:B------:R-:W-:Y:S01]  /*4d60*/  MOV R10, R11 ;  /* 0x0000000b000a7202 */ /* 0x000fe20000000f00 */
[----:B------:R-:W-:Y:S01]  /*4d70*/  FMUL.FTZ R124, R124, UR38 ;  /* 0x000000267c7c7c20 */ /* 0x000fe20008410000 */
[----:B------:R-:W-:Y:S01]  /*4d80*/  R2UR UR10, R16 ;  /* 0x00000000100a72ca */ /* 0x000fe200000e0000 */
[----:B------:R-:W-:Y:S01]  /*4d90*/  MUFU.TANH R181, R125 ;  /* 0x0000007d00b57308 */ /* 0x000fe20000002400 */
[----:B-1----:R-:W-:Y:S01]  /*4da0*/  FMUL.FTZ R9, R127, UR38 ;  /* 0x000000267f097c20 */ /* 0x002fe20008410000 */
[----:B------:R-:W-:Y:S01]  /*4db0*/  FMUL.FTZ R120, R120, UR38 ;  /* 0x0000002678787c20 */ /* 0x000fe20008410000 */
[----:B------:R-:W-:Y:S01]  /*4dc0*/  ULDC UR6, c[0x0][0x2f0] ;  /* 0x0000bc0000067ab9 */ /* 0x000fe20000000800 */
[----:B------:R-:W-:Y:S01]  /*4dd0*/  FMUL.FTZ R21, R131, UR38 ;  /* 0x0000002683157c20 */ /* 0x000fe20008410000 */
[----:B------:R-:W-:Y:S01]  /*4de0*/  FMUL.FTZ R121, R121, UR38 ;  /* 0x0000002679797c20 */ /* 0x000fe20008410000 */
[----:B------:R-:W-:Y:S01]  /*4df0*/  IMAD.U32 R131, RZ, RZ, UR6 ;  /* 0x00000006ff837e24 */ /* 0x000fe2000f8e00ff */
[----:B------:R-:W-:Y:S01]  /*4e00*/  ULDC UR6, c[0x0][0x288] ;  /* 0x0000a20000067ab9 */ /* 0x000fe20000000800 */
[----:B------:R-:W-:Y:S01]  /*4e10*/  UISETP.NE.AND UP0, UPT, UR5, URZ, UPT ;  /* 0x0000003f0500728c */ /* 0x000fe2000bf05270 */
[----:B------:R-:W-:Y:S01]  /*4e20*/  MUFU.TANH R183, R124 ;  /* 0x0000007c00b77308 */ /* 0x000fe20000002400 */
[----:B------:R-:W-:Y:S01]  /*4e30*/  FMUL.FTZ R128, R128, UR38 ;  /* 0x0000002680807c20 */ /* 0x000fe20008410000 */
[----:B------:R-:W-:Y:S01]  /*4e40*/  FMUL.FTZ R129, R129, UR38 ;  /* 0x0000002681817c20 */ /* 0x000fe20008410000 */
[----:B------:R-:W-:Y:S01]  /*4e50*/  FMUL.FTZ R132, R132, UR38 ;  /* 0x0000002684847c20 */ /* 0x000fe20008410000 */
[----:B------:R-:W-:Y:S01]  /*4e60*/  FMUL.FTZ R15, R126, UR38 ;  /* 0x000000267e0f7c20 */ /* 0x000fe20008410000 */
[----:B------:R-:W-:Y:S01]  /*4e70*/  PLOP3.LUT P1, PT, PT, PT, UP0, 0x80, 0x0 ;  /* 0x000000000000781c */ /* 0x000fe20003f2f008 */
[----:B------:R-:W-:Y:S01]  /*4e80*/  FMUL.FTZ R133, R133, UR38 ;  /* 0x0000002685857c20 */ /* 0x000fe20008410000 */
[----:B------:R-:W-:Y:S01]  /*4e90*/  PLOP3.LUT P2, PT, PT, PT, UP0, 0x80, 0x0 ;  /* 0x000000000000781c */ /* 0x000fe20003f4f008 */
[----:B------:R-:W1:Y:S01]  /*4ea0*/  MUFU.TANH R187, R120 ;  /* 0x0000007800bb7308 */ /* 0x000e620000002400 */
[----:B------:R-:W-:Y:S01]  /*4eb0*/  FMUL.FTZ R136, R136, UR38 ;  /* 0x0000002688887c20 */ /* 0x000fe20008410000 */
[----:B------:R-:W-:Y:S01]  /*4ec0*/  @UP0 ULDC UR5, c[0x0][0x44c] ;  /* 0x0001130000050ab9 */ /* 0x000fe20000000800 */
[----:B------:R-:W-:Y:S01]  /*4ed0*/  FMUL.FTZ R137, R137, UR38 ;  /* 0x0000002689897c20 */ /* 0x000fe20008410000 */
[----:B------:R-:W-:Y:S01]  /*4ee0*/  FMUL.FTZ R140, R140, UR38 ;  /* 0x000000268c8c7c20 */ /* 0x000fe20008410000 */
[----:B------:R-:W-:Y:S01]  /*4ef0*/  FMUL.FTZ R141, R141, UR38 ;  /* 0x000000268d8d7c20 */ /* 0x000fe20008410000 */
[----:B------:R-:W-:Y:S01]  /*4f00*/  FMUL.FTZ R144, R144, UR38 ;  /* 0x0000002690907c20 */ /* 0x000fe20008410000 */
[----:B------:R-:W-:Y:S01]  /*4f10*/  FMUL.FTZ R145, R145, UR38 ;  /* 0x0000002691917c20 */ /* 0x000fe20008410000 */
[----:B------:R3:W4:Y:S01]  /*4f20*/  MUFU.TANH R185, R121 ;  /* 0x0000007900b97308 */ /* 0x0007220000002400 */
[----:B------:R-:W-:Y:S01]  /*4f30*/  FMUL.FTZ R148, R148, UR38 ;  /* 0x0000002694947c20 */ /* 0x000fe20008410000 */
[----:B0-----:R-:W-:Y:S01]  /*4f40*/  @P1 IMAD.HI.U32 R8, R11, UR5, RZ ;  /* 0x000000050b081c27 */ /* 0x001fe2000f8e00ff */
[----:B------:R-:W-:-:S03]  /*4f50*/  @UP0 ULDC UR5, c[0x0][0x450] ;  /* 0x0001140000050ab9 */ /* 0x000fc60000000800 */
[----:B------:R-:W-:Y:S01]  /*4f60*/  FMUL.FTZ R149, R149, UR38 ;  /* 0x0000002695957c20 */ /* 0x000fe20008410000 */
[----:B------:R-:W-:Y:S01]  /*4f70*/  FMUL.FTZ R23, R135, UR38 ;  /* 0x0000002687177c20 */ /* 0x000fe20008410000 */
[----:B------:R-:W-:Y:S01]  /*4f80*/  FMUL.FTZ R152, R152, UR38 ;  /* 0x0000002698987c20 */ /* 0x000fe20008410000 */
[----:B------:R-:W-:Y:S01]  /*4f90*/  @P2 SHF.R.U32.HI R10, RZ, UR5, R8 ;  /* 0x00000005ff0a2c19 */ /* 0x000fe20008011608 */
[----:B------:R-:W-:Y:S01]  /*4fa0*/  UMOV UR5, 0x1 ;  /* 0x0000000100057882 */ /* 0x000fe20000000000 */
[----:B------:R-:W0:Y:S01]  /*4fb0*/  MUFU.TANH R128, R128 ;  /* 0x0000008000807308 */ /* 0x000e220000002400 */
[----:B------:R-:W-:Y:S01]  /*4fc0*/  UIMAD UR5, UR61, -0x60, UR5 ;  /* 0xffffffa03d0578a4 */ /* 0x000fe2000f8e0205 */
[----:B---3--:R-:W-:Y:S01]  /*4fd0*/  FMUL.FTZ R121, R139, UR38 ;  /* 0x000000268b797c20 */ /* 0x008fe20008410000 */
[----:B------:R-:W3:Y:S01]  /*4fe0*/  SHFL.IDX PT, R125, R10, RZ, 0x1c1f ;  /* 0x001c1fff0a7d7589 */ /* 0x000ee200000e0000 */
[----:B------:R-:W-:Y:S01]  /*4ff0*/  FMUL.FTZ R153, R153, UR38 ;  /* 0x0000002699997c20 */ /* 0x000fe20008410000 */
[----:B------:R-:W-:Y:S01]  /*5000*/  FMUL.FTZ R156, R156, UR38 ;  /* 0x000000269c9c7c20 */ /* 0x000fe20008410000 */
[----:B------:R-:W-:Y:S01]  /*5010*/  FMUL.FTZ R2, R123, UR38 ;  /* 0x000000267b027c20 */ /* 0x000fe20008410000 */
[----:B------:R-:W-:Y:S01]  /*5020*/  IMAD.U32 R127, RZ, RZ, UR5 ;  /* 0x00000005ff7f7e24 */ /* 0x000fe2000f8e00ff */
[----:B------:R-:W5:Y:S01]  /*5030*/  MUFU.TANH R129, R129 ;  /* 0x0000008100817308 */ /* 0x000f620000002400 */
[----:B------:R-:W-:Y:S01]  /*5040*/  FMUL.FTZ R157, R157, UR38 ;  /* 0x000000269d9d7c20 */ /* 0x000fe20008410000 */
[----:B------:R-:W-:Y:S01]  /*5050*/  FMUL.FTZ R123, R143, UR38 ;  /* 0x000000268f7b7c20 */ /* 0x000fe20008410000 */
[----:B------:R-:W-:-:S02]  /*5060*/  IMAD R124, R12, -0x2, R127 ;  /* 0xfffffffe0c7c7824 */ /* 0x000fc400078e027f */
[----:B------:R-:W-:Y:S01]  /*5070*/  FMUL.FTZ R160, R160, UR38 ;  /* 0x00000026a0a07c20 */ /* 0x000fe20008410000 */
[----:B------:R-:W-:Y:S01]  /*5080*/  FMUL.FTZ R161, R161, UR38 ;  /* 0x00000026a1a17c20 */ /* 0x000fe20008410000 */
[----:B------:R-:W-:Y:S01]  /*5090*/  FMUL.FTZ R164, R164, UR38 ;  /* 0x00000026a4a47c20 */ /* 0x000fe20008410000 */
[----:B------:R-:W-:Y:S01]  /*50a0*/  IMAD R124, R131, UR10, R124 ;  /* 0x0000000a837c7c24 */ /* 0x000fe2000f8e027c */
[----:B------:R-:W5:Y:S01]  /*50b0*/  MUFU.TANH R132, R132 ;  /* 0x0000008400847308 */ /* 0x000f620000002400 */
[----:B------:R-:W-:Y:S01]  /*50c0*/  FMUL.FTZ R165, R165, UR38 ;  /* 0x00000026a5a57c20 */ /* 0x000fe20008410000 */
[----:B------:R-:W-:Y:S01]  /*50d0*/  FMUL.FTZ R20, R130, UR38 ;  /* 0x0000002682147c20 */ /* 0x000fe20008410000 */
[----:B------:R-:W-:Y:S01]  /*50e0*/  FMUL.FTZ R151, R151, UR38 ;  /* 0x0000002697977c20 */ /* 0x000fe20008410000 */
[----:B--2---:R-:W-:Y:S01]  /*50f0*/  FMUL.FTZ R0, R122, UR38 ;  /* 0x000000267a007c20 */ /* 0x004fe20008410000 */
[----:B------:R-:W-:Y:S01]  /*5100*/  FMUL.FTZ R22, R134, UR38 ;  /* 0x0000002686167c20 */ /* 0x000fe20008410000 */
[----:B------:R-:W-:Y:S01]  /*5110*/  FMUL.FTZ R155, R155, UR38 ;  /* 0x000000269b9b7c20 */ /* 0x000fe20008410000 */
[----:B------:R-:W-:Y:S01]  /*5120*/  FMUL.FTZ R120, R138, UR38 ;  /* 0x000000268a787c20 */ /* 0x000fe20008410000 */
[----:B------:R-:W2:Y:S01]  /*5130*/  MUFU.TANH R133, R133 ;  /* 0x0000008500857308 */ /* 0x000ea20000002400 */
[----:B------:R-:W-:Y:S01]  /*5140*/  FMUL.FTZ R159, R159, UR38 ;  /* 0x000000269f9f7c20 */ /* 0x000fe20008410000 */
[----:B------:R-:W-:Y:S01]  /*5150*/  FMUL.FTZ R122, R142, UR38 ;  /* 0x000000268e7a7c20 */ /* 0x000fe20008410000 */
[----:B---3--:R-:W-:Y:S01]  /*5160*/  IADD3 R8, R125, -UR6, R124 ;  /* 0x800000067d087c10 */ /* 0x008fe2000fffe07c */
[----:B------:R-:W-:Y:S01]  /*5170*/  FMUL.FTZ R167, R167, UR38 ;  /* 0x00000026a7a77c20 */ /* 0x000fe20008410000 */
[----:B------:R-:W-:Y:S01]  /*5180*/  FMUL.FTZ R150, R150, UR38 ;  /* 0x0000002696967c20 */ /* 0x000fe20008410000 */
[----:B------:R-:W-:Y:S01]  /*5190*/  FMUL.FTZ R154, R154, UR38 ;  /* 0x000000269a9a7c20 */ /* 0x000fe20008410000 */
[C---:B------:R-:W-:Y:S01]  /*51a0*/  ISETP.GT.AND P1, PT, R8.reuse, RZ, PT ;  /* 0x000000ff0800720c */ /* 0x040fe20003f24270 */
[----:B------:R-:W3:Y:S01]  /*51b0*/  MUFU.TANH R136, R136 ;  /* 0x0000008800887308 */ /* 0x000ee20000002400 */
[----:B------:R-:W-:Y:S01]  /*51c0*/  ISETP.GT.AND P2, PT, R8, 0x1, PT ;  /* 0x000000010800780c */ /* 0x000fe20003f44270 */
[----:B------:R-:W-:Y:S01]  /*51d0*/  FMUL.FTZ R189, R158, UR38 ;  /* 0x000000269ebd7c20 */ /* 0x000fe20008410000 */
[----:B-1----:R-:W-:Y:S01]  /*51e0*/  FSEL R187, R187, -INF , P1 ;  /* 0xff800000bbbb7808 */ /* 0x002fe20000800000 */
[----:B------:R-:W-:Y:S01]  /*51f0*/  FMUL.FTZ R162, R162, UR38 ;  /* 0x00000026a2a27c20 */ /* 0x000fe20008410000 */
[----:B------:R-:W-:Y:S01]  /*5200*/  ISETP.GT.AND P1, PT, R8, 0x8, PT ;  /* 0x000000080800780c */ /* 0x000fe20003f24270 */
[----:B------:R-:W-:Y:S01]  /*5210*/  FMUL.FTZ R195, R166, UR38 ;  /* 0x00000026a6c37c20 */ /* 0x000fe20008410000 */
[----:B----4-:R-:W-:Y:S01]  /*5220*/  FSEL R185, R185, -INF , P2 ;  /* 0xff800000b9b97808 */ /* 0x010fe20001000000 */
[----:B------:R-:W1:Y:S01]  /*5230*/  MUFU.TANH R137, R137 ;  /* 0x0000008900897308 */ /* 0x000e620000002400 */
[----:B------:R-:W-:Y:S01]  /*5240*/  FMNMX.FTZ R126, R187, R14, !PT ;  /* 0x0000000ebb7e7209 */ /* 0x000fe20007810000 */
[----:B------:R-:W4:Y:S01]  /*5250*/  S2UR UR5, SR_CgaCtaId ;  /* 0x00000000000579c3 */ /* 0x000f220000008800 */
[----:B------:R-:W-:Y:S01]  /*5260*/  ISETP.GT.AND P2, PT, R8, 0x9, PT ;  /* 0x000000090800780c */ /* 0x000fe20003f44270 */
[----:B------:R-:W-:Y:S01]  /*5270*/  UIADD3 UR39, UR39, 0x30840, URZ ;  /* 0x0003084027277890 */ /* 0x000fe2000fffe03f */
[----:B------:R-:W-:-:S02]  /*5280*/  FSEL R183, R183, -INF , P1 ;  /* 0xff800000b7b77808 */ /* 0x000fc40000800000 */
[----:B------:R-:W-:Y:S01]  /*5290*/  FMNMX.FTZ R126, R185, R126, !PT ;  /* 0x0000007eb97e7209 */ /* 0x000fe20007810000 */
[----:B------:R-:W1:Y:S01]  /*52a0*/  MUFU.TANH R139, R140 ;  /* 0x0000008c008b7308 */ /* 0x000e620000002400 */
[C---:B------:R-:W-:Y:S02]  /*52b0*/  ISETP.GT.AND P1, PT, R8.reuse, 0x10, PT ;  /* 0x000000100800780c */ /* 0x040fe40003f24270 */
[----:B------:R-:W-:Y:S02]  /*52c0*/  FSEL R181, R181, -INF , P2 ;  /* 0xff800000b5b57808 */ /* 0x000fe40001000000 */
[----:B------:R-:W-:Y:S02]  /*52d0*/  FMNMX.FTZ R126, R183, R126, !PT ;  /* 0x0000007eb77e7209 */ /* 0x000fe40007810000 */
[----:B------:R-:W-:Y:S01]  /*52e0*/  ISETP.GT.AND P2, PT, R8, 0x11, PT ;  /* 0x000000110800780c */ /* 0x000fe20003f44270 */
[----:B------:R-:W1:Y:S01]  /*52f0*/  MUFU.TANH R141, R141 ;  /* 0x0000008d008d7308 */ /* 0x000e620000002400 */
[----:B0-----:R-:W-:-:S02]  /*5300*/  FSEL R179, R128, -INF , P1 ;  /* 0xff80000080b37808 */ /* 0x001fc40000800000 */
[----:B------:R-:W-:Y:S02]  /*5310*/  FMNMX.FTZ R126, R181, R126, !PT ;  /* 0x0000007eb57e7209 */ /* 0x000fe40007810000 */
[C---:B------:R-:W-:Y:S02]  /*5320*/  ISETP.GT.AND P1, PT, R8.reuse, 0x18, PT ;  /* 0x000000180800780c */ /* 0x040fe40003f24270 */
[----:B-----5:R-:W-:Y:S01]  /*5330*/  FSEL R177, R129, -INF , P2 ;  /* 0xff80000081b17808 */ /* 0x020fe20001000000 */
[----:B------:R-:W0:Y:S01]  /*5340*/  MUFU.TANH R131, R144 ;  /* 0x0000009000837308 */ /* 0x000e220000002400 */
[----:B------:R-:W-:Y:S01]  /*5350*/  FMNMX.FTZ R126, R179, R126, !PT ;  /* 0x0000007eb37e7209 */ /* 0x000fe20007810000 */
[----:B----4-:R-:W-:Y:S01]  /*5360*/  UPRMT UR39, UR5, 0x654, UR39 ;  /* 0x0000065405277896 */ /* 0x010fe20008000027 */
[----:B------:R-:W-:Y:S02]  /*5370*/  ISETP.GT.AND P2, PT, R8, 0x19, PT ;  /* 0x000000190800780c */ /* 0x000fe40003f44270 */
[----:B------:R-:W-:-:S02]  /*5380*/  FSEL R175, R132, -INF , P1 ;  /* 0xff80000084af7808 */ /* 0x000fc40000800000 */
[----:B------:R-:W-:Y:S01]  /*5390*/  FMNMX.FTZ R126, R177, R126, !PT ;  /* 0x0000007eb17e7209 */ /* 0x000fe20007810000 */
[----:B------:R-:W4:Y:S01]  /*53a0*/  MUFU.TANH R145, R145 ;  /* 0x0000009100917308 */ /* 0x000f220000002400 */
[C---:B------:R-:W-:Y:S02]  /*53b0*/  ISETP.GT.AND P1, PT, R8.reuse, 0x20, PT ;  /* 0x000000200800780c */ /* 0x040fe40003f24270 */
[----:B--2---:R-:W-:Y:S01]  /*53c0*/  FSEL R173, R133, -INF , P2 ;  /* 0xff80000085ad7808 */ /* 0x004fe20001000000 */
[----:B------:R-:W-:Y:S01]  /*53d0*/  SYNCS.ARRIVE.TRANS64.RED.A1T0 RZ, [UR39], RZ ;  /* 0x000000ffffff79a7 */ /* 0x000fe20008100427 */
[----:B------:R-:W-:Y:S02]  /*53e0*/  FMNMX.FTZ R126, R175, R126, !PT ;  /* 0x0000007eaf7e7209 */ /* 0x000fe40007810000 */
[----:B------:R-:W-:Y:S01]  /*53f0*/  ISETP.GT.AND P2, PT, R8, 0x21, PT ;  /* 0x000000210800780c */ /* 0x000fe20003f44270 */
[----:B------:R-:W2:Y:S01]  /*5400*/  MUFU.TANH R135, R148 ;  /* 0x0000009400877308 */ /* 0x000ea20000002400 */
[----:B---3--:R-:W-:-:S02]  /*5410*/  FSEL R171, R136, -INF , P1 ;  /* 0xff80000088ab7808 */ /* 0x008fc40000800000 */
[----:B------:R-:W-:Y:S02]  /*5420*/  FMNMX.FTZ R126, R173, R126, !PT ;  /* 0x0000007ead7e7209 */ /* 0x000fe40007810000 */
[C---:B------:R-:W-:Y:S02]  /*5430*/  ISETP.GT.AND P1, PT, R8.reuse, 0x28, PT ;  /* 0x000000280800780c */ /* 0x040fe40003f24270 */
[----:B-1----:R-:W-:Y:S01]  /*5440*/  FSEL R169, R137, -INF , P2 ;  /* 0xff80000089a97808 */ /* 0x002fe20001000000 */
[----:B------:R-:W1:Y:S01]  /*5450*/  MUFU.TANH R149, R149 ;  /* 0x0000009500957308 */ /* 0x000e620000002400 */
[----:B------:R-:W-:Y:S02]  /*5460*/  FMNMX.FTZ R126, R171, R126, !PT ;  /* 0x0000007eab7e7209 */ /* 0x000fe40007810000 */
[----:B------:R-:W-:Y:S02]  /*5470*/  ISETP.GT.AND P2, PT, R8, 0x29, PT ;  /* 0x000000290800780c */ /* 0x000fe40003f44270 */
[----:B------:R-:W-:-:S02]  /*5480*/  FSEL R139, R139, -INF , P1 ;  /* 0xff8000008b8b7808 */ /* 0x000fc40000800000 */
[----:B------:R-:W-:Y:S01]  /*5490*/  FMNMX.FTZ R126, R169, R126, !PT ;  /* 0x0000007ea97e7209 */ /* 0x000fe20007810000 */
[----:B------:R-:W3:Y:S01]  /*54a0*/  MUFU.TANH R152, R152 ;  /* 0x0000009800987308 */ /* 0x000ee20000002400 */
[C---:B------:R-:W-:Y:S02]  /*54b0*/  ISETP.GT.AND P1, PT, R8.reuse, 0x30, PT ;  /* 0x000000300800780c */ /* 0x040fe40003f24270 */
[----:B------:R-:W-:Y:S02]  /*54c0*/  FSEL R129, R141, -INF , P2 ;  /* 0xff8000008d817808 */ /* 0x000fe40001000000 */
[----:B------:R-:W-:Y:S02]  /*54d0*/  FMNMX.FTZ R126, R139, R126, !PT ;  /* 0x0000007e8b7e7209 */ /* 0x000fe40007810000 */
[----:B------:R-:W-:Y:S01]  /*54e0*/  ISETP.GT.AND P2, PT, R8, 0x31, PT ;  /* 0x000000310800780c */ /* 0x000fe20003f44270 */
[----:B------:R-:W5:Y:S01]  /*54f0*/  MUFU.TANH R125, R153 ;  /* 0x00000099007d7308 */ /* 0x000f620000002400 */
[----:B0-----:R-:W-:-:S02]  /*5500*/  FSEL R131, R131, -INF , P1 ;  /* 0xff80000083837808 */ /* 0x001fc40000800000 */
[----:B------:R-:W-:Y:S02]  /*5510*/  FMNMX.FTZ R126, R129, R126, !PT ;  /* 0x0000007e817e7209 */ /* 0x000fe40007810000 */
[C---:B------:R-:W-:Y:S02]  /*5520*/  ISETP.GT.AND P1, PT, R8.reuse, 0x38, PT ;  /* 0x000000380800780c */ /* 0x040fe40003f24270 */
[----:B----4-:R-:W-:Y:S01]  /*5530*/  FSEL R133, R145, -INF , P2 ;  /* 0xff80000091857808 */ /* 0x010fe20001000000 */
[----:B------:R-:W0:Y:S01]  /*5540*/  MUFU.TANH R143, R156 ;  /* 0x0000009c008f7308 */ /* 0x000e220000002400 */
[----:B------:R-:W-:Y:S02]  /*5550*/  FMNMX.FTZ R126, R131, R126, !PT ;  /* 0x0000007e837e7209 */ /* 0x000fe40007810000 */
[----:B------:R-:W-:Y:S02]  /*5560*/  ISETP.GT.AND P2, PT, R8, 0x39, PT ;  /* 0x000000390800780c */ /* 0x000fe40003f44270 */
[----:B--2---:R-:W-:-:S02]  /*5570*/  FSEL R135, R135, -INF , P1 ;  /* 0xff80000087877808 */ /* 0x004fc40000800000 */
[----:B------:R-:W-:Y:S01]  /*5580*/  FMNMX.FTZ R126, R133, R126, !PT ;  /* 0x0000007e857e7209 */ /* 0x000fe20007810000 */
[----:B------:R-:W2:Y:S01]  /*5590*/  MUFU.TANH R157, R157 ;  /* 0x0000009d009d7308 */ /* 0x000ea20000002400 */
[C---:B------:R-:W-:Y:S02]  /*55a0*/  ISETP.GT.AND P1, PT, R8.reuse, 0x40, PT ;  /* 0x000000400800780c */ /* 0x040fe40003f24270 */
[----:B-1----:R-:W-:Y:S02]  /*55b0*/  FSEL R137, R149, -INF , P2 ;  /* 0xff80000095897808 */ /* 0x002fe40001000000 */
[----:B------:R-:W-:Y:S02]  /*55c0*/  FMNMX.FTZ R126, R135, R126, !PT ;  /* 0x0000007e877e7209 */ /* 0x000fe40007810000 */
[----:B------:R-:W-:Y:S01]  /*55d0*/  ISETP.GT.AND P2, PT, R8, 0x41, PT ;  /* 0x000000410800780c */ /* 0x000fe20003f44270 */
[----:B------:R-:W1:Y:S01]  /*55e0*/  MUFU.TANH R160, R160 ;  /* 0x000000a000a07308 */ /* 0x000e620000002400 */
[----:B---3--:R-:W-:-:S02]  /*55f0*/  FSEL R141, R152, -INF , P1 ;  /* 0xff800000988d7808 */ /* 0x008fc40000800000 */
[----:B------:R-:W-:Y:S02]  /*5600*/  FMNMX.FTZ R126, R137, R126, !PT ;  /* 0x0000007e897e7209 */ /* 0x000fe40007810000 */
[C---:B------:R-:W-:Y:S02]  /*5610*/  ISETP.GT.AND P1, PT, R8.reuse, 0x48, PT ;  /* 0x000000480800780c */ /* 0x040fe40003f24270 */
[----:B-----5:R-:W-:Y:S01]  /*5620*/  FSEL R125, R125, -INF , P2 ;  /* 0xff8000007d7d7808 */ /* 0x020fe20001000000 */
[----:B------:R-:W3:Y:S01]  /*5630*/  MUFU.TANH R153, R161 ;  /* 0x000000a100997308 */ /* 0x000ee20000002400 */
[----:B------:R-:W-:Y:S02]  /*5640*/  FMNMX.FTZ R126, R141, R126, !PT ;  /* 0x0000007e8d7e7209 */ /* 0x000fe40007810000 */
[----:B------:R-:W-:Y:S02]  /*5650*/  ISETP.GT.AND P2, PT, R8, 0x49, PT ;  /* 0x000000490800780c */ /* 0x000fe40003f44270 */
[----:B0-----:R-:W-:-:S02]  /*5660*/  FSEL R143, R143, -INF , P1 ;  /* 0xff8000008f8f7808 */ /* 0x001fc40000800000 */
[----:B------:R-:W-:Y:S01]  /*5670*/  FMNMX.FTZ R126, R125, R126, !PT ;  /* 0x0000007e7d7e7209 */ /* 0x000fe20007810000 */
[----:B------:R-:W0:Y:S01]  /*5680*/  MUFU.TANH R164, R164 ;  /* 0x000000a400a47308 */ /* 0x000e220000002400 */
[----:B------:R-:W-:Y:S02]  /*5690*/  ISETP.GT.AND P1, PT, R8, 0x50, PT ;  /* 0x000000500800780c */ /* 0x000fe40003f24270 */
[----:B--2---:R-:W-:Y:S02]  /*56a0*/  FSEL R145, R157, -INF , P2 ;  /* 0xff8000009d917808 */ /* 0x004fe40001000000 */
[----:B------:R-:W-:Y:S01]  /*56b0*/  FMNMX.FTZ R128, R143, R126, !PT ;  /* 0x0000007e8f807209 */ /* 0x000fe20007810000 */
[----:B------:R-:W-:Y:S01]  /*56c0*/  FMUL.FTZ R126, R146, UR38 ;  /* 0x00000026927e7c20 */ /* 0x000fe20008410000 */
[----:B------:R-:W-:Y:S01]  /*56d0*/  ISETP.GT.AND P2, PT, R8, 0x51, PT ;  /* 0x000000510800780c */ /* 0x000fe20003f44270 */
[----:B------:R-:W2:Y:S01]  /*56e0*/  MUFU.TANH R127, R165 ;  /* 0x000000a5007f7308 */ /* 0x000ea20000002400 */
[----:B-1----:R-:W-:-:S02]  /*56f0*/  FSEL R149, R160, -INF , P1 ;  /* 0xff800000a0957808 */ /* 0x002fc40000800000 */
[----:B------:R-:W-:Y:S02]  /*5700*/  FMNMX.FTZ R128, R145, R128, !PT ;  /* 0x0000008091807209 */ /* 0x000fe40007810000 */
[C---:B------:R-:W-:Y:S02]  /*5710*/  ISETP.GT.AND P1, PT, R8.reuse, 0x58, PT ;  /* 0x000000580800780c */ /* 0x040fe40003f24270 */
[----:B---3--:R-:W-:Y:S01]  /*5720*/  FSEL R153, R153, -INF , P2 ;  /* 0xff80000099997808 */ /* 0x008fe20001000000 */
[----:B------:R1:W-:Y:S01]  /*5730*/  MUFU.TANH R136, R151 ;  /* 0x0000009700887308 */ /* 0x0003e20000002400 */
[----:B------:R-:W-:Y:S02]  /*5740*/  FMNMX.FTZ R128, R149, R128, !PT ;  /* 0x0000008095807209 */ /* 0x000fe40007810000 */
[----:B------:R-:W-:Y:S01]  /*5750*/  ISETP.GT.AND P2, PT, R8, 0x59, PT ;  /* 0x000000590800780c */ /* 0x000fe20003f44270 */
[----:B------:R-:W-:Y:S01]  /*5760*/  FMUL.FTZ R8, R147, UR38 ;  /* 0x0000002693087c20 */ /* 0x000fe20008410000 */
[----:B0-----:R-:W-:-:S02]  /*5770*/  FSEL R147, R164, -INF , P1 ;  /* 0xff800000a4937808 */ /* 0x001fc40000800000 */
[----:B------:R-:W-:Y:S01]  /*5780*/  FMNMX.FTZ R128, R153, R128, !PT ;  /* 0x0000008099807209 */ /* 0x000fe20007810000 */
[----:B------:R-:W0:Y:S01]  /*5790*/  MUFU.TANH R0, R0 ;  /* 0x0000000000007308 */ /* 0x000e220000002400 */
[----:B--2---:R-:W-:Y:S02]  /*57a0*/  FSEL R127, R127, -INF , P2 ;  /* 0xff8000007f7f7808 */ /* 0x004fe40001000000 */
[----:B------:R-:W-:-:S04]  /*57b0*/  FMNMX.FTZ R128, R147, R128, !PT ;  /* 0x0000008093807209 */ /* 0x000fc80007810000 */
[----:B------:R-:W-:Y:S01]  /*57c0*/  FMNMX.FTZ R128, R127, R128, !PT ;  /* 0x000000807f807209 */ /* 0x000fe20007810000 */
[----:B------:R-:W2:Y:S04]  /*57d0*/  MUFU.TANH R2, R2 ;  /* 0x0000000200027308 */ /* 0x000ea80000002400 */
[----:B------:R-:W3:Y:S04]  /*57e0*/  SHFL.BFLY PT, R157, R128, 0x2, 0x1f ;  /* 0x0c401f00809d7f89 */ /* 0x000ee800000e0000 */
[----:B------:R-:W4:Y:S08]  /*57f0*/  MUFU.TANH R15, R15 ;  /* 0x0000000f000f7308 */ /* 0x000f300000002400 */
[----:B------:R-:W5:Y:S08]  /*5800*/  MUFU.TANH R9, R9 ;  /* 0x0000000900097308 */ /* 0x000f700000002400 */
[----:B------:R-:W-:Y:S01]  /*5810*/  MUFU.TANH R20, R20 ;  /* 0x0000001400147308 */ /* 0x000fe20000002400 */
[----:B---3--:R-:W-:Y:S01]  /*5820*/  FMNMX.FTZ R130, R128, R157, !PT ;  /* 0x0000009d80827209 */ /* 0x008fe20007810000 */
[----:B------:R-:W-:Y:S01]  /*5830*/  FMUL.FTZ R128, R163, UR38 ;  /* 0x00000026a3807c20 */ /* 0x000fe20008410000 */
[----:B------:R-:W3:Y:S05]  /*5840*/  SHFL.IDX PT, R157, R10, 0x1, 0x1c1f ;  /* 0x003c1f000a9d7f89 */ /* 0x000eea00000e0000 */
[----:B------:R0:W-:Y:S01]  /*5850*/  MUFU.TANH R134, R8 ;  /* 0x0000000800867308 */ /* 0x0001e20000002400 */
[----:B-1----:R-:W1:Y:S07]  /*5860*/  SHFL.BFLY PT, R151, R130, 0x1, 0x1f ;  /* 0x0c201f0082977f89 */ /* 0x002e6e00000e0000 */
[----:B------:R-:W5:Y:S01]  /*5870*/  MUFU.TANH R21, R21 ;  /* 0x0000001500157308 */ /* 0x000f620000002400 */
[----:B0-----:R-:W0:Y:S07]  /*5880*/  LDC R8, c[0x0][0x988] ;  /* 0x00026200ff087b82 */ /* 0x001e2e0000000800 */
[----:B------:R-:W5:Y:S01]  /*5890*/  MUFU.TANH R22, R22 ;  /* 0x0000001600167308 */ /* 0x000f620000002400 */
[----:B---3--:R-:W-:-:S07]  /*58a0*/  IADD3 R124, R157, -UR6, R124 ;  /* 0x800000069d7c7c10 */ /* 0x008fce000fffe07c */
[----:B------:R4:W-:Y:S01]  /*58b0*/  MUFU.TANH R138, R155 ;  /* 0x0000009b008a7308 */ /* 0x0009e20000002400 */
[C---:B------:R-:W-:Y:S02]  /*58c0*/  ISETP.GT.AND P1, PT, R124.reuse, RZ, PT ;  /* 0x000000ff7c00720c */ /* 0x040fe40003f24270 */
[----:B------:R-:W-:Y:S02]  /*58d0*/  ISETP.GT.AND P2, PT, R124, 0x1, PT ;  /* 0x000000017c00780c */ /* 0x000fe40003f44270 */
[----:B------:R-:W-:Y:S02]  /*58e0*/  FSEL R0, R0, -INF , P1 ;  /* 0xff80000000007808 */ /* 0x000fe40000800000 */
[----:B-1----:R-:W-:Y:S01]  /*58f0*/  FMNMX.FTZ R10, R130, R151, !PT ;  /* 0x00000097820a7209 */ /* 0x002fe20007810000 */
[----:B------:R-:W1:Y:S01]  /*5900*/  MUFU.TANH R23, R23 ;  /* 0x0000001700177308 */ /* 0x000e620000002400 */
[----:B--2---:R-:W-:Y:S02]  /*5910*/  FSEL R151, R2, -INF , P2 ;  /* 0xff80000002977808 */ /* 0x004fe40001000000 */
[----:B------:R-:W-:Y:S01]  /*5920*/  ISETP.GT.AND P3, PT, R124, 0x8, PT ;  /* 0x000000087c00780c */ /* 0x000fe20003f64270 */
[----:B0-----:R-:W-:Y:S01]  /*5930*/  FMUL.FTZ R132, R10, R8 ;  /* 0x000000080a847220 */ /* 0x001fe20000410000 */
[----:B------:R-:W-:-:S02]  /*5940*/  FMNMX.FTZ R2, R0, R13, !PT ;  /* 0x0000000d00027209 */ /* 0x000fc40007810000 */
[C---:B------:R-:W-:Y:S01]  /*5950*/  ISETP.GT.AND P4, PT, R124.reuse, 0x9, PT ;  /* 0x000000097c00780c */ /* 0x040fe20003f84270 */
[----:B------:R-:W-:Y:S01]  /*5960*/  MUFU.TANH R120, R120 ;  /* 0x0000007800787308 */ /* 0x000fe20000002400 */
[----:B----4-:R-:W-:Y:S02]  /*5970*/  FSEL R155, R15, -INF , P3 ;  /* 0xff8000000f9b7808 */ /* 0x010fe40001800000 */
[----:B------:R-:W-:Y:S02]  /*5980*/  FMNMX.FTZ R130, R151, R2, !PT ;  /* 0x0000000297827209 */ /* 0x000fe40007810000 */
[----:B------:R-:W-:Y:S02]  /*5990*/  ISETP.GT.AND P2, PT, R124, 0x10, PT ;  /* 0x000000107c00780c */ /* 0x000fe40003f44270 */
[----:B-----5:R-:W-:Y:S01]  /*59a0*/  FSEL R157, R9, -INF , P4 ;  /* 0xff800000099d7808 */ /* 0x020fe20002000000 */
[----:B------:R0:W-:Y:S01]  /*59b0*/  MUFU.TANH R191, R159 ;  /* 0x0000009f00bf7308 */ /* 0x0001e20000002400 */
[----:B------:R-:W-:-:S02]  /*59c0*/  FMNMX.FTZ R130, R155, R130, !PT ;  /* 0x000000829b827209 */ /* 0x000fc40007810000 */
[----:B------:R-:W-:Y:S02]  /*59d0*/  ISETP.GT.AND P3, PT, R124, 0x11, PT ;  /* 0x000000117c00780c */ /* 0x000fe40003f64270 */
[----:B------:R-:W-:Y:S02]  /*59e0*/  FMNMX.FTZ R130, R157, R130, !PT ;  /* 0x000000829d827209 */ /* 0x000fe40007810000 */
[----:B------:R-:W-:Y:S01]  /*59f0*/  FSEL R161, R21, -INF , P3 ;  /* 0xff80000015a17808 */ /* 0x000fe20001800000 */
[----:B------:R-:W2:Y:S01]  /*5a00*/  MUFU.TANH R121, R121 ;  /* 0x0000007900797308 */ /* 0x000ea20000002400 */
[----:B0-----:R-:W-:Y:S02]  /*5a10*/  FSEL R159, R20, -INF , P2 ;  /* 0xff800000149f7808 */ /* 0x001fe40001000000 */
[----:B------:R-:W-:Y:S02]  /*5a20*/  ISETP.GT.AND P2, PT, R124, 0x18, PT ;  /* 0x000000187c00780c */ /* 0x000fe40003f44270 */
[----:B------:R-:W-:-:S02]  /*5a30*/  FMNMX.FTZ R130, R159, R130, !PT ;  /* 0x000000829f827209 */ /* 0x000fc40007810000 */
[----:B------:R-:W-:Y:S01]  /*5a40*/  ISETP.GT.AND P3, PT, R124, 0x19, PT ;  /* 0x000000197c00780c */ /* 0x000fe20003f64270 */
[----:B------:R-:W-:Y:S01]  /*5a50*/  MUFU.TANH R122, R122 ;  /* 0x0000007a007a7308 */ /* 0x000fe20000002400 */
[----:B------:R-:W-:Y:S02]  /*5a60*/  FSEL R163, R22, -INF , P2 ;  /* 0xff80000016a37808 */ /* 0x000fe40001000000 */
[----:B------:R-:W-:Y:S02]  /*5a70*/  FMNMX.FTZ R130, R161, R130, !PT ;  /* 0x00000082a1827209 */ /* 0x000fe40007810000 */
[----:B------:R-:W-:Y:S02]  /*5a80*/  FSETP.NEU.FTZ.AND P1, PT, R10, -INF , PT ;  /* 0xff8000000a00780b */ /* 0x000fe40003f3d000 */
[----:B------:R-:W-:Y:S01]  /*5a90*/  ISETP.GT.AND P2, PT, R124, 0x20, PT ;  /* 0x000000207c00780c */ /* 0x000fe20003f44270 */
[----:B------:R-:W0:Y:S01]  /*5aa0*/  MUFU.TANH R123, R123 ;  /* 0x0000007b007b7308 */ /* 0x000e220000002400 */
[----:B-1----:R-:W-:-:S02]  /*5ab0*/  FSEL R165, R23, -INF , P3 ;  /* 0xff80000017a57808 */ /* 0x002fc40001800000 */
[----:B------:R-:W-:Y:S02]  /*5ac0*/  FMNMX.FTZ R130, R163, R130, !PT ;  /* 0x00000082a3827209 */ /* 0x000fe40007810000 */
[----:B------:R-:W-:Y:S02]  /*5ad0*/  FSEL R2, R132, RZ, P1 ;  /* 0x000000ff84027208 */ /* 0x000fe40000800000 */
[C---:B------:R-:W-:Y:S01]  /*5ae0*/  ISETP.GT.AND P3, PT, R124.reuse, 0x21, PT ;  /* 0x000000217c00780c */ /* 0x040fe20003f64270 */
[----:B------:R-:W1:Y:S01]  /*5af0*/  MUFU.TANH R126, R126 ;  /* 0x0000007e007e7308 */ /* 0x000e620000002400 */
[----:B------:R-:W-:Y:S01]  /*5b00*/  FMNMX.FTZ R130, R165, R130, !PT ;  /* 0x00000082a5827209 */ /* 0x000fe20007810000 */
[-CC-:B------:R-:W-:Y:S01]  /*5b10*/  FFMA.FTZ R190, R183, R8.reuse, -R2.reuse ;  /* 0x00000008b7be7223 */ /* 0x180fe20000010802 */
[----:B--2---:R-:W-:Y:S01]  /*5b20*/  FSEL R183, R121, -INF , P3 ;  /* 0xff80000079b77808 */ /* 0x004fe20001800000 */
[-CC-:B------:R-:W-:Y:S01]  /*5b30*/  FFMA.FTZ R188, R185, R8.reuse, -R2.reuse ;  /* 0x00000008b9bc7223 */ /* 0x180fe20000010802 */
[C---:B------:R-:W-:Y:S01]  /*5b40*/  ISETP.GT.AND P3, PT, R124.reuse, 0x29, PT ;  /* 0x000000297c00780c */ /* 0x040fe20003f64270 */
[-CC-:B------:R-:W-:Y:S01]  /*5b50*/  FFMA.FTZ R184, R179, R8.reuse, -R2.reuse ;  /* 0x00000008b3b87223 */ /* 0x180fe20000010802 */
[-CC-:B------:R-:W-:Y:S01]  /*5b60*/  FFMA.FTZ R21, R181, R8.reuse, -R2.reuse ;  /* 0x00000008b5157223 */ /* 0x180fe20000010802 */
[----:B------:R2:W-:Y:S01]  /*5b70*/  MUFU.TANH R197, R167 ;  /* 0x000000a700c57308 */ /* 0x0005e20000002400 */
[----:B0-----:R-:W-:Y:S01]  /*5b80*/  FSEL R123, R123, -INF , P3 ;  /* 0xff8000007b7b7808 */ /* 0x001fe20001800000 */
[-CC-:B------:R-:W-:Y:S01]  /*5b90*/  FFMA.FTZ R23, R177, R8.reuse, -R2.reuse ;  /* 0x00000008b1177223 */ /* 0x180fe20000010802 */
[----:B------:R-:W-:Y:S01]  /*5ba0*/  ISETP.GT.AND P3, PT, R124, 0x31, PT ;  /* 0x000000317c00780c */ /* 0x000fe20003f64270 */
[-CC-:B------:R-:W-:Y:S01]  /*5bb0*/  FFMA.FTZ R15, R187, R8.reuse, -R2.reuse ;  /* 0x00000008bb0f7223 */ /* 0x180fe20000010802 */
[-CC-:B------:R-:W-:Y:S01]  /*5bc0*/  FFMA.FTZ R186, R175, R8.reuse, -R2.reuse ;  /* 0x00000008afba7223 */ /* 0x180fe20000010802 */
[-CC-:B------:R-:W-:Y:S01]  /*5bd0*/  FFMA.FTZ R180, R171, R8.reuse, -R2.reuse ;  /* 0x00000008abb47223 */ /* 0x180fe20000010802 */
[----:B------:R-:W-:Y:S01]  /*5be0*/  FSEL R179, R134, -INF , P3 ;  /* 0xff80000086b37808 */ /* 0x000fe20001800000 */
[----:B------:R-:W0:Y:S01]  /*5bf0*/  MUFU.TANH R150, R150 ;  /* 0x0000009600967308 */ /* 0x000e220000002400 */
[----:B--2---:R-:W-:Y:S01]  /*5c00*/  FSEL R167, R120, -INF , P2 ;  /* 0xff80000078a77808 */ /* 0x004fe20001000000 */
[-CC-:B------:R-:W-:Y:S01]  /*5c10*/  FFMA.FTZ R182, R139, R8.reuse, -R2.reuse ;  /* 0x000000088bb67223 */ /* 0x180fe20000010802 */
[----:B------:R-:W-:Y:S01]  /*5c20*/  ISETP.GT.AND P2, PT, R124, 0x28, PT ;  /* 0x000000287c00780c */ /* 0x000fe20003f44270 */
[--C-:B------:R-:W-:Y:S01]  /*5c30*/  FFMA.FTZ R168, R149, R8, -R2.reuse ;  /* 0x0000000895a87223 */ /* 0x100fe20000010802 */
[----:B------:R-:W-:Y:S01]  /*5c40*/  FMNMX.FTZ R130, R167, R130, !PT ;  /* 0x00000082a7827209 */ /* 0x000fe20007810000 */
[--C-:B------:R-:W-:Y:S01]  /*5c50*/  FFMA.FTZ R176, R131, R8, -R2.reuse ;  /* 0x0000000883b07223 */ /* 0x100fe20000010802 */
[----:B------:R-:W-:Y:S01]  /*5c60*/  FSEL R185, R122, -INF , P2 ;  /* 0xff8000007ab97808 */ /* 0x000fe20001000000 */
[----:B------:R-:W2:Y:S01]  /*5c70*/  MUFU.TANH R154, R154 ;  /* 0x0000009a009a7308 */ /* 0x000ea20000002400 */
[----:B------:R-:W-:Y:S01]  /*5c80*/  FMNMX.FTZ R130, R183, R130, !PT ;  /* 0x00000082b7827209 */ /* 0x000fe20007810000 */
[-CC-:B------:R-:W-:Y:S01]  /*5c90*/  FFMA.FTZ R131, R133, R8.reuse, -R2.reuse ;  /* 0x0000000885837223 */ /* 0x180fe20000010802 */
[----:B------:R-:W-:Y:S01]  /*5ca0*/  ISETP.GT.AND P2, PT, R124, 0x30, PT ;  /* 0x000000307c00780c */ /* 0x000fe20003f44270 */
[--C-:B------:R-:W-:Y:S01]  /*5cb0*/  FFMA.FTZ R178, R135, R8, -R2.reuse ;  /* 0x0000000887b27223 */ /* 0x100fe20000010802 */
[----:B------:R-:W-:Y:S01]  /*5cc0*/  FMNMX.FTZ R130, R185, R130, !PT ;  /* 0x00000082b9827209 */ /* 0x000fe20007810000 */
[--C-:B------:R-:W-:Y:S01]  /*5cd0*/  FFMA.FTZ R133, R137, R8, -R2.reuse ;  /* 0x0000000889857223 */ /* 0x100fe20000010802 */
[----:B-1----:R-:W-:Y:S01]  /*5ce0*/  FSEL R121, R126, -INF , P2 ;  /* 0xff8000007e797808 */ /* 0x002fe20001000000 */
[----:B------:R-:W1:Y:S01]  /*5cf0*/  MUFU.TANH R189, R189 ;  /* 0x000000bd00bd7308 */ /* 0x000e620000002400 */
[----:B------:R-:W-:Y:S01]  /*5d00*/  FMNMX.FTZ R130, R123, R130, !PT ;  /* 0x000000827b827209 */ /* 0x000fe20007810000 */
[-CC-:B------:R-:W-:Y:S01]  /*5d10*/  FFMA.FTZ R173, R173, R8.reuse, -R2.reuse ;  /* 0x00000008adad7223 */ /* 0x180fe20000010802 */
[C---:B------:R-:W-:Y:S01]  /*5d20*/  ISETP.GT.AND P2, PT, R124.reuse, 0x38, PT ;  /* 0x000000387c00780c */ /* 0x040fe20003f44270 */
[--C-:B------:R-:W-:Y:S01]  /*5d30*/  FFMA.FTZ R169, R169, R8, -R2.reuse ;  /* 0x00000008a9a97223 */ /* 0x100fe20000010802 */
[----:B------:R-:W-:Y:S01]  /*5d40*/  FMNMX.FTZ R130, R121, R130, !PT ;  /* 0x0000008279827209 */ /* 0x000fe20007810000 */
[-CC-:B------:R-:W-:Y:S01]  /*5d50*/  FFMA.FTZ R129, R129, R8.reuse, -R2.reuse ;  /* 0x0000000881817223 */ /* 0x180fe20000010802 */
[----:B------:R-:W-:Y:S01]  /*5d60*/  ISETP.GT.AND P3, PT, R124, 0x39, PT ;  /* 0x000000397c00780c */ /* 0x000fe20003f64270 */
[----:B------:R-:W3:Y:S01]  /*5d70*/  MUFU.TANH R162, R162 ;  /* 0x000000a200a27308 */ /* 0x000ee20000002400 */
[----:B0-----:R-:W-:Y:S01]  /*5d80*/  FSEL R181, R150, -INF , P2 ;  /* 0xff80000096b57808 */ /* 0x001fe20001000000 */
[--C-:B------:R-:W-:Y:S01]  /*5d90*/  FFMA.FTZ R172, R141, R8, -R2.reuse ;  /* 0x000000088dac7223 */ /* 0x100fe20000010802 */
[----:B------:R-:W-:Y:S01]  /*5da0*/  FMNMX.FTZ R130, R179, R130, !PT ;  /* 0x00000082b3827209 */ /* 0x000fe20007810000 */
[-CC-:B------:R-:W-:Y:S01]  /*5db0*/  FFMA.FTZ R125, R125, R8.reuse, -R2.reuse ;  /* 0x000000087d7d7223 */ /* 0x180fe20000010802 */
[----:B------:R-:W-:Y:S01]  /*5dc0*/  ISETP.GT.AND P2, PT, R124, 0x40, PT ;  /* 0x000000407c00780c */ /* 0x000fe20003f44270 */
[--C-:B------:R-:W-:Y:S01]  /*5dd0*/  FFMA.FTZ R174, R143, R8, -R2.reuse ;  /* 0x000000088fae7223 */ /* 0x100fe20000010802 */
[----:B------:R-:W-:Y:S01]  /*5de0*/  FSEL R177, R136, -INF , P3 ;  /* 0xff80000088b17808 */ /* 0x000fe20001800000 */
[----:B------:R-:W0:Y:S01]  /*5df0*/  MUFU.TANH R128, R128 ;  /* 0x0000008000807308 */ /* 0x000e220000002400 */
[----:B------:R-:W-:Y:S01]  /*5e00*/  FMNMX.FTZ R130, R181, R130, !PT ;  /* 0x00000082b5827209 */ /* 0x000fe20007810000 */
[-CC-:B------:R-:W-:Y:S01]  /*5e10*/  FFMA.FTZ R135, R145, R8.reuse, -R2.reuse ;  /* 0x0000000891877223 */ /* 0x180fe20000010802 */
[----:B------:R-:W-:Y:S01]  /*5e20*/  ISETP.GT.AND P3, PT, R124, 0x41, PT ;  /* 0x000000417c00780c */ /* 0x000fe20003f64270 */
[-CC-:B------:R-:W-:Y:S01]  /*5e30*/  FFMA.FTZ R137, R153, R8.reuse, -R2.reuse ;  /* 0x0000000899897223 */ /* 0x180fe20000010802 */
[----:B--2---:R-:W-:Y:S01]  /*5e40*/  FSEL R187, R154, -INF , P2 ;  /* 0xff8000009abb7808 */ /* 0x004fe20001000000 */
[--C-:B------:R-:W-:Y:S01]  /*5e50*/  FFMA.FTZ R170, R147, R8, -R2.reuse ;  /* 0x0000000893aa7223 */ /* 0x100fe20000010802 */
[----:B------:R-:W-:Y:S01]  /*5e60*/  FMNMX.FTZ R130, R177, R130, !PT ;  /* 0x00000082b1827209 */ /* 0x000fe20007810000 */
[----:B------:R-:W2:Y:S01]  /*5e70*/  MUFU.TANH R195, R195 ;  /* 0x000000c300c37308 */ /* 0x000ea20000002400 */
[----:B------:R-:W-:Y:S01]  /*5e80*/  ISETP.GT.AND P2, PT, R124, 0x48, PT ;  /* 0x000000487c00780c */ /* 0x000fe20003f44270 */
[----:B------:R-:W-:Y:S01]  /*5e90*/  FFMA.FTZ R127, R127, R8, -R2 ;  /* 0x000000087f7f7223 */ /* 0x000fe20000010802 */
[----:B------:R-:W-:-:S02]  /*5ea0*/  FSEL R175, R138, -INF , P3 ;  /* 0xff8000008aaf7808 */ /* 0x000fc40001800000 */
[----:B------:R-:W-:Y:S02]  /*5eb0*/  FMNMX.FTZ R130, R187, R130, !PT ;  /* 0x00000082bb827209 */ /* 0x000fe40007810000 */
[C---:B------:R-:W-:Y:S01]  /*5ec0*/  ISETP.GT.AND P3, PT, R124.reuse, 0x49, PT ;  /* 0x000000497c00780c */ /* 0x040fe20003f64270 */
[----:B------:R-:W-:Y:S01]  /*5ed0*/  MUFU.EX2 R15, R15 ;  /* 0x0000000f000f7308 */ /* 0x000fe20000000800 */
[----:B-1----:R-:W-:Y:S02]  /*5ee0*/  FSEL R189, R189, -INF , P2 ;  /* 0xff800000bdbd7808 */ /* 0x002fe40001000000 */
[----:B------:R-:W-:Y:S02]  /*5ef0*/  FMNMX.FTZ R130, R175, R130, !PT ;  /* 0x00000082af827209 */ /* 0x000fe40007810000 */
[----:B------:R-:W-:Y:S02]  /*5f00*/  ISETP.GT.AND P2, PT, R124, 0x50, PT ;  /* 0x000000507c00780c */ /* 0x000fe40003f44270 */
[----:B------:R-:W-:Y:S01]  /*5f10*/  FSEL R191, R191, -INF , P3 ;  /* 0xff800000bfbf7808 */ /* 0x000fe20001800000 */
[----:B------:R-:W-:Y:S01]  /*5f20*/  MUFU.EX2 R188, R188 ;  /* 0x000000bc00bc7308 */ /* 0x000fe20000000800 */
[----:B------:R-:W-:-:S02]  /*5f30*/  FMNMX.FTZ R130, R189, R130, !PT ;  /* 0x00000082bd827209 */ /* 0x000fc40007810000 */
[----:B------:R-:W-:Y:S02]  /*5f40*/  ISETP.GT.AND P3, PT, R124, 0x51, PT ;  /* 0x000000517c00780c */ /* 0x000fe40003f64270 */
[----:B---3--:R-:W-:Y:S02]  /*5f50*/  FSEL R193, R162, -INF , P2 ;  /* 0xff800000a2c17808 */ /* 0x008fe40001000000 */
[----:B------:R-:W-:Y:S01]  /*5f60*/  FMNMX.FTZ R130, R191, R130, !PT ;  /* 0x00000082bf827209 */ /* 0x000fe20007810000 */
[----:B------:R-:W-:Y:S01]  /*5f70*/  MUFU.EX2 R190, R190 ;  /* 0x000000be00be7308 */ /* 0x000fe20000000800 */
[----:B------:R-:W-:Y:S02]  /*5f80*/  ISETP.GT.AND P2, PT, R124, 0x58, PT ;  /* 0x000000587c00780c */ /* 0x000fe40003f44270 */
[----:B0-----:R-:W-:Y:S02]  /*5f90*/  FSEL R171, R128, -INF , P3 ;  /* 0xff80000080ab7808 */ /* 0x001fe40001800000 */
[----:B------:R-:W-:-:S02]  /*5fa0*/  FMNMX.FTZ R130, R193, R130, !PT ;  /* 0x00000082c1827209 */ /* 0x000fc40007810000 */
[----:B------:R-:W-:Y:S01]  /*5fb0*/  ISETP.GT.AND P3, PT, R124, 0x59, PT ;  /* 0x000000597c00780c */ /* 0x000fe20003f64270 */
[----:B------:R-:W-:Y:S01]  /*5fc0*/  MUFU.EX2 R21, R21 ;  /* 0x0000001500157308 */ /* 0x000fe20000000800 */
[----:B--2---:R-:W-:Y:S02]  /*5fd0*/  FSEL R195, R195, -INF , P2 ;  /* 0xff800000c3c37808 */ /* 0x004fe40001000000 */
[----:B------:R-:W-:Y:S02]  /*5fe0*/  FMNMX.FTZ R130, R171, R130, !PT ;  /* 0x00000082ab827209 */ /* 0x000fe40007810000 */
[----:B------:R-:W-:Y:S02]  /*5ff0*/  FSEL R197, R197, -INF , P3 ;  /* 0xff800000c5c57808 */ /* 0x000fe40001800000 */
[----:B------:R-:W-:Y:S01]  /*6000*/  FMNMX.FTZ R130, R195, R130, !PT ;  /* 0x00000082c3827209 */ /* 0x000fe20007810000 */
[----:B------:R-:W-:Y:S01]  /*6010*/  MUFU.EX2 R184, R184 ;  /* 0x000000b800b87308 */ /* 0x000fe20000000800 */
[----:B------:R-:W-:-:S02]  /*6020*/  FSEL R149, R10, RZ, P1 ;  /* 0x000000ff0a957208 */ /* 0x000fc40000800000 */
[----:B------:R-:W-:-:S03]  /*6030*/  FMNMX.FTZ R130, R197, R130, !PT ;  /* 0x00000082c5827209 */ /* 0x000fc60007810000 */
[----:B------:R-:W-:Y:S02]  /*6040*/  FADD.FTZ R149, -R149, R14 ;  /* 0x0000000e95957221 */ /* 0x000fe40000010100 */
[----:B------:R-:W0:Y:S01]  /*6050*/  SHFL.BFLY PT, R9, R130, 0x2, 0x1f ;  /* 0x0c401f0082097f89 */ /* 0x000e2200000e0000 */
[----:B------:R-:W-:Y:S01]  /*6060*/  MUFU.EX2 R23, R23 ;  /* 0x0000001700177308 */ /* 0x000fe20000000800 */
[----:B------:R-:W-:-:S07]  /*6070*/  FMUL.FTZ R149, R149, R8 ;  /* 0x0000000895957220 */ /* 0x000fce0000410000 */
        /* <DEDUP_REMOVED lines=13> */
[----:B------:R-:W-:Y:S01]  /*6150*/  MUFU.EX2 R131, R131 ;  /* 0x0000008300837308 */ /* 0x000fe20000000800 */
[-CC-:B------:R-:W-:Y:S01]  /*6160*/  FFMA.FTZ R139, R0, R8.reuse, -R20.reuse ;  /* 0x00000008008b7223 */ /* 0x180fe20000010814 */
[----:B------:R-:W-:Y:S01]  /*6170*/  FSEL R0, R9, RZ, P2 ;  /* 0x000000ff09007208 */ /* 0x000fe20001000000 */
[-CC-:B------:R-:W-:Y:S01]  /*6180*/  FFMA.FTZ R22, R151, R8.reuse, -R20.reuse ;  /* 0x0000000897167223 */ /* 0x180fe20000010814 */
[-CC-:B------:R-:W-:Y:S01]  /*6190*/  FFMA.FTZ R120, R155, R8.reuse, -R20.reuse ;  /* 0x000000089b787223 */ /* 0x180fe20000010814 */
[-CC-:B------:R-:W-:Y:S01]  /*61a0*/  FFMA.FTZ R141, R157, R8.reuse, -R20.reuse ;  /* 0x000000089d8d7223 */ /* 0x180fe20000010814 */
[-CC-:B------:R-:W-:Y:S01]  /*61b0*/  FFMA.FTZ R122, R159, R8.reuse, -R20.reuse ;  /* 0x000000089f7a7223 */ /* 0x180fe20000010814 */
[----:B------:R-:W-:Y:S01]  /*61c0*/  FADD.FTZ R13, -R0, R13 ;  /* 0x0000000d000d7221 */ /* 0x000fe20000010100 */
[----:B------:R-:W-:Y:S01]  /*61d0*/  MUFU.EX2 R139, R139 ;  /* 0x0000008b008b7308 */ /* 0x000fe20000000800 */
[-CC-:B------:R-:W-:Y:S01]  /*61e0*/  FFMA.FTZ R143, R161, R8.reuse, -R20.reuse ;  /* 0x00000008a18f7223 */ /* 0x180fe20000010814 */
[-CC-:B------:R-:W-:Y:S01]  /*61f0*/  FFMA.FTZ R124, R163, R8.reuse, -R20.reuse ;  /* 0x00000008a37c7223 */ /* 0x180fe20000010814 */
[-C--:B------:R-:W-:Y:S01]  /*6200*/  FMUL.FTZ R2, R13, R8.reuse ;  /* 0x000000080d027220 */ /* 0x080fe20000410000 */
        /* <DEDUP_REMOVED lines=16> */
[----:B------:R-:W-:-:S04]  /*6310*/  FFMA.FTZ R195, R195, R8, -R20 ;  /* 0x00000008c3c37223 */ /* 0x000fc80000010814 */
[----:B------:R-:W2:Y:S01]  /*6320*/  MUFU.EX2 R22, R22 ;  /* 0x0000001600167308 */ /* 0x000ea20000000800 */
[----:B0-----:R-:W-:-:S04]  /*6330*/  FFMA.FTZ R121, R0, R6, R15 ;  /* 0x0000000600797223 */ /* 0x001fc8000001000f */
[----:B------:R-:W-:-:S03]  /*6340*/  FADD.FTZ R121, R188, R121 ;  /* 0x00000079bc797221 */ /* 0x000fc60000010000 */
[----:B------:R-:W0:Y:S01]  /*6350*/  MUFU.EX2 R120, R120 ;  /* 0x0000007800787308 */ /* 0x000e220000000800 */
[----:B-1----:R-:W-:Y:S01]  /*6360*/  FFMA.FTZ R3, R2, R3, R139 ;  /* 0x0000000302037223 */ /* 0x002fe2000001008b */
[----:B------:R-:W-:Y:S01]  /*6370*/  FADD.FTZ R6, R190, R121 ;  /* 0x00000079be067221 */ /* 0x000fe20000010000 */
[-CC-:B------:R-:W-:Y:S01]  /*6380*/  FFMA.FTZ R121, R187, R8.reuse, -R20.reuse ;  /* 0x00000008bb797223 */ /* 0x180fe20000010814 */
[----:B------:R-:W-:-:S04]  /*6390*/  FFMA.FTZ R20, R197, R8, -R20 ;  /* 0x00000008c5147223 */ /* 0x000fc80000010814 */
[----:B------:R-:W1:Y:S01]  /*63a0*/  MUFU.EX2 R141, R141 ;  /* 0x0000008d008d7308 */ /* 0x000e620000000800 */
[----:B--2---:R-:W-:-:S07]  /*63b0*/  FADD.FTZ R3, R22, R3 ;  /* 0x0000000316037221 */ /* 0x004fce0000010000 */
        /* <DEDUP_REMOVED lines=21> */
[----:B0-----:R-:W-:Y:S01]  /*6510*/  FADD.FTZ R132, R126, R123 ;  /* 0x0000007b7e847221 */ /* 0x001fe20000010000 */
[----:B------:R-:W-:-:S06]  /*6520*/  FADD.FTZ R123, R129, R6 ;  /* 0x00000006817b7221 */ /* 0x000fcc0000010000 */
[----:B------:R-:W0:Y:S01]  /*6530*/  MUFU.EX2 R14, R14 ;  /* 0x0000000e000e7308 */ /* 0x000e220000000800 */
[----:B-1----:R-:W-:-:S07]  /*6540*/  FADD.FTZ R132, R147, R132 ;  /* 0x0000008493847221 */ /* 0x002fce0000010000 */
[----:B------:R-:W1:Y:S01]  /*6550*/  MUFU.EX2 R13, R13 ;  /* 0x0000000d000d7308 */ /* 0x000e620000000800 */
[----:B--2---:R-:W-:Y:S01]  /*6560*/  FADD.FTZ R3, R183, R132 ;  /* 0x00000084b7037221 */ /* 0x004fe20000010000 */
[----:B------:R-:W-:-:S04]  /*6570*/  FADD.FTZ R132, R176, R123 ;  /* 0x0000007bb0847221 */ /* 0x000fc80000010000 */
        /* <DEDUP_REMOVED lines=42> */
[----:B--2---:R-:W-:Y:S01]  /*6820*/  FADD.FTZ R3, R195, R6 ;  /* 0x00000006c3037221 */ /* 0x004fe20000010000 */
[----:B0-----:R-:W-:-:S03]  /*6830*/  FADD.FTZ R6, R127, R132 ;  /* 0x000000847f067221 */ /* 0x001fc60000010000 */
[----:B-1----:R-:W-:Y:S01]  /*6840*/  FADD.FTZ R3, R20, R3 ;  /* 0x0000000314037221 */ /* 0x002fe20000010000 */
[----:B------:R-:W-:Y:S06]  /*6850*/  @!P0 BRA `(.L_x_2210) ;  /* 0x0000000000048947 */ /* 0x000fec0003800000 */
[----:B------:R-:W-:Y:S01]  /*6860*/  BPT.TRAP 0x1 ;  /* 0x000000040000795c */ /* 0x000fe20000300000 */
.L_x_2210:
[----:B------:R-:W0:Y:S01]  /*6870*/  S2UR UR6, SR_CgaCtaId ;  /* 0x00000000000679c3 */ /* 0x000e220000008800 */
[----:B------:R-:W-:Y:S01]  /*6880*/  R2UR UR5, R192 ;  /* 0x00000000c00572ca */ /* 0x000fe200000e0000 */
[----:B------:R-:W-:Y:S01]  /*6890*/  UIADD3 UR14, UR14, 0x30860, URZ ;  /* 0x000308600e0e7890 */ /* 0x000fe2000fffe03f */
[----:B------:R-:W-:Y:S02]  /*68a0*/  F2FP.F16.F32.PACK_AB R186, R173, R186 ;  /* 0x000000baadba723e */ /* 0x000fe400000000ff */
[----:B------:R-:W-:Y:S02]  /*68b0*/  F2FP.F16.F32.PACK_AB R180, R169, R180 ;  /* 0x000000b4a9b4723e */ /* 0x000fe400000000ff */
[----:B------:R-:W-:Y:S01]  /*68c0*/  F2FP.F16.F32.PACK_AB R183, R14, R183 ;  /* 0x000000b70eb7723e */ /* 0x000fe200000000ff */
[----:B------:R-:W-:Y:S01]  /*68d0*/  IMAD.MOV.U32 R14, RZ, RZ, R10 ;  /* 0x000000ffff0e7224 */ /* 0x000fe200078e000a */
[----:B------:R-:W-:Y:S02]  /*68e0*/  F2FP.F16.F32.PACK_AB R177, R128, R13 ;  /* 0x0000000d80b1723e */ /* 0x000fe400000000ff */
[----:B------:R-:W-:-:S02]  /*68f0*/  F2FP.F16.F32.PACK_AB R173, R175, R121 ;  /* 0x00000079afad723e */ /* 0x000fc400000000ff */
[----:B------:R-:W-:Y:S01]  /*6900*/  F2FP.F16.F32.PACK_AB R169, R171, R193 ;  /* 0x000000c1aba9723e */ /* 0x000fe200000000ff */
[----:B------:R-:W-:Y:S01]  /*6910*/  UISETP.GT.AND UP0, UPT, UR61, UR5, UPT ;  /* 0x000000053d00728c */ /* 0x000fe2000bf04270 */
[----:B------:R-:W-:Y:S01]  /*6920*/  F2FP.F16.F32.PACK_AB R188, R188, R15 ;  /* 0x0000000fbcbc723e */ /* 0x000fe200000000ff */
[----:B------:R-:W-:Y:S01]  /*6930*/  UIADD3 UR61, UR61, -0x1, URZ ;  /* 0xffffffff3d3d7890 */ /* 0x000fe2000fffe03f */
[----:B------:R-:W-:Y:S01]  /*6940*/  F2FP.F16.F32.PACK_AB R189, R22, R139 ;  /* 0x0000008b16bd723e */ /* 0x000fe200000000ff */
[----:B------:R-:W-:Y:S01]  /*6950*/  UMOV UR5, UR7 ;  /* 0x0000000700057c82 */ /* 0x000fe20008000000 */
[----:B------:R-:W-:Y:S02]  /*6960*/  F2FP.F16.F32.PACK_AB R190, R21, R190 ;  /* 0x000000be15be723e */ /* 0x000fe400000000ff */
[----:B------:R-:W-:Y:S02]  /*6970*/  PLOP3.LUT P1, PT, PT, PT, UP0, 0x80, 0x0 ;  /* 0x000000000000781c */ /* 0x000fe40003f2f008 */
        /* <DEDUP_REMOVED lines=19> */
[----:B------:R-:W-:Y:S06]  /*6ab0*/  @P1 BRA `(.L_x_2211) ;  /* 0xffffffd4001c1947 */ /* 0x000fec000383ffff */
.L_x_2200:
[----:B------:R-:W-:-:S13]  /*6ac0*/  R2UR UR5, R18 ;  /* 0x00000000120572ca */ /* 0x000fda00000e0000 */
[----:B------:R-:W-:-:S06]  /*6ad0*/  UISETP.GE.AND UP0, UPT, UR61, UR5, UPT ;  /* 0x000000053d00728c */ /* 0x000fcc000bf06270 */
[----:B------:R-:W-:-:S13]  /*6ae0*/  PLOP3.LUT P1, PT, PT, PT, UP0, 0x80, 0x0 ;  /* 0x000000000000781c */ /* 0x000fda0003f2f008 */
[----:B------:R-:W-:Y:S05]  /*6af0*/  @!P1 BRA `(.L_x_2212) ;  /* 0x00000024000c9947 */ /* 0x000fea0003800000 */
[----:B------:R-:W-:Y:S01]  /*6b00*/  IMAD.MOV.U32 R12, RZ, RZ, R9 ;  /* 0x000000ffff0c7224 */ /* 0x000fe200078e0009 */
[----:B------:R-:W-:Y:S01]  /*6b10*/  MOV R11, R10 ;  /* 0x0000000a000b7202 */ /* 0x000fe20000000f00 */
[----:B------:R-:W-:Y:S01]  /*6b20*/  IMAD.U32 R13, RZ, RZ, UR7 ;  /* 0x00000007ff0d7e24 */ /* 0x000fe2000f8e00ff */
[----:B------:R-:W-:Y:S01]  /*6b30*/  UMOV UR38, UR4 ;  /* 0x0000000400267c82 */ /* 0x000fe20008000000 */
[----:B------:R-:W-:-:S05]  /*6b40*/  ULDC UR6, c[0x0][0x9d8] ;  /* 0x0002760000067ab9 */ /* 0x000fca0000000800 */
.L_x_2223:
[----:B------:R-:W-:Y:S01]  /*6b50*/  R2UR UR5, R13 ;  /* 0x000000000d0572ca */ /* 0x000fe200000e0000 */
[----:B------:R-:W-:-:S04]  /*6b60*/  UIADD3 UR4, UR38, 0x1, URZ ;  /* 0x0000000126047890 */ /* 0x000fc8000fffe03f */
[----:B------:R-:W-:-:S04]  /*6b70*/  UISETP.NE.AND UP0, UPT, UR4, 0x2, UPT ;  /* 0x000000020400788c */ /* 0x000fc8000bf05270 */
[----:B------:R-:W-:Y:S02]  /*6b80*/  USEL UR7, URZ, 0x1, UP0 ;  /* 0x000000013f077887 */ /* 0x000fe40008000000 */
[----:B------:R-:W-:Y:S02]  /*6b90*/  USEL UR4, UR4, URZ, UP0 ;  /* 0x0000003f04047287 */ /* 0x000fe40008000000 */
[----:B------:R-:W-:Y:S01]  /*6ba0*/  ULOP3.LUT UR7, UR5, UR7, URZ, 0x3c, !UPT ;  /* 0x0000000705077292 */ /* 0x000fe2000f8e3c3f */
[----:B------:R-:W-:Y:S11]  /*6bb0*/  @!P0 BRA `(.L_x_2213) ;  /* 0x0000000000048947 */ /* 0x000ff60003800000 */
[----:B------:R-:W-:Y:S01]  /*6bc0*/  BPT.TRAP 0x1 ;  /* 0x000000040000795c */ /* 0x000fe20000300000 */
.L_x_2213:
[----:B------:R-:W-:Y:S01]  /*6bd0*/  ULEA UR39, UR4, UR60, 0x3 ;  /* 0x0000003c04277291 */ /* 0x000fe2000f8e183f */
[----:B------:R-:W-:-:S05]  /*6be0*/  IMAD.U32 R8, RZ, RZ, UR7 ;  /* 0x00000007ff087e24 */ /* 0x000fca000f8e00ff */
[----:B------:R-:W-:-:S04]  /*6bf0*/  SHF.L.U32 R8, R8, 0x1f, RZ ;  /* 0x0000001f08087819 */ /* 0x000fc800000006ff */
[----:B------:R0:W1:Y:S01]  /*6c00*/  SYNCS.PHASECHK.TRANS64.TRYWAIT P1, [UR39+0x30830], R8 ;  /* 0x03083008ff0075a7 */ /* 0x0000620008020167 */
[----:B------:R-:W-:Y:S05]  /*6c10*/  @!P0 BRA `(.L_x_2214) ;  /* 0x0000000000048947 */ /* 0x000fea0003800000 */
[----:B------:R-:W-:Y:S01]  /*6c20*/  BPT.TRAP 0x1 ;  /* 0x000000040000795c */ /* 0x000fe20000300000 */
.L_x_2214:
[----:B-1----:R-:W-:Y:S05]  /*6c30*/  @P1 BRA `(.L_x_2215) ;  /* 0x0000000000081947 */ /* 0x002fea0003800000 */
[----:B------:R-:W1:Y:S02]  /*6c40*/  SYNCS.PHASECHK.TRANS64.TRYWAIT P1, [UR39+0x30830], R8 ;  /* 0x03083008ff0075a7 */ /* 0x000e640008020167 */
[----:B-1----:R-:W-:Y:S05]  /*6c50*/  @!P1 BRA `(.L_x_2216) ;  /* 0x0000009000409947 */ /* 0x002fea0003800000 */
.L_x_2215:
        /* <DEDUP_REMOVED lines=162> */
.L_x_2217:
[----:B------:R-:W-:Y:S01]  /*7680*/  R2UR UR10, R13 ;  /* 0x000000000d0a72ca */ /* 0x000fe200000e0000 */
[----:B------:R-:W-:-:S12]  /*7690*/  ULEA UR5, UR38, UR60, 0x3 ;  /* 0x0000003c26057291 */ /* 0x000fd8000f8e183f */
[----:B------:R-:W-:-:S04]  /*76a0*/  MOV R0, UR10 ;  /* 0x0000000a00007c02 */ /* 0x000fc80008000f00 */
[----:B------:R-:W-:-:S04]  /*76b0*/  SHF.L.U32 R0, R0, 0x1f, RZ ;  /* 0x0000001f00007819 */ /* 0x000fc800000006ff */
[----:B------:R2:W3:Y:S01]  /*76c0*/  SYNCS.PHASECHK.TRANS64.TRYWAIT P1, [UR5+0x30850], R0 ;  /* 0x03085000ff0075a7 */ /* 0x0004e20008020145 */
[----:B------:R-:W-:Y:S05]  /*76d0*/  @!P0 BRA `(.L_x_2218) ;  /* 0x0000000000048947 */ /* 0x000fea0003800000 */
[----:B------:R-:W-:Y:S01]  /*76e0*/  BPT.TRAP 0x1 ;  /* 0x000000040000795c */ /* 0x000fe20000300000 */
.L_x_2218:
[----:B---3--:R-:W-:Y:S05]  /*76f0*/  @P1 BRA `(.L_x_2219) ;  /* 0x0000000000081947 */ /* 0x008fea0003800000 */
[----:B------:R-:W3:Y:S02]  /*7700*/  SYNCS.PHASECHK.TRANS64.TRYWAIT P1, [UR5+0x30850], R0 ;  /* 0x03085000ff0075a7 */ /* 0x000ee40008020145 */
[----:B---3--:R-:W-:Y:S05]  /*7710*/  @!P1 BRA `(.L_x_2220) ;  /* 0x0000008400a89947 */ /* 0x008fea0003800000 */
.L_x_2219:
[----:B------:R-:W-:Y:S01]  /*7720*/  UIADD3 UR10, UR60, 0x400, URZ ;  /* 0x000004003c0a7890 */ /* 0x000fe2000fffe03f */
[----:B------:R-:W-:Y:S01]  /*7730*/  WARPGROUP.ARRIVE ;  /* 0x00000000000079c5 */ /* 0x000fe20000000000 */
[----:B------:R-:W-:Y:S01]  /*7740*/  UMOV UR11, 0x40000040 ;  /* 0x40000040000b7882 */ /* 0x000fe20000000000 */
[----:B------:R-:W-:Y:S01]  /*7750*/  UMOV UR15, 0x40000040 ;  /* 0x40000040000f7882 */ /* 0x000fe20000000000 */
        /* <DEDUP_REMOVED lines=33> */
.L_x_2221:
        /* <DEDUP_REMOVED lines=60> */
[----:B0-----:R-:W0:Y:S01]  /*7d30*/  LDC R8, c[0x0][0x988] ;  /* 0x00026200ff087b82 */ /* 0x001e220000000800 */
[----:B------:R-:W-:Y:S01]  /*7d40*/  UIADD3 UR39, UR39, 0x30840, URZ ;  /* 0x0003084027277890 */ /* 0x000fe2000fffe03f */
[----:B------:R-:W2:Y:S01]  /*7d50*/  MUFU.TANH R175, R175 ;  /* 0x000000af00af7308 */ /* 0x000ea20000002400 */
[----:B---3--:R-:W-:-:S05]  /*7d60*/  FMNMX.FTZ R0, R173, R0, !PT ;  /* 0x00000000ad007209 */ /* 0x008fca0007810000 */
[----:B------:R-:W3:Y:S02]  /*7d70*/  S2UR UR10, SR_CgaCtaId ;  /* 0x00000000000a79c3 */ /* 0x000ee40000008800 */
[----:B------:R-:W4:Y:S01]  /*7d80*/  MUFU.TANH R21, R21 ;  /* 0x0000001500157308 */ /* 0x000f220000002400 */
[----:B-1----:R-:W-:-:S07]  /*7d90*/  FMNMX.FTZ R2, R17, R2, !PT ;  /* 0x0000000211027209 */ /* 0x002fce0007810000 */
[----:B------:R-:W1:Y:S01]  /*7da0*/  MUFU.TANH R177, R177 ;  /* 0x000000b100b17308 */ /* 0x000e620000002400 */
[----:B--2---:R-:W-:-:S07]  /*7db0*/  FMNMX.FTZ R0, R175, R0, !PT ;  /* 0x00000000af007209 */ /* 0x004fce0007810000 */
[----:B------:R-:W2:Y:S01]  /*7dc0*/  MUFU.TANH R23, R23 ;  /* 0x0000001700177308 */ /* 0x000ea20000002400 */
[----:B----4-:R-:W-:Y:S01]  /*7dd0*/  FMNMX.FTZ R2, R21, R2, !PT ;  /* 0x0000000215027209 */ /* 0x010fe20007810000 */
[----:B---3--:R-:W-:-:S06]  /*7de0*/  UPRMT UR39, UR10, 0x654, UR39 ;  /* 0x000006540a277896 */ /* 0x008fcc0008000027 */
[----:B------:R-:W3:Y:S01]  /*7df0*/  MUFU.TANH R179, R179 ;  /* 0x000000b300b37308 */ /* 0x000ee20000002400 */
[----:B-1----:R-:W-:Y:S02]  /*7e00*/  FMNMX.FTZ R0, R177, R0, !PT ;  /* 0x00000000b1007209 */ /* 0x002fe40007810000 */
[----:B------:R-:W-:Y:S05]  /*7e10*/  SYNCS.ARRIVE.TRANS64.RED.A1T0 RZ, [UR39], RZ ;  /* 0x000000ffffff79a7 */ /* 0x000fea0008100427 */
[----:B------:R-:W1:Y:S01]  /*7e20*/  MUFU.TANH R121, R121 ;  /* 0x0000007900797308 */ /* 0x000e620000002400 */
[----:B--2---:R-:W-:-:S07]  /*7e30*/  FMNMX.FTZ R2, R23, R2, !PT ;  /* 0x0000000217027209 */ /* 0x004fce0007810000 */
[----:B------:R-:W2:Y:S01]  /*7e40*/  MUFU.TANH R181, R181 ;  /* 0x000000b500b57308 */ /* 0x000ea20000002400 */
[----:B---3--:R-:W-:-:S07]  /*7e50*/  FMNMX.FTZ R0, R179, R0, !PT ;  /* 0x00000000b3007209 */ /* 0x008fce0007810000 */
[----:B------:R-:W3:Y:S01]  /*7e60*/  MUFU.TANH R123, R123 ;  /* 0x0000007b007b7308 */ /* 0x000ee20000002400 */
[----:B-1----:R-:W-:-:S07]  /*7e70*/  FMNMX.FTZ R2, R121, R2, !PT ;  /* 0x0000000279027209 */ /* 0x002fce0007810000 */
        /* <DEDUP_REMOVED lines=65> */
[----:B-1----:R-:W-:-:S05]  /*8290*/  FMNMX.FTZ R0, R205, R0, !PT ;  /* 0x00000000cd007209 */ /* 0x002fca0007810000 */
[----:B------:R-:W1:Y:S01]  /*82a0*/  SHFL.BFLY PT, R9, R0, 0x2, 0x1f ;  /* 0x0c401f0000097f89 */ /* 0x000e6200000e0000 */
[----:B--2---:R-:W-:-:S04]  /*82b0*/  FMNMX.FTZ R2, R163, R2, !PT ;  /* 0x00000002a3027209 */ /* 0x004fc80007810000 */
[----:B---3--:R-:W-:-:S05]  /*82c0*/  FMNMX.FTZ R2, R165, R2, !PT ;  /* 0x00000002a5027209 */ /* 0x008fca0007810000 */
[----:B------:R-:W2:Y:S01]  /*82d0*/  SHFL.BFLY PT, R167, R2, 0x2, 0x1f ;  /* 0x0c401f0002a77f89 */ /* 0x000ea200000e0000 */
[----:B-1----:R-:W-:-:S05]  /*82e0*/  FMNMX.FTZ R16, R0, R9, !PT ;  /* 0x0000000900107209 */ /* 0x002fca0007810000 */
[----:B------:R-:W1:Y:S01]  /*82f0*/  SHFL.BFLY PT, R9, R16, 0x1, 0x1f ;  /* 0x0c201f0010097f89 */ /* 0x000e6200000e0000 */
[----:B--2---:R-:W-:-:S05]  /*8300*/  FMNMX.FTZ R167, R2, R167, !PT ;  /* 0x000000a702a77209 */ /* 0x004fca0007810000 */
[----:B------:R-:W2:Y:S01]  /*8310*/  SHFL.BFLY PT, R20, R167, 0x1, 0x1f ;  /* 0x0c201f00a7147f89 */ /* 0x000ea200000e0000 */
[----:B-1----:R-:W-:-:S05]  /*8320*/  FMNMX.FTZ R10, R16, R9, !PT ;  /* 0x00000009100a7209 */ /* 0x002fca0007810000 */
[----:B------:R-:W-:Y:S01]  /*8330*/  FADD.FTZ R11, -R10, R11 ;  /* 0x0000000b0a0b7221 */ /* 0x000fe20000010100 */
[----:B--2---:R-:W-:-:S03]  /*8340*/  FMNMX.FTZ R9, R167, R20, !PT ;  /* 0x00000014a7097209 */ /* 0x004fc60007810000 */
[-C--:B0-----:R-:W-:Y:S02]  /*8350*/  FMUL.FTZ R20, R11, R8.reuse ;  /* 0x000000080b147220 */ /* 0x081fe40000410000 */
[----:B------:R-:W-:Y:S01]  /*8360*/  FADD.FTZ R11, -R9, R12 ;  /* 0x0000000c090b7221 */ /* 0x000fe20000010100 */
[-C--:B------:R-:W-:Y:S01]  /*8370*/  FMUL.FTZ R12, R10, R8.reuse ;  /* 0x000000080a0c7220 */ /* 0x080fe20000410000 */
[----:B------:R0:W-:Y:S02]  /*8380*/  MUFU.EX2 R0, R20 ;  /* 0x0000001400007308 */ /* 0x0001e40000000800 */
[-C--:B------:R-:W-:Y:S01]  /*8390*/  FMUL.FTZ R2, R11, R8.reuse ;  /* 0x000000080b027220 */ /* 0x080fe20000410000 */
        /* <DEDUP_REMOVED lines=25> */
[----:B------:R-:W-:Y:S03]  /*8530*/  MUFU.EX2 R2, R2 ;  /* 0x0000000200027308 */ /* 0x000fe60000000800 */
[-CC-:B------:R-:W-:Y:S01]  /*8540*/  FFMA.FTZ R189, R13, R8.reuse, -R12.reuse ;  /* 0x000000080dbd7223 */ /* 0x180fe2000001080c */
[-CC-:B------:R-:W-:Y:S01]  /*8550*/  FFMA.FTZ R14, R15, R8.reuse, -R12.reuse ;  /* 0x000000080f0e7223 */ /* 0x180fe2000001080c */
[-CC-:B------:R-:W-:Y:S01]  /*8560*/  FFMA.FTZ R191, R17, R8.reuse, -R12.reuse ;  /* 0x0000000811bf7223 */ /* 0x180fe2000001080c */
[-CC-:B------:R-:W-:Y:S01]  /*8570*/  FFMA.FTZ R16, R21, R8.reuse, -R12.reuse ;  /* 0x0000000815107223 */ /* 0x180fe2000001080c */
[-CC-:B------:R-:W-:Y:S01]  /*8580*/  FFMA.FTZ R185, R23, R8.reuse, -R12.reuse ;  /* 0x0000000817b97223 */ /* 0x180fe2000001080c */
[----:B------:R-:W1:Y:S01]  /*8590*/  MUFU.EX2 R11, R11 ;  /* 0x0000000b000b7308 */ /* 0x000e620000000800 */
[-CC-:B0-----:R-:W-:Y:S01]  /*85a0*/  FFMA.FTZ R20, R121, R8.reuse, -R12.reuse ;  /* 0x0000000879147223 */ /* 0x181fe2000001080c */
        /* <DEDUP_REMOVED lines=15> */
[----:B-1----:R-:W-:Y:S01]  /*86a0*/  FFMA.FTZ R17, R0, R6, R11 ;  /* 0x0000000600117223 */ /* 0x002fe2000001000b */
[-CC-:B------:R-:W-:Y:S01]  /*86b0*/  FFMA.FTZ R149, R149, R8.reuse, -R12.reuse ;  /* 0x0000000895957223 */ /* 0x180fe2000001080c */
[-CC-:B------:R-:W-:Y:S01]  /*86c0*/  FFMA.FTZ R159, R159, R8.reuse, -R12.reuse ;  /* 0x000000089f9f7223 */ /* 0x180fe2000001080c */
[-CC-:B------:R-:W-:Y:S01]  /*86d0*/  FFMA.FTZ R161, R161, R8.reuse, -R12.reuse ;  /* 0x00000008a1a17223 */ /* 0x180fe2000001080c */
[-CC-:B------:R-:W-:Y:S01]  /*86e0*/  FFMA.FTZ R163, R163, R8.reuse, -R12.reuse ;  /* 0x00000008a3a37223 */ /* 0x180fe2000001080c */
[----:B------:R-:W-:-:S02]  /*86f0*/  FFMA.FTZ R12, R165, R8, -R12 ;  /* 0x00000008a50c7223 */ /* 0x000fc4000001080c */
[----:B------:R-:W1:Y:S01]  /*8700*/  MUFU.EX2 R14, R14 ;  /* 0x0000000e000e7308 */ /* 0x000e620000000800 */
[----:B0-----:R-:W-:-:S07]  /*8710*/  FFMA.FTZ R3, R2, R3, R189 ;  /* 0x0000000302037223 */ /* 0x001fce00000100bd */
        /* <DEDUP_REMOVED lines=92> */
.L_x_2222:
[----:B------:R-:W0:Y:S01]  /*8ce0*/  S2UR UR11, SR_CgaCtaId ;  /* 0x00000000000b79c3 */ /* 0x000e220000008800 */
[----:B------:R-:W-:Y:S01]  /*8cf0*/  R2UR UR10, R18 ;  /* 0x00000000120a72ca */ /* 0x000fe200000e0000 */
[----:B------:R-:W-:Y:S01]  /*8d00*/  UIADD3 UR5, UR5, 0x30860, URZ ;  /* 0x0003086005057890 */ /* 0x000fe2000fffe03f */
[----:B------:R-:W-:Y:S01]  /*8d10*/  F2FP.F16.F32.PACK_AB R186, R171, R186 ;  /* 0x000000baabba723e */ /* 0x000fe200000000ff */
        /* <DEDUP_REMOVED lines=9> */
[----:B------:R-:W-:Y:S01]  /*8db0*/  F2FP.F16.F32.PACK_AB R178, R179, R178 ;  /* 0x000000b2b3b2723e */ /* 0x000fe200000000ff */
[----:B------:R-:W-:Y:S01]  /*8dc0*/  IMAD.U32 R13, RZ, RZ, UR7 ;  /* 0x00000007ff0d7e24 */ /* 0x000fe2000f8e00ff */
        /* <DEDUP_REMOVED lines=22> */
.L_x_2212:
        /* <DEDUP_REMOVED lines=99> */
.L_x_2224:
[----:B------:R-:W-:Y:S01]  /*9560*/  ULEA UR5, UR4, UR60, 0x3 ;  /* 0x0000003c04057291 */ /* 0x000fe2000f8e183f */
[----:B------:R-:W-:-:S05]  /*9570*/  IMAD.U32 R0, RZ, RZ, UR7 ;  /* 0x00000007ff007e24 */ /* 0x000fca000f8e00ff */
[----:B------:R-:W-:-:S04]  /*9580*/  SHF.L.U32 R0, R0, 0x1f, RZ ;  /* 0x0000001f00007819 */ /* 0x000fc800000006ff */
[----:B------:R0:W1:Y:S01]  /*9590*/  SYNCS.PHASECHK.TRANS64.TRYWAIT P1, [UR5+0x30850], R0 ;  /* 0x03085000ff0075a7 */ /* 0x0000620008020145 */
[----:B------:R-:W-:Y:S05]  /*95a0*/  @!P0 BRA `(.L_x_2225) ;  /* 0x0000000000048947 */ /* 0x000fea0003800000 */
[----:B------:R-:W-:Y:S01]  /*95b0*/  BPT.TRAP 0x1 ;  /* 0x000000040000795c */ /* 0x000fe20000300000 */
.L_x_2225:
[----:B-1----:R-:W-:Y:S05]  /*95c0*/  @P1 BRA `(.L_x_2226) ;  /* 0x0000000000081947 */ /* 0x002fea0003800000 */
[----:B------:R-:W1:Y:S02]  /*95d0*/  SYNCS.PHASECHK.TRANS64.TRYWAIT P1, [UR5+0x30850], R0 ;  /* 0x03085000ff0075a7 */ /* 0x000e640008020145 */
[----:B-1----:R-:W-:Y:S05]  /*95e0*/  @!P1 BRA `(.L_x_2227) ;  /* 0x00000068000c9947 */ /* 0x002fea0003800000 */
.L_x_2226:
        /* <DEDUP_REMOVED lines=14> */
[----:B------:R-:W-:Y:S01]  /*96d0*/  MOV R6, RZ ;  /* 0x000000ff00067202 */ /* 0x000fe20000000f00 */
        /* <DEDUP_REMOVED lines=47> */
.L_x_2228:
        /* <DEDUP_REMOVED lines=101> */
.L_x_2192:
        /* <DEDUP_REMOVED lines=10> */
[----:B------:R-:W4:Y:S01]  /*a0c0*/  S2UR UR11, SR_CTAID.Y ;  /* 0x00000000000b79c3 */ /* 0x000f220000002600 */
[----:B------:R-:W-:Y:S02]  /*a0d0*/  UIMAD.WIDE.U32 UR4, UR13, UR8, URZ ;  /* 0x000000080d0472a5 */ /* 0x000fe4000f8e003f */
[----:B------:R-:W-:-:S04]  /*a0e0*/  UIMAD UR6, UR7, UR8, URZ ;  /* 0x00000008070672a4 */ /* 0x000fc8000f8e023f */
[----:B------:R-:W-:Y:S01]  /*a0f0*/  UIMAD UR6, UR13, UR9, UR6 ;  /* 0x000000090d0672a4 */ /* 0x000fe2000f8e0206 */
[----:B------:R-:W-:Y:S01]  /*a100*/  BAR.SYNC.DEFER_BLOCKING 0x1, 0x100 ;  /* 0x0044000000007b1d */ /* 0x000fe20000010000 */
[----:B-1----:R-:W-:Y:S02]  /*a110*/  ISETP.NE.AND P0, PT, R17, 0x1, PT ;  /* 0x000000011100780c */ /* 0x002fe40003f05270 */
[----:B------:R-:W-:-:S05]  /*a120*/  UIADD3 UR6, UR5, UR6, URZ ;  /* 0x0000000605067290 */ /* 0x000fca000fffe03f */
[----:B------:R-:W4:Y:S01]  /*a130*/  LDC R21, c[0x0][0xc50] ;  /* 0x00031400ff157b82 */ /* 0x000f220000000800 */
[----:B0-----:R-:W-:Y:S01]  /*a140*/  IADD3 R4, R3, -0x80, RZ ;  /* 0xffffff8003047810 */ /* 0x001fe20007ffe0ff */
[----:B---3--:R-:W-:Y:S01]  /*a150*/  USHF.R.S32.HI UR10, URZ, 0x1f, UR12 ;  /* 0x0000001f3f0a7899 */ /* 0x008fe2000801140c */
[----:B------:R-:W-:Y:S02]  /*a160*/  ULDC.64 UR8, c[0x0][0xb38] ;  /* 0x0002ce0000087ab9 */ /* 0x000fe40000000a00 */
[----:B------:R-:W-:Y:S01]  /*a170*/  SHF.R.S32.HI R3, RZ, 0x1f, R4 ;  /* 0x0000001fff037819 */ /* 0x000fe20000011404 */
[----:B------:R-:W-:Y:S02]  /*a180*/  UIMAD UR7, UR7, UR8, URZ ;  /* 0x00000008070772a4 */ /* 0x000fe4000f8e023f */
[----:B------:R-:W0:Y:S01]  /*a190*/  LDC.64 R14, c[0x0][0xb40] ;  /* 0x0002d000ff0e7b82 */ /* 0x000e220000000a00 */
[CC--:B------:R-:W-:Y:S02]  /*a1a0*/  LEA.HI R5, R3.reuse, R4.reuse, RZ, 0x7 ;  /* 0x0000000403057211 */ /* 0x0c0fe400078f38ff */
[----:B------:R-:W-:-:S02]  /*a1b0*/  LEA.HI R10, R3, R4, RZ, 0x2 ;  /* 0x00000004030a7211 */ /* 0x000fc400078f10ff */
[C---:B------:R-:W-:Y:S02]  /*a1c0*/  LOP3.LUT R7, R5.reuse, 0xffffff80, RZ, 0xc0, !PT ;  /* 0xffffff8005077812 */ /* 0x040fe400078ec0ff */
[----:B------:R-:W-:Y:S01]  /*a1d0*/  SHF.R.S32.HI R6, RZ, 0x7, R5 ;  /* 0x00000007ff067819 */ /* 0x000fe20000011405 */
[----:B------:R-:W1:Y:S02]  /*a1e0*/  @P0 LDC R13, c[0x0][0xbf0] ;  /* 0x0002fc00ff0d0b82 */ /* 0x000e640000000800 */
[----:B------:R-:W-:Y:S01]  /*a1f0*/  IMAD.IADD R20, R4, 0x1, -R7 ;  /* 0x0000000104147824 */ /* 0x000fe200078e0a07 */
[----:B------:R-:W-:Y:S02]  /*a200*/  LEA.HI R3, R5, R6, RZ, 0x1 ;  /* 0x0000000605037211 */ /* 0x000fe400078f08ff */
[----:B------:R-:W-:Y:S02]  /*a210*/  LOP3.LUT R5, R10, 0xfffffffc, RZ, 0xc0, !PT ;  /* 0xfffffffc0a057812 */ /* 0x000fe400078ec0ff */
[----:B------:R-:W-:Y:S01]  /*a220*/  SHF.R.S32.HI R7, RZ, 0x1f, R20 ;  /* 0x0000001fff077819 */ /* 0x000fe20000011414 */
[----:B------:R-:W3:Y:S01]  /*a230*/  LDC.64 R10, c[0x0][0xbd8] ;  /* 0x0002f600ff0a7b82 */ /* 0x000ee20000000a00 */
[----:B------:R-:W-:Y:S01]  /*a240*/  LOP3.LUT R3, R3, 0x3fffffe, RZ, 0xc0, !PT ;  /* 0x03fffffe03037812 */ /* 0x000fe200078ec0ff */
[----:B------:R-:W-:Y:S01]  /*a250*/  IMAD.IADD R5, R4, 0x1, -R5 ;  /* 0x0000000104057824 */ /* 0x000fe200078e0a05 */
[----:B------:R-:W-:Y:S01]  /*a260*/  LEA.HI R22, R7, R20, RZ, 0x2 ;  /* 0x0000001407167211 */ /* 0x000fe200078f10ff */
[----:B----4-:R-:W-:Y:S01]  /*a270*/  IMAD R21, R21, R16, UR11 ;  /* 0x0000000b15157e24 */ /* 0x010fe2000f8e0210 */
[----:B------:R-:W-:-:S02]  /*a280*/  IADD3 R3, R6, -R3, RZ ;  /* 0x8000000306037210 */ /* 0x000fc40007ffe0ff */
[--C-:B------:R-:W-:Y:S01]  /*a290*/  SHF.R.S32.HI R8, RZ, 0x2, R22.reuse ;  /* 0x00000002ff087819 */ /* 0x100fe20000011416 */
[----:B------:R-:W4:Y:S01]  /*a2a0*/  @P0 LDC R23, c[0x0][0xbec] ;  /* 0x0002fb00ff170b82 */ /* 0x000f220000000800 */
[----:B------:R-:W-:Y:S02]  /*a2b0*/  SHF.R.S32.HI R9, RZ, 0x1f, R22 ;  /* 0x0000001fff097819 */ /* 0x000fe40000011416 */
[----:B------:R-:W-:Y:S02]  /*a2c0*/  LEA.HI R6, R5, R5, RZ, 0x1 ;  /* 0x0000000505067211 */ /* 0x000fe400078f08ff */
[----:B------:R-:W-:Y:S02]  /*a2d0*/  LEA.HI R9, R9, R8, RZ, 0x3 ;  /* 0x0000000809097211 */ /* 0x000fe400078f18ff */
[----:B------:R-:W-:Y:S01]  /*a2e0*/  LEA.HI R7, R7, R20, RZ, 0x5 ;  /* 0x0000001407077211 */ /* 0x000fe200078f28ff */
[----:B------:R-:W5:Y:S01]  /*a2f0*/  @P0 LDC R120, c[0x0][0xbf0] ;  /* 0x0002fc00ff780b82 */ /* 0x000f620000000800 */
[----:B------:R-:W-:-:S02]  /*a300*/  LOP3.LUT R9, R9, 0xfffffff8, RZ, 0xc0, !PT ;  /* 0xfffffff809097812 */ /* 0x000fc400078ec0ff */
[----:B------:R-:W-:Y:S02]  /*a310*/  LOP3.LUT R6, R6, 0x1ffffffe, RZ, 0xc0, !PT ;  /* 0x1ffffffe06067812 */ /* 0x000fe400078ec0ff */
[----:B------:R-:W-:Y:S01]  /*a320*/  SHF.R.S32.HI R7, RZ, 0x5, R7 ;  /* 0x00000005ff077819 */ /* 0x000fe20000011407 */
[----:B------:R-:W-:Y:S02]  /*a330*/  IMAD.IADD R4, R8, 0x1, -R9 ;  /* 0x0000000108047824 */ /* 0x000fe400078e0a09 */
[----:B------:R-:W1:Y:S01]  /*a340*/  @P0 LDC R9, c[0x0][0xbec] ;  /* 0x0002fb00ff090b82 */ /* 0x000e620000000800 */
[----:B------:R-:W-:Y:S02]  /*a350*/  IMAD.IADD R12, R5, 0x1, -R6 ;  /* 0x00000001050c7824 */ /* 0x000fe400078e0a06 */
[----:B------:R-:W-:Y:S01]  /*a360*/  LEA R6, R7, R4, 0x4 ;  /* 0x0000000407067211 */ /* 0x000fe200078e20ff */
[----:B------:R-:W-:Y:S01]  /*a370*/  IMAD.U32 R5, RZ, RZ, UR5 ;  /* 0x00000005ff057e24 */ /* 0x000fe2000f8e00ff */
[----:B------:R-:W-:Y:S01]  /*a380*/  MOV R5, UR6 ;  /* 0x0000000600057c02 */ /* 0x000fe20008000f00 */
[----:B---3--:R-:W-:Y:S01]  /*a390*/  IMAD R8, R10, UR10, RZ ;  /* 0x0000000a0a087c24 */ /* 0x008fe2000f8e02ff */
[----:B------:R-:W-:Y:S01]  /*a3a0*/  UIMAD UR6, UR13, UR9, UR7 ;  /* 0x000000090d0672a4 */ /* 0x000fe2000f8e0207 */
[----:B------:R-:W-:-:S02]  /*a3b0*/  IMAD R3, R3, 0x40, R6 ;  /* 0x0000004003037824 */ /* 0x000fc400078e0206 */
[----:B------:R-:W-:Y:S01]  /*a3c0*/  IMAD.U32 R4, RZ, RZ, UR4 ;  /* 0x00000004ff047e24 */ /* 0x000fe2000f8e00ff */
[----:B------:R-:W-:Y:S01]  /*a3d0*/  UIMAD.WIDE.U32 UR4, UR13, UR8, URZ ;  /* 0x000000080d0472a5 */ /* 0x000fe2000f8e003f */
[----:B------:R-:W-:Y:S02]  /*a3e0*/  IMAD R6, R12, 0x8, R3 ;  /* 0x000000080c067824 */ /* 0x000fe400078e0203 */
[----:B------:R-:W-:Y:S01]  /*a3f0*/  IMAD R11, R11, UR12, R8 ;  /* 0x0000000c0b0b7c24 */ /* 0x000fe2000f8e0208 */
[----:B------:R-:W-:Y:S01]  /*a400*/  UIADD3 UR6, UR5, UR6, URZ ;  /* 0x0000000605067290 */ /* 0x000fe2000fffe03f */
[----:B------:R-:W-:Y:S01]  /*a410*/  IMAD.WIDE.U32 R4, R10, UR12, R4 ;  /* 0x0000000c0a047c25 */ /* 0x000fe2000f8e0004 */
[----:B--2---:R-:W-:Y:S01]  /*a420*/  LEA R8, R18, R6, 0x7 ;  /* 0x0000000612087211 */ /* 0x004fe200078e38ff */
[----:B------:R-:W-:Y:S02]  /*a430*/  ULDC.64 UR8, c[0x0][0xb28] ;  /* 0x0002ca0000087ab9 */ /* 0x000fe40000000a00 */
[----:B------:R-:W-:Y:S01]  /*a440*/  IMAD.U32 R7, RZ, RZ, UR5 ;  /* 0x00000005ff077e24 */ /* 0x000fe2000f8e00ff */
[----:B------:R-:W-:Y:S01]  /*a450*/  MOV R7, UR6 ;  /* 0x0000000600077c02 */ /* 0x000fe20008000f00 */
[----:B0-----:R-:W-:Y:S01]  /*a460*/  IMAD R12, R14, UR10, RZ ;  /* 0x0000000a0e0c7c24 */ /* 0x001fe2000f8e02ff */
[----:B------:R-:W-:Y:S01]  /*a470*/  IADD3 R5, R5, R11, RZ ;  /* 0x0000000b05057210 */ /* 0x000fe20007ffe0ff */
[----:B-1----:R-:W-:Y:S01]  /*a480*/  @P0 IMAD.HI.U32 R10, R8, R9, RZ ;  /* 0x00000009080a0227 */ /* 0x002fe200078e00ff */
[----:B------:R-:W-:-:S03]  /*a490*/  ULDC.64 UR6, c[0x0][0xb48] ;  /* 0x0002d20000067ab9 */ /* 0x000fc60000000a00 */
[----:B------:R-:W-:Y:S01]  /*a4a0*/  IMAD.U32 R6, RZ, RZ, UR4 ;  /* 0x00000004ff067e24 */ /* 0x000fe2000f8e00ff */
[----:B------:R-:W-:Y:S01]  /*a4b0*/  ULDC.64 UR4, c[0x0][0xbe0] ;  /* 0x0002f80000047ab9 */ /* 0x000fe20000000a00 */
[----:B------:R-:W-:Y:S01]  /*a4c0*/  IMAD.MOV.U32 R9, RZ, RZ, R8 ;  /* 0x000000ffff097224 */ /* 0x000fe200078e0008 */
[----:B------:R-:W-:Y:S01]  /*a4d0*/  @P0 SHF.R.U32.HI R9, RZ, R13, R10 ;  /* 0x0000000dff090219 */ /* 0x000fe2000001160a */
[----:B------:R-:W-:Y:S01]  /*a4e0*/  IMAD R13, R15, UR12, R12 ;  /* 0x0000000c0f0d7c24 */ /* 0x000fe2000f8e020c */
[----:B------:R-:W-:Y:S01]  /*a4f0*/  SHF.R.S32.HI R12, RZ, 0x1f, R21 ;  /* 0x0000001fff0c7819 */ /* 0x000fe20000011415 */
[----:B------:R-:W-:-:S04]  /*a500*/  IMAD.WIDE.U32 R6, R14, UR12, R6 ;  /* 0x0000000c0e067c25 */ /* 0x000fc8000f8e0006 */
[----:B----4-:R-:W-:-:S04]  /*a510*/  @P0 IMAD.HI.U32 R23, R8, R23, RZ ;  /* 0x0000001708170227 */ /* 0x010fc800078e00ff */
[----:B------:R-:W-:Y:S02]  /*a520*/  IMAD.IADD R7, R7, 0x1, R13 ;  /* 0x0000000107077824 */ /* 0x000fe400078e020d */
[----:B------:R-:W-:Y:S02]  /*a530*/  IMAD R13, R12, UR6, RZ ;  /* 0x000000060c0d7c24 */ /* 0x000fe4000f8e02ff */
[----:B------:R-:W-:-:S04]  /*a540*/  IMAD.WIDE.U32 R4, R21, UR4, R4 ;  /* 0x0000000415047c25 */ /* 0x000fc8000f8e0004 */
[----:B------:R-:W-:Y:S01]  /*a550*/  IMAD.MOV.U32 R11, RZ, RZ, R8 ;  /* 0x000000ffff0b7224 */ /* 0x000fe200078e0008 */
[----:B-----5:R-:W-:Y:S01]  /*a560*/  @P0 SHF.R.U32.HI R11, RZ, R120, R23 ;  /* 0x00000078ff0b0219 */ /* 0x020fe20000011617 */
[----:B------:R-:W-:Y:S01]  /*a570*/  IMAD R15, R21, UR7, R13 ;  /* 0x00000007150f7c24 */ /* 0x000fe2000f8e020d */
[----:B------:R-:W-:Y:S01]  /*a580*/  SHF.R.S32.HI R13, RZ, 0x1f, R9 ;  /* 0x0000001fff0d7819 */ /* 0x000fe20000011409 */
[----:B------:R-:W-:Y:S01]  /*a590*/  IMAD R10, R12, UR4, RZ ;  /* 0x000000040c0a7c24 */ /* 0x000fe2000f8e02ff */
[----:B------:R-:W-:Y:S01]  /*a5a0*/  IADD3 R4, P0, R9, R4, RZ ;  /* 0x0000000409047210 */ /* 0x000fe20007f1e0ff */
[----:B------:R-:W-:Y:S01]  /*a5b0*/  IMAD.WIDE.U32 R6, R21, UR6, R6 ;  /* 0x0000000615067c25 */ /* 0x000fe2000f8e0006 */
[----:B------:R-:W-:Y:S01]  /*a5c0*/  IADD3 R9, -R9, RZ, RZ ;  /* 0x000000ff09097210 */ /* 0x000fe20007ffe1ff */
[----:B------:R-:W-:Y:S02]  /*a5d0*/  ULDC.64 UR6, c[0x0][0xbc8] ;  /* 0x0002f20000067ab9 */ /* 0x000fe40000000a00 */
[----:B------:R-:W-:Y:S01]  /*a5e0*/  IMAD R12, R21, UR5, R10 ;  /* 0x00000005150c7c24 */ /* 0x000fe2000f8e020a */
[--C-:B------:R-:W-:Y:S01]  /*a5f0*/  SHF.R.S32.HI R10, RZ, 0x1f, R11.reuse ;  /* 0x0000001fff0a7819 */ /* 0x100fe2000001140b */
[----:B------:R-:W-:Y:S01]  /*a600*/  IMAD.MOV R14, RZ, RZ, -R11 ;  /* 0x000000ffff0e7224 */ /* 0x000fe200078e0a0b */
[----:B------:R-:W-:Y:S01]  /*a610*/  ULDC.64 UR4, c[0x0][0xb30] ;  /* 0x0002cc0000047ab9 */ /* 0x000fe20000000a00 */
[----:B------:R-:W-:Y:S01]  /*a620*/  IMAD R9, R17, R9, R8 ;  /* 0x0000000911097224 */ /* 0x000fe200078e0208 */
[----:B------:R-:W-:Y:S01]  /*a630*/  IADD3.X R5, R13, R5, R12, P0, !PT ;  /* 0x000000050d057210 */ /* 0x000fe200007fe40c */
[----:B------:R-:W-:-:S02]  /*a640*/  IMAD.IADD R7, R7, 0x1, R15 ;  /* 0x0000000107077824 */ /* 0x000fc400078e020f */
[----:B------:R-:W-:Y:S02]  /*a650*/  IMAD R10, R10, UR4, RZ ;  /* 0x000000040a0a7c24 */ /* 0x000fe4000f8e02ff */
[----:B------:R-:W-:Y:S01]  /*a660*/  IMAD R13, R17, R14, R8 ;  /* 0x0000000e110d7224 */ /* 0x000fe200078e0208 */
[----:B------:R-:W-:Y:S01]  /*a670*/  SHF.R.S32.HI R8, RZ, 0x1f, R9 ;  /* 0x0000001fff087819 */ /* 0x000fe20000011409 */
[C---:B------:R-:W-:Y:S01]  /*a680*/  IMAD R15, R11.reuse, UR5, R10 ;  /* 0x000000050b0f7c24 */ /* 0x040fe2000f8e020a */
[----:B------:R-:W0:Y:S01]  /*a690*/  S2UR UR5, SR_CgaCtaId ;  /* 0x00000000000579c3 */ /* 0x000e220000008800 */
[----:B------:R-:W-:Y:S01]  /*a6a0*/  IMAD.WIDE.U32 R6, R11, UR4, R6 ;  /* 0x000000040b067c25 */ /* 0x000fe2000f8e0006 */
[----:B------:R-:W-:Y:S01]  /*a6b0*/  SHF.R.S32.HI R10, RZ, 0x1f, R13 ;  /* 0x0000001fff0a7819 */ /* 0x000fe2000001140d */
[----:B------:R-:W-:Y:S01]  /*a6c0*/  UMOV UR4, 0x400 ;  /* 0x0000040000047882 */ /* 0x000fe20000000000 */
[----:B------:R-:W-:Y:S01]  /*a6d0*/  LEA R14, R18, R3, 0x7 ;  /* 0x00000003120e7211 */ /* 0x000fe200078e38ff */
[----:B------:R-:W-:Y:S01]  /*a6e0*/  IMAD R8, R8, UR6, RZ ;  /* 0x0000000608087c24 */ /* 0x000fe2000f8e02ff */
[----:B------:R-:W-:Y:S01]  /*a6f0*/  IADD3 R7, R7, R15, RZ ;  /* 0x0000000f07077210 */ /* 0x000fe20007ffe0ff */
[----:B------:R-:W-:Y:S01]  /*a700*/  IMAD R10, R10, UR8, RZ ;  /* 0x000000080a0a7c24 */ /* 0x000fe2000f8e02ff */
[----:B------:R-:W-:Y:S01]  /*a710*/  LOP3.LUT R3, R22, 0x7ffffffc, RZ, 0xc0, !PT ;  /* 0x7ffffffc16037812 */ /* 0x000fe200078ec0ff */
[----:B------:R-:W-:-:S02]  /*a720*/  IMAD R11, R9, UR7, R8 ;  /* 0x00000007090b7c24 */ /* 0x000fc4000f8e0208 */
        /* <DEDUP_REMOVED lines=26> */
[----:B------:R2:W3:Y:S04]  /*a8d0*/  SHFL.IDX PT, R4, R6, RZ, 0x1c1f ;  /* 0x001c1fff06047589 */ /* 0x0004e800000e0000 */
[----:B------:R2:W4:Y:S01]  /*a8e0*/  SHFL.IDX PT, R5, R9, RZ, 0x1c1f ;  /* 0x001c1fff09057589 */ /* 0x00052200000e0000 */
[----:B------:R-:W-:Y:S01]  /*a8f0*/  SHF.L.U32 R3, R3, 0x1, RZ ;  /* 0x0000000103037819 */ /* 0x000fe200000006ff */
        /* <DEDUP_REMOVED lines=13> */
[C---:B------:R-:W-:Y:S01]  /*a9d0*/  IADD3 R16, R3.reuse, 0x18, RZ ;  /* 0x0000001803107810 */ /* 0x040fe20007ffe0ff */
[----:B------:R-:W-:Y:S01]  /*a9e0*/  VIADD R22, R3, 0x50 ;  /* 0x0000005003167836 */ /* 0x000fe20000000000 */
[----:B------:R-:W-:-:S02]  /*a9f0*/  ISETP.GE.AND P6, PT, R17, UR4, PT ;  /* 0x0000000411007c0c */ /* 0x000fc4000bfc6270 */
[----:B------:R-:W-:Y:S02]  /*aa00*/  ISETP.GE.AND P5, PT, R16, UR4, PT ;  /* 0x0000000410007c0c */ /* 0x000fe4000bfa6270 */
[C---:B------:R-:W-:Y:S01]  /*aa10*/  IADD3 R21, R3.reuse, 0x48, RZ ;  /* 0x0000004803157810 */ /* 0x040fe20007ffe0ff */
[C---:B---34-:R-:W-:Y:S01]  /*aa20*/  @!P0 IMAD.WIDE R10, R3.reuse, 0x4, R4 ;  /* 0x00000004030a8825 */ /* 0x058fe200078e0204 */
[----:B------:R-:W-:Y:S02]  /*aa30*/  ISETP.GE.AND P3, PT, R18, UR4, PT ;  /* 0x0000000412007c0c */ /* 0x000fe4000bf66270 */
[----:B------:R-:W-:Y:S02]  /*aa40*/  @!P1 LEA.HI R0, R0, R0, RZ, 0x1 ;  /* 0x0000000000009211 */ /* 0x000fe400078f08ff */
[----:B------:R-:W-:Y:S01]  /*aa50*/  @!P2 LEA.HI R2, R2, R2, RZ, 0x1 ;  /* 0x000000020202a211 */ /* 0x000fe200078f08ff */
[----:B------:R0:W-:Y:S01]  /*aa60*/  @!P0 ST.E.64 desc[UR36][R10.64], R24 ;  /* 0x000000180a008985 */ /* 0x0001e2000c101b24 */
[----:B------:R-:W-:Y:S01]  /*aa70*/  @!P1 LOP3.LUT R13, R0, 0xfffffffe, RZ, 0xc0, !PT ;  /* 0xfffffffe000d9812 */ /* 0x000fe200078ec0ff */
[----:B------:R-:W-:Y:S01]  /*aa80*/  VIADD R0, R3, 0x28 ;  /* 0x0000002803007836 */ /* 0x000fe20000000000 */
[----:B------:R-:W-:-:S02]  /*aa90*/  @!P2 LOP3.LUT R15, R2, 0xfffffffe, RZ, 0xc0, !PT ;  /* 0xfffffffe020fa812 */ /* 0x000fc400078ec0ff */
[----:B------:R-:W-:Y:S01]  /*aaa0*/  IADD3 R2, R3, 0x30, RZ ;  /* 0x0000003003027810 */ /* 0x000fe20007ffe0ff */
[--C-:B------:R-:W-:Y:S01]  /*aab0*/  @!P1 IMAD.WIDE R12, R13, 0x4, R4.reuse ;  /* 0x000000040d0c9825 */ /* 0x100fe200078e0204 */
[----:B------:R-:W-:Y:S02]  /*aac0*/  ISETP.GE.AND P0, PT, R0, UR4, PT ;  /* 0x0000000400007c0c */ /* 0x000fe4000bf06270 */
        /* <DEDUP_REMOVED lines=8> */
[----:B------:R-:W-:-:S02]  /*ab50*/  @!P6 LEA.HI R17, R17, R17, RZ, 0x1 ;  /* 0x000000111111e211 */ /* 0x000fc400078f08ff */
[----:B------:R-:W-:Y:S02]  /*ab60*/  @!P5 LOP3.LUT R11, R16, 0xfffffffe, RZ, 0xc0, !PT ;  /* 0xfffffffe100bd812 */ /* 0x000fe400078ec0ff */
[----:B------:R-:W-:Y:S02]  /*ab70*/  @!P0 LEA.HI R0, R0, R0, RZ, 0x1 ;  /* 0x0000000000008211 */ /* 0x000fe400078f08ff */
[----:B------:R-:W-:Y:S01]  /*ab80*/  @!P4 LEA.HI R2, R2, R2, RZ, 0x1 ;  /* 0x000000020202c211 */ /* 0x000fe200078f08ff */
[--C-:B------:R-:W-:Y:S01]  /*ab90*/  @!P5 IMAD.WIDE R10, R11, 0x4, R4.reuse ;  /* 0x000000040b0ad825 */ /* 0x100fe200078e0204 */
[----:B-1----:R-:W-:Y:S02]  /*aba0*/  @!P6 LOP3.LUT R13, R17, 0xfffffffe, RZ, 0xc0, !PT ;  /* 0xfffffffe110de812 */ /* 0x002fe400078ec0ff */
[----:B------:R-:W-:Y:S02]  /*abb0*/  @!P3 LEA.HI R18, R18, R18, RZ, 0x1 ;  /* 0x000000121212b211 */ /* 0x000fe400078f08ff */
[----:B------:R-:W-:Y:S01]  /*abc0*/  @!P2 LEA.HI R20, R20, R20, RZ, 0x1 ;  /* 0x000000141414a211 */ /* 0x000fe200078f08ff */
[----:B------:R-:W-:Y:S01]  /*abd0*/  @!P6 IMAD.WIDE R12, R13, 0x4, R4 ;  /* 0x000000040d0ce825 */ /* 0x000fe200078e0204 */
[----:B--2---:R-:W-:Y:S01]  /*abe0*/  @!P1 LEA.HI R14, R21, R21, RZ, 0x1 ;  /* 0x00000015150e9211 */ /* 0x004fe200078f08ff */
[----:B------:R0:W-:Y:S01]  /*abf0*/  @!P5 ST.E.64 desc[UR36][R10.64], R36 ;  /* 0x000000240a00d985 */ /* 0x0001e2000c101b24 */
[----:B------:R-:W-:-:S02]  /*ac00*/  @!P0 LOP3.LUT R15, R0, 0xfffffffe, RZ, 0xc0, !PT ;  /* 0xfffffffe000f8812 */ /* 0x000fc400078ec0ff */
[----:B------:R-:W-:Y:S01]  /*ac10*/  @!P4 LOP3.LUT R17, R2, 0xfffffffe, RZ, 0xc0, !PT ;  /* 0xfffffffe0211c812 */ /* 0x000fe200078ec0ff */
[----:B------:R1:W-:Y:S01]  /*ac20*/  @!P6 ST.E.64 desc[UR36][R12.64], R40 ;  /* 0x000000280c00e985 */ /* 0x0003e2000c101b24 */
[----:B------:R-:W-:Y:S01]  /*ac30*/  @!P3 LOP3.LUT R21, R18, 0xfffffffe, RZ, 0xc0, !PT ;  /* 0xfffffffe1215b812 */ /* 0x000fe200078ec0ff */
[C---:B------:R-:W-:Y:S01]  /*ac40*/  VIADD R2, R3.reuse, 0x68 ;  /* 0x0000006803027836 */ /* 0x040fe20000000000 */
[----:B------:R-:W-:Y:S01]  /*ac50*/  @!P2 LOP3.LUT R23, R20, 0xfffffffe, RZ, 0xc0, !PT ;  /* 0xfffffffe1417a812 */ /* 0x000fe200078ec0ff */
[C---:B------:R-:W-:Y:S01]  /*ac60*/  VIADD R18, R3.reuse, 0x70 ;  /* 0x0000007003127836 */ /* 0x040fe20000000000 */
[----:B------:R-:W-:Y:S02]  /*ac70*/  @!P1 LOP3.LUT R25, R14, 0xfffffffe, RZ, 0xc0, !PT ;  /* 0xfffffffe0e199812 */ /* 0x000fe400078ec0ff */
[----:B------:R-:W-:Y:S02]  /*ac80*/  ISETP.GE.AND P5, PT, R22, UR4, PT ;  /* 0x0000000416007c0c */ /* 0x000fe4000bfa6270 */
[----:B------:R-:W-:Y:S01]  /*ac90*/  IADD3 R0, R3, 0x60, RZ ;  /* 0x0000006003007810 */ /* 0x000fe20007ffe0ff */
[----:B0-----:R-:W-:Y:S01]  /*aca0*/  @!P0 IMAD.WIDE R10, R15, 0x4, R4 ;  /* 0x000000040f0a8825 */ /* 0x001fe200078e0204 */
[----:B------:R-:W-:-:S03]  /*acb0*/  ISETP.GE.AND P6, PT, R24, UR4, PT ;  /* 0x0000000418007c0c */ /* 0x000fc6000bfc6270 */
[--C-:B-1----:R-:W-:Y:S01]  /*acc0*/  @!P4 IMAD.WIDE R12, R17, 0x4, R4.reuse ;  /* 0x00000004110cc825 */ /* 0x102fe200078e0204 */
[----:B------:R0:W-:Y:S01]  /*acd0*/  @!P0 ST.E.64 desc[UR36][R10.64], R44 ;  /* 0x0000002c0a008985 */ /* 0x0001e2000c101b24 */
[----:B------:R-:W-:Y:S02]  /*ace0*/  ISETP.GE.AND P0, PT, R0, UR4, PT ;  /* 0x0000000400007c0c */ /* 0x000fe4000bf06270 */
[--C-:B------:R-:W-:Y:S01]  /*acf0*/  @!P3 IMAD.WIDE R14, R21, 0x4, R4.reuse ;  /* 0x00000004150eb825 */ /* 0x100fe200078e0204 */
[----:B------:R1:W-:Y:S01]  /*ad00*/  @!P4 ST.E.64 desc[UR36][R12.64], R48 ;  /* 0x000000300c00c985 */ /* 0x0003e2000c101b24 */
[----:B------:R-:W-:Y:S02]  /*ad10*/  @!P5 LEA.HI R22, R22, R22, RZ, 0x1 ;  /* 0x000000161616d211 */ /* 0x000fe400078f08ff */
[----:B------:R-:W-:Y:S01]  /*ad20*/  @!P2 IMAD.WIDE R16, R23, 0x4, R4 ;  /* 0x000000041710a825 */ /* 0x000fe200078e0204 */
[----:B------:R2:W-:Y:S01]  /*ad30*/  @!P3 ST.E.64 desc[UR36][R14.64], R52 ;  /* 0x000000340e00b985 */ /* 0x0005e2000c101b24 */
[----:B------:R-:W-:-:S02]  /*ad40*/  IADD3 R23, R3, 0x78, RZ ;  /* 0x0000007803177810 */ /* 0x000fc40007ffe0ff */
[----:B------:R-:W-:Y:S01]  /*ad50*/  @!P1 IMAD.WIDE R20, R25, 0x4, R4 ;  /* 0x0000000419149825 */ /* 0x000fe200078e0204 */
[----:B------:R3:W-:Y:S01]  /*ad60*/  @!P2 ST.E.64 desc[UR36][R16.64], R56 ;  /* 0x000000381000a985 */ /* 0x0007e2000c101b24 */
[----:B------:R-:W-:Y:S02]  /*ad70*/  ISETP.GE.AND P2, PT, R18, UR4, PT ;  /* 0x0000000412007c0c */ /* 0x000fe4000bf46270 */
[----:B------:R-:W-:Y:S01]  /*ad80*/  VIADD R25, R3, 0x80 ;  /* 0x0000008003197836 */ /* 0x000fe20000000000 */
[----:B------:R4:W-:Y:S01]  /*ad90*/  @!P1 ST.E.64 desc[UR36][R20.64], R60 ;  /* 0x0000003c14009985 */ /* 0x0009e2000c101b24 */
[----:B------:R-:W-:Y:S02]  /*ada0*/  ISETP.GE.AND P1, PT, R2, UR4, PT ;  /* 0x0000000402007c0c */ /* 0x000fe4000bf26270 */
[----:B------:R-:W-:Y:S02]  /*adb0*/  ISETP.GE.AND P3, PT, R23, UR4, PT ;  /* 0x0000000417007c0c */ /* 0x000fe4000bf66270 */
[----:B------:R-:W-:-:S02]  /*adc0*/  ISETP.GE.AND P4, PT, R25, UR4, PT ;  /* 0x0000000419007c0c */ /* 0x000fc4000bf86270 */
[----:B------:R-:W-:Y:S02]  /*add0*/  @!P6 LEA.HI R24, R24, R24, RZ, 0x1 ;  /* 0x000000181818e211 */ /* 0x000fe400078f08ff */
[----:B0-----:R-:W-:Y:S01]  /*ade0*/  @!P5 LOP3.LUT R11, R22, 0xfffffffe, RZ, 0xc0, !PT ;  /* 0xfffffffe160bd812 */ /* 0x001fe200078ec0ff */
[----:B------:R-:W-:Y:S01]  /*adf0*/  VIADD R22, R3, 0xa0 ;  /* 0x000000a003167836 */ /* 0x000fe20000000000 */
[----:B------:R-:W-:Y:S02]  /*ae00*/  @!P0 LEA.HI R0, R0, R0, RZ, 0x1 ;  /* 0x0000000000008211 */ /* 0x000fe400078f08ff */
[----:B-1----:R-:W-:Y:S01]  /*ae10*/  @!P6 LOP3.LUT R13, R24, 0xfffffffe, RZ, 0xc0, !PT ;  /* 0xfffffffe180de812 */ /* 0x002fe200078ec0ff */
[--C-:B------:R-:W-:Y:S01]  /*ae20*/  @!P5 IMAD.WIDE R10, R11, 0x4, R4.reuse ;  /* 0x000000040b0ad825 */ /* 0x100fe200078e0204 */
[----:B------:R-:W-:Y:S02]  /*ae30*/  @!P1 LEA.HI R2, R2, R2, RZ, 0x1 ;  /* 0x0000000202029211 */ /* 0x000fe400078f08ff */
[----:B--2---:R-:W-:Y:S01]  /*ae40*/  @!P0 LOP3.LUT R15, R0, 0xfffffffe, RZ, 0xc0, !PT ;  /* 0xfffffffe000f8812 */ /* 0x004fe200078ec0ff */
[--C-:B------:R-:W-:Y:S01]  /*ae50*/  @!P6 IMAD.WIDE R12, R13, 0x4, R4.reuse ;  /* 0x000000040d0ce825 */ /* 0x100fe200078e0204 */
[----:B------:R-:W-:Y:S01]  /*ae60*/  @!P2 LEA.HI R18, R18, R18, RZ, 0x1 ;  /* 0x000000121212a211 */ /* 0x000fe200078f08ff */
[----:B------:R0:W-:Y:S01]  /*ae70*/  @!P5 ST.E.64 desc[UR36][R10.64], R64 ;  /* 0x000000400a00d985 */ /* 0x0001e2000c101b24 */
[----:B---3--:R-:W-:Y:S01]  /*ae80*/  @!P1 LOP3.LUT R17, R2, 0xfffffffe, RZ, 0xc0, !PT ;  /* 0xfffffffe02119812 */ /* 0x008fe200078ec0ff */
[----:B------:R-:W-:Y:S01]  /*ae90*/  @!P0 IMAD.WIDE R14, R15, 0x4, R4 ;  /* 0x000000040f0e8825 */ /* 0x000fe200078e0204 */
        /* <DEDUP_REMOVED lines=8> */
[----:B------:R-:W-:-:S02]  /*af20*/  @!P4 LOP3.LUT R25, R25, 0xfffffffe, RZ, 0xc0, !PT ;  /* 0xfffffffe1919c812 */ /* 0x000fc400078ec0ff */
[----:B------:R-:W-:Y:S01]  /*af30*/  IADD3 R2, R3, 0x90, RZ ;  /* 0x0000009003027810 */ /* 0x000fe20007ffe0ff */
[----:B0-----:R-:W-:Y:S01]  /*af40*/  @!P1 IMAD.WIDE R10, R17, 0x4, R4 ;  /* 0x00000004110a9825 */ /* 0x001fe200078e0204 */
[----:B------:R-:W-:-:S03]  /*af50*/  ISETP.GE.AND P0, PT, R0, UR4, PT ;  /* 0x0000000400007c0c */ /* 0x000fc6000bf06270 */
[--C-:B-1----:R-:W-:Y:S01]  /*af60*/  @!P2 IMAD.WIDE R12, R21, 0x4, R4.reuse ;  /* 0x00000004150ca825 */ /* 0x102fe200078e0204 */
[----:B------:R0:W-:Y:S01]  /*af70*/  @!P1 ST.E.64 desc[UR36][R10.64], R76 ;  /* 0x0000004c0a009985 */ /* 0x0001e2000c101b24 */
[----:B------:R-:W-:Y:S02]  /*af80*/  ISETP.GE.AND P1, PT, R2, UR4, PT ;  /* 0x0000000402007c0c */ /* 0x000fe4000bf26270 */
[--C-:B------:R-:W-:Y:S01]  /*af90*/  @!P3 IMAD.WIDE R16, R23, 0x4, R4.reuse ;  /* 0x000000041710b825 */ /* 0x100fe200078e0204 */
[----:B--2---:R-:W-:Y:S01]  /*afa0*/  IADD3 R14, R3, 0xa8, RZ ;  /* 0x000000a8030e7810 */ /* 0x004fe20007ffe0ff */
[----:B------:R1:W-:Y:S01]  /*afb0*/  @!P2 ST.E.64 desc[UR36][R12.64], R80 ;  /* 0x000000500c00a985 */ /* 0x0003e2000c101b24 */
[----:B------:R-:W-:Y:S01]  /*afc0*/  ISETP.GE.AND P2, PT, R18, UR4, PT ;  /* 0x0000000412007c0c */ /* 0x000fe2000bf46270 */
[----:B------:R-:W-:Y:S02]  /*afd0*/  @!P4 IMAD.WIDE R20, R25, 0x4, R4 ;  /* 0x000000041914c825 */ /* 0x000fe400078e0204 */
[----:B------:R2:W-:Y:S01]  /*afe0*/  @!P3 ST.E.64 desc[UR36][R16.64], R84 ;  /* 0x000000541000b985 */ /* 0x0005e2000c101b24 */
[----:B------:R-:W-:Y:S01]  /*aff0*/  ISETP.GE.AND P3, PT, R22, UR4, PT ;  /* 0x0000000416007c0c */ /* 0x000fe2000bf66270 */
[C---:B------:R-:W-:Y:S01]  /*b000*/  VIADD R15, R3.reuse, 0xb0 ;  /* 0x000000b0030f7836 */ /* 0x040fe20000000000 */
[----:B------:R-:W-:Y:S01]  /*b010*/  @!P0 LEA.HI R0, R0, R0, RZ, 0x1 ;  /* 0x0000000000008211 */ /* 0x000fe200078f08ff */
[----:B------:R3:W-:Y:S01]  /*b020*/  @!P4 ST.E.64 desc[UR36][R20.64], R88 ;  /* 0x000000581400c985 */ /* 0x0007e2000c101b24 */
[----:B0-----:R-:W-:Y:S01]  /*b030*/  VIADD R11, R3, 0xb8 ;  /* 0x000000b8030b7836 */ /* 0x001fe20000000000 */
[----:B------:R-:W-:-:S02]  /*b040*/  ISETP.GE.AND P4, PT, R14, UR4, PT ;  /* 0x000000040e007c0c */ /* 0x000fc4000bf86270 */
[----:B------:R-:W-:Y:S02]  /*b050*/  ISETP.GE.AND P5, PT, R15, UR4, PT ;  /* 0x000000040f007c0c */ /* 0x000fe4000bfa6270 */
[----:B------:R-:W-:Y:S02]  /*b060*/  ISETP.GE.AND P6, PT, R11, UR4, PT ;  /* 0x000000040b007c0c */ /* 0x000fe4000bfc6270 */
[----:B------:R-:W-:Y:S02]  /*b070*/  @!P1 LEA.HI R2, R2, R2, RZ, 0x1 ;  /* 0x0000000202029211 */ /* 0x000fe400078f08ff */
[----:B------:R-:W-:Y:S02]  /*b080*/  @!P2 LEA.HI R18, R18, R18, RZ, 0x1 ;  /* 0x000000121212a211 */ /* 0x000fe400078f08ff */
[----:B------:R-:W-:Y:S02]  /*b090*/  @!P3 LEA.HI R22, R22, R22, RZ, 0x1 ;  /* 0x000000161616b211 */ /* 0x000fe400078f08ff */
[----:B-1----:R-:W-:-:S02]  /*b0a0*/  @!P1 LOP3.LUT R13, R2, 0xfffffffe, RZ, 0xc0, !PT ;  /* 0xfffffffe020d9812 */ /* 0x002fc400078ec0ff */
[----:B------:R-:W-:Y:S02]  /*b0b0*/  @!P4 LEA.HI R14, R14, R14, RZ, 0x1 ;  /* 0x0000000e0e0ec211 */ /* 0x000fe400078f08ff */
[----:B------:R-:W-:Y:S02]  /*b0c0*/  @!P5 LEA.HI R10, R15, R15, RZ, 0x1 ;  /* 0x0000000f0f0ad211 */ /* 0x000fe400078f08ff */
[----:B------:R-:W-:Y:S02]  /*b0d0*/  @!P6 LEA.HI R12, R11, R11, RZ, 0x1 ;  /* 0x0000000b0b0ce211 */ /* 0x000fe400078f08ff */
[----:B------:R-:W-:Y:S02]  /*b0e0*/  @!P0 LOP3.LUT R11, R0, 0xfffffffe, RZ, 0xc0, !PT ;  /* 0xfffffffe000b8812 */ /* 0x000fe400078ec0ff */
[----:B------:R-:W-:Y:S02]  /*b0f0*/  @!P2 LOP3.LUT R15, R18, 0xfffffffe, RZ, 0xc0, !PT ;  /* 0xfffffffe120fa812 */ /* 0x000fe400078ec0ff */
[----:B--2---:R-:W-:-:S02]  /*b100*/  @!P3 LOP3.LUT R17, R22, 0xfffffffe, RZ, 0xc0, !PT ;  /* 0xfffffffe1611b812 */ /* 0x004fc400078ec0ff */
        /* <DEDUP_REMOVED lines=17> */
.L_x_2231:
[----:B------:R-:W-:Y:S05]  /*b220*/  BSYNC B0 ;  /* 0x0000000000007941 */ /* 0x000fea0003800000 */
.L_x_2230:
[----:B------:R-:W-:Y:S01]  /*b230*/  ISETP.GE.AND P0, PT, R8, R7, PT ;  /* 0x000000070800720c */ /* 0x000fe20003f06270 */
[----:B0---4-:R4:W0:Y:S04]  /*b240*/  SHFL.IDX PT, R5, R9, 0x1, 0x1c1f ;  /* 0x003c1f0009057f89 */ /* 0x01182800000e0000 */
[----:B---3--:R4:W3:Y:S08]  /*b250*/  SHFL.IDX PT, R4, R6, 0x1, 0x1c1f ;  /* 0x003c1f0006047f89 */ /* 0x0088f000000e0000 */
[----:B----4-:R-:W-:Y:S05]  /*b260*/  @P0 BRA `(.L_x_2190) ;  /* 0x0000004800540947 */ /* 0x010fea0003800000 */
[C---:B--2---:R-:W-:Y:S01]  /*b270*/  IADD3 R0, R3.reuse, 0x8, RZ ;  /* 0x0000000803007810 */ /* 0x044fe20007ffe0ff */
        /* <DEDUP_REMOVED lines=15> */
[----:B0--3--:R-:W-:Y:S01]  /*b370*/  @!P2 IMAD.WIDE R6, R3, 0x4, R4 ;  /* 0x000000040306a825 */ /* 0x009fe200078e0204 */
[----:B------:R-:W-:-:S02]  /*b380*/  ISETP.GE.AND P6, PT, R14, UR4, PT ;  /* 0x000000040e007c0c */ /* 0x000fc4000bfc6270 */
[----:B------:R-:W-:Y:S02]  /*b390*/  @!P3 LEA.HI R0, R0, R0, RZ, 0x1 ;  /* 0x000000000000b211 */ /* 0x000fe400078f08ff */
[----:B------:R0:W-:Y:S01]  /*b3a0*/  @!P2 ST.E.64 desc[UR36][R6.64], R26 ;  /* 0x0000001a0600a985 */ /* 0x0001e2000c101b24 */
[----:B------:R-:W-:Y:S02]  /*b3b0*/  @!P0 LEA.HI R2, R2, R2, RZ, 0x1 ;  /* 0x0000000202028211 */ /* 0x000fe400078f08ff */
[----:B------:R-:W-:Y:S02]  /*b3c0*/  @!P3 LOP3.LUT R9, R0, 0xfffffffe, RZ, 0xc0, !PT ;  /* 0xfffffffe0009b812 */ /* 0x000fe400078ec0ff */
[----:B------:R-:W-:Y:S02]  /*b3d0*/  IADD3 R0, R3, 0x20, RZ ;  /* 0x0000002003007810 */ /* 0x000fe40007ffe0ff */
[----:B------:R-:W-:Y:S01]  /*b3e0*/  @!P1 LEA.HI R10, R10, R10, RZ, 0x1 ;  /* 0x0000000a0a0a9211 */ /* 0x000fe200078f08ff */
[----:B------:R-:W-:Y:S01]  /*b3f0*/  @!P3 IMAD.WIDE R8, R9, 0x4, R4 ;  /* 0x000000040908b825 */ /* 0x000fe200078e0204 */
[----:B------:R-:W-:-:S02]  /*b400*/  ISETP.GE.AND P2, PT, R0, UR4, PT ;  /* 0x0000000400007c0c */ /* 0x000fc4000bf46270 */
[----:B------:R-:W-:Y:S02]  /*b410*/  @!P4 LEA.HI R12, R12, R12, RZ, 0x1 ;  /* 0x0000000c0c0cc211 */ /* 0x000fe400078f08ff */
[----:B------:R1:W-:Y:S01]  /*b420*/  @!P3 ST.E.64 desc[UR36][R8.64], R30 ;  /* 0x0000001e0800b985 */ /* 0x0003e2000c101b24 */
[----:B------:R-:W-:Y:S02]  /*b430*/  ISETP.GE.AND P3, PT, R11, UR4, PT ;  /* 0x000000040b007c0c */ /* 0x000fe4000bf66270 */
[----:B0-----:R-:W-:Y:S02]  /*b440*/  @!P0 LOP3.LUT R7, R2, 0xfffffffe, RZ, 0xc0, !PT ;  /* 0xfffffffe02078812 */ /* 0x001fe400078ec0ff */
[----:B------:R-:W-:Y:S02]  /*b450*/  @!P6 LEA.HI R14, R14, R14, RZ, 0x1 ;  /* 0x0000000e0e0ee211 */ /* 0x000fe400078f08ff */
[----:B------:R-:W-:Y:S01]  /*b460*/  @!P4 LOP3.LUT R15, R12, 0xfffffffe, RZ, 0xc0, !PT ;  /* 0xfffffffe0c0fc812 */ /* 0x000fe200078ec0ff */
[----:B------:R-:W-:Y:S01]  /*b470*/  @!P0 IMAD.WIDE R6, R7, 0x4, R4 ;  /* 0x0000000407068825 */ /* 0x000fe200078e0204 */
[----:B------:R-:W-:-:S02]  /*b480*/  @!P2 LEA.HI R0, R0, R0, RZ, 0x1 ;  /* 0x000000000000a211 */ /* 0x000fc400078f08ff */
[----:B------:R-:W-:Y:S02]  /*b490*/  @!P6 LOP3.LUT R21, R14, 0xfffffffe, RZ, 0xc0, !PT ;  /* 0xfffffffe0e15e812 */ /* 0x000fe400078ec0ff */
[----:B------:R0:W-:Y:S01]  /*b4a0*/  @!P0 ST.E.64 desc[UR36][R6.64], R34 ;  /* 0x0000002206008985 */ /* 0x0001e2000c101b24 */
[----:B-1----:R-:W-:Y:S02]  /*b4b0*/  @!P1 LOP3.LUT R9, R10, 0xfffffffe, RZ, 0xc0, !PT ;  /* 0xfffffffe0a099812 */ /* 0x002fe400078ec0ff */
[----:B------:R-:W-:Y:S02]  /*b4c0*/  @!P3 LEA.HI R2, R11, R11, RZ, 0x1 ;  /* 0x0000000b0b02b211 */ /* 0x000fe400078f08ff */
[----:B------:R-:W-:Y:S01]  /*b4d0*/  @!P5 LEA.HI R10, R13, R13, RZ, 0x1 ;  /* 0x0000000d0d0ad211 */ /* 0x000fe200078f08ff */
[--C-:B------:R-:W-:Y:S01]  /*b4e0*/  @!P1 IMAD.WIDE R8, R9, 0x4, R4.reuse ;  /* 0x0000000409089825 */ /* 0x100fe200078e0204 */
[----:B------:R-:W-:Y:S02]  /*b4f0*/  @!P2 LOP3.LUT R11, R0, 0xfffffffe, RZ, 0xc0, !PT ;  /* 0xfffffffe000ba812 */ /* 0x000fe400078ec0ff */
[----:B------:R-:W-:Y:S01]  /*b500*/  @!P3 LOP3.LUT R13, R2, 0xfffffffe, RZ, 0xc0, !PT ;  /* 0xfffffffe020db812 */ /* 0x000fe200078ec0ff */
[C---:B------:R-:W-:Y:S01]  /*b510*/  VIADD R0, R3.reuse, 0x58 ;  /* 0x0000005803007836 */ /* 0x040fe20000000000 */
[----:B------:R-:W-:Y:S01]  /*b520*/  @!P5 LOP3.LUT R17, R10, 0xfffffffe, RZ, 0xc0, !PT ;  /* 0xfffffffe0a11d812 */ /* 0x000fe200078ec0ff */
[----:B------:R1:W-:Y:S01]  /*b530*/  @!P1 ST.E.64 desc[UR36][R8.64], R38 ;  /* 0x0000002608009985 */ /* 0x0003e2000c101b24 */
[----:B------:R-:W-:Y:S01]  /*b540*/  IADD3 R18, R3, 0x50, RZ ;  /* 0x0000005003127810 */ /* 0x000fe20007ffe0ff */
[----:B0-----:R-:W-:Y:S01]  /*b550*/  @!P2 IMAD.WIDE R6, R11, 0x4, R4 ;  /* 0x000000040b06a825 */ /* 0x001fe200078e0204 */
[----:B------:R-:W-:-:S02]  /*b560*/  ISETP.GE.AND P1, PT, R16, UR4, PT ;  /* 0x0000000410007c0c */ /* 0x000fc4000bf26270 */
[----:B------:R-:W-:Y:S01]  /*b570*/  ISETP.GE.AND P0, PT, R18, UR4, PT ;  /* 0x0000000412007c0c */ /* 0x000fe2000bf06270 */
[--C-:B------:R-:W-:Y:S01]  /*b580*/  @!P4 IMAD.WIDE R10, R15, 0x4, R4.reuse ;  /* 0x000000040f0ac825 */ /* 0x100fe200078e0204 */
[----:B------:R0:W-:Y:S01]  /*b590*/  @!P2 ST.E.64 desc[UR36][R6.64], R42 ;  /* 0x0000002a0600a985 */ /* 0x0001e2000c101b24 */
[----:B------:R-:W-:Y:S02]  /*b5a0*/  ISETP.GE.AND P2, PT, R0, UR4, PT ;  /* 0x0000000400007c0c */ /* 0x000fe4000bf46270 */
[----:B------:R-:W-:-:S04]  /*b5b0*/  @!P6 IMAD.WIDE R14, R21, 0x4, R4 ;  /* 0x00000004150ee825 */ /* 0x000fc800078e0204 */
[--C-:B-1----:R-:W-:Y:S02]  /*b5c0*/  @!P3 IMAD.WIDE R8, R13, 0x4, R4.reuse ;  /* 0x000000040d08b825 */ /* 0x102fe400078e0204 */
[----:B------:R-:W-:Y:S02]  /*b5d0*/  @!P1 LEA.HI R16, R16, R16, RZ, 0x1 ;  /* 0x0000001010109211 */ /* 0x000fe400078f08ff */
[----:B------:R-:W-:Y:S01]  /*b5e0*/  @!P5 IMAD.WIDE R12, R17, 0x4, R4 ;  /* 0x00000004110cd825 */ /* 0x000fe200078e0204 */
[----:B------:R1:W-:Y:S01]  /*b5f0*/  @!P3 ST.E.64 desc[UR36][R8.64], R46 ;  /* 0x0000002e0800b985 */ /* 0x0003e2000c101b24 */
[C---:B------:R-:W-:Y:S02]  /*b600*/  IADD3 R17, R3.reuse, 0x68, RZ ;  /* 0x0000006803117810 */ /* 0x040fe40007ffe0ff */
[C---:B------:R-:W-:Y:S01]  /*b610*/  VIADD R2, R3.reuse, 0x60 ;  /* 0x0000006003027836 */ /* 0x040fe20000000000 */
[----:B------:R2:W-:Y:S01]  /*b620*/  @!P4 ST.E.64 desc[UR36][R10.64], R50 ;  /* 0x000000320a00c985 */ /* 0x0005e2000c101b24 */
[----:B------:R-:W-:Y:S01]  /*b630*/  VIADD R21, R3, 0x78 ;  /* 0x0000007803157836 */ /* 0x000fe20000000000 */
[----:B------:R-:W-:-:S02]  /*b640*/  ISETP.GE.AND P4, PT, R20, UR4, PT ;  /* 0x0000000414007c0c */ /* 0x000fc4000bf86270 */
[----:B------:R3:W-:Y:S01]  /*b650*/  @!P5 ST.E.64 desc[UR36][R12.64], R54 ;  /* 0x000000360c00d985 */ /* 0x0007e2000c101b24 */
[----:B------:R-:W-:Y:S02]  /*b660*/  ISETP.GE.AND P5, PT, R17, UR4, PT ;  /* 0x0000000411007c0c */ /* 0x000fe4000bfa6270 */
[----:B------:R-:W-:Y:S01]  /*b670*/  ISETP.GE.AND P3, PT, R21, UR4, PT ;  /* 0x0000000415007c0c */ /* 0x000fe2000bf66270 */
[----:B------:R4:W-:Y:S01]  /*b680*/  @!P6 ST.E.64 desc[UR36][R14.64], R58 ;  /* 0x0000003a0e00e985 */ /* 0x0009e2000c101b24 */
[----:B------:R-:W-:Y:S02]  /*b690*/  ISETP.GE.AND P6, PT, R2, UR4, PT ;  /* 0x0000000402007c0c */ /* 0x000fe4000bfc6270 */
[----:B------:R-:W-:Y:S02]  /*b6a0*/  @!P0 LEA.HI R18, R18, R18, RZ, 0x1 ;  /* 0x0000001212128211 */ /* 0x000fe400078f08ff */
[----:B0-----:R-:W-:Y:S02]  /*b6b0*/  @!P1 LOP3.LUT R7, R16, 0xfffffffe, RZ, 0xc0, !PT ;  /* 0xfffffffe10079812 */ /* 0x001fe400078ec0ff */
[----:B-1----:R-:W-:Y:S01]  /*b6c0*/  @!P0 LOP3.LUT R9, R18, 0xfffffffe, RZ, 0xc0, !PT ;  /* 0xfffffffe12098812 */ /* 0x002fe200078ec0ff */
[----:B------:R-:W-:Y:S01]  /*b6d0*/  VIADD R18, R3, 0x88 ;  /* 0x0000008803127836 */ /* 0x000fe20000000000 */
[----:B------:R-:W-:Y:S01]  /*b6e0*/  @!P2 LEA.HI R0, R0, R0, RZ, 0x1 ;  /* 0x000000000000a211 */ /* 0x000fe200078f08ff */
[----:B------:R-:W-:Y:S01]  /*b6f0*/  @!P1 IMAD.WIDE R6, R7, 0x4, R4 ;  /* 0x0000000407069825 */ /* 0x000fe200078e0204 */
[----:B------:R-:W-:-:S02]  /*b700*/  @!P5 LEA.HI R17, R17, R17, RZ, 0x1 ;  /* 0x000000111111d211 */ /* 0x000fc400078f08ff */
[----:B------:R-:W-:Y:S01]  /*b710*/  @!P4 LEA.HI R20, R20, R20, RZ, 0x1 ;  /* 0x000000141414c211 */ /* 0x000fe200078f08ff */
[----:B------:R-:W-:Y:S01]  /*b720*/  @!P0 IMAD.WIDE R8, R9, 0x4, R4 ;  /* 0x0000000409088825 */ /* 0x000fe200078e0204 */
[----:B------:R-:W-:Y:S01]  /*b730*/  @!P6 LEA.HI R2, R2, R2, RZ, 0x1 ;  /* 0x000000020202e211 */ /* 0x000fe200078f08ff */
[----:B------:R0:W-:Y:S01]  /*b740*/  @!P1 ST.E.64 desc[UR36][R6.64], R62 ;  /* 0x0000003e06009985 */ /* 0x0001e2000c101b24 */
[----:B------:R-:W-:Y:S02]  /*b750*/  @!P3 LEA.HI R21, R21, R21, RZ, 0x1 ;  /* 0x000000151515b211 */ /* 0x000fe400078f08ff */
[----:B--2---:R-:W-:Y:S01]  /*b760*/  @!P2 LOP3.LUT R11, R0, 0xfffffffe, RZ, 0xc0, !PT ;  /* 0xfffffffe000ba812 */ /* 0x004fe200078ec0ff */
[----:B------:R1:W-:Y:S01]  /*b770*/  @!P0 ST.E.64 desc[UR36][R8.64], R66 ;  /* 0x0000004208008985 */ /* 0x0003e2000c101b24 */
[----:B---3--:R-:W-:Y:S01]  /*b780*/  @!P6 LOP3.LUT R13, R2, 0xfffffffe, RZ, 0xc0, !PT ;  /* 0xfffffffe020de812 */ /* 0x008fe200078ec0ff */
[----:B------:R-:W-:Y:S01]  /*b790*/  VIADD R0, R3, 0x90 ;  /* 0x0000009003007836 */ /* 0x000fe20000000000 */
[----:B------:R-:W-:-:S02]  /*b7a0*/  @!P5 LOP3.LUT R17, R17, 0xfffffffe, RZ, 0xc0, !PT ;  /* 0xfffffffe1111d812 */ /* 0x000fc400078ec0ff */
[----:B----4-:R-:W-:Y:S01]  /*b7b0*/  @!P4 LOP3.LUT R15, R20, 0xfffffffe, RZ, 0xc0, !PT ;  /* 0xfffffffe140fc812 */ /* 0x010fe200078ec0ff */
[C---:B------:R-:W-:Y:S01]  /*b7c0*/  VIADD R20, R3.reuse, 0xa8 ;  /* 0x000000a803147836 */ /* 0x040fe20000000000 */
[----:B------:R-:W-:Y:S02]  /*b7d0*/  IADD3 R16, R3, 0x80, RZ ;  /* 0x0000008003107810 */ /* 0x000fe40007ffe0ff */
[----:B------:R-:W-:Y:S01]  /*b7e0*/  @!P3 LOP3.LUT R21, R21, 0xfffffffe, RZ, 0xc0, !PT ;  /* 0xfffffffe1515b812 */ /* 0x000fe200078ec0ff */
[--C-:B0-----:R-:W-:Y:S01]  /*b7f0*/  @!P2 IMAD.WIDE R6, R11, 0x4, R4.reuse ;  /* 0x000000040b06a825 */ /* 0x101fe200078e0204 */
[----:B------:R-:W-:Y:S02]  /*b800*/  ISETP.GE.AND P0, PT, R16, UR4, PT ;  /* 0x0000000410007c0c */ /* 0x000fe4000bf06270 */
[----:B------:R-:W-:Y:S01]  /*b810*/  ISETP.GE.AND P1, PT, R18, UR4, PT ;  /* 0x0000000412007c0c */ /* 0x000fe2000bf26270 */
[----:B-1----:R-:W-:Y:S01]  /*b820*/  @!P6 IMAD.WIDE R8, R13, 0x4, R4 ;  /* 0x000000040d08e825 */ /* 0x002fe200078e0204 */
[----:B------:R0:W-:Y:S01]  /*b830*/  @!P2 ST.E.64 desc[UR36][R6.64], R70 ;  /* 0x000000460600a985 */ /* 0x0001e2000c101b24 */
[----:B------:R-:W-:-:S02]  /*b840*/  IADD3 R2, R3, 0x98, RZ ;  /* 0x0000009803027810 */ /* 0x000fc40007ffe0ff */
[--C-:B------:R-:W-:Y:S01]  /*b850*/  @!P5 IMAD.WIDE R10, R17, 0x4, R4.reuse ;  /* 0x00000004110ad825 */ /* 0x100fe200078e0204 */
[----:B------:R1:W-:Y:S01]  /*b860*/  @!P6 ST.E.64 desc[UR36][R8.64], R74 ;  /* 0x0000004a0800e985 */ /* 0x0003e2000c101b24 */
[----:B------:R-:W-:Y:S02]  /*b870*/  ISETP.GE.AND P2, PT, R0, UR4, PT ;  /* 0x0000000400007c0c */ /* 0x000fe4000bf46270 */
[--C-:B------:R-:W-:Y:S01]  /*b880*/  @!P4 IMAD.WIDE R12, R15, 0x4, R4.reuse ;  /* 0x000000040f0cc825 */ /* 0x100fe200078e0204 */
[----:B------:R2:W-:Y:S01]  /*b890*/  @!P5 ST.E.64 desc[UR36][R10.64], R78 ;  /* 0x0000004e0a00d985 */ /* 0x0005e2000c101b24 */
[----:B------:R-:W-:Y:S02]  /*b8a0*/  ISETP.GE.AND P5, PT, R20, UR4, PT ;  /* 0x0000000414007c0c */ /* 0x000fe4000bfa6270 */
[----:B------:R-:W-:Y:S01]  /*b8b0*/  @!P3 IMAD.WIDE R14, R21, 0x4, R4 ;  /* 0x00000004150eb825 */ /* 0x000fe200078e0204 */
[----:B------:R3:W-:Y:S01]  /*b8c0*/  @!P4 ST.E.64 desc[UR36][R12.64], R82 ;  /* 0x000000520c00c985 */ /* 0x0007e2000c101b24 */
[----:B------:R-:W-:-:S02]  /*b8d0*/  IADD3 R21, R3, 0xb0, RZ ;  /* 0x000000b003157810 */ /* 0x000fc40007ffe0ff */
[C---:B------:R-:W-:Y:S01]  /*b8e0*/  VIADD R17, R3.reuse, 0xa0 ;  /* 0x000000a003117836 */ /* 0x040fe20000000000 */
[----:B------:R4:W-:Y:S01]  /*b8f0*/  @!P3 ST.E.64 desc[UR36][R14.64], R86 ;  /* 0x000000560e00b985 */ /* 0x0009e2000c101b24 */
        /* <DEDUP_REMOVED lines=39> */
.L_x_2229:
[----:B------:R-:W0:Y:S02]  /*bb70*/  S2R R0, SR_TID.X ;  /* 0x0000000000007919 */ /* 0x000e240000002100 */
[----:B0-----:R-:W-:-:S05]  /*bb80*/  VIADD R2, R0, 0xffffff80 ;  /* 0xffffff8000027836 */ /* 0x001fca0000000000 */
[----:B------:R-:W-:-:S13]  /*bb90*/  ISETP.GT.AND P0, PT, R2, 0x7f, PT ;  /* 0x0000007f0200780c */ /* 0x000fda0003f04270 */
[----:B------:R-:W-:Y:S05]  /*bba0*/  @P0 BRA `(.L_x_2190) ;  /* 0x0000004000040947 */ /* 0x000fea0003800000 */
[----:B------:R-:W0:Y:S01]  /*bbb0*/  S2R R3, SR_CTAID.X ;  /* 0x0000000000037919 */ /* 0x000e220000002500 */
[----:B------:R-:W1:Y:S01]  /*bbc0*/  LDC R6, c[0x0][0xbe8] ;  /* 0x0002fa00ff067b82 */ /* 0x000e620000000800 */
[----:B------:R-:W-:Y:S01]  /*bbd0*/  ULDC UR4, c[0x0][0xa88] ;  /* 0x0002a20000047ab9 */ /* 0x000fe20000000800 */
[----:B0-----:R-:W-:Y:S01]  /*bbe0*/  LEA R0, R3, R0, 0x7 ;  /* 0x0000000003007211 */ /* 0x001fe200078e38ff */
[----:B-1----:R-:W-:-:S04]  /*bbf0*/  IMAD R3, R6, UR4, RZ ;  /* 0x0000000406037c24 */ /* 0x002fc8000f8e02ff */
[----:B------:R-:W-:-:S05]  /*bc00*/  VIADD R0, R0, 0xffffff80 ;  /* 0xffffff8000007836 */ /* 0x000fca0000000000 */
[----:B------:R-:W-:-:S13]  /*bc10*/  ISETP.GE.AND P0, PT, R0, R3, PT ;  /* 0x000000030000720c */ /* 0x000fda0003f06270 */
[----:B------:R-:W-:Y:S05]  /*bc20*/  @P0 BRA `(.L_x_2190) ;  /* 0x0000003c00e40947 */ /* 0x000fea0003800000 */
[----:B------:R-:W-:Y:S01]  /*bc30*/  ISETP.NE.AND P0, PT, R6, 0x1, PT ;  /* 0x000000010600780c */ /* 0x000fe20003f05270 */
[----:B------:R-:W0:Y:S01]  /*bc40*/  S2UR UR7, SR_CTAID.Z ;  /* 0x00000000000779c3 */ /* 0x000e220000002700 */
[----:B------:R-:W-:Y:S01]  /*bc50*/  R2UR UR11, R19 ;  /* 0x00000000130b72ca */ /* 0x000fe200000e0000 */
[----:B------:R-:W-:Y:S01]  /*bc60*/  ULDC.64 UR8, c[0x0][0xbd0] ;  /* 0x0002f40000087ab9 */ /* 0x000fe20000000a00 */
[----:B------:R-:W-:-:S05]  /*bc70*/  IMAD.MOV.U32 R5, RZ, RZ, R0 ;  /* 0x000000ffff057224 */ /* 0x000fca00078e0000 */
        /* <DEDUP_REMOVED lines=8> */
[----:B------:R-:W-:Y:S01]  /*bd00*/  MOV R2, UR4 ;  /* 0x0000000400027c02 */ /* 0x000fe20008000f00 */
[----:B------:R-:W-:Y:S02]  /*bd10*/  UIADD3 UR6, UR5, UR6, URZ ;  /* 0x0000000605067290 */ /* 0x000fe4000fffe03f */
[----:B------:R-:W-:Y:S01]  /*bd20*/  IMAD.U32 R3, RZ, RZ, UR5 ;  /* 0x00000005ff037e24 */ /* 0x000fe2000f8e00ff */
[----:B------:R-:W-:Y:S02]  /*bd30*/  ULDC.64 UR4, c[0x0][0xbe0] ;  /* 0x0002f80000047ab9 */ /* 0x000fe40000000a00 */
[----:B------:R-:W0:Y:S01]  /*bd40*/  S2UR UR10, SR_CTAID.Y ;  /* 0x00000000000a79c3 */ /* 0x000e220000002600 */
[----:B------:R-:W-:-:S02]  /*bd50*/  IMAD.U32 R3, RZ, RZ, UR6 ;  /* 0x00000006ff037e24 */ /* 0x000fc4000f8e00ff */
[C---:B-1----:R-:W-:Y:S02]  /*bd60*/  IMAD R12, R10.reuse, UR8, RZ ;  /* 0x000000080a0c7c24 */ /* 0x042fe4000f8e02ff */
[----:B------:R-:W-:-:S03]  /*bd70*/  IMAD.WIDE.U32 R2, R10, UR7, R2 ;  /* 0x000000070a027c25 */ /* 0x000fc6000f8e0002 */
[----:B------:R-:W0:Y:S01]  /*bd80*/  LDC R8, c[0x0][0xc50] ;  /* 0x00031400ff087b82 */ /* 0x000e220000000800 */
[----:B--2---:R-:W-:Y:S01]  /*bd90*/  @P0 IMAD.HI.U32 R4, R0, R7, RZ ;  /* 0x0000000700040227 */ /* 0x004fe200078e00ff */
[----:B------:R-:W-:-:S03]  /*bda0*/  IADD3 R7, RZ, -UR11, RZ ;  /* 0x8000000bff077c10 */ /* 0x000fc6000fffe0ff */
[----:B------:R-:W-:Y:S01]  /*bdb0*/  IMAD R11, R11, UR7, R12 ;  /* 0x000000070b0b7c24 */ /* 0x000fe2000f8e020c */
[----:B---3--:R-:W-:-:S03]  /*bdc0*/  @P0 SHF.R.U32.HI R5, RZ, R9, R4 ;  /* 0x00000009ff050219 */ /* 0x008fc60000011604 */
[----:B------:R-:W-:Y:S02]  /*bdd0*/  IMAD.IADD R3, R11, 0x1, R3 ;  /* 0x000000010b037824 */ /* 0x000fe400078e0203 */
        /* <DEDUP_REMOVED lines=22> */
.L_x_2188:
        /* <DEDUP_REMOVED lines=18> */
.L_x_2232:
[----:B------:R-:W-:Y:S01]  /*c060*/  ULDC UR44, c[0x0][0xc50] ;  /* 0x00031400002c7ab9 */ /* 0x000fe20000000800 */
[----:B------:R-:W-:Y:S01]  /*c070*/  UMOV UR41, UR6 ;  /* 0x0000000600297c82 */ /* 0x000fe20008000000 */
[----:B------:R-:W-:-:S11]  /*c080*/  UISETP.NE.AND UP0, UPT, UR44, 0x1, UPT ;  /* 0x000000012c00788c */ /* 0x000fd6000bf05270 */
[----:B------:R-:W-:Y:S01]  /*c090*/  @UP0 ULDC UR4, c[0x0][0xc54] ;  /* 0x0003150000040ab9 */ /* 0x000fe20000000800 */
[----:B------:R-:W-:Y:S01]  /*c0a0*/  @UP0 ULDC UR7, c[0x0][0xc58] ;  /* 0x0003160000070ab9 */ /* 0x000fe20000000800 */
[----:B------:R-:W-:-:S04]  /*c0b0*/  UIMAD.WIDE.U32 UR4, UR6, UR4, URZ ;  /* 0x00000004060472a5 */ /* 0x000fc8000f8e003f */
[----:B------:R-:W-:-:S12]  /*c0c0*/  @UP0 USHF.R.U32.HI UR41, URZ, UR7, UR5 ;  /* 0x000000073f290299 */ /* 0x000fd80008011605 */
.L_x_2233:
[----:B------:R-:W-:Y:S01]  /*c0d0*/  ISETP.GE.AND P0, PT, R26, RZ, PT ;  /* 0x000000ff1a00720c */ /* 0x000fe20003f06270 */
[----:B------:R-:W-:Y:S01]  /*c0e0*/  UIADD3 UR4, -UR41, URZ, URZ ;  /* 0x0000003f29047290 */ /* 0x000fe2000fffe13f */
[----:B------:R-:W-:Y:S01]  /*c0f0*/  IMAD.MOV.U32 R28, RZ, RZ, 0x1 ;  /* 0x00000001ff1c7424 */ /* 0x000fe200078e00ff */
[----:B------:R-:W-:Y:S01]  /*c100*/  MOV R0, RZ ;  /* 0x000000ff00007202 */ /* 0x000fe20000000f00 */
[----:B------:R-:W-:Y:S01]  /*c110*/  IMAD.MOV.U32 R6, RZ, RZ, 0x1 ;  /* 0x00000001ff067424 */ /* 0x000fe200078e00ff */
[----:B------:R-:W-:-:S08]  /*c120*/  UIMAD UR44, UR44, UR4, UR6 ;  /* 0x000000042c2c72a4 */ /* 0x000fd0000f8e0206 */
[----:B------:R-:W-:Y:S05]  /*c130*/  @!P0 BRA `(.L_x_2234) ;  /* 0x0000003400d88947 */ /* 0x000fea0003800000 */
[----:B------:R-:W0:Y:S01]  /*c140*/  LDC.64 R2, c[0x0][0xa28] ;  /* 0x00028a00ff027b82 */ /* 0x000e220000000a00 */
[----:B------:R-:W-:Y:S01]  /*c150*/  ULDC UR4, c[0x0][0x448] ;  /* 0x0001120000047ab9 */ /* 0x000fe20000000800 */
[----:B------:R-:W-:Y:S01]  /*c160*/  ULDC UR7, c[0x0][0x2f0] ;  /* 0x0000bc0000077ab9 */ /* 0x000fe20000000800 */
[----:B------:R-:W-:-:S05]  /*c170*/  IMAD.MOV.U32 R22, RZ, RZ, RZ ;  /* 0x000000ffff167224 */ /* 0x000fca00078e00ff */
[----:B------:R-:W1:Y:S01]  /*c180*/  S2UR UR48, SR_CTAID.X ;  /* 0x00000000003079c3 */ /* 0x000e620000002500 */
[----:B------:R-:W-:Y:S01]  /*c190*/  UISETP.NE.AND UP1, UPT, UR4, 0x1, UPT ;  /* 0x000000010400788c */ /* 0x000fe2000bf25270 */
[----:B------:R-:W-:Y:S02]  /*c1a0*/  ULDC UR8, c[0x0][0x288] ;  /* 0x0000a20000087ab9 */ /* 0x000fe40000000800 */
[----:B------:R-:W-:Y:S02]  /*c1b0*/  ULDC.64 UR4, c[0x0][0x418] ;  /* 0x0001060000047ab9 */ /* 0x000fe40000000a00 */
[----:B------:R-:W-:-:S03]  /*c1c0*/  UISETP.NE.U32.AND UP0, UPT, UR4, URZ, UPT ;  /* 0x0000003f0400728c */ /* 0x000fc6000bf05070 */
[----:B------:R-:W-:Y:S01]  /*c1d0*/  ULDC UR4, c[0x0][0x424] ;  /* 0x0001090000047ab9 */ /* 0x000fe20000000800 */
[----:B------:R-:W-:-:S03]  /*c1e0*/  UISETP.NE.AND.EX UP0, UPT, UR5, URZ, UPT, UP0 ;  /* 0x0000003f0500728c */ /* 0x000fc6000bf05300 */
[----:B------:R-:W-:Y:S01]  /*c1f0*/  @UP1 ULDC UR5, c[0x0][0x44c] ;  /* 0x0001130000051ab9 */ /* 0x000fe20000000800 */
[----:B0-----:R-:W-:Y:S01]  /*c200*/  ISETP.NE.U32.AND P0, PT, R2, RZ, PT ;  /* 0x000000ff0200720c */ /* 0x001fe20003f05070 */
[----:B------:R-:W-:-:S03]  /*c210*/  USEL UR42, UR4, 0x1, UP0 ;  /* 0x00000001042a7887 */ /* 0x000fc60008000000 */
[----:B------:R-:W-:Y:S01]  /*c220*/  ISETP.NE.AND.EX P0, PT, R3, RZ, PT, P0 ;  /* 0x000000ff0300720c */ /* 0x000fe20003f05300 */
[----:B-1----:R-:W-:Y:S02]  /*c230*/  ULEA UR6, UR48, 0x7f, 0x7 ;  /* 0x0000007f30067891 */ /* 0x002fe4000f8e383f */
[----:B------:R-:W-:Y:S02]  /*c240*/  UIMAD UR42, UR42, UR7, URZ ;  /* 0x000000072a2a72a4 */ /* 0x000fe4000f8e023f */
[----:B------:R-:W-:Y:S01]  /*c250*/  UIMAD.WIDE.U32 UR4, UR6, UR5, URZ ;  /* 0x00000005060472a5 */ /* 0x000fe2000f8e003f */
[----:B------:R-:W-:-:S03]  /*c260*/  @UP1 ULDC UR7, c[0x0][0x450] ;  /* 0x0001140000071ab9 */ /* 0x000fc60000000800 */
[----:B------:R-:W-:-:S04]  /*c270*/  @UP1 USHF.R.U32.HI UR6, URZ, UR7, UR5 ;  /* 0x000000073f061299 */ /* 0x000fc80008011605 */
[----:B------:R-:W0:Y:S01]  /*c280*/  @P0 LDC.64 R2, c[0x0][0xa28] ;  /* 0x00028a00ff020b82 */ /* 0x000e220000000a00 */
[----:B------:R-:W-:Y:S02]  /*c290*/  UIADD3 UR5, UR42, 0x60, -UR8 ;  /* 0x000000602a057890 */ /* 0x000fe4000fffe808 */
[----:B------:R-:W-:Y:S02]  /*c2a0*/  UIADD3 UR4, UR42, 0x5f, URZ ;  /* 0x0000005f2a047890 */ /* 0x000fe4000fffe03f */
[----:B------:R-:W-:Y:S02]  /*c2b0*/  UIADD3 UR6, UR5, UR6, URZ ;  /* 0x0000000605067290 */ /* 0x000fe4000fffe03f */
[----:B------:R-:W-:Y:S02]  /*c2c0*/  UIMAD.WIDE UR4, UR4, 0x2aaaaaab, URZ ;  /* 0x2aaaaaab040478a5 */ /* 0x000fe4000f8e023f */
[----:B------:R-:W-:Y:S02]  /*c2d0*/  UIMAD.WIDE UR6, UR6, 0x2aaaaaab, URZ ;  /* 0x2aaaaaab060678a5 */ /* 0x000fe4000f8e023f */
[----:B------:R-:W-:-:S02]  /*c2e0*/  USHF.R.U32.HI UR43, URZ, 0x1f, UR5 ;  /* 0x0000001f3f2b7899 */ /* 0x000fc40008011605 */
[----:B------:R-:W-:Y:S02]  /*c2f0*/  USHF.R.U32.HI UR45, URZ, 0x1f, UR7 ;  /* 0x0000001f3f2d7899 */ /* 0x000fe40008011607 */
[----:B------:R-:W-:Y:S02]  /*c300*/  ULEA.HI.SX32 UR43, UR5, UR43, 0x1c ;  /* 0x0000002b052b7291 */ /* 0x000fe4000f8fe23f */
[----:B------:R-:W-:-:S04]  /*c310*/  ULEA.HI.SX32 UR45, UR7, UR45, 0x1c ;  /* 0x0000002d072d7291 */ /* 0x000fc8000f8fe23f */
[----:B------:R-:W-:Y:S02]  /*c320*/  UISETP.LT.AND UP0, UPT, UR43, UR45, UPT ;  /* 0x0000002d2b00728c */ /* 0x000fe4000bf01270 */
[----:B------:R-:W-:Y:S01]  /*c330*/  UP2UR UR49, UPR, URZ, 0x2 ;  /* 0x000000023f317883 */ /* 0x000fe20008000000 */
[----:B0-----:R-:W-:Y:S01]  /*c340*/  @P0 IMAD.WIDE R2, R26, 0x4, R2 ;  /* 0x000000041a020825 */ /* 0x001fe200078e0202 */
[----:B------:R-:W-:-:S04]  /*c350*/  USEL UR11, UR43, UR45, UP0 ;  /* 0x0000002d2b0b7287 */ /* 0x000fc80008000000 */
[----:B------:R-:W-:Y:S01]  /*c360*/  UISETP.GE.AND UP1, UPT, UR11, 0x1, UPT ;  /* 0x000000010b00788c */ /* 0x000fe2000bf26270 */
[----:B------:R0:W5:Y:S01]  /*c370*/  @P0 LDG.E R22, desc[UR36][R2.64] ;  /* 0x0000002402160981 */ /* 0x000162000c1e1900 */
[----:B------:R-:W-:Y:S02]  /*c380*/  USHF.R.U32.HI UR9, URZ, 0x10, UR44 ;  /* 0x000000103f097899 */ /* 0x000fe4000801162c */
[----:B------:R-:W-:Y:S02]  /*c390*/  ULOP3.LUT UR44, UR44, 0xffff, URZ, 0xc0, !UPT ;  /* 0x0000ffff2c2c7892 */ /* 0x000fe4000f8ec03f */
[----:B------:R-:W-:Y:S01]  /*c3a0*/  PLOP3.LUT P0, PT, PT, PT, UP1, 0x80, 0x0 ;  /* 0x000000000000781c */ /* 0x000fe20003f0f018 */
[----:B------:R-:W-:Y:S01]  /*c3b0*/  UISETP.NE.AND UP0, UPT, UR9, URZ, UPT ;  /* 0x0000003f0900728c */ /* 0x000fe2000bf05270 */
[----:B------:R-:W-:-:S10]  /*c3c0*/  UMOV UR40, URZ ;  /* 0x0000003f00287c82 */ /* 0x000fd40008000000 */
[----:B------:R-:W-:Y:S01]  /*c3d0*/  @!UP0 ULDC UR9, c[0x0][0x9f0] ;  /* 0x00027c0000098ab9 */ /* 0x000fe20000000800 */
[----:B0-----:R-:W-:Y:S05]  /*c3e0*/  @!P0 BRA `(.L_x_2235) ;  /* 0x0000000000788947 */ /* 0x001fea0003800000 */
[----:B------:R-:W-:Y:S01]  /*c3f0*/  IABS R0, UR9 ;  /* 0x0000000900007c13 */ /* 0x000fe20008000000 */
[----:B------:R-:W-:Y:S02]  /*c400*/  UIADD3 UR6, UR9, -0x1, UR11 ;  /* 0xffffffff09067890 */ /* 0x000fe4000fffe00b */
[----:B------:R-:W-:Y:S01]  /*c410*/  IABS R4, UR9 ;  /* 0x0000000900047c13 */ /* 0x000fe20008000000 */
[----:B------:R-:W-:Y:S01]  /*c420*/  UMOV UR4, URZ ;  /* 0x0000003f00047c82 */ /* 0x000fe20008000000 */
[----:B------:R-:W-:Y:S02]  /*c430*/  R2UR UR10, R0 ;  /* 0x00000000000a72ca */ /* 0x000fe400000e0000 */
[----:B------:R-:W-:Y:S01]  /*c440*/  IABS R3, UR6 ;  /* 0x0000000600037c13 */ /* 0x000fe20008000000 */
[----:B------:R-:W-:-:S03]  /*c450*/  ULOP3.LUT UR6, UR6, UR9, URZ, 0x3c, !UPT ;  /* 0x0000000906067292 */ /* 0x000fc6000f8e3c3f */
[----:B------:R-:W-:-:S07]  /*c460*/  R2UR UR8, R3 ;  /* 0x00000000030872ca */ /* 0x000fce00000e0000 */
[----:B------:R-:W0:Y:S08]  /*c470*/  I2F.RP R0, UR10 ;  /* 0x0000000a00007d06 */ /* 0x000e300008209400 */
[----:B0-----:R-:W0:Y:S02]  /*c480*/  MUFU.RCP R0, R0 ;  /* 0x0000000000007308 */ /* 0x001e240000001000 */
[----:B0-----:R-:W-:Y:S01]  /*c490*/  IADD3 R2, R0, 0xffffffe, RZ ;  /* 0x0ffffffe00027810 */ /* 0x001fe20007ffe0ff */
[----:B------:R-:W-:-:S05]  /*c4a0*/  IMAD.MOV R0, RZ, RZ, -R4 ;  /* 0x000000ffff007224 */ /* 0x000fca00078e0a04 */
        /* <DEDUP_REMOVED lines=18> */
.L_x_2235:
[----:B------:R-:W-:Y:S02]  /*c5d0*/  UIMAD UR50, UR44, UR40, URZ ;  /* 0x000000282c3272a4 */ /* 0x000fe4000f8e023f */
[----:B------:R-:W-:Y:S02]  /*c5e0*/  IMAD.U32 R0, RZ, RZ, UR40 ;  /* 0x00000028ff007e24 */ /* 0x000fe4000f8e00ff */
[----:B------:R-:W-:Y:S02]  /*c5f0*/  IMAD.MOV.U32 R6, RZ, RZ, 0x1 ;  /* 0x00000001ff067424 */ /* 0x000fe400078e00ff */
[----:B------:R-:W-:-:S04]  /*c600*/  MOV R19, UR50 ;  /* 0x0000003200137c02 */ /* 0x000fc80008000f00 */
        /* <DEDUP_REMOVED lines=27> */
.L_x_2236:
        /* <DEDUP_REMOVED lines=19> */
[----:B-1---5:R-:W-:Y:S05]  /*c8f0*/  CALL.ABS.NOINC R2 ;  /* 0x0000000002007343 */ /* 0x022fea0003c00000 */
.L_x_2238:
[----:B------:R0:W1:Y:S01]  /*c900*/  LDC.64 R2, c[0x4][R16] ;  /* 0x0100000010027b82 */ /* 0x0000620000000a00 */
[----:B------:R-:W-:Y:S01]  /*c910*/  ULDC.64 UR4, c[0x4][0x88] ;  /* 0x0100220000047ab9 */ /* 0x000fe20000000a00 */
[----:B------:R-:W-:Y:S01]  /*c920*/  ULDC.64 UR6, c[0x4][0x90] ;  /* 0x0100240000067ab9 */ /* 0x000fe20000000a00 */
[----:B------:R-:W-:Y:S01]  /*c930*/  MOV R4, UR4 ;  /* 0x0000000400047c02 */ /* 0x000fe20008000f00 */
        /* <DEDUP_REMOVED lines=11> */
.L_x_2237:
[----:B------:R-:W0:Y:S01]  /*c9f0*/  LDC.64 R2, c[0x0][0x9f8] ;  /* 0x00027e00ff027b82 */ /* 0x000e220000000a00 */
[----:B------:R-:W-:-:S07]  /*ca00*/  MOV R36, R26 ;  /* 0x0000001a00247202 */ /* 0x000fce0000000f00 */
        /* <DEDUP_REMOVED lines=15> */
[----:B------:R-:W-:-:S05]  /*cb00*/  IMAD R5, R31, 0x60, R37 ;  /* 0x000000601f057824 */ /* 0x000fca00078e0225 */
[C---:B------:R-:W-:Y:S01]  /*cb10*/  ISETP.GE.AND P0, PT, R5.reuse, UR42, PT ;  /* 0x0000002a05007c0c */ /* 0x040fe2000bf06270 */
[----:B0-----:R-:W0:Y:S01]  /*cb20*/  @P1 LDC R3, c[0x0][0x434] ;  /* 0x00010d00ff031b82 */ /* 0x001e220000000800 */
[----:B-----5:R-:W-:Y:S02]  /*cb30*/  IADD3 R10, R5, R22, RZ ;  /* 0x00000016050a7210 */ /* 0x020fe40007ffe0ff */
[----:B------:R-:W-:Y:S02]  /*cb40*/  ISETP.GT.U32.OR P0, PT, R37, 0x5f, P0 ;  /* 0x0000005f2500780c */ /* 0x000fe40000704470 */
[----:B------:R-:W-:Y:S01]  /*cb50*/  @P1 LOP3.LUT R16, R16, 0x20, RZ, 0xfc, !PT ;  /* 0x0000002010101812 */ /* 0x000fe200078efcff */
[----:B------:R-:W-:Y:S02]  /*cb60*/  IMAD.MOV.U32 R9, RZ, RZ, R10 ;  /* 0x000000ffff097224 */ /* 0x000fe400078e000a */
        /* <DEDUP_REMOVED lines=14> */
[----:B------:R-:W-:-:S05]  /*cc50*/  @!P0 IMAD R7, R36, R7, R0 ;  /* 0x0000000724078224 */ /* 0x000fca00078e0200 */
[----:B------:R-:W-:-:S04]  /*cc60*/  @!P0 IADD3 R0, R3, R7, RZ ;  /* 0x0000000703008210 */ /* 0x000fc80007ffe0ff */
[----:B------:R-:W-:Y:S01]  /*cc70*/  @!P0 LEA.HI.X R5, R2, R5, R0, 0x2, P1 ;  /* 0x0000000502058211 */ /* 0x000fe200008f1400 */
[----:B------:R-:W-:-:S06]  /*cc80*/  IMAD.MOV.U32 R0, RZ, RZ, RZ ;  /* 0x000000ffff007224 */ /* 0x000fcc00078e00ff */
[----:B------:R1:W5:Y:S02]  /*cc90*/  @!P0 LDG.E R0, desc[UR36][R4.64] ;  /* 0x0000002404008981 */ /* 0x000364000c1e1900 */
[----:B-1----:R-:W-:-:S05]  /*cca0*/  IMAD.SHL.U32 R4, R25, 0x8, RZ ;  /* 0x0000000819047824 */ /* 0x002fca00078e00ff */
        /* <DEDUP_REMOVED lines=12> */
.L_x_2281:
[----:B------:R-:W2:Y:S01]  /*cd70*/  LDL R2, [R1+0x4] ;  /* 0x0000040001027983 */ /* 0x000ea20000100800 */
[----:B------:R-:W-:Y:S01]  /*cd80*/  ISETP.GT.U32.AND P1, PT, R37, 0x5f, PT ;  /* 0x0000005f2500780c */ /* 0x000fe20003f24070 */
[----:B------:R-:W-:Y:S01]  /*cd90*/  IMAD.U32 R35, RZ, RZ, UR41 ;  /* 0x00000029ff237e24 */ /* 0x000fe2000f8e00ff */
[----:B------:R-:W-:Y:S02]  /*cda0*/  LOP3.LUT R16, R16, 0xfffffff7, RZ, 0xc0, !PT ;  /* 0xfffffff710107812 */ /* 0x000fe400078ec0ff */
[----:B------:R-:W-:Y:S02]  /*cdb0*/  IADD3 R3, -R9, RZ, RZ ;  /* 0x000000ff09037210 */ /* 0x000fe40007ffe1ff */
[----:B------:R-:W-:-:S03]  /*cdc0*/  SHF.R.S32.HI R35, RZ, 0x1f, R35 ;  /* 0x0000001fff237819 */ /* 0x000fc60000011423 */
[----:B------:R-:W-:-:S04]  /*cdd0*/  IMAD R10, R17, R3, R10 ;  /* 0x00000003110a7224 */ /* 0x000fc800078e020a */
        /* <DEDUP_REMOVED lines=9> */
.L_x_2240:
[----:B------:R-:W-:Y:S01]  /*ce70*/  SHF.R.S32.HI R6, RZ, 0x1f, R10 ;  /* 0x0000001fff067819 */ /* 0x000fe2000001140a */
[----:B------:R-:W-:Y:S01]  /*ce80*/  ULDC.64 UR4, c[0x0][0x328] ;  /* 0x0000ca0000047ab9 */ /* 0x000fe20000000a00 */
[----:B------:R-:W-:-:S03]  /*ce90*/  R2UR UR6, R35 ;  /* 0x00000000230672ca */ /* 0x000fc600000e0000 */
[----:B------:R-:W-:-:S04]  /*cea0*/  IMAD R3, R6, UR4, RZ ;  /* 0x0000000406037c24 */ /* 0x000fc8000f8e02ff */
[C---:B------:R-:W-:Y:S02]  /*ceb0*/  IMAD R5, R10.reuse, UR5, R3 ;  /* 0x000000050a057c24 */ /* 0x040fe4000f8e0203 */
[----:B------:R-:W-:Y:S01]  /*cec0*/  IMAD.WIDE.U32 R2, R10, UR4, RZ ;  /* 0x000000040a027c25 */ /* 0x000fe2000f8e00ff */
[----:B------:R-:W-:-:S04]  /*ced0*/  ULDC.64 UR4, c[0x0][0x338] ;  /* 0x0000ce0000047ab9 */ /* 0x000fc80000000a00 */
[----:B------:R-:W-:Y:S02]  /*cee0*/  IADD3 R3, R3, R5, RZ ;  /* 0x0000000503037210 */ /* 0x000fe40007ffe0ff */
        /* <DEDUP_REMOVED lines=12> */
[----:B------:R-:W-:-:S04]  /*cfb0*/  IADD3 R3, R3, UR4, RZ ;  /* 0x0000000403037c10 */ /* 0x000fc8000fffe0ff */
[----:B------:R-:W-:Y:S01]  /*cfc0*/  LEA.HI.X R18, R2, UR7, R3, 0x1, P0 ;  /* 0x0000000702127c11 */ /* 0x000fe200080f0c03 */
[----:B------:R-:W-:-:S05]  /*cfd0*/  IMAD.MOV.U32 R2, RZ, RZ, 0x1 ;  /* 0x00000001ff027424 */ /* 0x000fca00078e00ff */
[----:B------:R-:W-:-:S04]  /*cfe0*/  SHF.L.U32 R2, R2, 0x1f, RZ ;  /* 0x0000001f02027819 */ /* 0x000fc800000006ff */
[----:B------:R-:W0:Y:S02]  /*cff0*/  SYNCS.PHASECHK.TRANS64.TRYWAIT P0, [UR46+0x30840], R2 ;  /* 0x03084002ff0075a7 */ /* 0x000e24000800016e */
[----:B0-----:R-:W-:Y:S05]  /*d000*/  @!P0 BRA `(.L_x_2241) ;  /* 0x0000002c00bc8947 */ /* 0x001fea0003800000 */
.L_x_2282:
[----:B------:R-:W-:Y:S01]  /*d010*/  ULDC.64 UR4, c[0x0][0x300] ;  /* 0x0000c00000047ab9 */ /* 0x000fe20000000a00 */
[----:B------:R-:W-:Y:S01]  /*d020*/  R2UR UR6, R35 ;  /* 0x00000000230672ca */ /* 0x000fe200000e0000 */
[----:B0-----:R-:W-:Y:S01]  /*d030*/  IMAD R3, R6, UR4, RZ ;  /* 0x0000000406037c24 */ /* 0x001fe2000f8e02ff */
[----:B------:R-:W-:Y:S01]  /*d040*/  MOV R6, 0xffffffa0 ;  /* 0xffffffa000067802 */ /* 0x000fe20000000f00 */
[----:B------:R-:W-:Y:S01]  /*d050*/  IMAD.SHL.U32 R30, R8, 0x8, RZ ;  /* 0x00000008081e7824 */ /* 0x000fe200078e00ff */
[----:B------:R-:W-:Y:S01]  /*d060*/  SHF.R.U32.HI R27, RZ, 0x3, R8 ;  /* 0x00000003ff1b7819 */ /* 0x000fe20000011608 */
[----:B------:R-:W-:Y:S01]  /*d070*/  IMAD R7, R10, UR5, R3 ;  /* 0x000000050a077c24 */ /* 0x000fe2000f8e0203 */
[----:B------:R-:W-:Y:S01]  /*d080*/  LOP3.LUT P3, RZ, R16, 0x4, RZ, 0xc0, !PT ;  /* 0x0000000410ff7812 */ /* 0x000fe2000786c0ff */
[----:B------:R-:W-:Y:S01]  /*d090*/  IMAD.WIDE.U32 R2, R10, UR4, RZ ;  /* 0x000000040a027c25 */ /* 0x000fe2000f8e00ff */
[----:B------:R-:W-:Y:S01]  /*d0a0*/  ULDC.64 UR4, c[0x0][0x310] ;  /* 0x0000c40000047ab9 */ /* 0x000fe20000000a00 */
[----:B------:R-:W-:-:S02]  /*d0b0*/  LOP3.LUT P2, RZ, R16, 0x2, RZ, 0xc0, !PT ;  /* 0x0000000210ff7812 */ /* 0x000fc4000784c0ff */
[----:B------:R-:W-:Y:S01]  /*d0c0*/  IMAD.IADD R3, R3, 0x1, R7 ;  /* 0x0000000103037824 */ /* 0x000fe200078e0207 */
[----:B------:R-:W-:Y:S01]  /*d0d0*/  LOP3.LUT P1, RZ, R16, 0x1, RZ, 0xc0, !PT ;  /* 0x0000000110ff7812 */ /* 0x000fe2000782c0ff */
[----:B------:R-:W-:Y:S02]  /*d0e0*/  IMAD R5, R5, UR4, RZ ;  /* 0x0000000405057c24 */ /* 0x000fe4000f8e02ff */
[----:B------:R-:W-:-:S04]  /*d0f0*/  IMAD.WIDE.U32 R2, R0, UR4, R2 ;  /* 0x0000000400027c25 */ /* 0x000fc8000f8e0002 */
[----:B------:R-:W-:Y:S01]  /*d100*/  IMAD R5, R0, UR5, R5 ;  /* 0x0000000500057c24 */ /* 0x000fe2000f8e0205 */
[----:B------:R-:W-:Y:S01]  /*d110*/  ULDC.64 UR4, c[0x0][0x308] ;  /* 0x0000c20000047ab9 */ /* 0x000fe20000000a00 */
[----:B------:R-:W-:-:S03]  /*d120*/  IMAD R6, R31, R6, UR42 ;  /* 0x0000002a1f067e24 */ /* 0x000fc6000f8e0206 */
[----:B------:R-:W-:Y:S01]  /*d130*/  IADD3 R3, R3, R5, RZ ;  /* 0x0000000503037210 */ /* 0x000fe20007ffe0ff */
[----:B------:R-:W-:Y:S01]  /*d140*/  IMAD.U32 R5, RZ, RZ, UR4 ;  /* 0x00000004ff057e24 */ /* 0x000fe2000f8e00ff */
[----:B------:R-:W-:Y:S01]  /*d150*/  UIMAD UR4, UR6, UR4, URZ ;  /* 0x00000004060472a4 */ /* 0x000fe2000f8e023f */
[----:B------:R-:W-:Y:S02]  /*d160*/  IMAD.IADD R6, R6, 0x1, -R27 ;  /* 0x0000000106067824 */ /* 0x000fe400078e0a1b */
[----:B------:R-:W-:Y:S01]  /*d170*/  IMAD.WIDE.U32 R2, R5, UR41, R2 ;  /* 0x0000002905027c25 */ /* 0x000fe2000f8e0002 */
[----:B------:R-:W-:Y:S01]  /*d180*/  UIMAD UR4, UR41, UR5, UR4 ;  /* 0x00000005290472a4 */ /* 0x000fe2000f8e0204 */
[----:B------:R-:W-:Y:S02]  /*d190*/  ULDC.64 UR6, c[0x0][0x2e8] ;  /* 0x0000ba0000067ab9 */ /* 0x000fe40000000a00 */
[----:B------:R-:W-:-:S03]  /*d1a0*/  LEA R0, P0, R2, UR6, 0x1 ;  /* 0x0000000602007c11 */ /* 0x000fc6000f8008ff */
[----:B------:R-:W-:Y:S01]  /*d1b0*/  VIADD R7, R3, UR4 ;  /* 0x0000000403077c36 */ /* 0x000fe20008000000 */
[----:B------:R-:W-:Y:S01]  /*d1c0*/  LOP3.LUT R3, R4, 0x1c0, RZ, 0xc0, !PT ;  /* 0x000001c004037812 */ /* 0x000fe200078ec0ff */
[----:B------:R-:W-:-:S03]  /*d1d0*/  UMOV UR4, 0xffffffff ;  /* 0xffffffff00047882 */ /* 0x000fc60000000000 */
[----:B------:R-:W-:Y:S02]  /*d1e0*/  LOP3.LUT R4, R3, 0x38, R4, 0xf8, !PT ;  /* 0x0000003803047812 */ /* 0x000fe400078ef804 */
[----:B------:R-:W-:Y:S02]  /*d1f0*/  LEA.HI.X R7, R2, UR7, R7, 0x1, P0 ;  /* 0x0000000702077c11 */ /* 0x000fe400080f0c07 */
        /* <DEDUP_REMOVED lines=11> */
[----:B------:R-:W-:Y:S01]  /*d2b0*/  SHFL.IDX PT, R10, R0, 0x3, 0x181f ;  /* 0x00781f00000a7f89 */ /* 0x000fe200000e0000 */
        /* <DEDUP_REMOVED lines=9> */
[----:B------:R-:W1:Y:S02]  /*d350*/  SHFL.IDX PT, R14, R0, 0x4, 0x181f ;  /* 0x00981f00000e7f89 */ /* 0x000e6400000e0000 */
[----:B--2---:R-:W-:Y:S02]  /*d360*/  IMAD.MOV.U32 R3, RZ, RZ, R8 ;  /* 0x000000ffff037224 */ /* 0x004fe400078e0008 */
[----:B------:R-:W-:Y:S04]  /*d370*/  @P0 LDGSTS.E.BYPASS.LTC128B.128 [R21+0x1ec00], desc[UR36][R4.64], !P3 ;  /* 0x1ec0000004150fae */ /* 0x000fe8000d901d64 */
[----:B------:R-:W-:Y:S04]  /*d380*/  @P0 LDGSTS.E.BYPASS.LTC128B.128 [R21+0x21c00], desc[UR36][R4.64+0x80], !P2 ;  /* 0x21c0008004150fae */ /* 0x000fe8000d101d64 */
[----:B------:R0:W-:Y:S01]  /*d390*/  @P0 LDGSTS.E.BYPASS.LTC128B.128 [R21+0x24c00], desc[UR36][R4.64+0x100], !P1 ;  /* 0x24c0010004150fae */ /* 0x0001e2000c901d64 */
[----:B------:R-:W-:-:S03]  /*d3a0*/  ISETP.GE.AND P0, PT, R6, 0x21, PT ;  /* 0x000000210600780c */ /* 0x000fc60003f06270 */
[----:B------:R-:W2:Y:S04]  /*d3b0*/  SHFL.IDX PT, R8, R7, 0x4, 0x181f ;  /* 0x00981f0007087f89 */ /* 0x000ea800000e0000 */
[----:B------:R-:W3:Y:S01]  /*d3c0*/  SHFL.IDX PT, R7, R7, 0x5, 0x181f ;  /* 0x00b81f0007077f89 */ /* 0x000ee200000e0000 */
[----:B0-----:R-:W-:Y:S01]  /*d3d0*/  MOV R5, R9 ;  /* 0x0000000900057202 */ /* 0x001fe20000000f00 */
[----:B------:R-:W-:-:S04]  /*d3e0*/  IMAD.MOV.U32 R4, RZ, RZ, R10 ;  /* 0x000000ffff047224 */ /* 0x000fc800078e000a */
[----:B------:R-:W-:Y:S01]  /*d3f0*/  @P0 LEA R25, R30, UR46, 0x1 ;  /* 0x0000002e1e190c11 */ /* 0x000fe2000f8e08ff */
[----:B------:R-:W-:-:S05]  /*d400*/  @P0 IMAD.WIDE.U32 R2, R23, 0x2, R2 ;  /* 0x0000000217020825 */ /* 0x000fca00078e0002 */
        /* <DEDUP_REMOVED lines=8> */
[----:B--2---:R-:W-:Y:S02]  /*d490*/  IMAD.MOV.U32 R3, RZ, RZ, R8 ;  /* 0x000000ffff037224 */ /* 0x004fe400078e0008 */
        /* <DEDUP_REMOVED lines=8> */
[----:B-1-3--:R0:W-:Y:S02]  /*d520*/  @P0 LDGSTS.E.BYPASS.LTC128B.128 [R21+0x26400], desc[UR36][R2.64+0x100], !P1 ;  /* 0x2640010002150fae */ /* 0x00a1e4000c901d64 */
.L_x_2296:
        /* <DEDUP_REMOVED lines=18> */
.L_x_2243:
        /* <DEDUP_REMOVED lines=30> */
.L_x_2244:
[----:B------:R-:W-:Y:S01]  /*d830*/  UISETP.NE.AND UP0, UPT, UR49, URZ, UPT ;  /* 0x0000003f3100728c */ /* 0x000fe2000bf05270 */
[----:B------:R-:W-:Y:S01]  /*d840*/  IMAD.U32 R0, RZ, RZ, UR48 ;  /* 0x00000030ff007e24 */ /* 0x000fe2000f8e00ff */
[----:B------:R-:W-:Y:S01]  /*d850*/  ULDC.64 UR4, c[0x0][0x2e0] ;  /* 0x0000b80000047ab9 */ /* 0x000fe20000000a00 */
[----:B------:R-:W-:Y:S01]  /*d860*/  IMAD.U32 R4, RZ, RZ, UR38 ;  /* 0x00000026ff047e24 */ /* 0x000fe2000f8e00ff */
[----:B------:R-:W-:Y:S01]  /*d870*/  MOV R5, UR39 ;  /* 0x0000002700057c02 */ /* 0x000fe20008000f00 */
[----:B------:R-:W-:Y:S01]  /*d880*/  IMAD.U32 R3, RZ, RZ, UR47 ;  /* 0x0000002fff037e24 */ /* 0x000fe2000f8e00ff */
[----:B------:R-:W-:Y:S01]  /*d890*/  PLOP3.LUT P0, PT, PT, PT, UP0, 0x80, 0x0 ;  /* 0x000000000000781c */ /* 0x000fe20003f0f008 */
[----:B------:R-:W-:Y:S01]  /*d8a0*/  IMAD.MOV.U32 R2, RZ, RZ, R4 ;  /* 0x000000ffff027224 */ /* 0x000fe200078e0004 */
[----:B------:R-:W-:Y:S01]  /*d8b0*/  LEA R7, R0, R37, 0x7 ;  /* 0x0000002500077211 */ /* 0x000fe200078e38ff */
[----:B------:R-:W-:Y:S01]  /*d8c0*/  IMAD R25, R25, UR4, RZ ;  /* 0x0000000419197c24 */ /* 0x000fe2000f8e02ff */
[----:B------:R-:W0:Y:S01]  /*d8d0*/  LDC R0, c[0x0][0x448] ;  /* 0x00011200ff007b82 */ /* 0x000e220000000800 */
[----:B------:R-:W-:Y:S01]  /*d8e0*/  @UP0 ULDC UR6, c[0x0][0x44c] ;  /* 0x0001130000060ab9 */ /* 0x000fe20000000800 */
[----:B------:R-:W-:Y:S01]  /*d8f0*/  IMAD.WIDE.U32 R2, R26, UR4, R2 ;  /* 0x000000041a027c25 */ /* 0x000fe2000f8e0002 */
[----:B------:R-:W-:-:S03]  /*d900*/  @UP0 ULDC UR4, c[0x0][0x450] ;  /* 0x0001140000040ab9 */ /* 0x000fc60000000800 */
[----:B------:R-:W-:Y:S02]  /*d910*/  IMAD.MOV.U32 R5, RZ, RZ, R7 ;  /* 0x000000ffff057224 */ /* 0x000fe400078e0007 */
[----:B------:R-:W-:Y:S02]  /*d920*/  IMAD R25, R26, UR5, R25 ;  /* 0x000000051a197c24 */ /* 0x000fe4000f8e0219 */
[----:B------:R-:W-:Y:S01]  /*d930*/  @P0 IMAD.HI.U32 R6, R7, UR6, RZ ;  /* 0x0000000607060c27 */ /* 0x000fe2000f8e00ff */
[----:B------:R-:W-:Y:S02]  /*d940*/  PLOP3.LUT P0, PT, PT, PT, UP0, 0x80, 0x0 ;  /* 0x000000000000781c */ /* 0x000fe40003f0f008 */
[----:B------:R-:W-:-:S11]  /*d950*/  IADD3 R3, R3, R25, RZ ;  /* 0x0000001903037210 */ /* 0x000fd60007ffe0ff */
        /* <DEDUP_REMOVED lines=16> */
[----:B------:R-:W-:Y:S01]  /*da60*/  ULDC UR4, c[0x0][0x2b8] ;  /* 0x0000ae0000047ab9 */ /* 0x000fe20000000800 */
[----:B------:R-:W-:Y:S02]  /*da70*/  IADD3 R3, R3, R5, RZ ;  /* 0x0000000503037210 */ /* 0x000fe40007ffe0ff */
[----:B------:R-:W-:Y:S02]  /*da80*/  ISETP.GE.AND P3, PT, R23, UR4, PT ;  /* 0x0000000417007c0c */ /* 0x000fe4000bf66270 */
[----:B------:R-:W-:Y:S01]  /*da90*/  LEA.HI.X R8, R2, UR5, R3, 0x1, P0 ;  /* 0x0000000502087c11 */ /* 0x000fe200080f0c03 */
[----:B------:R-:W-:Y:S01]  /*daa0*/  UMOV UR5, 0xffffffff ;  /* 0xffffffff00057882 */ /* 0x000fe20000000000 */
[----:B------:R-:W-:-:S02]  /*dab0*/  ISETP.GE.AND P2, PT, R34, UR4, PT ;  /* 0x0000000422007c0c */ /* 0x000fc4000bf46270 */
[----:B------:R-:W-:Y:S01]  /*dac0*/  ISETP.GE.AND P0, PT, R33, UR4, PT ;  /* 0x0000000421007c0c */ /* 0x000fe2000bf06270 */
[----:B------:R-:W-:-:S12]  /*dad0*/  BRA.DIV UR5, `(.L_x_2245) ;  /* 0x0000002e05047947 */ /* 0x000fd8000b800000 */
[----:B------:R-:W-:Y:S01]  /*dae0*/  SHFL.IDX PT, R3, R8, RZ, 0x181f ;  /* 0x00181fff08037589 */ /* 0x000fe200000e0000 */
[----:B------:R-:W-:Y:S01]  /*daf0*/  IMAD.U32 R7, RZ, RZ, UR48 ;  /* 0x00000030ff077e24 */ /* 0x000fe2000f8e00ff */
[----:B------:R-:W-:Y:S02]  /*db00*/  ULDC UR4, c[0x0][0x288] ;  /* 0x0000a20000047ab9 */ /* 0x000fe40000000800 */
[----:B------:R-:W0:Y:S01]  /*db10*/  SHFL.IDX PT, R2, R6, RZ, 0x181f ;  /* 0x00181fff06027589 */ /* 0x000e2200000e0000 */
[----:B------:R-:W-:Y:S02]  /*db20*/  IMAD R0, R0, UR4, RZ ;  /* 0x0000000400007c24 */ /* 0x000fe4000f8e02ff */
[----:B------:R-:W-:Y:S01]  /*db30*/  IMAD R7, R7, 0x80, R27 ;  /* 0x0000008007077824 */ /* 0x000fe200078e021b */
[----:B------:R-:W-:Y:S04]  /*db40*/  SHFL.IDX PT, R5, R8, 0x1, 0x181f ;  /* 0x00381f0008057f89 */ /* 0x000fe800000e0000 */
[C---:B------:R-:W-:Y:S01]  /*db50*/  ISETP.GE.AND P1, PT, R7.reuse, R0, PT ;  /* 0x000000000700720c */ /* 0x040fe20003f26270 */
[----:B------:R-:W1:Y:S01]  /*db60*/  SHFL.IDX PT, R4, R6, 0x1, 0x181f ;  /* 0x00381f0006047f89 */ /* 0x000e6200000e0000 */
[----:B------:R-:W-:-:S03]  /*db70*/  IADD3 R11, R7, 0x10, RZ ;  /* 0x00000010070b7810 */ /* 0x000fc60007ffe0ff */
[----:B------:R-:W-:Y:S08]  /*db80*/  SHFL.IDX PT, R14, R6, 0x7, 0x181f ;  /* 0x00f81f00060e7f89 */ /* 0x000ff000000e0000 */
        /* <DEDUP_REMOVED lines=57> */
.L_x_2313:
        /* <DEDUP_REMOVED lines=14> */
.L_x_2247:
[----:B------:R-:W-:Y:S05]  /*e000*/  BSYNC B0 ;  /* 0x0000000000007941 */ /* 0x000fea0003800000 */
.L_x_2246:
[----:B------:R-:W-:Y:S01]  /*e010*/  NOP ;  /* 0x0000000000007918 */ /* 0x000fe20000000000 */
[----:B------:R-:W-:Y:S01]  /*e020*/  SYNCS.ARRIVE.TRANS64.RED.A0T1 RZ, [UR46+0x30800], RZ ;  /* 0x030800ffffff79a7 */ /* 0x000fe2000820042e */
[----:B------:R-:W-:Y:S01]  /*e030*/  MOV R0, 0x1 ;  /* 0x0000000100007802 */ /* 0x000fe20000000f00 */
[----:B------:R-:W-:Y:S03]  /*e040*/  ARRIVES.LDGSTSBAR.64.TRANSCNT [UR46+0x30800] ;  /* 0x03080000ff0079b0 */ /* 0x000fe60008000aae */
[----:B------:R-:W-:Y:S01]  /*e050*/  SHF.L.U32 R0, R0, 0x1f, RZ ;  /* 0x0000001f00007819 */ /* 0x000fe200000006ff */
[----:B------:R-:W-:Y:S01]  /*e060*/  NOP ;  /* 0x0000000000007918 */ /* 0x000fe20000000000 */
[----:B------:R-:W-:Y:S01]  /*e070*/  SYNCS.ARRIVE.TRANS64.A1T0 RZ, [UR46+0x30800], RZ ;  /* 0x030800ffffff79a7 */ /* 0x000fe2000810002e */
[----:B------:R-:W-:Y:S01]  /*e080*/  VIADD R19, R19, 0xfffffffe ;  /* 0xfffffffe13137836 */ /* 0x000fe20000000000 */
[----:B------:R-:W1:Y:S02]  /*e090*/  SYNCS.PHASECHK.TRANS64.TRYWAIT P0, [UR46+0x30820], R0 ;  /* 0x03082000ff0075a7 */ /* 0x000e64000800016e */
[----:B-1----:R-:W-:Y:S05]  /*e0a0*/  @!P0 BRA `(.L_x_2248) ;  /* 0x00000030001c8947 */ /* 0x002fea0003800000 */
.L_x_2314:
[----:B------:R-:W-:Y:S01]  /*e0b0*/  ISETP.GE.AND P0, PT, R19, UR50, PT ;  /* 0x0000003213007c0c */ /* 0x000fe2000bf06270 */
[----:B------:R-:W-:Y:S01]  /*e0c0*/  IMAD.MOV.U32 R28, RZ, RZ, 0x1 ;  /* 0x00000001ff1c7424 */ /* 0x000fe200078e00ff */
[----:B------:R-:W-:-:S11]  /*e0d0*/  MOV R26, RZ ;  /* 0x000000ff001a7202 */ /* 0x000fd60000000f00 */
[----:B------:R-:W-:Y:S05]  /*e0e0*/  @!P0 BRA `(.L_x_2249) ;  /* 0x0000001000388947 */ /* 0x000fea0003800000 */
[----:B0-----:R-:W0:Y:S01]  /*e0f0*/  S2R R2, SR_TID.X ;  /* 0x0000000000027919 */ /* 0x001e220000002100 */
[----:B------:R-:W-:Y:S01]  /*e100*/  UIADD3 UR4, UR44, 0x1, URZ ;  /* 0x000000012c047890 */ /* 0x000fe2000fffe03f */
[----:B------:R-:W-:Y:S01]  /*e110*/  LOP3.LUT R0, RZ, UR43, RZ, 0x33, !PT ;  /* 0x0000002bff007c12 */ /* 0x000fe2000f8e33ff */
[----:B------:R-:W-:Y:S01]  /*e120*/  ULOP3.LUT UR5, URZ, UR45, URZ, 0x33, !UPT ;  /* 0x0000002d3f057292 */ /* 0x000fe2000f8e333f */
[----:B------:R-:W-:Y:S01]  /*e130*/  BSSY B0, `(.L_x_2249) ;  /* 0x0000109000007945 */ /* 0x000fe20003800000 */
[----:B------:R-:W-:Y:S01]  /*e140*/  UIMAD UR4, UR4, UR40, URZ ;  /* 0x00000028040472a4 */ /* 0x000fe2000f8e023f */
[----:B------:R-:W-:Y:S01]  /*e150*/  MOV R27, 0x1 ;  /* 0x00000001001b7802 */ /* 0x000fe20000000f00 */
[----:B------:R-:W-:-:S04]  /*e160*/  IMAD.MOV.U32 R25, RZ, RZ, RZ ;  /* 0x000000ffff197224 */ /* 0x000fc800078e00ff */
[----:B------:R-:W-:Y:S01]  /*e170*/  LOP3.LUT R3, RZ, UR4, RZ, 0x33, !PT ;  /* 0x00000004ff037c12 */ /* 0x000fe2000f8e33ff */
[----:B------:R-:W-:Y:S02]  /*e180*/  ULDC UR4, c[0x0][0x2f4] ;  /* 0x0000bd0000047ab9 */ /* 0x000fe40000000800 */
[----:B------:R-:W-:Y:S02]  /*e190*/  ISETP.GE.AND P3, PT, R23, UR4, PT ;  /* 0x0000000417007c0c */ /* 0x000fe4000bf66270 */
[----:B------:R-:W-:Y:S02]  /*e1a0*/  VIMNMX3 R0, R0, UR5, R3, !PT ;  /* 0x0000000500007c0f */ /* 0x000fe4000f800103 */
[----:B------:R-:W-:Y:S02]  /*e1b0*/  ISETP.GE.AND P2, PT, R34, UR4, PT ;  /* 0x0000000422007c0c */ /* 0x000fe4000bf46270 */
[----:B------:R-:W-:Y:S02]  /*e1c0*/  IADD3 R31, -R0, -0x2, RZ ;  /* 0xfffffffe001f7810 */ /* 0x000fe40007ffe1ff */
[----:B------:R-:W-:-:S02]  /*e1d0*/  ISETP.GE.AND P1, PT, R33, UR4, PT ;  /* 0x0000000421007c0c */ /* 0x000fc4000bf26270 */
        /* <DEDUP_REMOVED lines=9> */
.L_x_2262:
[----:B------:R-:W2:Y:S01]  /*e270*/  LDL R8, [R1] ;  /* 0x0000000001087983 */ /* 0x000ea20000100800 */
[----:B------:R-:W0:Y:S01]  /*e280*/  LDC R2, c[0x0][0x430] ;  /* 0x00010c00ff027b82 */ /* 0x000e220000000800 */
[----:B------:R-:W-:-:S13]  /*e290*/  ISETP.GT.U32.AND P5, PT, R37, 0x5f, PT ;  /* 0x0000005f2500780c */ /* 0x000fda0003fa4070 */
[----:B------:R-:W2:Y:S01]  /*e2a0*/  @!P5 LDC.64 R4, c[0x0][0x428] ;  /* 0x00010a00ff04db82 */ /* 0x000ea20000000a00 */
[----:B0-----:R-:W-:-:S13]  /*e2b0*/  ISETP.NE.AND P0, PT, R2, 0x1, PT ;  /* 0x000000010200780c */ /* 0x001fda0003f05270 */
[----:B------:R-:W0:Y:S08]  /*e2c0*/  @P0 LDC R3, c[0x0][0x434] ;  /* 0x00010d00ff030b82 */ /* 0x000e300000000800 */
[----:B------:R-:W1:Y:S01]  /*e2d0*/  @P0 LDC R7, c[0x0][0x438] ;  /* 0x00010e00ff070b82 */ /* 0x000e620000000800 */
[----:B------:R-:W-:Y:S01]  /*e2e0*/  MOV R9, R20 ;  /* 0x0000001400097202 */ /* 0x000fe20000000f00 */
        /* <DEDUP_REMOVED lines=13> */
[----:B------:R-:W-:Y:S02]  /*e3c0*/  LOP3.LUT P4, RZ, R16, 0x10, RZ, 0xc0, !PT ;  /* 0x0000001010ff7812 */ /* 0x000fe4000788c0ff */
[----:B------:R-:W-:-:S04]  /*e3d0*/  IADD3 R26, R25, 0x1, RZ ;  /* 0x00000001191a7810 */ /* 0x000fc80007ffe0ff */
[----:B------:R-:W-:-:S04]  /*e3e0*/  ISETP.NE.AND P0, PT, R26, 0x2, PT ;  /* 0x000000021a00780c */ /* 0x000fc80003f05270 */
[----:B------:R-:W-:Y:S02]  /*e3f0*/  SEL R28, RZ, 0x1, P0 ;  /* 0x00000001ff1c7807 */ /* 0x000fe40000000000 */
[----:B------:R-:W-:Y:S02]  /*e400*/  SEL R26, R26, RZ, P0 ;  /* 0x000000ff1a1a7207 */ /* 0x000fe40000000000 */
[----:B------:R-:W-:Y:S01]  /*e410*/  LOP3.LUT R28, R27, R28, RZ, 0x3c, !PT ;  /* 0x0000001c1b1c7212 */ /* 0x000fe200078e3cff */
[----:B0-----:R-:W-:Y:S06]  /*e420*/  @!P4 BRA `(.L_x_2250) ;  /* 0x000000000004c947 */ /* 0x001fec0003800000 */
[----:B------:R-:W-:Y:S01]  /*e430*/  BPT.TRAP 0x1 ;  /* 0x000000040000795c */ /* 0x000fe20000300000 */
.L_x_2250:
[----:B------:R-:W-:Y:S01]  /*e440*/  LEA R19, R26, UR46, 0x3 ;  /* 0x0000002e1a137c11 */ /* 0x000fe2000f8e18ff */
[----:B------:R-:W-:Y:S01]  /*e450*/  BSSY B1, `(.L_x_2251) ;  /* 0x0000004000017945 */ /* 0x000fe20003800000 */
[----:B------:R-:W-:-:S04]  /*e460*/  SHF.L.U32 R2, R28, 0x1f, RZ ;  /* 0x0000001f1c027819 */ /* 0x000fc800000006ff */
[----:B------:R-:W0:Y:S02]  /*e470*/  SYNCS.PHASECHK.TRANS64.TRYWAIT P0, [R19+URZ+0x30840], R2 ;  /* 0x03084002130075a7 */ /* 0x000e24000800017f */
[----:B0-----:R-:W-:Y:S05]  /*e480*/  @!P0 BRA `(.L_x_2252) ;  /* 0x0000002c003c8947 */ /* 0x001fea0003800000 */
.L_x_2315:
[----:B------:R-:W-:Y:S05]  /*e490*/  BSYNC B1 ;  /* 0x0000000000017941 */ /* 0x000fea0003800000 */
.L_x_2251:
        /* <DEDUP_REMOVED lines=26> */
[----:B------:R-:W-:Y:S01]  /*e640*/  VIADD R3, R3, UR4 ;  /* 0x0000000403037c36 */ /* 0x000fe20008000000 */
[----:B------:R-:W-:-:S04]  /*e650*/  UMOV UR4, 0xffffffff ;  /* 0xffffffff00047882 */ /* 0x000fc80000000000 */
[----:B------:R-:W-:Y:S01]  /*e660*/  LEA.HI.X R24, R2, UR7, R3, 0x1, P0 ;  /* 0x0000000702187c11 */ /* 0x000fe200080f0c03 */
[----:B------:R-:W-:Y:S06]  /*e670*/  BRA.DIV UR4, `(.L_x_2253) ;  /* 0x0000002a04d47947 */ /* 0x000fec000b800000 */
[----:B------:R-:W0:Y:S01]  /*e680*/  SHFL.IDX PT, R14, R21, RZ, 0x181f ;  /* 0x00181fff150e7589 */ /* 0x000e2200000e0000 */
[----:B------:R-:W-:Y:S02]  /*e690*/  SHF.L.U32 R12, R23, 0x1, RZ ;  /* 0x00000001170c7819 */ /* 0x000fe400000006ff */
[----:B------:R-:W-:Y:S01]  /*e6a0*/  LOP3.LUT P6, RZ, R16, 0x4, RZ, 0xc0, !PT ;  /* 0x0000000410ff7812 */ /* 0x000fe200078cc0ff */
        /* <DEDUP_REMOVED lines=20> */
[----:B0-----:R-:W-:-:S02]  /*e7f0*/  IADD3.X R11, RZ, R7, RZ, P0, !PT ;  /* 0x00000007ff0b7210 */ /* 0x001fc400007fe4ff */
[-C--:B------:R-:W-:Y:S02]  /*e800*/  IADD3 R6, P0, R2, R12.reuse, RZ ;  /* 0x0000000c02067210 */ /* 0x080fe40007f1e0ff */
        /* <DEDUP_REMOVED lines=15> */
.L_x_2329:
[----:B--2---:R-:W-:Y:S02]  /*e900*/  SHF.L.U32 R2, R23, 0x1, RZ ;  /* 0x0000000117027819 */ /* 0x004fe400000006ff */
[----:B------:R-:W-:Y:S02]  /*e910*/  LOP3.LUT P6, RZ, R16, 0x4, RZ, 0xc0, !PT ;  /* 0x0000000410ff7812 */ /* 0x000fe400078cc0ff */
[----:B------:R-:W-:-:S05]  /*e920*/  IADD3 R2, P0, R14, R2, RZ ;  /* 0x000000020e027210 */ /* 0x000fca0007f1e0ff */
[----:B0-----:R-:W-:Y:S01]  /*e930*/  IMAD.X R3, RZ, RZ, R24, P0 ;  /* 0x000000ffff037224 */ /* 0x001fe200000e0618 */
        /* <DEDUP_REMOVED lines=8> */
.L_x_2254:
        /* <DEDUP_REMOVED lines=10> */
.L_x_2255:
[----:B------:R1:W-:Y:S01]  /*ea60*/  SYNCS.ARRIVE.TRANS64.A1T0 RZ, [R19+URZ+0x30830], RZ ;  /* 0x030830ff13ff79a7 */ /* 0x0003e2000810003f */
[----:B------:R-:W-:Y:S05]  /*ea70*/  @!P5 BRA `(.L_x_2256) ;  /* 0x000000000004d947 */ /* 0x000fea0003800000 */
[----:B------:R-:W-:Y:S01]  /*ea80*/  BPT.TRAP 0x1 ;  /* 0x000000040000795c */ /* 0x000fe20000300000 */
.L_x_2256:
[----:B0-----:R-:W-:Y:S01]  /*ea90*/  SHF.L.U32 R3, R27, 0x1f, RZ ;  /* 0x0000001f1b037819 */ /* 0x001fe200000006ff */
[----:B------:R-:W-:Y:S01]  /*eaa0*/  BSSY B1, `(.L_x_2257) ;  /* 0x0000004000017945 */ /* 0x000fe20003800000 */
[----:B------:R-:W-:-:S04]  /*eab0*/  LEA R6, R25, UR46, 0x3 ;  /* 0x0000002e19067c11 */ /* 0x000fc8000f8e18ff */
[----:B------:R-:W0:Y:S02]  /*eac0*/  SYNCS.PHASECHK.TRANS64.TRYWAIT P0, [R6+URZ+0x30860], R3 ;  /* 0x03086003060075a7 */ /* 0x000e24000800017f */
[----:B0-----:R-:W-:Y:S05]  /*ead0*/  @!P0 BRA `(.L_x_2258) ;  /* 0x0000002c008c8947 */ /* 0x001fea0003800000 */
.L_x_2330:
[----:B------:R-:W-:Y:S05]  /*eae0*/  BSYNC B1 ;  /* 0x0000000000017941 */ /* 0x000fea0003800000 */
.L_x_2257:
        /* <DEDUP_REMOVED lines=9> */
[----:B------:R-:W2:Y:S01]  /*eb80*/  SHFL.IDX PT, R14, R17, 0x1, 0x181f ;  /* 0x00381f00110e7f89 */ /* 0x000ea200000e0000 */
[----:B0-----:R-:W-:Y:S02]  /*eb90*/  IADD3.X R3, RZ, R3, RZ, P0, !PT ;  /* 0x00000003ff037210 */ /* 0x001fe400007fe4ff */
[----:B------:R-:W-:-:S13]  /*eba0*/  ISETP.LT.OR P0, PT, R0, 0x1, P3 ;  /* 0x000000010000780c */ /* 0x000fda0001f01670 */
[----:B------:R-:W-:Y:S01]  /*ebb0*/  LDGSTS.E.BYPASS.LTC128B.128 [R7+0x400], desc[UR36][R2.64], !P0 ;  /* 0x0040000002077fae */ /* 0x000fe2000c101d64 */
[----:B------:R-:W-:-:S13]  /*ebc0*/  ISETP.LT.OR P0, PT, R0, 0x1, P2 ;  /* 0x000000010000780c */ /* 0x000fda0001701670 */
[----:B------:R-:W-:Y:S01]  /*ebd0*/  LDGSTS.E.BYPASS.LTC128B.128 [R7+0x3400], desc[UR36][R2.64+0x80], !P0 ;  /* 0x0340008002077fae */ /* 0x000fe2000c101d64 */
[----:B------:R-:W-:-:S13]  /*ebe0*/  ISETP.LT.OR P0, PT, R0, 0x1, P1 ;  /* 0x000000010000780c */ /* 0x000fda0000f01670 */
[----:B------:R2:W-:Y:S02]  /*ebf0*/  LDGSTS.E.BYPASS.LTC128B.128 [R7+0x6400], desc[UR36][R2.64+0x100], !P0 ;  /* 0x0640010002077fae */ /* 0x0005e4000c101d64 */
[----:B--2---:R-:W-:Y:S02]  /*ec00*/  IADD3 R2, P0, R14, R9, RZ ;  /* 0x000000090e027210 */ /* 0x004fe40007f1e0ff */
[----:B------:R-:W0:Y:S03]  /*ec10*/  SHFL.IDX PT, R14, R17, 0x2, 0x181f ;  /* 0x00581f00110e7f89 */ /* 0x000e2600000e0000 */
[----:B------:R-:W-:Y:S01]  /*ec20*/  IMAD.X R3, RZ, RZ, R8, P0 ;  /* 0x000000ffff037224 */ /* 0x000fe200000e0608 */
        /* <DEDUP_REMOVED lines=18> */
[----:B------:R-:W0:Y:S02]  /*ed50*/  SHFL.IDX PT, R14, R17, 0x4, 0x181f ;  /* 0x00981f00110e7f89 */ /* 0x000e2400000e0000 */
[----:B--2---:R-:W-:Y:S02]  /*ed60*/  IADD3.X R3, RZ, R8, RZ, P0, !PT ;  /* 0x00000008ff037210 */ /* 0x004fe400007fe4ff */
        /* <DEDUP_REMOVED lines=8> */
[----:B------:R3:W4:Y:S03]  /*edf0*/  SHFL.IDX PT, R14, R17, 0x5, 0x181f ;  /* 0x00b81f00110e7f89 */ /* 0x00072600000e0000 */
[----:B--2---:R-:W-:Y:S01]  /*ee00*/  IMAD.X R3, RZ, RZ, R8, P0 ;  /* 0x000000ffff037224 */ /* 0x004fe200000e0608 */
[----:B------:R-:W-:Y:S01]  /*ee10*/  ISETP.LT.OR P0, PT, R0, 0x41, P3 ;  /* 0x000000410000780c */ /* 0x000fe20001f01670 */
[----:B------:R3:W2:-:S12]  /*ee20*/  SHFL.IDX PT, R8, R18, 0x5, 0x181f ;  /* 0x00b81f0012087f89 */ /* 0x00069800000e0000 */
[----:B------:R3:W-:Y:S01]  /*ee30*/  LDGSTS.E.BYPASS.LTC128B.128 [R7+0x2400], desc[UR36][R2.64], !P0 ;  /* 0x0240000002077fae */ /* 0x0007e2000c101d64 */
[----:B------:R-:W-:-:S13]  /*ee40*/  ISETP.LT.OR P0, PT, R0, 0x41, P2 ;  /* 0x000000410000780c */ /* 0x000fda0001701670 */
[----:B------:R3:W-:Y:S01]  /*ee50*/  LDGSTS.E.BYPASS.LTC128B.128 [R7+0x5400], desc[UR36][R2.64+0x80], !P0 ;  /* 0x0540008002077fae */ /* 0x0007e2000c101d64 */
[----:B------:R-:W-:-:S13]  /*ee60*/  ISETP.LT.OR P0, PT, R0, 0x41, P1 ;  /* 0x000000410000780c */ /* 0x000fda0000f01670 */
[----:B--2-4-:R3:W-:Y:S02]  /*ee70*/  LDGSTS.E.BYPASS.LTC128B.128 [R7+0x8400], desc[UR36][R2.64+0x100], !P0 ;  /* 0x0840010002077fae */ /* 0x0147e4000c101d64 */
.L_x_2344:
[----:B0--3--:R-:W-:Y:S01]  /*ee80*/  IADD3 R2, P0, R14, R9, RZ ;  /* 0x000000090e027210 */ /* 0x009fe20007f1e0ff */
        /* <DEDUP_REMOVED lines=17> */
[----:B------:R-:W-:Y:S01]  /*efa0*/  IMAD R5, R32, UR4, RZ ;  /* 0x0000000420057c24 */ /* 0x000fe2000f8e02ff */
[----:B------:R-:W-:-:S03]  /*efb0*/  IADD3 R3, R3, R9, RZ ;  /* 0x0000000903037210 */ /* 0x000fc60007ffe0ff */
[C---:B------:R-:W-:Y:S02]  /*efc0*/  IMAD R5, R4.reuse, UR5, R5 ;  /* 0x0000000504057c24 */ /* 0x040fe4000f8e0205 */
[----:B------:R-:W-:-:S04]  /*efd0*/  IMAD.WIDE.U32 R2, R4, UR4, R2 ;  /* 0x0000000404027c25 */ /* 0x000fc8000f8e0002 */
[----:B-1----:R-:W-:-:S07]  /*efe0*/  IMAD.IADD R19, R3, 0x1, R5 ;  /* 0x0000000103137824 */ /* 0x002fce00078e0205 */
.L_x_2260:
        /* <DEDUP_REMOVED lines=10> */
.L_x_2261:
[----:B------:R-:W-:Y:S01]  /*f090*/  R2UR UR4, R35 ;  /* 0x00000000230472ca */ /* 0x000fe200000e0000 */
[----:B------:R-:W-:Y:S01]  /*f0a0*/  ULDC.64 UR6, c[0x0][0x330] ;  /* 0x0000cc0000067ab9 */ /* 0x000fe20000000a00 */
[----:B------:R-:W-:Y:S01]  /*f0b0*/  MOV R18, R2 ;  /* 0x0000000200127202 */ /* 0x000fe20000000f00 */
[----:B------:R-:W-:Y:S01]  /*f0c0*/  IMAD.U32 R3, RZ, RZ, UR6 ;  /* 0x00000006ff037e24 */ /* 0x000fe2000f8e00ff */
[----:B------:R-:W-:Y:S01]  /*f0d0*/  IADD3 R31, R31, -0x1, RZ ;  /* 0xffffffff1f1f7810 */ /* 0x000fe20007ffe0ff */
        /* <DEDUP_REMOVED lines=15> */
.L_x_2249:
[----:B------:R-:W-:-:S13]  /*f1d0*/  LOP3.LUT P0, RZ, R16, 0x10, RZ, 0xc0, !PT ;  /* 0x0000001010ff7812 */ /* 0x000fda000780c0ff */
[----:B------:R-:W-:Y:S05]  /*f1e0*/  @!P0 BRA `(.L_x_2263) ;  /* 0x0000000000048947 */ /* 0x000fea0003800000 */
[----:B------:R-:W-:Y:S01]  /*f1f0*/  BPT.TRAP 0x1 ;  /* 0x000000040000795c */ /* 0x000fe20000300000 */
.L_x_2263:
        /* <DEDUP_REMOVED lines=12> */
.L_x_2345:
[----:B------:R-:W-:Y:S05]  /*f2c0*/  BSYNC B0 ;  /* 0x0000000000007941 */ /* 0x000fea0003800000 */
.L_x_2264:
        /* <DEDUP_REMOVED lines=36> */
[----:B------:R-:W-:Y:S03]  /*f510*/  SHFL.IDX PT, R7, R18, 0x4, 0x181f ;  /* 0x00981f0012077f89 */ /* 0x000fe600000e0000 */
[----:B------:R-:W-:Y:S01]  /*f520*/  IMAD.WIDE.U32 R2, R23, 0x2, R2 ;  /* 0x0000000217027825 */ /* 0x000fe200078e0002 */
        /* <DEDUP_REMOVED lines=8> */
[----:B0-----:R-:W-:Y:S02]  /*f5b0*/  IMAD.MOV.U32 R2, RZ, RZ, R14 ;  /* 0x000000ffff027224 */ /* 0x001fe400078e000e */
[----:B-1----:R-:W-:Y:S01]  /*f5c0*/  IMAD.MOV.U32 R3, RZ, RZ, R6 ;  /* 0x000000ffff037224 */ /* 0x002fe200078e0006 */
[----:B------:R0:W1:Y:S01]  /*f5d0*/  SHFL.IDX PT, R14, R17, 0x5, 0x181f ;  /* 0x00b81f00110e7f89 */ /* 0x00006200000e0000 */
[----:B------:R-:W-:Y:S02]  /*f5e0*/  IMAD.MOV.U32 R6, RZ, RZ, RZ ;  /* 0x000000ffff067224 */ /* 0x000fe400078e00ff */
        /* <DEDUP_REMOVED lines=8> */
[----:B------:R-:W-:-:S04]  /*f670*/  IMAD.MOV.U32 R3, RZ, RZ, R7 ;  /* 0x000000ffff037224 */ /* 0x000fc800078e0007 */
[----:B------:R-:W-:-:S05]  /*f680*/  IMAD.WIDE.U32 R2, R23, 0x2, R2 ;  /* 0x0000000217027825 */ /* 0x000fca00078e0002 */
[----:B------:R0:W-:Y:S04]  /*f690*/  LDGSTS.E.BYPASS.LTC128B.128 [R4+0x2400], desc[UR36][R2.64], !P3 ;  /* 0x0240000002047fae */ /* 0x0001e8000d901d64 */
[----:B------:R0:W-:Y:S04]  /*f6a0*/  LDGSTS.E.BYPASS.LTC128B.128 [R4+0x5400], desc[UR36][R2.64+0x80], !P4 ;  /* 0x0540008002047fae */ /* 0x0001e8000e101d64 */
[----:B-1-3--:R0:W-:Y:S02]  /*f6b0*/  LDGSTS.E.BYPASS.LTC128B.128 [R4+0x8400], desc[UR36][R2.64+0x100], !P5 ;  /* 0x0840010002047fae */ /* 0x00a1e4000e901d64 */
.L_x_2359:
[C---:B------:R-:W-:Y:S01]  /*f6c0*/  ISETP.LT.OR P2, PT, R5.reuse, 0x51, P2 ;  /* 0x000000510500780c */ /* 0x040fe20001741670 */
[----:B0-----:R-:W-:Y:S01]  /*f6d0*/  IMAD.MOV.U32 R3, RZ, RZ, R18 ;  /* 0x000000ffff037224 */ /* 0x001fe200078e0012 */
[C---:B------:R-:W-:Y:S02]  /*f6e0*/  ISETP.LT.OR P1, PT, R5.reuse, 0x51, P1 ;  /* 0x000000510500780c */ /* 0x040fe40000f21670 */
[----:B------:R-:W-:Y:S02]  /*f6f0*/  ISETP.LT.OR P0, PT, R5, 0x51, P0 ;  /* 0x000000510500780c */ /* 0x000fe40000701670 */
[----:B------:R-:W-:-:S05]  /*f700*/  MOV R2, R14 ;  /* 0x0000000e00027202 */ /* 0x000fca0000000f00 */
        /* <DEDUP_REMOVED lines=9> */
.L_x_2267:
        /* <DEDUP_REMOVED lines=10> */
.L_x_2268:
[----:B------:R1:W-:Y:S02]  /*f840*/  SYNCS.ARRIVE.TRANS64.A1T0 RZ, [R0+URZ+0x30850], RZ ;  /* 0x030850ff00ff79a7 */ /* 0x0003e4000810003f */
[----:B-1----:R-:W-:-:S05]  /*f850*/  VIADD R0, R26, 0x1 ;  /* 0x000000011a007836 */ /* 0x002fca0000000000 */
[----:B------:R-:W-:-:S04]  /*f860*/  ISETP.NE.AND P0, PT, R0, 0x2, PT ;  /* 0x000000020000780c */ /* 0x000fc80003f05270 */
[----:B0-----:R-:W-:Y:S02]  /*f870*/  SEL R3, RZ, 0x1, P0 ;  /* 0x00000001ff037807 */ /* 0x001fe40000000000 */
[----:B------:R-:W-:Y:S02]  /*f880*/  SEL R0, R0, RZ, P0 ;  /* 0x000000ff00007207 */ /* 0x000fe40000000000 */
[----:B------:R-:W-:-:S07]  /*f890*/  LOP3.LUT R28, R28, R3, RZ, 0x3c, !PT ;  /* 0x000000031c1c7212 */ /* 0x000fce00078e3cff */
.L_x_2234:
[----:B------:R-:W0:Y:S01]  /*f8a0*/  S2R R3, SR_CgaCtaId ;  /* 0x0000000000037919 */ /* 0x000e220000008800 */
[----:B------:R-:W-:Y:S02]  /*f8b0*/  MOV R2, 0x400 ;  /* 0x0000040000027802 */ /* 0x000fe40000000f00 */
[----:B------:R-:W-:Y:S02]  /*f8c0*/  SHF.L.U32 R6, R6, 0x1f, RZ ;  /* 0x0000001f06067819 */ /* 0x000fe400000006ff */
[----:B0-----:R-:W-:-:S04]  /*f8d0*/  LEA R7, R3, R2, 0x18 ;  /* 0x0000000203077211 */ /* 0x001fc800078ec0ff */
[----:B------:R-:W0:Y:S02]  /*f8e0*/  SYNCS.PHASECHK.TRANS64.TRYWAIT P0, [R7+URZ+0x30820], R6 ;  /* 0x03082006070075a7 */ /* 0x000e24000800017f */
[----:B0-----:R-:W-:Y:S05]  /*f8f0*/  @!P0 BRA `(.L_x_2269) ;  /* 0x0000003000748947 */ /* 0x001fea0003800000 */
.L_x_2360:
[----:B------:R-:W-:-:S03]  /*f900*/  UMOV UR4, 0xffffffff ;  /* 0xffffffff00047882 */ /* 0x000fc60000000000 */
[----:B------:R-:W-:Y:S05]  /*f910*/  BRA.DIV UR4, `(.L_x_2270) ;  /* 0x0000003204807947 */ /* 0x000fea000b800000 */
[----:B------:R-:W1:Y:S02]  /*f920*/  S2R R2, SR_TID.X ;  /* 0x0000000000027919 */ /* 0x000e640000002100 */
[----:B-1----:R-:W-:-:S04]  /*f930*/  SHF.R.U32.HI R2, RZ, 0x5, R2 ;  /* 0x00000005ff027819 */ /* 0x002fc80000011602 */
[----:B------:R-:W-:-:S05]  /*f940*/  LOP3.LUT R2, R2, 0x3, RZ, 0xc0, !PT ;  /* 0x0000000302027812 */ /* 0x000fca00078ec0ff */
[----:B------:R1:W2:Y:S02]  /*f950*/  SHFL.IDX PT, R14, R2, RZ, 0x1f ;  /* 0x00001fff020e7589 */ /* 0x0002a400000e0000 */
.L_x_2363:
[----:B--2---:R-:W-:-:S13]  /*f960*/  ISETP.NE.AND P0, PT, R14, RZ, PT ;  /* 0x000000ff0e00720c */ /* 0x004fda0003f05270 */
[----:B------:R-:W-:Y:S05]  /*f970*/  @P0 BRA `(.L_x_2190) ;  /* 0x0000000000900947 */ /* 0x000fea0003800000 */
[----:B------:R-:W-:-:S03]  /*f980*/  UMOV UR4, 0xffffffff ;  /* 0xffffffff00047882 */ /* 0x000fc60000000000 */
[----:B------:R-:W-:Y:S05]  /*f990*/  BRA.DIV UR4, `(.L_x_2271) ;  /* 0x0000003204947947 */ /* 0x000fea000b800000 */
[----:B------:R-:W-:-:S13]  /*f9a0*/  ELECT P6, URZ, PT ;  /* 0x00000000003f782f */ /* 0x000fda00038c0000 */
.L_x_2366:
        /* <DEDUP_REMOVED lines=8> */
.L_x_2272:
[----:B------:R-:W-:Y:S01]  /*fa30*/  IMAD R5, R0, 0x8, R7 ;  /* 0x0000000800057824 */ /* 0x000fe200078e0207 */
[----:B------:R-:W-:Y:S01]  /*fa40*/  SHF.L.U32 R2, R28, 0x1f, RZ ;  /* 0x0000001f1c027819 */ /* 0x000fe200000006ff */
[----:B------:R-:W-:-:S03]  /*fa50*/  VIADD R0, R0, 0x1 ;  /* 0x0000000100007836 */ /* 0x000fc60000000000 */
[----:B------:R-:W1:Y:S02]  /*fa60*/  SYNCS.PHASECHK.TRANS64.TRYWAIT P1, [R5+URZ+0x30840], R2 ;  /* 0x03084002050075a7 */ /* 0x000e64000802017f */
[----:B------:R-:W-:-:S04]  /*fa70*/  ISETP.NE.AND P2, PT, R0, 0x2, PT ;  /* 0x000000020000780c */ /* 0x000fc80003f45270 */
[----:B------:R-:W-:Y:S01]  /*fa80*/  SEL R3, RZ, 0x1, P2 ;  /* 0x00000001ff037807 */ /* 0x000fe20001000000 */
[----:B-1----:R-:W-:Y:S08]  /*fa90*/  @!P1 BRA `(.L_x_2273) ;  /* 0x0000003000749947 */ /* 0x002ff00003800000 */
.L_x_2367:
[----:B------:R-:W-:Y:S02]  /*faa0*/  SEL R0, R0, RZ, P2 ;  /* 0x000000ff00007207 */ /* 0x000fe40001000000 */
[----:B------:R-:W-:Y:S01]  /*fab0*/  LOP3.LUT R3, R28, R3, RZ, 0x3c, !PT ;  /* 0x000000031c037212 */ /* 0x000fe200078e3cff */
[----:B------:R-:W-:Y:S06]  /*fac0*/  @!P0 BRA `(.L_x_2274) ;  /* 0x0000000000048947 */ /* 0x000fec0003800000 */
[----:B------:R-:W-:Y:S01]  /*fad0*/  BPT.TRAP 0x1 ;  /* 0x000000040000795c */ /* 0x000fe20000300000 */
.L_x_2274:
[----:B0-----:R-:W-:Y:S02]  /*fae0*/  LEA R7, R0, R7, 0x3 ;  /* 0x0000000700077211 */ /* 0x001fe400078e18ff */
[----:B------:R-:W-:-:S04]  /*faf0*/  SHF.L.U32 R0, R3, 0x1f, RZ ;  /* 0x0000001f03007819 */ /* 0x000fc800000006ff */
[----:B------:R-:W0:Y:S02]  /*fb00*/  SYNCS.PHASECHK.TRANS64.TRYWAIT P1, [R7+URZ+0x30840], R0 ;  /* 0x03084000070075a7 */ /* 0x000e24000802017f */
[----:B0-----:R-:W-:Y:S05]  /*fb10*/  @!P1 BRA `(.L_x_2275) ;  /* 0x0000003000689947 */ /* 0x001fea0003800000 */
.L_x_2368:
[----:B------:R-:W-:Y:S05]  /*fb20*/  @!P0 BRA `(.L_x_2276) ;  /* 0x0000000000048947 */ /* 0x000fea0003800000 */
[----:B------:R-:W-:Y:S01]  /*fb30*/  BPT.TRAP 0x1 ;  /* 0x000000040000795c */ /* 0x000fe20000300000 */
.L_x_2276:
[----:B------:R-:W2:Y:S02]  /*fb40*/  SYNCS.PHASECHK.TRANS64.TRYWAIT P1, [R5+URZ+0x30860], R2 ;  /* 0x03086002050075a7 */ /* 0x000ea4000802017f */
[----:B--2---:R-:W-:Y:S05]  /*fb50*/  @!P1 BRA `(.L_x_2277) ;  /* 0x00000030006c9947 */ /* 0x004fea0003800000 */
.L_x_2369:
[----:B------:R-:W-:Y:S05]  /*fb60*/  @!P0 BRA `(.L_x_2278) ;  /* 0x0000000000048947 */ /* 0x000fea0003800000 */
[----:B------:R-:W-:Y:S01]  /*fb70*/  BPT.TRAP 0x1 ;  /* 0x000000040000795c */ /* 0x000fe20000300000 */
.L_x_2278:
[----:B---3--:R3:W4:Y:S02]  /*fb80*/  SYNCS.PHASECHK.TRANS64.TRYWAIT P0, [R7+URZ+0x30860], R0 ;  /* 0x03086000070075a7 */ /* 0x008724000800017f */
[----:B----4-:R-:W-:Y:S05]  /*fb90*/  @!P0 NANOSLEEP.SYNCS 0x989680 ;  /* 0x009896800000895d */ /* 0x010fea0003900000 */
[----:B------:R-:W4:Y:S02]  /*fba0*/  @!P0 SYNCS.PHASECHK.TRANS64 P0, [R7+URZ+0x30860], R0 ;  /* 0x03086000070085a7 */ /* 0x000f24000800007f */
[----:B----4-:R-:W-:Y:S05]  /*fbb0*/  @!P0 BRA `(.L_x_2278) ;  /* 0xfffffffc00f08947 */ /* 0x010fea000383ffff */
.L_x_2190:
[----:B------:R-:W-:Y:S05]  /*fbc0*/  BSYNC B6 ;  /* 0x0000000000067941 */ /* 0x000fea0003800000 */
.L_x_2187:
[----:B------:R-:W-:Y:S05]  /*fbd0*/  EXIT ;  /* 0x000000000000794d */ /* 0x000fea0003800000 */
.L_x_2194:
[----:B0-----:R-:W-:-:S04]  /*fbe0*/  IMAD.U32 R3, RZ, RZ, UR60 ;  /* 0x0000003cff037e24 */ /* 0x001fc8000f8e00ff */
[----:B------:R0:W1:Y:S03]  /*fbf0*/  SYNCS.PHASECHK.TRANS64.TRYWAIT P0, [R3+URZ+0x30800], R0 ;  /* 0x03080000030075a7 */ /* 0x000066000800017f */
[----:B-1----:R-:W-:Y:S05]  /*fc00*/  @!P0 NANOSLEEP.SYNCS 0x989680 ;  /* 0x009896800000895d */ /* 0x002fea0003900000 */
[----:B------:R-:W1:Y:S02]  /*fc10*/  @!P0 SYNCS.PHASECHK.TRANS64 P0, [R3+URZ+0x30800], R0 ;  /* 0x03080000030085a7 */ /* 0x000e64000800007f */
[----:B-1----:R-:W-:Y:S05]  /*fc20*/  @!P0 BRA `(.L_x_2194) ;  /* 0xfffffffc00ec8947 */ /* 0x002fea000383ffff */
[----:B------:R-:W-:Y:S05]  /*fc30*/  BRA `(.L_x_2279) ;  /* 0xffffff1800247947 */ /* 0x000fea000383ffff */
.L_x_2198:
[----:B0-----:R-:W-:-:S04]  /*fc40*/  IMAD.U32 R3, RZ, RZ, UR60 ;  /* 0x0000003cff037e24 */ /* 0x001fc8000f8e00ff */
[----:B------:R0:W2:Y:S03]  /*fc50*/  SYNCS.PHASECHK.TRANS64.TRYWAIT P1, [R3+URZ+0x30830], R0 ;  /* 0x03083000030075a7 */ /* 0x0000a6000802017f */
[----:B--2---:R-:W-:Y:S05]  /*fc60*/  @!P1 NANOSLEEP.SYNCS 0x989680 ;  /* 0x009896800000995d */ /* 0x004fea0003900000 */
[----:B------:R-:W2:Y:S02]  /*fc70*/  @!P1 SYNCS.PHASECHK.TRANS64 P1, [R3+URZ+0x30830], R0 ;  /* 0x03083000030095a7 */ /* 0x000ea4000802007f */
[----:B--2---:R-:W-:Y:S05]  /*fc80*/  @!P1 BRA `(.L_x_2198) ;  /* 0xfffffffc00ec9947 */ /* 0x004fea000383ffff */
[----:B------:R-:W-:Y:S05]  /*fc90*/  BRA `(.L_x_2197) ;  /* 0xffffff1800487947 */ /* 0x000fea000383ffff */
.L_x_2204:
[----:B-1----:R-:W-:-:S04]  /*fca0*/  MOV R9, UR39 ;  /* 0x0000002700097c02 */ /* 0x002fc80008000f00 */
[----:B------:R1:W2:Y:S03]  /*fcb0*/  SYNCS.PHASECHK.TRANS64.TRYWAIT P1, [R9+URZ+0x30830], R8 ;  /* 0x03083008090075a7 */ /* 0x0002a6000802017f */
[----:B--2---:R-:W-:Y:S05]  /*fcc0*/  @!P1 NANOSLEEP.SYNCS 0x989680 ;  /* 0x009896800000995d */ /* 0x004fea0003900000 */
[----:B------:R-:W2:Y:S02]  /*fcd0*/  @!P1 SYNCS.PHASECHK.TRANS64 P1, [R9+URZ+0x30830], R8 ;  /* 0x03083008090095a7 */ /* 0x000ea4000802007f */
[----:B--2---:R-:W-:Y:S05]  /*fce0*/  @!P1 BRA `(.L_x_2204) ;  /* 0xfffffffc00ec9947 */ /* 0x004fea000383ffff */
[----:B------:R-:W-:Y:S05]  /*fcf0*/  BRA `(.L_x_2203) ;  /* 0xffffff4000d07947 */ /* 0x000fea000383ffff */
.L_x_2208:
[----:B-1----:R-:W-:-:S04]  /*fd00*/  IMAD.U32 R9, RZ, RZ, UR14 ;  /* 0x0000000eff097e24 */ /* 0x002fc8000f8e00ff */
[----:B------:R1:W3:Y:S03]  /*fd10*/  SYNCS.PHASECHK.TRANS64.TRYWAIT P1, [R9+URZ+0x30850], R0 ;  /* 0x03085000090075a7 */ /* 0x0002e6000802017f */
[----:B---3--:R-:W-:Y:S05]  /*fd20*/  @!P1 NANOSLEEP.SYNCS 0x989680 ;  /* 0x009896800000995d */ /* 0x008fea0003900000 */
[----:B------:R-:W3:Y:S02]  /*fd30*/  @!P1 SYNCS.PHASECHK.TRANS64 P1, [R9+URZ+0x30850], R0 ;  /* 0x03085000090095a7 */ /* 0x000ee4000802007f */
[----:B---3--:R-:W-:Y:S05]  /*fd40*/  @!P1 BRA `(.L_x_2208) ;  /* 0xfffffffc00ec9947 */ /* 0x008fea000383ffff */
[----:B------:R-:W-:Y:S05]  /*fd50*/  BRA `(.L_x_2207) ;  /* 0xffffff4c00647947 */ /* 0x000fea000383ffff */
.L_x_2216:
[----:B-1----:R-:W-:-:S04]  /*fd60*/  IMAD.U32 R9, RZ, RZ, UR39 ;  /* 0x00000027ff097e24 */ /* 0x002fc8000f8e00ff */
[----:B------:R1:W2:Y:S03]  /*fd70*/  SYNCS.PHASECHK.TRANS64.TRYWAIT P1, [R9+URZ+0x30830], R8 ;  /* 0x03083008090075a7 */ /* 0x0002a6000802017f */
[----:B--2---:R-:W-:Y:S05]  /*fd80*/  @!P1 NANOSLEEP.SYNCS 0x989680 ;  /* 0x009896800000995d */ /* 0x004fea0003900000 */
[----:B------:R-:W2:Y:S02]  /*fd90*/  @!P1 SYNCS.PHASECHK.TRANS64 P1, [R9+URZ+0x30830], R8 ;  /* 0x03083008090095a7 */ /* 0x000ea4000802007f */
[----:B--2---:R-:W-:Y:S05]  /*fda0*/  @!P1 BRA `(.L_x_2216) ;  /* 0xfffffffc00ec9947 */ /* 0x004fea000383ffff */
[----:B------:R-:W-:Y:S05]  /*fdb0*/  BRA `(.L_x_2215) ;  /* 0xffffff6c00a87947 */ /* 0x000fea000383ffff */
.L_x_2220:
[----:B-1----:R-:W-:-:S04]  /*fdc0*/  MOV R9, UR5 ;  /* 0x0000000500097c02 */ /* 0x002fc80008000f00 */
[----:B------:R1:W3:Y:S03]  /*fdd0*/  SYNCS.PHASECHK.TRANS64.TRYWAIT P1, [R9+URZ+0x30850], R0 ;  /* 0x03085000090075a7 */ /* 0x0002e6000802017f */
[----:B---3--:R-:W-:Y:S05]  /*fde0*/  @!P1 NANOSLEEP.SYNCS 0x989680 ;  /* 0x009896800000995d */ /* 0x008fea0003900000 */
[----:B------:R-:W3:Y:S02]  /*fdf0*/  @!P1 SYNCS.PHASECHK.TRANS64 P1, [R9+URZ+0x30850], R0 ;  /* 0x03085000090095a7 */ /* 0x000ee4000802007f */
[----:B---3--:R-:W-:Y:S05]  /*fe00*/  @!P1 BRA `(.L_x_2220) ;  /* 0xfffffffc00ec9947 */ /* 0x008fea000383ffff */
[----:B------:R-:W-:Y:S05]  /*fe10*/  BRA `(.L_x_2219) ;  /* 0xffffff7800407947 */ /* 0x000fea000383ffff */
.L_x_2227:
[----:B-1----:R-:W-:-:S04]  /*fe20*/  IMAD.U32 R5, RZ, RZ, UR5 ;  /* 0x00000005ff057e24 */ /* 0x002fc8000f8e00ff */
[----:B------:R1:W2:Y:S03]  /*fe30*/  SYNCS.PHASECHK.TRANS64.TRYWAIT P1, [R5+URZ+0x30850], R0 ;  /* 0x03085000050075a7 */ /* 0x0002a6000802017f */
[----:B--2---:R-:W-:Y:S05]  /*fe40*/  @!P1 NANOSLEEP.SYNCS 0x989680 ;  /* 0x009896800000995d */ /* 0x004fea0003900000 */
[----:B------:R-:W2:Y:S02]  /*fe50*/  @!P1 SYNCS.PHASECHK.TRANS64 P1, [R5+URZ+0x30850], R0 ;  /* 0x03085000050095a7 */ /* 0x000ea4000802007f */
[----:B--2---:R-:W-:Y:S05]  /*fe60*/  @!P1 BRA `(.L_x_2227) ;  /* 0xfffffffc00ec9947 */ /* 0x004fea000383ffff */
[----:B------:R-:W-:Y:S05]  /*fe70*/  BRA `(.L_x_2226) ;  /* 0xffffff9400dc7947 */ /* 0x000fea000383ffff */
.L_x_2239:
[----:B------:R-:W-:Y:S01]  /*fe80*/  IMAD.MOV.U32 R13, RZ, RZ, R18 ;  /* 0x000000ffff0d7224 */ /* 0x000fe200078e0012 */
[----:B------:R-:W-:Y:S01]  /*fe90*/  MOV R12, RZ ;  /* 0x000000ff000c7202 */ /* 0x000fe20000000f00 */
[----:B------:R-:W-:Y:S02]  /*fea0*/  IMAD.MOV.U32 R11, RZ, RZ, 0x1f ;  /* 0x0000001fff0b7424 */ /* 0x000fe400078e00ff */
[----:B------:R-:W-:-:S07]  /*feb0*/  IMAD.MOV.U32 R15, RZ, RZ, -0x1 ;  /* 0xffffffffff0f7424 */ /* 0x000fce00078e00ff */
[----:B-----5:R-:W-:Y:S05]  /*fec0*/  WARPSYNC.COLLECTIVE R15, `(.L_x_2280) ;  /* 0x000000000f087348 */ /* 0x020fea0003c00000 */
[----:B------:R0:W1:Y:S02]  /*fed0*/  SHFL.IDX P6, R14, R13, R12, R11 ;  /* 0x0000000c0d0e7389 */ /* 0x00006400000c000b */
[----:B01---5:R-:W-:Y:S01]  /*fee0*/  ENDCOLLECTIVE ;  /* 0x000000000000791b */ /* 0x023fe20003800000 */
.L_x_2280:
[----:B------:R-:W-:Y:S05]  /*fef0*/  BRA `(.L_x_2281) ;  /* 0xffffffcc009c7947 */ /* 0x000fea000383ffff */
.L_x_2241:
[----:B0-----:R-:W-:-:S04]  /*ff00*/  MOV R3, UR46 ;  /* 0x0000002e00037c02 */ /* 0x001fc80008000f00 */
[----:B------:R0:W1:Y:S03]  /*ff10*/  SYNCS.PHASECHK.TRANS64.TRYWAIT P0, [R3+URZ+0x30840], R2 ;  /* 0x03084002030075a7 */ /* 0x000066000800017f */
[----:B-1----:R-:W-:Y:S05]  /*ff20*/  @!P0 NANOSLEEP.SYNCS 0x989680 ;  /* 0x009896800000895d */ /* 0x002fea0003900000 */
[----:B------:R-:W1:Y:S02]  /*ff30*/  @!P0 SYNCS.PHASECHK.TRANS64 P0, [R3+URZ+0x30840], R2 ;  /* 0x03084002030085a7 */ /* 0x000e64000800007f */
[----:B-1----:R-:W-:Y:S05]  /*ff40*/  @!P0 BRA `(.L_x_2241) ;  /* 0xfffffffc00ec8947 */ /* 0x002fea000383ffff */
[----:B------:R-:W-:Y:S05]  /*ff50*/  BRA `(.L_x_2282) ;  /* 0xffffffd0002c7947 */ /* 0x000fea000383ffff */
.L_x_2242:
        /* <DEDUP_REMOVED lines=8> */
.L_x_2284:
[----:B------:R-:W-:Y:S05]  /*ffe0*/  BSYNC B0 ;  /* 0x0000000000007941 */ /* 0x000fea0003800000 */
.L_x_2283:
[----:B------:R-:W-:Y:S01]  /*fff0*/  MOV R13, R0 ;  /* 0x00000000000d7202 */ /* 0x000fe20000000f00 */
[----:B------:R-:W-:Y:S01]  /*10000*/  IMAD.MOV.U32 R12, RZ, RZ, RZ ;  /* 0x000000ffff0c7224 */ /* 0x000fe200078e00ff */
[----:B------:R-:W-:Y:S01]  /*10010*/  MOV R11, 0x181f ;  /* 0x0000181f000b7802 */ /* 0x000fe20000000f00 */
[----:B------:R-:W-:Y:S01]  /*10020*/  IMAD.MOV.U32 R15, RZ, RZ, -0x1 ;  /* 0xffffffffff0f7424 */ /* 0x000fe200078e00ff */
[----:B------:R-:W-:Y:S01]  /*10030*/  @P0 LEA R9, R30, UR46, 0x1 ;  /* 0x0000002e1e090c11 */ /* 0x000fe2000f8e08ff */
[----:B------:R-:W-:-:S07]  /*10040*/  IMAD.MOV.U32 R3, RZ, RZ, R14 ;  /* 0x000000ffff037224 */ /* 0x000fce00078e000e */
[----:B------:R-:W-:Y:S05]  /*10050*/  WARPSYNC.COLLECTIVE R15, `(.L_x_2285) ;  /* 0x000000000f087348 */ /* 0x000fea0003c00000 */
[----:B------:R0:W1:Y:S02]  /*10060*/  SHFL.IDX P6, R14, R13, R12, R11 ;  /* 0x0000000c0d0e7389 */ /* 0x00006400000c000b */
[----:B01----:R-:W-:Y:S01]  /*10070*/  ENDCOLLECTIVE ;  /* 0x000000000000791b */ /* 0x003fe20003800000 */
.L_x_2285:
[----:B------:R-:W-:Y:S01]  /*10080*/  IMAD.MOV.U32 R13, RZ, RZ, R7 ;  /* 0x000000ffff0d7224 */ /* 0x000fe200078e0007 */
[----:B------:R-:W-:Y:S02]  /*10090*/  MOV R12, 0x1 ;  /* 0x00000001000c7802 */ /* 0x000fe40000000f00 */
[----:B------:R-:W-:-:S07]  /*100a0*/  MOV R2, R14 ;  /* 0x0000000e00027202 */ /* 0x000fce0000000f00 */
[----:B------:R-:W-:Y:S05]  /*100b0*/  WARPSYNC.COLLECTIVE R15, `(.L_x_2286) ;  /* 0x000000000f087348 */ /* 0x000fea0003c00000 */
[----:B------:R0:W1:Y:S02]  /*100c0*/  SHFL.IDX P6, R14, R13, R12, R11 ;  /* 0x0000000c0d0e7389 */ /* 0x00006400000c000b */
[----:B01----:R-:W-:Y:S01]  /*100d0*/  ENDCOLLECTIVE ;  /* 0x000000000000791b */ /* 0x003fe20003800000 */
.L_x_2286:
        /* <DEDUP_REMOVED lines=13> */
.L_x_2287:
[----:B------:R-:W-:Y:S02]  /*101b0*/  @P0 LEA R21, R30, UR46, 0x1 ;  /* 0x0000002e1e150c11 */ /* 0x000fe4000f8e08ff */
[----:B------:R-:W-:Y:S01]  /*101c0*/  MOV R13, R7 ;  /* 0x00000007000d7202 */ /* 0x000fe20000000f00 */
[----:B------:R-:W-:Y:S02]  /*101d0*/  IMAD.MOV.U32 R12, RZ, RZ, 0x2 ;  /* 0x00000002ff0c7424 */ /* 0x000fe400078e00ff */
[----:B------:R-:W-:-:S07]  /*101e0*/  IMAD.MOV.U32 R4, RZ, RZ, R14 ;  /* 0x000000ffff047224 */ /* 0x000fce00078e000e */
[----:B------:R-:W-:Y:S05]  /*101f0*/  WARPSYNC.COLLECTIVE R15, `(.L_x_2288) ;  /* 0x000000000f087348 */ /* 0x000fea0003c00000 */
[----:B------:R0:W1:Y:S02]  /*10200*/  SHFL.IDX P6, R14, R13, R12, R11 ;  /* 0x0000000c0d0e7389 */ /* 0x00006400000c000b */
[----:B01----:R-:W-:Y:S01]  /*10210*/  ENDCOLLECTIVE ;  /* 0x000000000000791b */ /* 0x003fe20003800000 */
.L_x_2288:
        /* <DEDUP_REMOVED lines=13> */
.L_x_2289:
        /* <DEDUP_REMOVED lines=8> */
.L_x_2290:
        /* <DEDUP_REMOVED lines=13> */
.L_x_2291:
[----:B------:R-:W-:Y:S02]  /*10440*/  MOV R5, R9 ;  /* 0x0000000900057202 */ /* 0x000fe40000000f00 */
[----:B------:R-:W-:Y:S01]  /*10450*/  @P0 LEA R9, R30, UR46, 0x1 ;  /* 0x0000002e1e090c11 */ /* 0x000fe2000f8e08ff */
[----:B------:R-:W-:Y:S01]  /*10460*/  IMAD.MOV.U32 R13, RZ, RZ, R7 ;  /* 0x000000ffff0d7224 */ /* 0x000fe200078e0007 */
[----:B------:R-:W-:Y:S02]  /*10470*/  MOV R12, 0x4 ;  /* 0x00000004000c7802 */ /* 0x000fe40000000f00 */
[----:B------:R-:W-:-:S07]  /*10480*/  MOV R10, R14 ;  /* 0x0000000e000a7202 */ /* 0x000fce0000000f00 */
[----:B------:R-:W-:Y:S05]  /*10490*/  WARPSYNC.COLLECTIVE R15, `(.L_x_2292) ;  /* 0x000000000f087348 */ /* 0x000fea0003c00000 */
[----:B------:R0:W1:Y:S02]  /*104a0*/  SHFL.IDX P6, R14, R13, R12, R11 ;  /* 0x0000000c0d0e7389 */ /* 0x00006400000c000b */
[----:B01----:R-:W-:Y:S01]  /*104b0*/  ENDCOLLECTIVE ;  /* 0x000000000000791b */ /* 0x003fe20003800000 */
.L_x_2292:
[----:B------:R-:W-:-:S04]  /*104c0*/  IMAD.MOV.U32 R4, RZ, RZ, R10 ;  /* 0x000000ffff047224 */ /* 0x000fc800078e000a */
[----:B------:R-:W-:-:S05]  /*104d0*/  @P0 IMAD.WIDE.U32 R4, R23, 0x2, R4 ;  /* 0x0000000217040825 */ /* 0x000fca00078e0004 */
[----:B------:R-:W-:Y:S01]  /*104e0*/  @!PT LDS RZ, [RZ] ;  /* 0x00000000fffff984 */ /* 0x000fe20000000800 */
[----:B------:R-:W-:Y:S01]  /*104f0*/  @!PT LDS RZ, [RZ] ;  /* 0x00000000fffff984 */ /* 0x000fe20000000800 */
[----:B------:R-:W-:Y:S01]  /*10500*/  @!PT LDS RZ, [RZ] ;  /* 0x00000000fffff984 */ /* 0x000fe20000000800 */
[----:B------:R0:W-:Y:S01]  /*10510*/  @P0 LDGSTS.E.BYPASS.LTC128B.128 [R9+0x1fc00], desc[UR36][R4.64], !P3 ;  /* 0x1fc0000004090fae */ /* 0x0001e2000d901d64 */
[----:B------:R-:W-:-:S03]  /*10520*/  MOV R13, R0 ;  /* 0x00000000000d7202 */ /* 0x000fc60000000f00 */
[----:B------:R0:W-:Y:S04]  /*10530*/  @P0 LDGSTS.E.BYPASS.LTC128B.128 [R9+0x22c00], desc[UR36][R4.64+0x80], !P2 ;  /* 0x22c0008004090fae */ /* 0x0001e8000d101d64 */
[----:B------:R0:W-:Y:S01]  /*10540*/  @P0 LDGSTS.E.BYPASS.LTC128B.128 [R9+0x25c00], desc[UR36][R4.64+0x100], !P1 ;  /* 0x25c0010004090fae */ /* 0x0001e2000c901d64 */
[----:B------:R-:W-:Y:S01]  /*10550*/  ISETP.GE.AND P0, PT, R6, 0x41, PT ;  /* 0x000000410600780c */ /* 0x000fe20003f06270 */
[----:B------:R-:W-:-:S12]  /*10560*/  IMAD.MOV.U32 R8, RZ, RZ, R14 ;  /* 0x000000ffff087224 */ /* 0x000fd800078e000e */
[----:B0-----:R-:W-:Y:S05]  /*10570*/  WARPSYNC.COLLECTIVE R15, `(.L_x_2293) ;  /* 0x000000000f087348 */ /* 0x001fea0003c00000 */
[----:B------:R1:W2:Y:S02]  /*10580*/  SHFL.IDX P6, R14, R13, R12, R11 ;  /* 0x0000000c0d0e7389 */ /* 0x0002a400000c000b */
[----:B012---:R-:W-:Y:S01]  /*10590*/  ENDCOLLECTIVE ;  /* 0x000000000000791b */ /* 0x007fe20003800000 */
.L_x_2293:
        /* <DEDUP_REMOVED lines=8> */
.L_x_2294:
        /* <DEDUP_REMOVED lines=8> */
[----:B------:R-:W-:-:S07]  /*106a0*/  IMAD.MOV.U32 R7, RZ, RZ, R14 ;  /* 0x000000ffff077224 */ /* 0x000fce00078e000e */
[----:B0-----:R-:W-:Y:S05]  /*106b0*/  WARPSYNC.COLLECTIVE R15, `(.L_x_2295) ;  /* 0x000000000f087348 */ /* 0x001fea0003c00000 */
[----:B------:R1:W2:Y:S02]  /*106c0*/  SHFL.IDX P6, R14, R13, R12, R11 ;  /* 0x0000000c0d0e7389 */ /* 0x0002a400000c000b */
[----:B012---:R-:W-:Y:S01]  /*106d0*/  ENDCOLLECTIVE ;  /* 0x000000000000791b */ /* 0x007fe20003800000 */
.L_x_2295:
[----:B------:R-:W-:Y:S05]  /*106e0*/  BRA `(.L_x_2296) ;  /* 0xffffffcc00907947 */ /* 0x000fea000383ffff */
.L_x_2245:
[----:B------:R-:W-:Y:S01]  /*106f0*/  IMAD.MOV.U32 R13, RZ, RZ, R8 ;  /* 0x000000ffff0d7224 */ /* 0x000fe200078e0008 */
[----:B------:R-:W-:Y:S01]  /*10700*/  MOV R12, RZ ;  /* 0x000000ff000c7202 */ /* 0x000fe20000000f00 */
[----:B------:R-:W-:Y:S01]  /*10710*/  IMAD.MOV.U32 R11, RZ, RZ, 0x181f ;  /* 0x0000181fff0b7424 */ /* 0x000fe200078e00ff */
[----:B------:R-:W-:Y:S02]  /*10720*/  MOV R15, 0xffffffff ;  /* 0xffffffff000f7802 */ /* 0x000fe40000000f00 */
[----:B------:R-:W-:-:S07]  /*10730*/  MOV R7, UR48 ;  /* 0x0000003000077c02 */ /* 0x000fce0008000f00 */
[----:B------:R-:W-:Y:S05]  /*10740*/  WARPSYNC.COLLECTIVE R15, `(.L_x_2297) ;  /* 0x000000000f087348 */ /* 0x000fea0003c00000 */
[----:B------:R0:W1:Y:S02]  /*10750*/  SHFL.IDX P6, R14, R13, R12, R11 ;  /* 0x0000000c0d0e7389 */ /* 0x00006400000c000b */
[----:B01----:R-:W-:Y:S01]  /*10760*/  ENDCOLLECTIVE ;  /* 0x000000000000791b */ /* 0x003fe20003800000 */
.L_x_2297:
[----:B------:R-:W-:-:S05]  /*10770*/  IMAD R7, R7, 0x80, R27 ;  /* 0x0000008007077824 */ /* 0x000fca00078e021b */
[----:B------:R-:W-:Y:S02]  /*10780*/  IADD3 R5, R7, 0x10, RZ ;  /* 0x0000001007057810 */ /* 0x000fe40007ffe0ff */
[----:B------:R-:W-:Y:S01]  /*10790*/  MOV R13, R6 ;  /* 0x00000006000d7202 */ /* 0x000fe20000000f00 */
[----:B------:R-:W-:-:S07]  /*107a0*/  IMAD.MOV.U32 R3, RZ, RZ, R14 ;  /* 0x000000ffff037224 */ /* 0x000fce00078e000e */
[----:B------:R-:W-:Y:S05]  /*107b0*/  WARPSYNC.COLLECTIVE R15, `(.L_x_2298) ;  /* 0x000000000f087348 */ /* 0x000fea0003c00000 */
[----:B------:R0:W1:Y:S02]  /*107c0*/  SHFL.IDX P6, R14, R13, R12, R11 ;  /* 0x0000000c0d0e7389 */ /* 0x00006400000c000b */
[----:B01----:R-:W-:Y:S01]  /*107d0*/  ENDCOLLECTIVE ;  /* 0x000000000000791b */ /* 0x003fe20003800000 */
.L_x_2298:
[----:B------:R-:W-:Y:S02]  /*107e0*/  ULDC UR4, c[0x0][0x288] ;  /* 0x0000a20000047ab9 */ /* 0x000fe40000000800 */
[----:B------:R-:W-:-:S05]  /*107f0*/  IMAD R0, R0, UR4, RZ ;  /* 0x0000000400007c24 */ /* 0x000fca000f8e02ff */
[----:B------:R-:W-:Y:S01]  /*10800*/  ISETP.GE.AND P1, PT, R7, R0, PT ;  /* 0x000000000700720c */ /* 0x000fe20003f26270 */
[----:B------:R-:W-:Y:S01]  /*10810*/  IMAD.MOV.U32 R13, RZ, RZ, R8 ;  /* 0x000000ffff0d7224 */ /* 0x000fe200078e0008 */
[----:B------:R-:W-:-:S11]  /*10820*/  MOV R12, 0x1 ;  /* 0x00000001000c7802 */ /* 0x000fd60000000f00 */
[----:B------:R-:W-:Y:S01]  /*10830*/  @!P1 LEA R9, R30, UR46, 0x1 ;  /* 0x0000002e1e099c11 */ /* 0x000fe2000f8e08ff */
[----:B------:R-:W-:-:S07]  /*10840*/  IMAD.MOV.U32 R2, RZ, RZ, R14 ;  /* 0x000000ffff027224 */ /* 0x000fce00078e000e */
[----:B------:R-:W-:Y:S05]  /*10850*/  WARPSYNC.COLLECTIVE R15, `(.L_x_2299) ;  /* 0x000000000f087348 */ /* 0x000fea0003c00000 */
[----:B------:R0:W1:Y:S02]  /*10860*/  SHFL.IDX P6, R14, R13, R12, R11 ;  /* 0x0000000c0d0e7389 */ /* 0x00006400000c000b */
[----:B01----:R-:W-:Y:S01]  /*10870*/  ENDCOLLECTIVE ;  /* 0x000000000000791b */ /* 0x003fe20003800000 */
.L_x_2299:
        /* <DEDUP_REMOVED lines=13> */
.L_x_2300:
        /* <DEDUP_REMOVED lines=8> */
.L_x_2301:
        /* <DEDUP_REMOVED lines=13> */
.L_x_2302:
        /* <DEDUP_REMOVED lines=8> */
.L_x_2303:
        /* <DEDUP_REMOVED lines=13> */
.L_x_2304:
        /* <DEDUP_REMOVED lines=8> */
.L_x_2305:
        /* <DEDUP_REMOVED lines=13> */
.L_x_2306:
        /* <DEDUP_REMOVED lines=8> */
.L_x_2307:
        /* <DEDUP_REMOVED lines=13> */
.L_x_2308:
        /* <DEDUP_REMOVED lines=8> */
.L_x_2309:
        /* <DEDUP_REMOVED lines=13> */
.L_x_2310:
[----:B------:R-:W-:Y:S02]  /*10fe0*/  @!P1 LEA R9, R30, UR46, 0x1 ;  /* 0x0000002e1e099c11 */ /* 0x000fe4000f8e08ff */
[----:B------:R-:W-:Y:S01]  /*10ff0*/  MOV R13, R8 ;  /* 0x00000008000d7202 */ /* 0x000fe20000000f00 */
[----:B------:R-:W-:Y:S02]  /*11000*/  IMAD.MOV.U32 R12, RZ, RZ, 0x7 ;  /* 0x00000007ff0c7424 */ /* 0x000fe400078e00ff */
[----:B------:R-:W-:-:S07]  /*11010*/  IMAD.MOV.U32 R2, RZ, RZ, R14 ;  /* 0x000000ffff027224 */ /* 0x000fce00078e000e */
[----:B------:R-:W-:Y:S05]  /*11020*/  WARPSYNC.COLLECTIVE R15, `(.L_x_2311) ;  /* 0x000000000f087348 */ /* 0x000fea0003c00000 */
[----:B------:R0:W1:Y:S02]  /*11030*/  SHFL.IDX P6, R14, R13, R12, R11 ;  /* 0x0000000c0d0e7389 */ /* 0x00006400000c000b */
[----:B01----:R-:W-:Y:S01]  /*11040*/  ENDCOLLECTIVE ;  /* 0x000000000000791b */ /* 0x003fe20003800000 */
.L_x_2311:
        /* <DEDUP_REMOVED lines=12> */
.L_x_2312:
[----:B------:R-:W-:Y:S05]  /*11110*/  BRA `(.L_x_2313) ;  /* 0xffffffcc00807947 */ /* 0x000fea000383ffff */
.L_x_2248:
[----:B0-----:R-:W-:-:S04]  /*11120*/  MOV R3, UR46 ;  /* 0x0000002e00037c02 */ /* 0x001fc80008000f00 */
[----:B------:R0:W1:Y:S03]  /*11130*/  SYNCS.PHASECHK.TRANS64.TRYWAIT P0, [R3+URZ+0x30820], R0 ;  /* 0x03082000030075a7 */ /* 0x000066000800017f */
[----:B-1----:R-:W-:Y:S05]  /*11140*/  @!P0 NANOSLEEP.SYNCS 0x989680 ;  /* 0x009896800000895d */ /* 0x002fea0003900000 */
[----:B------:R-:W1:Y:S02]  /*11150*/  @!P0 SYNCS.PHASECHK.TRANS64 P0, [R3+URZ+0x30820], R0 ;  /* 0x03082000030085a7 */ /* 0x000e64000800007f */
[----:B-1----:R-:W-:Y:S05]  /*11160*/  @!P0 BRA `(.L_x_2248) ;  /* 0xfffffffc00ec8947 */ /* 0x002fea000383ffff */
[----:B------:R-:W-:Y:S05]  /*11170*/  BRA `(.L_x_2314) ;  /* 0xffffffcc00cc7947 */ /* 0x000fea000383ffff */
.L_x_2252:
[----:B0-----:R0:W1:Y:S02]  /*11180*/  SYNCS.PHASECHK.TRANS64.TRYWAIT P0, [R19+URZ+0x30840], R2 ;  /* 0x03084002130075a7 */ /* 0x001064000800017f */
[----:B-1----:R-:W-:Y:S05]  /*11190*/  @!P0 NANOSLEEP.SYNCS 0x989680 ;  /* 0x009896800000895d */ /* 0x002fea0003900000 */
[----:B------:R-:W1:Y:S02]  /*111a0*/  @!P0 SYNCS.PHASECHK.TRANS64 P0, [R19+URZ+0x30840], R2 ;  /* 0x03084002130085a7 */ /* 0x000e64000800007f */
[----:B-1----:R-:W-:Y:S05]  /*111b0*/  @!P0 BRA `(.L_x_2252) ;  /* 0xfffffffc00f08947 */ /* 0x002fea000383ffff */
[----:B------:R-:W-:Y:S05]  /*111c0*/  BRA `(.L_x_2315) ;  /* 0xffffffd000b07947 */ /* 0x000fea000383ffff */
.L_x_2253:
        /* <DEDUP_REMOVED lines=8> */
.L_x_2317:
[----:B------:R-:W-:Y:S05]  /*11250*/  BSYNC B1 ;  /* 0x0000000000017941 */ /* 0x000fea0003800000 */
.L_x_2316:
        /* <DEDUP_REMOVED lines=11> */
.L_x_2318:
[----:B------:R-:W-:Y:S02]  /*11310*/  LEA R22, R22, UR46, 0x1 ;  /* 0x0000002e16167c11 */ /* 0x000fe4000f8e08ff */
[----:B------:R-:W-:Y:S01]  /*11320*/  MOV R13, R24 ;  /* 0x00000018000d7202 */ /* 0x000fe20000000f00 */
[----:B------:R-:W-:Y:S01]  /*11330*/  IMAD.MOV.U32 R12, RZ, RZ, 0x1 ;  /* 0x00000001ff0c7424 */ /* 0x000fe200078e00ff */
[----:B------:R-:W-:-:S13]  /*11340*/  IADD3 R2, P0, R14, R8, RZ ;  /* 0x000000080e027210 */ /* 0x000fda0007f1e0ff */
[----:B------:R-:W-:Y:S05]  /*11350*/  WARPSYNC.COLLECTIVE R15, `(.L_x_2319) ;  /* 0x000000000f087348 */ /* 0x000fea0003c00000 */
[----:B------:R0:W1:Y:S02]  /*11360*/  SHFL.IDX P6, R14, R13, R12, R11 ;  /* 0x0000000c0d0e7389 */ /* 0x00006400000c000b */
[----:B01----:R-:W-:Y:S01]  /*11370*/  ENDCOLLECTIVE ;  /* 0x000000000000791b */ /* 0x003fe20003800000 */
.L_x_2319:
        /* <DEDUP_REMOVED lines=12> */
.L_x_2320:
[----:B------:R-:W-:Y:S01]  /*11440*/  IMAD.MOV.U32 R13, RZ, RZ, R24 ;  /* 0x000000ffff0d7224 */ /* 0x000fe200078e0018 */
[----:B------:R-:W-:Y:S02]  /*11450*/  MOV R12, 0x2 ;  /* 0x00000002000c7802 */ /* 0x000fe40000000f00 */
[----:B------:R-:W-:-:S13]  /*11460*/  IADD3 R2, P0, R14, R8, RZ ;  /* 0x000000080e027210 */ /* 0x000fda0007f1e0ff */
[----:B------:R-:W-:Y:S05]  /*11470*/  WARPSYNC.COLLECTIVE R15, `(.L_x_2321) ;  /* 0x000000000f087348 */ /* 0x000fea0003c00000 */
[----:B------:R0:W1:Y:S02]  /*11480*/  SHFL.IDX P6, R14, R13, R12, R11 ;  /* 0x0000000c0d0e7389 */ /* 0x00006400000c000b */
[----:B01----:R-:W-:Y:S01]  /*11490*/  ENDCOLLECTIVE ;  /* 0x000000000000791b */ /* 0x003fe20003800000 */
.L_x_2321:
        /* <DEDUP_REMOVED lines=12> */
.L_x_2322:
[----:B------:R-:W-:Y:S01]  /*11560*/  IMAD.MOV.U32 R13, RZ, RZ, R24 ;  /* 0x000000ffff0d7224 */ /* 0x000fe200078e0018 */
[----:B------:R-:W-:Y:S01]  /*11570*/  MOV R12, 0x3 ;  /* 0x00000003000c7802 */ /* 0x000fe20000000f00 */
[----:B------:R-:W-:-:S07]  /*11580*/  IMAD.MOV.U32 R10, RZ, RZ, R14 ;  /* 0x000000ffff0a7224 */ /* 0x000fce00078e000e */
[----:B------:R-:W-:Y:S05]  /*11590*/  WARPSYNC.COLLECTIVE R15, `(.L_x_2323) ;  /* 0x000000000f087348 */ /* 0x000fea0003c00000 */
[----:B------:R0:W1:Y:S02]  /*115a0*/  SHFL.IDX P6, R14, R13, R12, R11 ;  /* 0x0000000c0d0e7389 */ /* 0x00006400000c000b */
[----:B01----:R-:W-:Y:S01]  /*115b0*/  ENDCOLLECTIVE ;  /* 0x000000000000791b */ /* 0x003fe20003800000 */
.L_x_2323:
        /* <DEDUP_REMOVED lines=13> */
.L_x_2324:
[----:B------:R-:W-:Y:S01]  /*11690*/  IMAD.MOV.U32 R13, RZ, RZ, R24 ;  /* 0x000000ffff0d7224 */ /* 0x000fe200078e0018 */
[----:B------:R-:W-:Y:S01]  /*116a0*/  MOV R12, 0x4 ;  /* 0x00000004000c7802 */ /* 0x000fe20000000f00 */
[----:B------:R-:W-:-:S07]  /*116b0*/  IMAD.MOV.U32 R2, RZ, RZ, R14 ;  /* 0x000000ffff027224 */ /* 0x000fce00078e000e */
[----:B------:R-:W-:Y:S05]  /*116c0*/  WARPSYNC.COLLECTIVE R15, `(.L_x_2325) ;  /* 0x000000000f087348 */ /* 0x000fea0003c00000 */
[----:B------:R0:W1:Y:S02]  /*116d0*/  SHFL.IDX P6, R14, R13, R12, R11 ;  /* 0x0000000c0d0e7389 */ /* 0x00006400000c000b */
[----:B01----:R-:W-:Y:S01]  /*116e0*/  ENDCOLLECTIVE ;  /* 0x000000000000791b */ /* 0x003fe20003800000 */
.L_x_2325:
        /* <DEDUP_REMOVED lines=13> */
.L_x_2326:
[----:B------:R-:W-:Y:S01]  /*117c0*/  IMAD.MOV.U32 R13, RZ, RZ, R24 ;  /* 0x000000ffff0d7224 */ /* 0x000fe200078e0018 */
[----:B------:R-:W-:Y:S01]  /*117d0*/  MOV R12, 0x5 ;  /* 0x00000005000c7802 */ /* 0x000fe20000000f00 */
[----:B------:R-:W-:-:S07]  /*117e0*/  IMAD.MOV.U32 R2, RZ, RZ, R14 ;  /* 0x000000ffff027224 */ /* 0x000fce00078e000e */
[----:B------:R-:W-:Y:S05]  /*117f0*/  WARPSYNC.COLLECTIVE R15, `(.L_x_2327) ;  /* 0x000000000f087348 */ /* 0x000fea0003c00000 */
[----:B------:R0:W1:Y:S02]  /*11800*/  SHFL.IDX P6, R14, R13, R12, R11 ;  /* 0x0000000c0d0e7389 */ /* 0x00006400000c000b */
[----:B01----:R-:W-:Y:S01]  /*11810*/  ENDCOLLECTIVE ;  /* 0x000000000000791b */ /* 0x003fe20003800000 */
.L_x_2327:
        /* <DEDUP_REMOVED lines=14> */
.L_x_2328:
[----:B------:R-:W-:Y:S05]  /*11900*/  BRA `(.L_x_2329) ;  /* 0xffffffcc00fc7947 */ /* 0x000fea000383ffff */
.L_x_2258:
[----:B0-----:R0:W2:Y:S02]  /*11910*/  SYNCS.PHASECHK.TRANS64.TRYWAIT P0, [R6+URZ+0x30860], R3 ;  /* 0x03086003060075a7 */ /* 0x0010a4000800017f */
[----:B--2---:R-:W-:Y:S05]  /*11920*/  @!P0 NANOSLEEP.SYNCS 0x989680 ;  /* 0x009896800000895d */ /* 0x004fea0003900000 */
[----:B------:R-:W2:Y:S02]  /*11930*/  @!P0 SYNCS.PHASECHK.TRANS64 P0, [R6+URZ+0x30860], R3 ;  /* 0x03086003060085a7 */ /* 0x000ea4000800007f */
[----:B--2---:R-:W-:Y:S05]  /*11940*/  @!P0 BRA `(.L_x_2258) ;  /* 0xfffffffc00f08947 */ /* 0x004fea000383ffff */
[----:B------:R-:W-:Y:S05]  /*11950*/  BRA `(.L_x_2330) ;  /* 0xffffffd000607947 */ /* 0x000fea000383ffff */
.L_x_2259:
        /* <DEDUP_REMOVED lines=8> */
.L_x_2332:
[----:B------:R-:W-:Y:S05]  /*119e0*/  BSYNC B1 ;  /* 0x0000000000017941 */ /* 0x000fea0003800000 */
.L_x_2331:
        /* <DEDUP_REMOVED lines=9> */
.L_x_2333:
[----:B------:R-:W-:Y:S01]  /*11a80*/  IMAD.MOV.U32 R13, RZ, RZ, R18 ;  /* 0x000000ffff0d7224 */ /* 0x000fe200078e0012 */
[----:B------:R-:W-:Y:S02]  /*11a90*/  MOV R12, 0x1 ;  /* 0x00000001000c7802 */ /* 0x000fe40000000f00 */
[----:B------:R-:W-:-:S13]  /*11aa0*/  IADD3 R2, P0, R14, R9, RZ ;  /* 0x000000090e027210 */ /* 0x000fda0007f1e0ff */
[----:B------:R-:W-:Y:S05]  /*11ab0*/  WARPSYNC.COLLECTIVE R15, `(.L_x_2334) ;  /* 0x000000000f087348 */ /* 0x000fea0003c00000 */
[----:B------:R0:W1:Y:S02]  /*11ac0*/  SHFL.IDX P6, R14, R13, R12, R11 ;  /* 0x0000000c0d0e7389 */ /* 0x00006400000c000b */
[----:B01----:R-:W-:Y:S01]  /*11ad0*/  ENDCOLLECTIVE ;  /* 0x000000000000791b */ /* 0x003fe20003800000 */
.L_x_2334:
        /* <DEDUP_REMOVED lines=12> */
.L_x_2335:
        /* <DEDUP_REMOVED lines=12> */
.L_x_2336:
        /* <DEDUP_REMOVED lines=12> */
.L_x_2337:
        /* <DEDUP_REMOVED lines=12> */
.L_x_2338:
        /* <DEDUP_REMOVED lines=12> */
.L_x_2339:
        /* <DEDUP_REMOVED lines=12> */
.L_x_2340:
        /* <DEDUP_REMOVED lines=12> */
.L_x_2341:
        /* <DEDUP_REMOVED lines=12> */
.L_x_2342:
        /* <DEDUP_REMOVED lines=12> */
.L_x_2343:
[----:B------:R-:W-:Y:S01]  /*121a0*/  @!PT LDS RZ, [RZ] ;  /* 0x00000000fffff984 */ /* 0x000fe20000000800 */
[----:B------:R-:W-:Y:S01]  /*121b0*/  @!PT LDS RZ, [RZ] ;  /* 0x00000000fffff984 */ /* 0x000fe20000000800 */
[----:B------:R-:W-:Y:S01]  /*121c0*/  @!PT LDS RZ, [RZ] ;  /* 0x00000000fffff984 */ /* 0x000fe20000000800 */
[----:B------:R0:W-:Y:S01]  /*121d0*/  LDGSTS.E.BYPASS.LTC128B.128 [R7+0x5400], desc[UR36][R2.64+0x80], !P0 ;  /* 0x0540008002077fae */ /* 0x0001e2000c101d64 */
[----:B------:R-:W-:-:S13]  /*121e0*/  ISETP.LT.OR P0, PT, R0, 0x41, P1 ;  /* 0x000000410000780c */ /* 0x000fda0000f01670 */
[----:B------:R0:W-:Y:S01]  /*121f0*/  LDGSTS.E.BYPASS.LTC128B.128 [R7+0x8400], desc[UR36][R2.64+0x100], !P0 ;  /* 0x0840010002077fae */ /* 0x0001e2000c101d64 */
[----:B------:R-:W-:Y:S05]  /*12200*/  BRA `(.L_x_2344) ;  /* 0xffffffcc001c7947 */ /* 0x000fea000383ffff */
.L_x_2265:
[----:B0-----:R0:W1:Y:S02]  /*12210*/  SYNCS.PHASECHK.TRANS64.TRYWAIT P0, [R0+URZ+0x30860], R3 ;  /* 0x03086003000075a7 */ /* 0x001064000800017f */
[----:B-1----:R-:W-:Y:S05]  /*12220*/  @!P0 NANOSLEEP.SYNCS 0x989680 ;  /* 0x009896800000895d */ /* 0x002fea0003900000 */
[----:B------:R-:W1:Y:S02]  /*12230*/  @!P0 SYNCS.PHASECHK.TRANS64 P0, [R0+URZ+0x30860], R3 ;  /* 0x03086003000085a7 */ /* 0x000e64000800007f */
[----:B-1----:R-:W-:Y:S05]  /*12240*/  @!P0 BRA `(.L_x_2265) ;  /* 0xfffffffc00f08947 */ /* 0x002fea000383ffff */
[----:B------:R-:W-:Y:S05]  /*12250*/  BRA `(.L_x_2345) ;  /* 0xffffffd000187947 */ /* 0x000fea000383ffff */
.L_x_2266:
        /* <DEDUP_REMOVED lines=8> */
.L_x_2347:
[----:B------:R-:W-:Y:S05]  /*122e0*/  BSYNC B0 ;  /* 0x0000000000007941 */ /* 0x000fea0003800000 */
.L_x_2346:
        /* <DEDUP_REMOVED lines=9> */
.L_x_2348:
        /* <DEDUP_REMOVED lines=13> */
.L_x_2349:
        /* <DEDUP_REMOVED lines=15> */
.L_x_2350:
[----:B------:R-:W-:Y:S01]  /*12540*/  MOV R3, R6 ;  /* 0x0000000600037202 */ /* 0x000fe20000000f00 */
[----:B------:R-:W-:Y:S01]  /*12550*/  IMAD.MOV.U32 R13, RZ, RZ, R18 ;  /* 0x000000ffff0d7224 */ /* 0x000fe200078e0012 */
[----:B------:R-:W-:Y:S01]  /*12560*/  MOV R12, 0x2 ;  /* 0x00000002000c7802 */ /* 0x000fe20000000f00 */
[----:B------:R-:W-:-:S07]  /*12570*/  IMAD.MOV.U32 R2, RZ, RZ, R14 ;  /* 0x000000ffff027224 */ /* 0x000fce00078e000e */
[----:B------:R-:W-:Y:S05]  /*12580*/  WARPSYNC.COLLECTIVE R15, `(.L_x_2351) ;  /* 0x000000000f087348 */ /* 0x000fea0003c00000 */
[----:B------:R0:W1:Y:S02]  /*12590*/  SHFL.IDX P6, R14, R13, R12, R11 ;  /* 0x0000000c0d0e7389 */ /* 0x00006400000c000b */
[----:B01----:R-:W-:Y:S01]  /*125a0*/  ENDCOLLECTIVE ;  /* 0x000000000000791b */ /* 0x003fe20003800000 */
.L_x_2351:
        /* <DEDUP_REMOVED lines=15> */
.L_x_2352:
[----:B------:R-:W-:Y:S01]  /*126a0*/  IMAD.MOV.U32 R3, RZ, RZ, R7 ;  /* 0x000000ffff037224 */ /* 0x000fe200078e0007 */
[----:B------:R-:W-:Y:S01]  /*126b0*/  MOV R13, R18 ;  /* 0x00000012000d7202 */ /* 0x000fe20000000f00 */
[----:B------:R-:W-:Y:S02]  /*126c0*/  IMAD.MOV.U32 R12, RZ, RZ, 0x3 ;  /* 0x00000003ff0c7424 */ /* 0x000fe400078e00ff */
[----:B------:R-:W-:-:S07]  /*126d0*/  IMAD.MOV.U32 R8, RZ, RZ, R14 ;  /* 0x000000ffff087224 */ /* 0x000fce00078e000e */
[----:B------:R-:W-:Y:S05]  /*126e0*/  WARPSYNC.COLLECTIVE R15, `(.L_x_2353) ;  /* 0x000000000f087348 */ /* 0x000fea0003c00000 */
[----:B------:R0:W1:Y:S02]  /*126f0*/  SHFL.IDX P6, R14, R13, R12, R11 ;  /* 0x0000000c0d0e7389 */ /* 0x00006400000c000b */
[----:B01----:R-:W-:Y:S01]  /*12700*/  ENDCOLLECTIVE ;  /* 0x000000000000791b */ /* 0x003fe20003800000 */
.L_x_2353:
        /* <DEDUP_REMOVED lines=16> */
.L_x_2354:
        /* <DEDUP_REMOVED lines=8> */
.L_x_2355:
        /* <DEDUP_REMOVED lines=15> */
.L_x_2356:
[----:B------:R-:W-:Y:S01]  /*12980*/  MOV R3, R7 ;  /* 0x0000000700037202 */ /* 0x000fe20000000f00 */
[----:B------:R-:W-:Y:S01]  /*12990*/  IMAD.MOV.U32 R13, RZ, RZ, R18 ;  /* 0x000000ffff0d7224 */ /* 0x000fe200078e0012 */
[----:B------:R-:W-:Y:S02]  /*129a0*/  MOV R12, 0x5 ;  /* 0x00000005000c7802 */ /* 0x000fe40000000f00 */
[----:B------:R-:W-:-:S07]  /*129b0*/  MOV R8, R14 ;  /* 0x0000000e00087202 */ /* 0x000fce0000000f00 */
[----:B------:R-:W-:Y:S05]  /*129c0*/  WARPSYNC.COLLECTIVE R15, `(.L_x_2357) ;  /* 0x000000000f087348 */ /* 0x000fea0003c00000 */
[----:B------:R0:W1:Y:S02]  /*129d0*/  SHFL.IDX P6, R14, R13, R12, R11 ;  /* 0x0000000c0d0e7389 */ /* 0x00006400000c000b */
[----:B01----:R-:W-:Y:S01]  /*129e0*/  ENDCOLLECTIVE ;  /* 0x000000000000791b */ /* 0x003fe20003800000 */
.L_x_2357:
        /* <DEDUP_REMOVED lines=13> */
.L_x_2358:
[----:B------:R-:W-:Y:S05]  /*12ac0*/  BRA `(.L_x_2359) ;  /* 0xffffffc800fc7947 */ /* 0x000fea000383ffff */
.L_x_2269:
[----:B0-----:R0:W1:Y:S02]  /*12ad0*/  SYNCS.PHASECHK.TRANS64.TRYWAIT P0, [R7+URZ+0x30820], R6 ;  /* 0x03082006070075a7 */ /* 0x001064000800017f */
[----:B-1----:R-:W-:Y:S05]  /*12ae0*/  @!P0 NANOSLEEP.SYNCS 0x989680 ;  /* 0x009896800000895d */ /* 0x002fea0003900000 */
[----:B------:R-:W1:Y:S02]  /*12af0*/  @!P0 SYNCS.PHASECHK.TRANS64 P0, [R7+URZ+0x30820], R6 ;  /* 0x03082006070085a7 */ /* 0x000e64000800007f */
[----:B-1----:R-:W-:Y:S05]  /*12b00*/  @!P0 BRA `(.L_x_2269) ;  /* 0xfffffffc00f08947 */ /* 0x002fea000383ffff */
[----:B------:R-:W-:Y:S05]  /*12b10*/  BRA `(.L_x_2360) ;  /* 0xffffffcc00787947 */ /* 0x000fea000383ffff */
.L_x_2270:
        /* <DEDUP_REMOVED lines=11> */
.L_x_2362:
[----:B------:R-:W-:Y:S05]  /*12bd0*/  BSYNC B0 ;  /* 0x0000000000007941 */ /* 0x000fea0003800000 */
.L_x_2361:
[----:B------:R-:W-:Y:S05]  /*12be0*/  BRA `(.L_x_2363) ;  /* 0xffffffcc005c7947 */ /* 0x000fea000383ffff */
.L_x_2271:
[----:B------:R-:W-:Y:S01]  /*12bf0*/  BSSY B0, `(.L_x_2364) ;  /* 0x0000006000007945 */ /* 0x000fe20003800000 */
[----:B------:R-:W-:-:S07]  /*12c00*/  MOV R15, 0xffffffff ;  /* 0xffffffff000f7802 */ /* 0x000fce0000000f00 */
[----:B01---5:R-:W-:Y:S05]  /*12c10*/  WARPSYNC.COLLECTIVE R15, `(.L_x_2365) ;  /* 0x000000000f0c7348 */ /* 0x023fea0003c00000 */
[----:B------:R-:W-:Y:S02]  /*12c20*/  ELECT P6, UR62, PT ;  /* 0x00000000003e782f */ /* 0x000fe400038c0000 */
[----:B------:R-:W-:Y:S01]  /*12c30*/  MOV R14, UR62 ;  /* 0x0000003e000e7c02 */ /* 0x000fe20008000f00 */
[----:B01---5:R-:W-:Y:S10]  /*12c40*/  ENDCOLLECTIVE ;  /* 0x000000000000791b */ /* 0x023ff40003800000 */
.L_x_2365:
[----:B------:R-:W-:Y:S05]  /*12c50*/  BSYNC B0 ;  /* 0x0000000000007941 */ /* 0x000fea0003800000 */
.L_x_2364:
[----:B------:R-:W-:Y:S05]  /*12c60*/  BRA `(.L_x_2366) ;  /* 0xffffffcc00507947 */ /* 0x000fea000383ffff */
.L_x_2273:
[----:B-1----:R1:W2:Y:S02]  /*12c70*/  SYNCS.PHASECHK.TRANS64.TRYWAIT P1, [R5+URZ+0x30840], R2 ;  /* 0x03084002050075a7 */ /* 0x0022a4000802017f */
[----:B--2---:R-:W-:Y:S05]  /*12c80*/  @!P1 NANOSLEEP.SYNCS 0x989680 ;  /* 0x009896800000995d */ /* 0x004fea0003900000 */
[----:B------:R-:W2:Y:S02]  /*12c90*/  @!P1 SYNCS.PHASECHK.TRANS64 P1, [R5+URZ+0x30840], R2 ;  /* 0x03084002050095a7 */ /* 0x000ea4000802007f */
[----:B--2---:R-:W-:Y:S05]  /*12ca0*/  @!P1 BRA `(.L_x_2273) ;  /* 0xfffffffc00f09947 */ /* 0x004fea000383ffff */
[----:B------:R-:W-:Y:S05]  /*12cb0*/  BRA `(.L_x_2367) ;  /* 0xffffffcc00787947 */ /* 0x000fea000383ffff */
.L_x_2275:
[----:B0-----:R0:W2:Y:S02]  /*12cc0*/  SYNCS.PHASECHK.TRANS64.TRYWAIT P1, [R7+URZ+0x30840], R0 ;  /* 0x03084000070075a7 */ /* 0x0010a4000802017f */
[----:B--2---:R-:W-:Y:S05]  /*12cd0*/  @!P1 NANOSLEEP.SYNCS 0x989680 ;  /* 0x009896800000995d */ /* 0x004fea0003900000 */
[----:B------:R-:W2:Y:S02]  /*12ce0*/  @!P1 SYNCS.PHASECHK.TRANS64 P1, [R7+URZ+0x30840], R0 ;  /* 0x03084000070095a7 */ /* 0x000ea4000802007f */
[----:B--2---:R-:W-:Y:S05]  /*12cf0*/  @!P1 BRA `(.L_x_2275) ;  /* 0xfffffffc00f09947 */ /* 0x004fea000383ffff */
[----:B------:R-:W-:Y:S05]  /*12d00*/  BRA `(.L_x_2368) ;  /* 0xffffffcc00847947 */ /* 0x000fea000383ffff */
.L_x_2277:
[----:B--2---:R2:W3:Y:S02]  /*12d10*/  SYNCS.PHASECHK.TRANS64.TRYWAIT P1, [R5+URZ+0x30860], R2 ;  /* 0x03086002050075a7 */ /* 0x0044e4000802017f */
[----:B---3--:R-:W-:Y:S05]  /*12d20*/  @!P1 NANOSLEEP.SYNCS 0x989680 ;  /* 0x009896800000995d */ /* 0x008fea0003900000 */
[----:B------:R-:W3:Y:S02]  /*12d30*/  @!P1 SYNCS.PHASECHK.TRANS64 P1, [R5+URZ+0x30860], R2 ;  /* 0x03086002050095a7 */ /* 0x000ee4000802007f */
[----:B---3--:R-:W-:Y:S05]  /*12d40*/  @!P1 BRA `(.L_x_2277) ;  /* 0xfffffffc00f09947 */ /* 0x008fea000383ffff */
[----:B------:R-:W-:Y:S05]  /*12d50*/  BRA `(.L_x_2369) ;  /* 0xffffffcc00807947 */ /* 0x000fea000383ffff */
.L_x_2370:
        /* <DEDUP_REMOVED lines=10> */
.L_x_3217:


//--------------------- .text._ZN7cutlass13device_kernelIN5flash11enable_sm90INS1_16FlashAttnFwdSm90INS1_25CollectiveMainloopFwdSm90ILi2EN4cute5tupleIJNS5_1CILi1EEES8_S8_EEENS6_IJNS7_ILi128EEENS7_ILi96EEENS7_ILi192EEEEEELi192ENS_6half_tEfNS_4arch4Sm90ELb1ELb0ELb1ELb1ELb1ELb0ELb0ELb1ELb1ELb1ELb1ELb0EEENS1_21CollectiveEpilogueFwdINS6_IJSA_SC_SB_EEES9_SE_SG_Li256ELb1ELb1ELb1ELb0EEENS1_36VarlenDynamicPersistentTileSchedulerILi128ELi96ELi256ELi128ELb1ELb1ELb1ELb1ELb1ELb1EEEEEEEEEvNT_6ParamsE --------------------------
	.section	.text._ZN7cutlass13device_kernelIN5flash11enable_sm90INS1_16FlashAttnFwdSm90INS1_25CollectiveMainloopFwdSm90ILi2EN4cute5tupleIJNS5_1CILi1EEES8_S8_EEENS6_IJNS7_ILi128EEENS7_ILi96EEENS7_ILi192EEEEEELi192ENS_6half_tEfNS_4arch4Sm90ELb1ELb0ELb1ELb1ELb1ELb0ELb0ELb1ELb1ELb1ELb1ELb0EEENS1_21CollectiveEpilogueFwdINS6_IJSA_SC_SB_EEES9_SE_SG_Li256ELb1ELb1ELb1ELb0EEENS1_36VarlenDynamicPersistentTileSchedulerILi128ELi96ELi256ELi128ELb1ELb1ELb1ELb1ELb1ELb1EEEEEEEEEvNT_6ParamsE,"ax",@progbits
	.align	128
.text._ZN7cutlass13device_kernelIN5flash11enable_sm90INS1_16FlashAttnFwdSm90INS1_25CollectiveMainloopFwdSm90ILi2EN4cute5tupleIJNS5_1CILi1EEES8_S8_EEENS6_IJNS7_ILi128EEENS7_ILi96EEENS7_ILi192EEEEEELi192ENS_6half_tEfNS_4arch4Sm90ELb1ELb0ELb1ELb1ELb1ELb0ELb0ELb1ELb1ELb1ELb1ELb0EEENS1_21CollectiveEpilogueFwdINS6_IJSA_SC_SB_EEES9_SE_SG_Li256ELb1ELb1ELb1ELb0EEENS1_36VarlenDynamicPersistentTileSchedulerILi128ELi96ELi256ELi128ELb1ELb1ELb1ELb1ELb1ELb1EEEEEEEEEvNT_6ParamsE:
        .type           _ZN7cutlass13device_kernelIN5flash11enable_sm90INS1_16FlashAttnFwdSm90INS1_25CollectiveMainloopFwdSm90ILi2EN4cute5tupleIJNS5_1CILi1EEES8_S8_EEENS6_IJNS7_ILi128EEENS7_ILi96EEENS7_ILi192EEEEEELi192ENS_6half_tEfNS_4arch4Sm90ELb1ELb0ELb1ELb1ELb1ELb0ELb0ELb1ELb1ELb1ELb1ELb0EEENS1_21CollectiveEpilogueFwdINS6_IJSA_SC_SB_EEES9_SE_SG_Li256ELb1ELb1ELb1ELb0EEENS1_36VarlenDynamicPersistentTileSchedulerILi128ELi96ELi256ELi128ELb1ELb1ELb1ELb1ELb1ELb1EEEEEEEEEvNT_6ParamsE,@function
        .size           _ZN7cutlass13device_kernelIN5flash11enable_sm90INS1_16FlashAttnFwdSm90INS1_25CollectiveMainloopFwdSm90ILi2EN4cute5tupleIJNS5_1CILi1EEES8_S8_EEENS6_IJNS7_ILi128EEENS7_ILi96EEENS7_ILi192EEEEEELi192ENS_6half_tEfNS_4arch4Sm90ELb1ELb0ELb1ELb1ELb1ELb0ELb0ELb1ELb1ELb1ELb1ELb0EEENS1_21CollectiveEpilogueFwdINS6_IJSA_SC_SB_EEES9_SE_SG_Li256ELb1ELb1ELb1ELb0EEENS1_36VarlenDynamicPersistentTileSchedulerILi128ELi96ELi256ELi128ELb1ELb1ELb1ELb1ELb1ELb1EEEEEEEEEvNT_6ParamsE,(.L_x_3218 - _ZN7cutlass13device_kernelIN5flash11enable_sm90INS1_16FlashAttnFwdSm90INS1_25CollectiveMainloopFwdSm90ILi2EN4cute5tupleIJNS5_1CILi1EEES8_S8_EEENS6_IJNS7_ILi128EEENS7_ILi96EEENS7_ILi192EEEEEELi192ENS_6half_tEfNS_4arch4Sm90ELb1ELb0ELb1ELb1ELb1ELb0ELb0ELb1ELb1ELb1ELb1ELb0EEENS1_21CollectiveEpilogueFwdINS6_IJSA_SC_SB_EEES9_SE_SG_Li256ELb1ELb1ELb1ELb0EEENS1_36VarlenDynamicPersistentTileSchedulerILi128ELi96ELi256ELi128ELb1ELb1ELb1ELb1ELb1ELb1EEEEEEEEEvNT_6ParamsE)
        .other          _ZN7cutlass13device_kernelIN5flash11enable_sm90INS1_16FlashAttnFwdSm90INS1_25CollectiveMainloopFwdSm90ILi2EN4cute5tupleIJNS5_1CILi1EEES8_S8_EEENS6_IJNS7_ILi128EEENS7_ILi96EEENS7_ILi192EEEEEELi192ENS_6half_tEfNS_4arch4Sm90ELb1ELb0ELb1ELb1ELb1ELb0ELb0ELb1ELb1ELb1ELb1ELb0EEENS1_21CollectiveEpilogueFwdINS6_IJSA_SC_SB_EEES9_SE_SG_Li256ELb1ELb1ELb1ELb0EEENS1_36VarlenDynamicPersistentTileSchedulerILi128ELi96ELi256ELi128ELb1ELb1ELb1ELb1ELb1ELb1EEEEEEEEEvNT_6ParamsE,@"STO_CUDA_ENTRY STV_DEFAULT"
_ZN7cutlass13device_kernelIN5flash11enable_sm90INS1_16FlashAttnFwdSm90INS1_25CollectiveMainloopFwdSm90ILi2EN4cute5tupleIJNS5_1CILi1EEES8_S8_EEENS6_IJNS7_ILi128EEENS7_ILi96EEENS7_ILi192EEEEEELi192ENS_6half_tEfNS_4arch4Sm90ELb1ELb0ELb1ELb1ELb1ELb0ELb0ELb1ELb1ELb1ELb1ELb0EEENS1_21CollectiveEpilogueFwdINS6_IJSA_SC_SB_EEES9_SE_SG_Li256ELb1ELb1ELb1ELb0EEENS1_36VarlenDynamicPersistentTileSchedulerILi128ELi96ELi256ELi128ELb1ELb1ELb1ELb1ELb1ELb1EEEEEEEEEvNT_6ParamsE:
        /* <DEDUP_REMOVED lines=45> */
.L_x_2371:
        /* <DEDUP_REMOVED lines=22> */
.L_x_2372:
        /* <DEDUP_REMOVED lines=18> */
.L_x_2373:
        /* <DEDUP_REMOVED lines=22> */
.L_x_2374:
        /* <DEDUP_REMOVED lines=23> */
.L_x_2375:
        /* <DEDUP_REMOVED lines=10> */
.L_x_2377:
        /* <DEDUP_REMOVED lines=35> */
[----:B------:R-:W-:-:S03]  /*0af0*/  IMAD.IADD R11, R12, 0x1, -R11 ;  /* 0x000000010c0b7824 */ /* 0x000fc600078e0a0b */
[----:B------:R-:W-:Y:S02]  /*0b00*/  LEA R3, R3, R4, 0x3 ;  /* 0x0000000403037211 */ /* 0x000fe400078e18ff */
[----:B------:R-:W-:-:S03]  /*0b10*/  LEA.HI R5, R11, R11, RZ, 0x1 ;  /* 0x0000000b0b057211 */ /* 0x000fc600078f08ff */
        /* <DEDUP_REMOVED lines=21> */
[----:B------:R-:W-:-:S02]  /*0c70*/  LOP3.LUT R6, R7, 0x7ffffffc, RZ, 0xc0, !PT ;  /* 0x7ffffffc07067812 */ /* 0x000fc400078ec0ff */
        /* <DEDUP_REMOVED lines=10> */
[----:B------:R-:W-:Y:S01]  /*0d20*/  VIADD R211, R16, 0x48 ;  /* 0x0000004810d37836 */ /* 0x000fe20000000000 */
[----:B------:R-:W-:Y:S01]  /*0d30*/  SHF.R.S32.HI R0, RZ, 0x1f, R212 ;  /* 0x0000001fff007819 */ /* 0x000fe200000114d4 */
[----:B0-----:R-:W-:Y:S01]  /*0d40*/  IMAD R3, R2, 0x40, R9 ;  /* 0x0000004002037824 */ /* 0x001fe200078e0209 */
[----:B------:R-:W-:Y:S01]  /*0d50*/  SHF.R.S32.HI R226, RZ, 0x1f, R205 ;  /* 0x0000001fffe27819 */ /* 0x000fe200000114cd */
        /* <DEDUP_REMOVED lines=32> */
[C---:B------:R-:W-:Y:S01]  /*0f60*/  VIADD R192, R16.reuse, 0x30 ;  /* 0x0000003010c07836 */ /* 0x040fe20000000000 */
[----:B------:R-:W-:Y:S01]  /*0f70*/  SHF.R.S32.HI R218, RZ, 0x1f, R197 ;  /* 0x0000001fffda7819 */ /* 0x000fe200000114c5 */
[----:B------:R-:W-:-:S02]  /*0f80*/  VIADD R23, R16, 0x38 ;  /* 0x0000003810177836 */ /* 0x000fc40000000000 */
[----:B------:R-:W-:Y:S02]  /*0f90*/  VIADD R22, R16, 0x40 ;  /* 0x0000004010167836 */ /* 0x000fe40000000000 */
[----:B------:R-:W-:-:S07]  /*0fa0*/  IMAD R17, R4, 0x8, R3 ;  /* 0x0000000804117824 */ /* 0x000fce00078e0203 */
.L_x_2441:
[----:B------:R-:W-:Y:S01]  /*0fb0*/  ULDC.64 UR8, c[0x0][0xc88] ;  /* 0x0003220000087ab9 */ /* 0x000fe20000000a00 */
[----:B------:R-:W-:Y:S01]  /*0fc0*/  ULDC.64 UR10, c[0x0][0xa18] ;  /* 0x00028600000a7ab9 */ /* 0x000fe20000000a00 */
[----:B------:R-:W-:Y:S02]  /*0fd0*/  UIMAD.WIDE UR8, UR7, 0x4, UR8 ;  /* 0x00000004070878a5 */ /* 0x000fe4000f8e0208 */
[----:B------:R-:W-:Y:S01]  /*0fe0*/  UISETP.NE.U32.AND UP1, UPT, UR10, URZ, UPT ;  /* 0x0000003f0a00728c */ /* 0x000fe2000bf25070 */
[----:B------:R-:W-:-:S03]  /*0ff0*/  ULDC UR7, c[0x0][0x2f0] ;  /* 0x0000bc0000077ab9 */ /* 0x000fc60000000800 */
[----:B01234-:R-:W-:Y:S01]  /*1000*/  IMAD.U32 R2, RZ, RZ, UR8 ;  /* 0x00000008ff027e24 */ /* 0x01ffe2000f8e00ff */
[----:B------:R-:W-:Y:S01]  /*1010*/  MOV R3, UR9 ;  /* 0x0000000900037c02 */ /* 0x000fe20008000f00 */
        /* <DEDUP_REMOVED lines=9> */
[----:B------:R-:W-:Y:S01]  /*10b0*/  IMAD.U32 R196, RZ, RZ, UR4 ;  /* 0x00000004ffc47e24 */ /* 0x000fe2000f8e00ff */
[----:B------:R-:W-:-:S04]  /*10c0*/  @UP0 ULEA UR8, UP2, UR4, UR8, 0x2 ;  /* 0x0000000804080291 */ /* 0x000fc8000f84103f */
[----:B------:R-:W-:Y:S02]  /*10d0*/  @UP0 ULEA.HI.X UR9, UR4, UR9, UR12, 0x2, UP2 ;  /* 0x0000000904090291 */ /* 0x000fe400090f140c */
[----:B------:R-:W-:Y:S01]  /*10e0*/  IMAD.U32 R215, RZ, RZ, UR12 ;  /* 0x0000000cffd77e24 */ /* 0x000fe2000f8e00ff */
[----:B------:R-:W-:Y:S01]  /*10f0*/  @UP1 ULEA UR10, UP0, UR4, UR10, 0x2 ;  /* 0x0000000a040a1291 */ /* 0x000fe2000f80103f */
[----:B------:R-:W-:-:S03]  /*1100*/  IMAD.U32 R2, RZ, RZ, UR8 ;  /* 0x00000008ff027e24 */ /* 0x000fc6000f8e00ff */
[----:B------:R-:W-:Y:S01]  /*1110*/  @UP1 ULEA.HI.X UR11, UR4, UR11, UR12, 0x2, UP0 ;  /* 0x0000000b040b1291 */ /* 0x000fe200080f140c */
[----:B------:R-:W-:Y:S01]  /*1120*/  IMAD.U32 R3, RZ, RZ, UR9 ;  /* 0x00000009ff037e24 */ /* 0x000fe2000f8e00ff */
[----:B------:R-:W-:Y:S01]  /*1130*/  ULDC.64 UR8, c[0x0][0x418] ;  /* 0x0001060000087ab9 */ /* 0x000fe20000000a00 */
[----:B------:R-:W-:Y:S01]  /*1140*/  IMAD.U32 R4, RZ, RZ, UR10 ;  /* 0x0000000aff047e24 */ /* 0x000fe2000f8e00ff */
[----:B------:R-:W-:Y:S02]  /*1150*/  ULDC UR4, c[0x0][0x424] ;  /* 0x0001090000047ab9 */ /* 0x000fe40000000800 */
[----:B------:R-:W-:Y:S01]  /*1160*/  IMAD.U32 R5, RZ, RZ, UR11 ;  /* 0x0000000bff057e24 */ /* 0x000fe2000f8e00ff */
[----:B------:R-:W2:Y:S01]  /*1170*/  @P0 LDG.E R2, desc[UR36][R2.64] ;  /* 0x0000002402020981 */ /* 0x000ea2000c1e1900 */
[----:B------:R-:W-:Y:S01]  /*1180*/  UISETP.NE.U32.AND UP0, UPT, UR8, URZ, UPT ;  /* 0x0000003f0800728c */ /* 0x000fe2000bf05070 */
[----:B------:R-:W-:Y:S02]  /*1190*/  ULDC.64 UR10, c[0x0][0xa20] ;  /* 0x00028800000a7ab9 */ /* 0x000fe40000000a00 */
[----:B------:R-:W3:Y:S01]  /*11a0*/  @P2 LDG.E R4, desc[UR36][R4.64] ;  /* 0x0000002404042981 */ /* 0x000ee2000c1e1900 */
[----:B------:R-:W-:Y:S01]  /*11b0*/  UISETP.NE.AND.EX UP0, UPT, UR9, URZ, UPT, UP0 ;  /* 0x0000003f0900728c */ /* 0x000fe2000bf05300 */
[----:B------:R-:W-:Y:S01]  /*11c0*/  ISETP.NE.U32.AND P1, PT, RZ, UR10, PT ;  /* 0x0000000aff007c0c */ /* 0x000fe2000bf25070 */
[----:B------:R-:W-:-:S02]  /*11d0*/  ULOP3.LUT UR8, UR5, 0xffff, URZ, 0xc0, !UPT ;  /* 0x0000ffff05087892 */ /* 0x000fc4000f8ec03f */
[----:B------:R-:W-:Y:S01]  /*11e0*/  USEL UR4, UR4, 0x1, UP0 ;  /* 0x0000000104047887 */ /* 0x000fe20008000000 */
[----:B------:R-:W-:Y:S01]  /*11f0*/  ISETP.NE.AND.EX P1, PT, RZ, UR11, PT, P1 ;  /* 0x0000000bff007c0c */ /* 0x000fe2000bf25310 */
[----:B------:R-:W-:Y:S02]  /*1200*/  UMOV UR43, URZ ;  /* 0x0000003f002b7c82 */ /* 0x000fe40008000000 */
[----:B------:R-:W-:Y:S01]  /*1210*/  IMAD.U32 R213, RZ, RZ, UR8 ;  /* 0x00000008ffd57e24 */ /* 0x000fe2000f8e00ff */
[----:B------:R-:W-:Y:S01]  /*1220*/  UIMAD UR4, UR4, UR7, URZ ;  /* 0x00000007040472a4 */ /* 0x000fe2000f8e023f */
[----:B--2---:R-:W-:Y:S02]  /*1230*/  @P0 R2UR UR43, R2 ;  /* 0x00000000022b02ca */ /* 0x004fe400000e0000 */
[----:B---3--:R-:W-:Y:S01]  /*1240*/  @P2 R2UR UR41, R4 ;  /* 0x00000000042922ca */ /* 0x008fe200000e0000 */
[----:B-----5:R-:W-:-:S14]  /*1250*/  @P2 BRA `(.L_x_2378) ;  /* 0x00000000003c2947 */ /* 0x020fdc0003800000 */
[----:B------:R-:W-:Y:S01]  /*1260*/  ULDC.64 UR8, c[0x0][0xa00] ;  /* 0x0002800000087ab9 */ /* 0x000fe20000000a00 */
[----:B------:R-:W-:Y:S01]  /*1270*/  ULDC UR41, c[0x0][0x288] ;  /* 0x0000a20000297ab9 */ /* 0x000fe20000000800 */
[----:B------:R-:W-:-:S04]  /*1280*/  ISETP.NE.U32.AND P0, PT, RZ, UR8, PT ;  /* 0x00000008ff007c0c */ /* 0x000fc8000bf05070 */
[----:B------:R-:W-:-:S13]  /*1290*/  ISETP.NE.AND.EX P0, PT, RZ, UR9, PT, P0 ;  /* 0x00000009ff007c0c */ /* 0x000fda000bf05300 */
[----:B------:R-:W-:Y:S05]  /*12a0*/  @!P0 BRA `(.L_x_2378) ;  /* 0x0000000000288947 */ /* 0x000fea0003800000 */
[----:B------:R-:W-:Y:S01]  /*12b0*/  R2UR UR7, R196 ;  /* 0x00000000c40772ca */ /* 0x000fe200000e0000 */
[----:B------:R-:W-:-:S12]  /*12c0*/  ULDC.64 UR8, c[0x0][0xa00] ;  /* 0x0002800000087ab9 */ /* 0x000fd80000000a00 */
        /* <DEDUP_REMOVED lines=8> */
.L_x_2378:
[----:B------:R-:W-:Y:S05]  /*1350*/  @!P1 BRA `(.L_x_2379) ;  /* 0x0000000000249947 */ /* 0x000fea0003800000 */
[----:B------:R-:W-:Y:S02]  /*1360*/  R2UR UR7, R196 ;  /* 0x00000000c40772ca */ /* 0x000fe400000e0000 */
[----:B------:R-:W-:-:S11]  /*1370*/  R2UR UR8, R215 ;  /* 0x00000000d70872ca */ /* 0x000fd600000e0000 */
[----:B------:R-:W-:-:S04]  /*1380*/  ULEA UR4, UP0, UR7, UR10, 0x2 ;  /* 0x0000000a07047291 */ /* 0x000fc8000f80103f */
[----:B------:R-:W-:Y:S02]  /*1390*/  ULEA.HI.X UR7, UR7, UR11, UR8, 0x2, UP0 ;  /* 0x0000000b07077291 */ /* 0x000fe400080f1408 */
[----:B------:R-:W-:-:S04]  /*13a0*/  IMAD.U32 R2, RZ, RZ, UR4 ;  /* 0x00000004ff027e24 */ /* 0x000fc8000f8e00ff */
[----:B------:R-:W-:-:S05]  /*13b0*/  MOV R3, UR7 ;  /* 0x0000000700037c02 */ /* 0x000fca0008000f00 */
[----:B------:R-:W2:Y:S02]  /*13c0*/  LDG.E R2, desc[UR36][R2.64] ;  /* 0x0000002402027981 */ /* 0x000ea4000c1e1900 */
[----:B--2---:R-:W-:Y:S01]  /*13d0*/  R2UR UR4, R2 ;  /* 0x00000000020472ca */ /* 0x004fe200000e0000 */
[----:B------:R-:W-:-:S14]  /*13e0*/  BRA `(.L_x_2380) ;  /* 0x0000000000387947 */ /* 0x000fdc0003800000 */
.L_x_2379:
[----:B------:R-:W-:Y:S02]  /*13f0*/  ULDC.64 UR8, c[0x0][0xa08] ;  /* 0x0002820000087ab9 */ /* 0x000fe40000000a00 */
        /* <DEDUP_REMOVED lines=13> */
.L_x_2380:
[----:B------:R-:W-:Y:S01]  /*14d0*/  ULDC UR7, c[0x0][0x448] ;  /* 0x0001120000077ab9 */ /* 0x000fe20000000800 */
[----:B------:R-:W-:Y:S02]  /*14e0*/  USHF.L.U32 UR42, UR6, 0x7, URZ ;  /* 0x00000007062a7899 */ /* 0x000fe4000800063f */
[----:B------:R-:W-:Y:S02]  /*14f0*/  UISETP.NE.AND UP0, UPT, UR7, 0x1, UPT ;  /* 0x000000010700788c */ /* 0x000fe4000bf05270 */
[----:B------:R-:W-:Y:S02]  /*1500*/  UIADD3 UR8, UR42, 0x7f, URZ ;  /* 0x0000007f2a087890 */ /* 0x000fe4000fffe03f */
[----:B------:R-:W-:Y:S02]  /*1510*/  UIADD3 UR43, -UR43, UR4, URZ ;  /* 0x000000042b2b7290 */ /* 0x000fe4000fffe13f */
[----:B------:R-:W-:Y:S02]  /*1520*/  UP2UR UR61, UPR, URZ, 0x1 ;  /* 0x000000013f3d7883 */ /* 0x000fe40008000000 */
[----:B------:R-:W-:-:S03]  /*1530*/  UIADD3 UR4, UR43, 0x60, -UR41 ;  /* 0x000000602b047890 */ /* 0x000fc6000fffe829 */
[----:B------:R-:W-:Y:S01]  /*1540*/  @UP0 ULDC UR6, c[0x0][0x44c] ;  /* 0x0001130000060ab9 */ /* 0x000fe20000000800 */
[----:B------:R-:W-:Y:S01]  /*1550*/  @UP0 ULDC UR9, c[0x0][0x450] ;  /* 0x0001140000090ab9 */ /* 0x000fe20000000800 */
[----:B------:R-:W-:Y:S02]  /*1560*/  UIMAD.WIDE.U32 UR6, UR8, UR6, URZ ;  /* 0x00000006080672a5 */ /* 0x000fe4000f8e003f */
[----:B------:R-:W-:Y:S02]  /*1570*/  UIADD3 UR6, UR43, 0x5f, URZ ;  /* 0x0000005f2b067890 */ /* 0x000fe4000fffe03f */
[----:B------:R-:W-:Y:S02]  /*1580*/  @UP0 USHF.R.U32.HI UR8, URZ, UR9, UR7 ;  /* 0x000000093f080299 */ /* 0x000fe40008011607 */
[----:B------:R-:W-:Y:S02]  /*1590*/  UIMAD.WIDE UR6, UR6, 0x2aaaaaab, URZ ;  /* 0x2aaaaaab060678a5 */ /* 0x000fe4000f8e023f */
[----:B------:R-:W-:-:S02]  /*15a0*/  UIADD3 UR8, UR4, UR8, URZ ;  /* 0x0000000804087290 */ /* 0x000fc4000fffe03f */
[----:B------:R-:W-:Y:S02]  /*15b0*/  USHF.R.U32.HI UR4, URZ, 0x1f, UR7 ;  /* 0x0000001f3f047899 */ /* 0x000fe40008011607 */
[----:B------:R-:W-:Y:S02]  /*15c0*/  UIMAD.WIDE UR8, UR8, 0x2aaaaaab, URZ ;  /* 0x2aaaaaab080878a5 */ /* 0x000fe4000f8e023f */
[----:B------:R-:W-:Y:S02]  /*15d0*/  ULEA.HI.SX32 UR7, UR7, UR4, 0x1c ;  /* 0x0000000407077291 */ /* 0x000fe4000f8fe23f */
[----:B------:R-:W-:Y:S02]  /*15e0*/  USHF.R.U32.HI UR6, URZ, 0x1f, UR9 ;  /* 0x0000001f3f067899 */ /* 0x000fe40008011609 */
[----:B------:R-:W-:Y:S02]  /*15f0*/  ULOP3.LUT UR4, UR5, 0xff000000, URZ, 0xc0, !UPT ;  /* 0xff00000005047892 */ /* 0x000fe4000f8ec03f */
[----:B------:R-:W-:-:S02]  /*1600*/  ULEA.HI.SX32 UR6, UR9, UR6, 0x1c ;  /* 0x0000000609067291 */ /* 0x000fc4000f8fe23f */
[----:B------:R-:W-:Y:S02]  /*1610*/  ULOP3.LUT UR5, UR5, 0xff0000, URZ, 0xc0, !UPT ;  /* 0x00ff000005057892 */ /* 0x000fe4000f8ec03f */
[----:B------:R-:W-:Y:S02]  /*1620*/  UISETP.LT.AND UP0, UPT, UR7, UR6, UPT ;  /* 0x000000060700728c */ /* 0x000fe4000bf01270 */
[----:B------:R-:W-:Y:S02]  /*1630*/  USHF.R.U32.HI UR4, URZ, 0x8, UR4 ;  /* 0x000000083f047899 */ /* 0x000fe40008011604 */
[----:B------:R-:W-:Y:S02]  /*1640*/  USEL UR9, UR7, UR6, UP0 ;  /* 0x0000000607097287 */ /* 0x000fe40008000000 */
[----:B------:R-:W-:Y:S02]  /*1650*/  ULEA.HI UR5, UR5, UR4, URZ, 0x10 ;  /* 0x0000000405057291 */ /* 0x000fe4000f8f803f */
[----:B------:R-:W-:-:S02]  /*1660*/  UISETP.GE.AND UP0, UPT, UR9, 0x1, UPT ;  /* 0x000000010900788c */ /* 0x000fc4000bf06270 */
[----:B------:R-:W-:Y:S02]  /*1670*/  ULOP3.LUT UR6, UR5, 0xff, URZ, 0xc0, !UPT ;  /* 0x000000ff05067892 */ /* 0x000fe4000f8ec03f */
[----:B------:R-:W-:Y:S02]  /*1680*/  USHF.R.U32.HI UR5, URZ, 0x10, UR5 ;  /* 0x000000103f057899 */ /* 0x000fe40008011605 */
[----:B------:R-:W-:Y:S01]  /*1690*/  PLOP3.LUT P0, PT, PT, PT, UP0, 0x80, 0x0 ;  /* 0x000000000000781c */ /* 0x000fe20003f0f008 */
[----:B------:R-:W-:Y:S01]  /*16a0*/  UMOV UR4, URZ ;  /* 0x0000003f00047c82 */ /* 0x000fe20008000000 */
[----:B------:R-:W-:Y:S02]  /*16b0*/  IMAD.U32 R195, RZ, RZ, UR6 ;  /* 0x00000006ffc37e24 */ /* 0x000fe4000f8e00ff */
[----:B------:R-:W-:-:S09]  /*16c0*/  IMAD.U32 R19, RZ, RZ, UR5 ;  /* 0x00000005ff137e24 */ /* 0x000fd2000f8e00ff */
[----:B------:R-:W-:Y:S05]  /*16d0*/  @!P0 BRA `(.L_x_2381) ;  /* 0x0000000000948947 */ /* 0x000fea0003800000 */
        /* <DEDUP_REMOVED lines=37> */
.L_x_2381:
        /* <DEDUP_REMOVED lines=97> */
.L_x_2383:
        /* <DEDUP_REMOVED lines=12> */
.L_x_2530:
[----:B------:R-:W-:Y:S05]  /*2000*/  @!P0 BRA `(.L_x_2385) ;  /* 0x0000000000048947 */ /* 0x000fea0003800000 */
[----:B------:R-:W-:Y:S01]  /*2010*/  BPT.TRAP 0x1 ;  /* 0x000000040000795c */ /* 0x000fe20000300000 */
.L_x_2385:
[----:B0-----:R-:W-:Y:S02]  /*2020*/  IMAD.U32 R0, RZ, RZ, UR39 ;  /* 0x00000027ff007e24 */ /* 0x001fe4000f8e00ff */
[----:B------:R-:W-:-:S03]  /*2030*/  IMAD.U32 R3, RZ, RZ, UR38 ;  /* 0x00000026ff037e24 */ /* 0x000fc6000f8e00ff */
[----:B------:R-:W-:Y:S02]  /*2040*/  LEA R0, R0, UR40, 0x3 ;  /* 0x0000002800007c11 */ /* 0x000fe4000f8e18ff */
[----:B------:R-:W-:-:S04]  /*2050*/  SHF.L.U32 R3, R3, 0x1f, RZ ;  /* 0x0000001f03037819 */ /* 0x000fc800000006ff */
[----:B------:R0:W1:Y:S01]  /*2060*/  SYNCS.PHASECHK.TRANS64.TRYWAIT P1, [R0+URZ+0x30830], R3 ;  /* 0x03083003000075a7 */ /* 0x000062000802017f */
[----:B------:R-:W-:Y:S05]  /*2070*/  @!P0 BRA `(.L_x_2386) ;  /* 0x0000000000048947 */ /* 0x000fea0003800000 */
[----:B------:R-:W-:Y:S01]  /*2080*/  BPT.TRAP 0x1 ;  /* 0x000000040000795c */ /* 0x000fe20000300000 */
.L_x_2386:
[----:B-1----:R-:W-:Y:S05]  /*2090*/  @P1 BRA `(.L_x_2387) ;  /* 0x0000000000081947 */ /* 0x002fea0003800000 */
[----:B------:R-:W1:Y:S02]  /*20a0*/  SYNCS.PHASECHK.TRANS64.TRYWAIT P1, [R0+URZ+0x30830], R3 ;  /* 0x03083003000075a7 */ /* 0x000e64000802017f */
[----:B-1----:R-:W-:Y:S05]  /*20b0*/  @!P1 BRA `(.L_x_2388) ;  /* 0x0000012800909947 */ /* 0x002fea0003800000 */
.L_x_2387:
        /* <DEDUP_REMOVED lines=13> */
[----:B------:R-:W-:Y:S02]  /*2190*/  ULOP3.LUT UR4, UR44, 0x10000, URZ, 0xfc, !UPT ;  /* 0x000100002c047892 */ /* 0x000fe4000f8efc3f */
[----:B------:R-:W-:Y:S02]  /*21a0*/  UIMAD UR5, UR39, 0x900, UR11 ;  /* 0x00000900270578a4 */ /* 0x000fe4000f8e020b */
[----:B------:R-:W-:Y:S02]  /*21b0*/  UIADD3 UR6, UR4, 0x2, URZ ;  /* 0x0000000204067890 */ /* 0x000fe4000fffe03f */
[----:B------:R-:W-:Y:S01]  /*21c0*/  UIADD3 UR7, UR5, 0x2, URZ ;  /* 0x0000000205077890 */ /* 0x000fe2000fffe03f */
[----:B------:R-:W-:Y:S02]  /*21d0*/  UMOV UR12, UR4 ;  /* 0x00000004000c7c82 */ /* 0x000fe40008000000 */
[----:B------:R-:W-:Y:S01]  /*21e0*/  UMOV UR14, UR5 ;  /* 0x00000005000e7c82 */ /* 0x000fe20008000000 */
[----:B------:R-:W-:Y:S01]  /*21f0*/  IMAD.U32 R8, RZ, RZ, UR12 ;  /* 0x0000000cff087e24 */ /* 0x000fe2000f8e00ff */
[----:B------:R-:W-:Y:S01]  /*2200*/  HGMMA.64x96x16.F32 R24, gdesc[UR12], RZ, !UPT, gsb0 ;  /* 0x016000000c1879f0 */ /* 0x000fe2000c0008ff */
[----:B------:R-:W-:Y:S01]  /*2210*/  UMOV UR12, UR6 ;  /* 0x00000006000c7c82 */ /* 0x000fe20008000000 */
[----:B------:R-:W-:Y:S01]  /*2220*/  UMOV UR13, 0x40000040 ;  /* 0x40000040000d7882 */ /* 0x000fe20000000000 */
[----:B------:R-:W-:Y:S01]  /*2230*/  UMOV UR14, UR7 ;  /* 0x00000007000e7c82 */ /* 0x000fe20008000000 */
[----:B------:R-:W-:Y:S01]  /*2240*/  UMOV UR15, 0x40000040 ;  /* 0x40000040000f7882 */ /* 0x000fe20000000000 */
[----:B------:R-:W-:Y:S01]  /*2250*/  UIADD3 UR6, UR4, 0x4, URZ ;  /* 0x0000000404067890 */ /* 0x000fe2000fffe03f */
[----:B------:R-:W-:Y:S01]  /*2260*/  IMAD.U32 R6, RZ, RZ, UR12 ;  /* 0x0000000cff067e24 */ /* 0x000fe2000f8e00ff */
[----:B------:R-:W-:Y:S01]  /*2270*/  UIADD3 UR7, UR5, 0x4, URZ ;  /* 0x0000000405077890 */ /* 0x000fe2000fffe03f */
[----:B------:R-:W-:Y:S01]  /*2280*/  IMAD.U32 R7, RZ, RZ, UR13 ;  /* 0x0000000dff077e24 */ /* 0x000fe2000f8e00ff */
[----:B------:R-:W-:-:S02]  /*2290*/  UIADD3 UR56, UR4, 0x6, URZ ;  /* 0x0000000604387890 */ /* 0x000fc4000fffe03f */
        /* <DEDUP_REMOVED lines=27> */
[----:B------:R-:W-:Y:S02]  /*2450*/  WARPGROUP.DEPBAR.LE gsb0, 0x0 ;  /* 0x00008000000079c5 */ /* 0x000fe40000010000 */
[----:B------:R-:W-:-:S06]  /*2460*/  WARPGROUP.ARRIVE ;  /* 0x00000000000079c5 */ /* 0x000fcc0000000000 */
[----:B------:R-:W-:Y:S01]  /*2470*/  HGMMA.64x96x16.F32 R24, gdesc[UR12], R24, gsb0 ;  /* 0x016000000c1879f0 */ /* 0x000fe20008000818 */
[----:B------:R-:W-:Y:S01]  /*2480*/  UMOV UR12, UR6 ;  /* 0x00000006000c7c82 */ /* 0x000fe20008000000 */
[----:B------:R-:W-:Y:S01]  /*2490*/  UMOV UR13, 0x40000040 ;  /* 0x40000040000d7882 */ /* 0x000fe20000000000 */
[----:B------:R-:W-:Y:S01]  /*24a0*/  UMOV UR14, UR7 ;  /* 0x00000007000e7c82 */ /* 0x000fe20008000000 */
[----:B------:R-:W-:Y:S01]  /*24b0*/  UMOV UR15, 0x40000040 ;  /* 0x40000040000f7882 */ /* 0x000fe20000000000 */
[----:B------:R-:W-:Y:S01]  /*24c0*/  MOV R4, UR12 ;  /* 0x0000000c00047c02 */ /* 0x000fe20008000f00 */
[----:B------:R-:W-:Y:S01]  /*24d0*/  IMAD.U32 R5, RZ, RZ, UR13 ;  /* 0x0000000dff057e24 */ /* 0x000fe2000f8e00ff */
        /* <DEDUP_REMOVED lines=37> */
.L_x_2389:
[----:B------:R-:W-:Y:S01]  /*2730*/  UISETP.NE.AND UP0, UPT, UR61, URZ, UPT ;  /* 0x0000003f3d00728c */ /* 0x000fe2000bf05270 */
[----:B------:R-:W-:Y:S01]  /*2740*/  R2UR UR7, R88 ;  /* 0x00000000580772ca */ /* 0x000fe200000e0000 */
[----:B------:R-:W-:Y:S01]  /*2750*/  ULDC UR6, c[0x0][0x9d8] ;  /* 0x0002760000067ab9 */ /* 0x000fe20000000800 */
[----:B------:R-:W-:Y:S02]  /*2760*/  IMAD.U32 R15, RZ, RZ, UR41 ;  /* 0x00000029ff0f7e24 */ /* 0x000fe4000f8e00ff */
[----:B------:R-:W-:Y:S01]  /*2770*/  FMUL.FTZ R2, R26, UR6 ;  /* 0x000000061a027c20 */ /* 0x000fe20008410000 */
[----:B------:R-:W-:Y:S01]  /*2780*/  FMUL.FTZ R39, R39, UR6 ;  /* 0x0000000627277c20 */ /* 0x000fe20008410000 */
[----:B------:R-:W-:Y:S01]  /*2790*/  PLOP3.LUT P1, PT, PT, PT, UP0, 0x80, 0x0 ;  /* 0x000000000000781c */ /* 0x000fe20003f2f008 */
[----:B------:R-:W-:Y:S01]  /*27a0*/  FMUL.FTZ R27, R27, UR6 ;  /* 0x000000061b1b7c20 */ /* 0x000fe20008410000 */
[----:B------:R-:W-:Y:S01]  /*27b0*/  PLOP3.LUT P2, PT, PT, PT, UP0, 0x80, 0x0 ;  /* 0x000000000000781c */ /* 0x000fe20003f4f008 */
[----:B------:R2:W3:Y:S01]  /*27c0*/  MUFU.TANH R80, R2 ;  /* 0x0000000200507308 */ /* 0x0004e20000002400 */
[----:B------:R-:W-:Y:S01]  /*27d0*/  FMUL.FTZ R30, R30, UR6 ;  /* 0x000000061e1e7c20 */ /* 0x000fe20008410000 */
[----:B------:R-:W-:Y:S01]  /*27e0*/  @UP0 ULDC UR4, c[0x0][0x44c] ;  /* 0x0001130000040ab9 */ /* 0x000fe20000000800 */
[----:B------:R-:W-:Y:S01]  /*27f0*/  FMUL.FTZ R31, R31, UR6 ;  /* 0x000000061f1f7c20 */ /* 0x000fe20008410000 */
[----:B------:R-:W-:Y:S01]  /*2800*/  FMUL.FTZ R34, R34, UR6 ;  /* 0x0000000622227c20 */ /* 0x000fe20008410000 */
[----:B------:R-:W-:Y:S01]  /*2810*/  UIMAD UR5, UR7, -0x60, UR43 ;  /* 0xffffffa0070578a4 */ /* 0x000fe2000f8e022b */
[----:B------:R-:W-:Y:S01]  /*2820*/  FMUL.FTZ R35, R35, UR6 ;  /* 0x0000000623237c20 */ /* 0x000fe20008410000 */
[----:B------:R-:W-:Y:S01]  /*2830*/  FMUL.FTZ R38, R38, UR6 ;  /* 0x0000000626267c20 */ /* 0x000fe20008410000 */
[----:B------:R4:W-:Y:S01]  /*2840*/  MUFU.TANH R12, R39 ;  /* 0x00000027000c7308 */ /* 0x0009e20000002400 */
[----:B--2---:R-:W-:-:S02]  /*2850*/  VIADD R2, R17, UR42 ;  /* 0x0000002a11027c36 */ /* 0x004fc40008000000 */
[----:B------:R-:W-:Y:S01]  /*2860*/  FMUL.FTZ R42, R42, UR6 ;  /* 0x000000062a2a7c20 */ /* 0x000fe20008410000 */
[----:B------:R-:W-:Y:S01]  /*2870*/  FMUL.FTZ R43, R43, UR6 ;  /* 0x000000062b2b7c20 */ /* 0x000fe20008410000 */
[----:B------:R-:W-:Y:S01]  /*2880*/  FMUL.FTZ R54, R54, UR6 ;  /* 0x0000000636367c20 */ /* 0x000fe20008410000 */
[----:B01----:R-:W-:Y:S01]  /*2890*/  @P1 IMAD.HI.U32 R3, R2, UR4, RZ ;  /* 0x0000000402031c27 */ /* 0x003fe2000f8e00ff */
[----:B------:R-:W-:-:S03]  /*28a0*/  @UP0 ULDC UR4, c[0x0][0x450] ;  /* 0x0001140000040ab9 */ /* 0x000fc60000000800 */
[----:B------:R-:W-:Y:S01]  /*28b0*/  FMUL.FTZ R26, R29, UR6 ;  /* 0x000000061d1a7c20 */ /* 0x000fe20008410000 */
[----:B------:R0:W1:Y:S01]  /*28c0*/  MUFU.TANH R76, R27 ;  /* 0x0000001b004c7308 */ /* 0x0000620000002400 */
[----:B------:R-:W-:Y:S01]  /*28d0*/  IMAD.MOV.U32 R11, RZ, RZ, R2 ;  /* 0x000000ffff0b7224 */ /* 0x000fe200078e0002 */
[----:B------:R-:W-:Y:S01]  /*28e0*/  @P2 SHF.R.U32.HI R11, RZ, UR4, R3 ;  /* 0x00000004ff0b2c19 */ /* 0x000fe20008011603 */
[----:B------:R-:W-:Y:S01]  /*28f0*/  UIMAD UR4, UR7, -0x60, URZ ;  /* 0xffffffa0070478a4 */ /* 0x000fe2000f8e023f */
[----:B----4-:R-:W-:Y:S02]  /*2900*/  IMAD.U32 R39, RZ, RZ, UR5 ;  /* 0x00000005ff277e24 */ /* 0x010fe4000f8e00ff */
[----:B------:R-:W-:Y:S01]  /*2910*/  FMUL.FTZ R29, R32, UR6 ;  /* 0x00000006201d7c20 */ /* 0x000fe20008410000 */
[----:B------:R-:W-:Y:S01]  /*2920*/  FMUL.FTZ R46, R46, UR6 ;  /* 0x000000062e2e7c20 */ /* 0x000fe20008410000 */
[----:B------:R-:W2:Y:S01]  /*2930*/  SHFL.IDX PT, R3, R11, 0x1, 0x1c1f ;  /* 0x003c1f000b037f89 */ /* 0x000ea200000e0000 */
[----:B------:R-:W4:Y:S01]  /*2940*/  MUFU.TANH R30, R30 ;  /* 0x0000001e001e7308 */ /* 0x000f220000002400 */
[----:B------:R-:W-:Y:S01]  /*2950*/  IMAD.U32 R13, RZ, RZ, UR4 ;  /* 0x00000004ff0d7e24 */ /* 0x000fe2000f8e00ff */
[----:B------:R-:W-:Y:S01]  /*2960*/  IADD3 R39, -R16, 0x60, R39 ;  /* 0x0000006010277810 */ /* 0x000fe20007ffe127 */
[----:B------:R-:W-:Y:S01]  /*2970*/  FMUL.FTZ R50, R50, UR6 ;  /* 0x0000000632327c20 */ /* 0x000fe20008410000 */
[----:B------:R-:W-:Y:S01]  /*2980*/  FMUL.FTZ R21, R24, UR6 ;  /* 0x0000000618157c20 */ /* 0x000fe20008410000 */
[----:B------:R-:W-:Y:S01]  /*2990*/  FMUL.FTZ R24, R25, UR6 ;  /* 0x0000000619187c20 */ /* 0x000fe20008410000 */
[----:B------:R-:W-:Y:S01]  /*29a0*/  IADD3 R2, -R16, 0x61, R13 ;  /* 0x0000006110027810 */ /* 0x000fe20007ffe10d */
[----:B------:R-:W-:Y:S01]  /*29b0*/  FMUL.FTZ R47, R47, UR6 ;  /* 0x000000062f2f7c20 */ /* 0x000fe20008410000 */
[----:B------:R5:W4:Y:S01]  /*29c0*/  MUFU.TANH R72, R31 ;  /* 0x0000001f00487308 */ /* 0x000b220000002400 */
[----:B------:R-:W-:Y:S01]  /*29d0*/  FMUL.FTZ R25, R28, UR6 ;  /* 0x000000061c197c20 */ /* 0x000fe20008410000 */
[----:B------:R-:W-:Y:S01]  /*29e0*/  IADD3 R78, -R15, UR43, R2 ;  /* 0x0000002b0f4e7c10 */ /* 0x000fe2000fffe102 */
[----:B------:R-:W-:Y:S01]  /*29f0*/  FMUL.FTZ R2, R58, UR6 ;  /* 0x000000063a027c20 */ /* 0x000fe20008410000 */
[----:B------:R-:W-:Y:S01]  /*2a00*/  FMUL.FTZ R51, R51, UR6 ;  /* 0x0000000633337c20 */ /* 0x000fe20008410000 */
[----:B0-----:R-:W-:Y:S01]  /*2a10*/  FMUL.FTZ R27, R33, UR6 ;  /* 0x00000006211b7c20 */ /* 0x001fe20008410000 */
[----:B------:R-:W-:Y:S01]  /*2a20*/  FMUL.FTZ R33, R36, UR6 ;  /* 0x0000000624217c20 */ /* 0x000fe20008410000 */
[----:B------:R-:W-:Y:S01]  /*2a30*/  FMUL.FTZ R55, R55, UR6 ;  /* 0x0000000637377c20 */ /* 0x000fe20008410000 */
[----:B------:R-:W0:Y:S01]  /*2a40*/  MUFU.TANH R34, R34 ;  /* 0x0000002200227308 */ /* 0x000e220000002400 */
[----:B-----5:R-:W-:Y:S01]  /*2a50*/  FMUL.FTZ R31, R37, UR6 ;  /* 0x00000006251f7c20 */ /* 0x020fe20008410000 */
[----:B------:R-:W-:Y:S01]  /*2a60*/  FMUL.FTZ R37, R40, UR6 ;  /* 0x0000000628257c20 */ /* 0x000fe20008410000 */
[----:B------:R-:W-:Y:S01]  /*2a70*/  FMUL.FTZ R59, R59, UR6 ;  /* 0x000000063b3b7c20 */ /* 0x000fe20008410000 */
[----:B------:R-:W-:Y:S01]  /*2a80*/  FMUL.FTZ R62, R62, UR6 ;  /* 0x000000063e3e7c20 */ /* 0x000fe20008410000 */
[----:B------:R-:W-:Y:S01]  /*2a90*/  FMUL.FTZ R63, R63, UR6 ;  /* 0x000000063f3f7c20 */ /* 0x000fe20008410000 */
[----:B------:R-:W-:Y:S01]  /*2aa0*/  FMUL.FTZ R66, R66, UR6 ;  /* 0x0000000642427c20 */ /* 0x000fe20008410000 */
[--C-:B--2---:R-:W-:Y:S01]  /*2ab0*/  VIADDMNMX R20, R3, R78, R39.reuse, PT ;  /* 0x0000004e03147246 */ /* 0x104fe20003800127 */
[----:B------:R2:W5:Y:S01]  /*2ac0*/  MUFU.TANH R10, R35 ;  /* 0x00000023000a7308 */ /* 0x0005620000002400 */
        /* <DEDUP_REMOVED lines=8> */
[----:B---3--:R-:W-:Y:S01]  /*2b50*/  FSEL R80, R80, -INF , P1 ;  /* 0xff80000050507808 */ /* 0x008fe20000800000 */
[----:B--2---:R-:W-:Y:S01]  /*2b60*/  FMUL.FTZ R35, R41, UR6 ;  /* 0x0000000629237c20 */ /* 0x004fe20008410000 */
[----:B-1----:R-:W-:Y:S01]  /*2b70*/  FSEL R76, R76, -INF , P2 ;  /* 0xff8000004c4c7808 */ /* 0x002fe20001000000 */
[----:B------:R-:W1:Y:S01]  /*2b80*/  SHFL.IDX PT, R11, R11, RZ, 0x1c1f ;  /* 0x001c1fff0b0b7589 */ /* 0x000e6200000e0000 */
[----:B------:R-:W-:Y:S01]  /*2b90*/  ISETP.GT.AND P1, PT, R20, 0x9, PT ;  /* 0x000000091400780c */ /* 0x000fe20003f24270 */
[----:B------:R-:W-:Y:S01]  /*2ba0*/  FMUL.FTZ R48, R48, UR6 ;  /* 0x0000000630307c20 */ /* 0x000fe20008410000 */
[----:B----4-:R-:W-:Y:S01]  /*2bb0*/  FSEL R74, R30, -INF , P3 ;  /* 0xff8000001e4a7808 */ /* 0x010fe20001800000 */
[----:B------:R-:W-:Y:S01]  /*2bc0*/  MUFU.TANH R42, R42 ;  /* 0x0000002a002a7308 */ /* 0x000fe20000002400 */
[----:B------:R-:W-:Y:S01]  /*2bd0*/  FMNMX.FTZ R3, R80, R76, !PT ;  /* 0x0000004c50037209 */ /* 0x000fe20007810000 */
[----:B------:R-:W-:Y:S01]  /*2be0*/  ULDC UR14, c[0x0][0x988] ;  /* 0x00026200000e7ab9 */ /* 0x000fe20000000800 */
[----:B------:R-:W-:Y:S01]  /*2bf0*/  ISETP.GT.AND P2, PT, R20, 0x10, PT ;  /* 0x000000101400780c */ /* 0x000fe20003f44270 */
[----:B------:R-:W-:Y:S01]  /*2c00*/  FMUL.FTZ R45, R45, UR6 ;  /* 0x000000062d2d7c20 */ /* 0x000fe20008410000 */
[----:B------:R-:W-:Y:S01]  /*2c10*/  FSEL R72, R72, -INF , P1 ;  /* 0xff80000048487808 */ /* 0x000fe20000800000 */
[----:B------:R-:W-:Y:S01]  /*2c20*/  FMUL.FTZ R49, R49, UR6 ;  /* 0x0000000631317c20 */ /* 0x000fe20008410000 */
[----:B------:R-:W-:Y:S01]  /*2c30*/  FMNMX.FTZ R3, R74, R3, !PT ;  /* 0x000000034a037209 */ /* 0x000fe20007810000 */
[----:B------:R-:W2:Y:S01]  /*2c40*/  MUFU.TANH R40, R43 ;  /* 0x0000002b00287308 */ /* 0x000ea20000002400 */
[----:B------:R-:W-:Y:S01]  /*2c50*/  ISETP.GT.AND P1, PT, R20, 0x11, PT ;  /* 0x000000111400780c */ /* 0x000fe20003f24270 */
[----:B------:R-:W-:Y:S01]  /*2c60*/  FMUL.FTZ R52, R52, UR6 ;  /* 0x0000000634347c20 */ /* 0x000fe20008410000 */
[----:B0-----:R-:W-:Y:S01]  /*2c70*/  FSEL R58, R34, -INF , P2 ;  /* 0xff800000223a7808 */ /* 0x001fe20001000000 */
[----:B------:R-:W-:Y:S01]  /*2c80*/  FMUL.FTZ R53, R53, UR6 ;  /* 0x0000000635357c20 */ /* 0x000fe20008410000 */
[----:B------:R-:W-:Y:S01]  /*2c90*/  FMNMX.FTZ R3, R72, R3, !PT ;  /* 0x0000000348037209 */ /* 0x000fe20007810000 */
[----:B------:R-:W-:Y:S01]  /*2ca0*/  FMUL.FTZ R56, R56, UR6 ;  /* 0x0000000638387c20 */ /* 0x000fe20008410000 */
[----:B------:R-:W-:Y:S01]  /*2cb0*/  ISETP.GT.AND P2, PT, R20, 0x18, PT ;  /* 0x000000181400780c */ /* 0x000fe20003f44270 */
[----:B------:R5:W-:Y:S01]  /*2cc0*/  MUFU.TANH R32, R54 ;  /* 0x0000003600207308 */ /* 0x000be20000002400 */
[----:B------:R-:W-:Y:S01]  /*2cd0*/  FMNMX.FTZ R3, R58, R3, !PT ;  /* 0x000000033a037209 */ /* 0x000fe20007810000 */
[----:B------:R-:W-:Y:S01]  /*2ce0*/  FMUL.FTZ R57, R57, UR6 ;  /* 0x0000000639397c20 */ /* 0x000fe20008410000 */
[----:B------:R-:W-:Y:S01]  /*2cf0*/  FMUL.FTZ R60, R60, UR6 ;  /* 0x000000063c3c7c20 */ /* 0x000fe20008410000 */
[----:B-1----:R-:W-:Y:S01]  /*2d00*/  VIADDMNMX R39, R11, R78, R39, PT ;  /* 0x0000004e0b277246 */ /* 0x002fe20003800127 */
[----:B------:R-:W-:Y:S01]  /*2d10*/  FMUL.FTZ R61, R61, UR6 ;  /* 0x000000063d3d7c20 */ /* 0x000fe20008410000 */
[----:B------:R-:W-:Y:S01]  /*2d20*/  FMUL.FTZ R64, R64, UR6 ;  /* 0x0000000640407c20 */ /* 0x000fe20008410000 */
[----:B------:R-:W-:Y:S01]  /*2d30*/  FMUL.FTZ R65, R65, UR6 ;  /* 0x0000000641417c20 */ /* 0x000fe20008410000 */
[----:B------:R0:W1:Y:S01]  /*2d40*/  MUFU.TANH R28, R46 ;  /* 0x0000002e001c7308 */ /* 0x0000620000002400 */
[----:B-----5:R-:W-:Y:S01]  /*2d50*/  FSEL R54, R10, -INF , P1 ;  /* 0xff8000000a367808 */ /* 0x020fe20000800000 */
[----:B------:R-:W-:Y:S01]  /*2d60*/  FMUL.FTZ R68, R68, UR6 ;  /* 0x0000000644447c20 */ /* 0x000fe20008410000 */
[----:B------:R-:W-:Y:S01]  /*2d70*/  ISETP.GT.AND P1, PT, R20, 0x19, PT ;  /* 0x000000191400780c */ /* 0x000fe20003f24270 */
[----:B------:R-:W-:Y:S01]  /*2d80*/  FMUL.FTZ R69, R69, UR6 ;  /* 0x0000000645457c20 */ /* 0x000fe20008410000 */
[----:B------:R-:W-:Y:S01]  /*2d90*/  FMNMX.FTZ R3, R54, R3, !PT ;  /* 0x0000000336037209 */ /* 0x000fe20007810000 */
[----:B------:R-:W-:Y:S01]  /*2da0*/  @UP0 ULDC UR6, c[0x0][0x44c] ;  /* 0x0001130000060ab9 */ /* 0x000fe20000000800 */
[----:B------:R-:W-:Y:S01]  /*2db0*/  ISETP.GT.AND P3, PT, R39, 0x8, PT ;  /* 0x000000082700780c */ /* 0x000fe20003f64270 */
[----:B------:R3:W-:Y:S01]  /*2dc0*/  MUFU.TANH R13, R50 ;  /* 0x00000032000d7308 */ /* 0x0007e20000002400 */
[----:B0-----:R-:W-:Y:S01]  /*2dd0*/  FSEL R46, R12, -INF , P1 ;  /* 0xff8000000c2e7808 */ /* 0x001fe20000800000 */
[----:B------:R-:W-:Y:S01]  /*2de0*/  UIADD3 UR4, UR7, -0x2, URZ ;  /* 0xfffffffe07047890 */ /* 0x000fe2000fffe03f */
[----:B------:R-:W-:Y:S01]  /*2df0*/  ISETP.GT.AND P1, PT, R20, 0x21, PT ;  /* 0x000000211400780c */ /* 0x000fe20003f24270 */
[----:B------:R-:W-:Y:S01]  /*2e00*/  UIMAD.WIDE.U32 UR6, UR42, UR6, URZ ;  /* 0x000000062a0672a5 */ /* 0x000fe2000f8e003f */
[----:B------:R-:W-:Y:S01]  /*2e10*/  R2UR UR8, R0 ;  /* 0x00000000000872ca */ /* 0x000fe200000e0000 */
[----:B------:R-:W-:Y:S01]  /*2e20*/  @UP0 ULDC UR9, c[0x0][0x450] ;  /* 0x0001140000090ab9 */ /* 0x000fe20000000800 */
[----:B--2---:R-:W-:Y:S01]  /*2e30*/  FSEL R40, R40, -INF , P1 ;  /* 0xff80000028287808 */ /* 0x004fe20000800000 */
[----:B------:R-:W0:Y:S01]  /*2e40*/  MUFU.TANH R47, R47 ;  /* 0x0000002f002f7308 */ /* 0x000e220000002400 */
[----:B---3--:R-:W-:Y:S01]  /*2e50*/  FSEL R50, R38, -INF , P2 ;  /* 0xff80000026327808 */ /* 0x008fe20001000000 */
[----:B------:R-:W-:Y:S01]  /*2e60*/  UMOV UR5, UR42 ;  /* 0x0000002a00057c82 */ /* 0x000fe20008000000 */
[----:B------:R-:W-:Y:S01]  /*2e70*/  ISETP.GT.AND P2, PT, R20, 0x20, PT ;  /* 0x000000201400780c */ /* 0x000fe20003f44270 */
[----:B------:R-:W2:Y:S01]  /*2e80*/  S2UR UR10, SR_CgaCtaId ;  /* 0x00000000000a79c3 */ /* 0x000ea20000008800 */
[----:B------:R-:W-:Y:S01]  /*2e90*/  FMNMX.FTZ R3, R50, R3, !PT ;  /* 0x0000000332037209 */ /* 0x000fe20007810000 */
[----:B------:R-:W-:Y:S01]  /*2ea0*/  @UP0 USHF.R.U32.HI UR5, URZ, UR9, UR7 ;  /* 0x000000093f050299 */ /* 0x000fe20008011607 */
[----:B------:R-:W-:Y:S01]  /*2eb0*/  FSEL R42, R42, -INF , P2 ;  /* 0xff8000002a2a7808 */ /* 0x000fe20001000000 */
[----:B------:R-:W3:Y:S01]  /*2ec0*/  MUFU.TANH R36, R51 ;  /* 0x0000003300247308 */ /* 0x000ee20000002400 */
[----:B------:R-:W-:Y:S01]  /*2ed0*/  FMNMX.FTZ R3, R46, R3, !PT ;  /* 0x000000032e037209 */ /* 0x000fe20007810000 */
[----:B------:R-:W-:Y:S01]  /*2ee0*/  UIADD3 UR6, UR5, UR43, -UR41 ;  /* 0x0000002b05067290 */ /* 0x000fe2000fffe829 */
[----:B------:R-:W-:Y:S01]  /*2ef0*/  ISETP.GT.AND P2, PT, R20, 0x28, PT ;  /* 0x000000281400780c */ /* 0x000fe20003f44270 */
[----:B------:R-:W-:Y:S01]  /*2f00*/  UIADD3 UR5, UR8, 0x30840, URZ ;  /* 0x0003084008057890 */ /* 0x000fe2000fffe03f */
[----:B------:R-:W-:Y:S01]  /*2f10*/  FMNMX.FTZ R3, R42, R3, !PT ;  /* 0x000000032a037209 */ /* 0x000fe20007810000 */
[----:B------:R-:W-:Y:S01]  /*2f20*/  UIMAD.WIDE UR6, UR6, 0x2aaaaaab, URZ ;  /* 0x2aaaaaab060678a5 */ /* 0x000fe2000f8e023f */
[----:B------:R-:W-:Y:S01]  /*2f30*/  ISETP.GT.AND P1, PT, R20, 0x29, PT ;  /* 0x000000291400780c */ /* 0x000fe20003f24270 */
[----:B------:R-:W4:Y:S01]  /*2f40*/  MUFU.TANH R30, R55 ;  /* 0x00000037001e7308 */ /* 0x000f220000002400 */
[----:B-1----:R-:W-:Y:S01]  /*2f50*/  FSEL R28, R28, -INF , P2 ;  /* 0xff8000001c1c7808 */ /* 0x002fe20001000000 */
[----:B------:R-:W-:Y:S01]  /*2f60*/  USHF.R.U32.HI UR6, URZ, 0x1f, UR7 ;  /* 0x0000001f3f067899 */ /* 0x000fe20008011607 */
[----:B------:R-:W-:-:S02]  /*2f70*/  FMNMX.FTZ R3, R40, R3, !PT ;  /* 0x0000000328037209 */ /* 0x000fc40007810000 */
[----:B------:R-:W-:Y:S02]  /*2f80*/  CS2R R118, SRZ ;  /* 0x0000000000767805 */ /* 0x000fe4000001ff00 */
[----:B------:R-:W-:Y:S01]  /*2f90*/  ISETP.GT.AND P2, PT, R20, 0x30, PT ;  /* 0x000000301400780c */ /* 0x000fe20003f44270 */
[----:B------:R-:W-:Y:S01]  /*2fa0*/  ULEA.HI.SX32 UR6, UR7, UR6, 0x1c ;  /* 0x0000000607067291 */ /* 0x000fe2000f8fe23f */
[----:B0-----:R-:W-:Y:S01]  /*2fb0*/  FSEL R38, R47, -INF , P1 ;  /* 0xff8000002f267808 */ /* 0x001fe20000800000 */
[----:B------:R-:W0:Y:S01]  /*2fc0*/  MUFU.TANH R2, R2 ;  /* 0x0000000200027308 */ /* 0x000e220000002400 */
[----:B------:R-:W-:Y:S01]  /*2fd0*/  FMNMX.FTZ R3, R28, R3, !PT ;  /* 0x000000031c037209 */ /* 0x000fe20007810000 */
[----:B------:R-:W-:Y:S01]  /*2fe0*/  UISETP.LT.AND UP0, UPT, UR60, UR6, UPT ;  /* 0x000000063c00728c */ /* 0x000fe2000bf01270 */
[----:B------:R-:W-:Y:S01]  /*2ff0*/  ISETP.GT.AND P1, PT, R20, 0x31, PT ;  /* 0x000000311400780c */ /* 0x000fe20003f24270 */
[----:B--2---:R-:W-:Y:S01]  /*3000*/  UPRMT UR5, UR10, 0x654, UR5 ;  /* 0x000006540a057896 */ /* 0x004fe20008000005 */
[----:B------:R-:W-:Y:S01]  /*3010*/  FSEL R34, R13, -INF , P2 ;  /* 0xff8000000d227808 */ /* 0x000fe20001000000 */
[----:B------:R-:W-:Y:S01]  /*3020*/  USEL UR10, UR60, UR6, !UP0 ;  /* 0x000000063c0a7287 */ /* 0x000fe2000c000000 */
[----:B------:R-:W-:Y:S01]  /*3030*/  FMNMX.FTZ R3, R38, R3, !PT ;  /* 0x0000000326037209 */ /* 0x000fe20007810000 */
[----:B------:R-:W1:Y:S01]  /*3040*/  MUFU.TANH R10, R59 ;  /* 0x0000003b000a7308 */ /* 0x000e620000002400 */
[----:B------:R-:W-:Y:S01]  /*3050*/  ISETP.GT.AND P2, PT, R20, 0x38, PT ;  /* 0x000000381400780c */ /* 0x000fe20003f44270 */
[----:B------:R-:W-:Y:S01]  /*3060*/  UISETP.GE.AND UP0, UPT, UR4, UR10, UPT ;  /* 0x0000000a0400728c */ /* 0x000fe2000bf06270 */
[----:B---3--:R-:W-:-:S02]  /*3070*/  FSEL R36, R36, -INF , P1 ;  /* 0xff80000024247808 */ /* 0x008fc40000800000 */
[----:B------:R-:W-:Y:S02]  /*3080*/  CS2R R116, SRZ ;  /* 0x0000000000747805 */ /* 0x000fe4000001ff00 */
[----:B------:R-:W-:Y:S01]  /*3090*/  FMNMX.FTZ R3, R34, R3, !PT ;  /* 0x0000000322037209 */ /* 0x000fe20007810000 */
[----:B------:R-:W-:Y:S01]  /*30a0*/  SYNCS.ARRIVE.TRANS64.RED.A1T0 RZ, [UR5], RZ ;  /* 0x000000ffffff79a7 */ /* 0x000fe20008100405 */
[----:B------:R-:W-:Y:S01]  /*30b0*/  ISETP.GT.AND P1, PT, R20, 0x39, PT ;  /* 0x000000391400780c */ /* 0x000fe20003f24270 */
[----:B------:R-:W2:Y:S01]  /*30c0*/  MUFU.TANH R12, R62 ;  /* 0x0000003e000c7308 */ /* 0x000ea20000002400 */
[----:B------:R-:W-:Y:S02]  /*30d0*/  FSEL R32, R32, -INF , P2 ;  /* 0xff80000020207808 */ /* 0x000fe40001000000 */
[----:B------:R-:W-:Y:S02]  /*30e0*/  CS2R R114, SRZ ;  /* 0x0000000000727805 */ /* 0x000fe4000001ff00 */
[----:B------:R-:W-:-:S02]  /*30f0*/  FMNMX.FTZ R3, R36, R3, !PT ;  /* 0x0000000324037209 */ /* 0x000fc40007810000 */
[----:B------:R-:W-:Y:S02]  /*3100*/  CS2R R112, SRZ ;  /* 0x0000000000707805 */ /* 0x000fe4000001ff00 */
[----:B------:R-:W-:Y:S02]  /*3110*/  ISETP.GT.AND P2, PT, R20, 0x40, PT ;  /* 0x000000401400780c */ /* 0x000fe40003f44270 */
[----:B------:R-:W-:Y:S02]  /*3120*/  CS2R R110, SRZ ;  /* 0x00000000006e7805 */ /* 0x000fe4000001ff00 */
[----:B----4-:R-:W-:Y:S01]  /*3130*/  FSEL R30, R30, -INF , P1 ;  /* 0xff8000001e1e7808 */ /* 0x010fe20000800000 */
[----:B------:R-:W3:Y:S01]  /*3140*/  MUFU.TANH R15, R63 ;  /* 0x0000003f000f7308 */ /* 0x000ee20000002400 */
[----:B------:R-:W-:Y:S02]  /*3150*/  FMNMX.FTZ R13, R32, R3, !PT ;  /* 0x00000003200d7209 */ /* 0x000fe40007810000 */
[----:B------:R-:W-:-:S02]  /*3160*/  CS2R R108, SRZ ;  /* 0x00000000006c7805 */ /* 0x000fc4000001ff00 */
[----:B0-----:R-:W-:Y:S02]  /*3170*/  FSEL R3, R2, -INF , P2 ;  /* 0xff80000002037808 */ /* 0x001fe40001000000 */
[----:B------:R-:W-:Y:S02]  /*3180*/  CS2R R106, SRZ ;  /* 0x00000000006a7805 */ /* 0x000fe4000001ff00 */
[----:B------:R-:W-:Y:S02]  /*3190*/  ISETP.GT.AND P1, PT, R20, 0x41, PT ;  /* 0x000000411400780c */ /* 0x000fe40003f24270 */
[----:B------:R-:W-:Y:S02]  /*31a0*/  CS2R R104, SRZ ;  /* 0x0000000000687805 */ /* 0x000fe4000001ff00 */
[----:B------:R-:W-:Y:S01]  /*31b0*/  FMNMX.FTZ R2, R30, R13, !PT ;  /* 0x0000000d1e027209 */ /* 0x000fe20007810000 */
[----:B------:R-:W0:Y:S01]  /*31c0*/  MUFU.TANH R66, R66 ;  /* 0x0000004200427308 */ /* 0x000e220000002400 */
[----:B------:R-:W-:-:S02]  /*31d0*/  ISETP.GT.AND P2, PT, R20, 0x48, PT ;  /* 0x000000481400780c */ /* 0x000fc40003f44270 */
[----:B------:R-:W-:Y:S02]  /*31e0*/  CS2R R102, SRZ ;  /* 0x0000000000667805 */ /* 0x000fe4000001ff00 */
[----:B-1----:R-:W-:Y:S02]  /*31f0*/  FSEL R10, R10, -INF , P1 ;  /* 0xff8000000a0a7808 */ /* 0x002fe40000800000 */
[----:B------:R-:W-:Y:S02]  /*3200*/  CS2R R100, SRZ ;  /* 0x0000000000647805 */ /* 0x000fe4000001ff00 */
[----:B------:R-:W-:Y:S02]  /*3210*/  FMNMX.FTZ R13, R3, R2, !PT ;  /* 0x00000002030d7209 */ /* 0x000fe40007810000 */
[----:B------:R-:W-:Y:S02]  /*3220*/  CS2R R98, SRZ ;  /* 0x0000000000627805 */ /* 0x000fe4000001ff00 */
[----:B------:R-:W-:Y:S01]  /*3230*/  ISETP.GT.AND P1, PT, R20, 0x49, PT ;  /* 0x000000491400780c */ /* 0x000fe20003f24270 */
[----:B------:R-:W1:Y:S01]  /*3240*/  MUFU.TANH R14, R67 ;  /* 0x00000043000e7308 */ /* 0x000e620000002400 */
[----:B--2---:R-:W-:-:S02]  /*3250*/  FSEL R12, R12, -INF , P2 ;  /* 0xff8000000c0c7808 */ /* 0x004fc40001000000 */
[----:B------:R-:W-:Y:S02]  /*3260*/  CS2R R96, SRZ ;  /* 0x0000000000607805 */ /* 0x000fe4000001ff00 */
[----:B------:R-:W-:Y:S02]  /*3270*/  FMNMX.FTZ R13, R10, R13, !PT ;  /* 0x0000000d0a0d7209 */ /* 0x000fe40007810000 */
[----:B------:R-:W-:Y:S02]  /*3280*/  CS2R R94, SRZ ;  /* 0x00000000005e7805 */ /* 0x000fe4000001ff00 */
[----:B------:R-:W-:Y:S02]  /*3290*/  ISETP.GT.AND P2, PT, R20, 0x50, PT ;  /* 0x000000501400780c */ /* 0x000fe40003f44270 */
[----:B------:R-:W-:Y:S02]  /*32a0*/  CS2R R92, SRZ ;  /* 0x00000000005c7805 */ /* 0x000fe4000001ff00 */
[----:B---3--:R-:W-:Y:S01]  /*32b0*/  FSEL R15, R15, -INF , P1 ;  /* 0xff8000000f0f7808 */ /* 0x008fe20000800000 */
[----:B------:R-:W2:Y:S01]  /*32c0*/  MUFU.TANH R70, R70 ;  /* 0x0000004600467308 */ /* 0x000ea20000002400 */
[----:B------:R-:W-:-:S02]  /*32d0*/  FMNMX.FTZ R2, R12, R13, !PT ;  /* 0x0000000d0c027209 */ /* 0x000fc40007810000 */
[----:B------:R-:W-:Y:S02]  /*32e0*/  CS2R R90, SRZ ;  /* 0x00000000005a7805 */ /* 0x000fe4000001ff00 */
[----:B------:R-:W-:Y:S02]  /*32f0*/  ISETP.GT.AND P1, PT, R20, 0x51, PT ;  /* 0x000000511400780c */ /* 0x000fe40003f24270 */
[----:B------:R-:W-:Y:S02]  /*3300*/  CS2R R88, SRZ ;  /* 0x0000000000587805 */ /* 0x000fe4000001ff00 */
[----:B0-----:R-:W-:Y:S02]  /*3310*/  FSEL R13, R66, -INF , P2 ;  /* 0xff800000420d7808 */ /* 0x001fe40001000000 */
        /* <DEDUP_REMOVED lines=10> */
[----:B------:R1:W-:Y:S01]  /*33c0*/  MUFU.TANH R47, R44 ;  /* 0x0000002c002f7308 */ /* 0x0003e20000002400 */
[----:B--2---:R-:W-:-:S02]  /*33d0*/  FSEL R20, R70, -INF , P2 ;  /* 0xff80000046147808 */ /* 0x004fc40001000000 */
[----:B------:R-:W-:Y:S02]  /*33e0*/  CS2R R66, SRZ ;  /* 0x0000000000427805 */ /* 0x000fe4000001ff00 */
[----:B------:R-:W-:Y:S02]  /*33f0*/  FMNMX.FTZ R41, R14, R41, !PT ;  /* 0x000000290e297209 */ /* 0x000fe40007810000 */
[----:B------:R-:W-:Y:S02]  /*3400*/  ISETP.GT.AND P2, PT, R39, 0x1, PT ;  /* 0x000000012700780c */ /* 0x000fe40003f44270 */
[----:B------:R-:W-:Y:S01]  /*3410*/  FMNMX.FTZ R41, R20, R41, !PT ;  /* 0x0000002914297209 */ /* 0x000fe20007810000 */
[----:B------:R-:W-:Y:S01]  /*3420*/  MUFU.TANH R21, R21 ;  /* 0x0000001500157308 */ /* 0x000fe20000002400 */
[----:B0-----:R-:W-:Y:S02]  /*3430*/  FSEL R2, R71, -INF , P1 ;  /* 0xff80000047027808 */ /* 0x001fe40000800000 */
[----:B------:R-:W-:-:S02]  /*3440*/  CS2R R70, SRZ ;  /* 0x0000000000467805 */ /* 0x000fc4000001ff00 */
[----:B------:R-:W-:Y:S02]  /*3450*/  ISETP.GT.AND P1, PT, R39, RZ, PT ;  /* 0x000000ff2700720c */ /* 0x000fe40003f24270 */
[----:B------:R-:W-:Y:S01]  /*3460*/  FMNMX.FTZ R41, R2, R41, !PT ;  /* 0x0000002902297209 */ /* 0x000fe20007810000 */
[----:B------:R-:W-:Y:S04]  /*3470*/  MUFU.TANH R24, R24 ;  /* 0x0000001800187308 */ /* 0x000fe80000002400 */
[----:B-1----:R-:W0:Y:S04]  /*3480*/  SHFL.BFLY PT, R44, R41, 0x2, 0x1f ;  /* 0x0c401f00292c7f89 */ /* 0x002e2800000e0000 */
[----:B------:R-:W1:Y:S08]  /*3490*/  MUFU.TANH R25, R25 ;  /* 0x0000001900197308 */ /* 0x000e700000002400 */
[----:B------:R-:W2:Y:S08]  /*34a0*/  MUFU.TANH R26, R26 ;  /* 0x0000001a001a7308 */ /* 0x000eb00000002400 */
[----:B------:R-:W3:Y:S01]  /*34b0*/  MUFU.TANH R29, R29 ;  /* 0x0000001d001d7308 */ /* 0x000ee20000002400 */
[----:B-1----:R-:W-:-:S02]  /*34c0*/  FSEL R25, R25, -INF , P3 ;  /* 0xff80000019197808 */ /* 0x002fc40001800000 */
[----:B0-----:R-:W-:Y:S02]  /*34d0*/  FMNMX.FTZ R44, R41, R44, !PT ;  /* 0x0000002c292c7209 */ /* 0x001fe40007810000 */
[----:B------:R-:W-:-:S03]  /*34e0*/  ISETP.GT.AND P3, PT, R39, 0x18, PT ;  /* 0x000000182700780c */ /* 0x000fc60003f64270 */
[----:B------:R-:W0:Y:S01]  /*34f0*/  SHFL.BFLY PT, R41, R44, 0x1, 0x1f ;  /* 0x0c201f002c297f89 */ /* 0x000e2200000e0000 */
[----:B------:R-:W1:Y:S08]  /*3500*/  MUFU.TANH R27, R27 ;  /* 0x0000001b001b7308 */ /* 0x000e700000002400 */
[----:B------:R4:W-:Y:S08]  /*3510*/  MUFU.TANH R55, R48 ;  /* 0x0000003000377308 */ /* 0x0009f00000002400 */
[----:B------:R-:W5:Y:S01]  /*3520*/  MUFU.TANH R33, R33 ;  /* 0x0000002100217308 */ /* 0x000f620000002400 */
[----:B----4-:R-:W-:-:S02]  /*3530*/  FSEL R48, R24, -INF , P2 ;  /* 0xff80000018307808 */ /* 0x010fc40001000000 */
[----:B------:R-:W-:Y:S02]  /*3540*/  ISETP.GT.AND P2, PT, R39, 0x10, PT ;  /* 0x000000102700780c */ /* 0x000fe40003f44270 */
[----:B0-----:R-:W-:-:S03]  /*3550*/  FMNMX.FTZ R11, R44, R41, !PT ;  /* 0x000000292c0b7209 */ /* 0x001fc60007810000 */
[----:B------:R-:W0:Y:S01]  /*3560*/  MUFU.TANH R31, R31 ;  /* 0x0000001f001f7308 */ /* 0x000e220000002400 */
[----:B------:R-:W-:Y:S02]  /*3570*/  FSEL R41, R21, -INF , P1 ;  /* 0xff80000015297808 */ /* 0x000fe40000800000 */
[----:B------:R-:W-:Y:S01]  /*3580*/  ISETP.GT.AND P1, PT, R39, 0x9, PT ;  /* 0x000000092700780c */ /* 0x000fe20003f24270 */
[----:B------:R-:W-:Y:S01]  /*3590*/  FMUL.FTZ R21, R11, UR14 ;  /* 0x0000000e0b157c20 */ /* 0x000fe20008410000 */
[----:B------:R-:W-:Y:S02]  /*35a0*/  FMNMX.FTZ R24, R41, R48, !PT ;  /* 0x0000003029187209 */ /* 0x000fe40007810000 */
[----:B--2---:R-:W-:Y:S01]  /*35b0*/  FSEL R43, R26, -INF , P1 ;  /* 0xff8000001a2b7808 */ /* 0x004fe20000800000 */
[----:B------:R-:W2:Y:S01]  /*35c0*/  MUFU.TANH R37, R37 ;  /* 0x0000002500257308 */ /* 0x000ea20000002400 */
[----:B------:R-:W-:Y:S02]  /*35d0*/  FMNMX.FTZ R24, R25, R24, !PT ;  /* 0x0000001819187209 */ /* 0x000fe40007810000 */
[----:B------:R-:W-:-:S02]  /*35e0*/  ISETP.GT.AND P1, PT, R39, 0x11, PT ;  /* 0x000000112700780c */ /* 0x000fc40003f24270 */
[----:B---3--:R-:W-:Y:S02]  /*35f0*/  FSEL R29, R29, -INF , P2 ;  /* 0xff8000001d1d7808 */ /* 0x008fe40001000000 */
[----:B------:R-:W-:Y:S01]  /*3600*/  FMNMX.FTZ R24, R43, R24, !PT ;  /* 0x000000182b187209 */ /* 0x000fe20007810000 */
[----:B------:R-:W3:Y:S01]  /*3610*/  MUFU.TANH R35, R35 ;  /* 0x0000002300237308 */ /* 0x000ee20000002400 */
[----:B-1----:R-:W-:Y:S02]  /*3620*/  FSEL R27, R27, -INF , P1 ;  /* 0xff8000001b1b7808 */ /* 0x002fe40000800000 */
[----:B------:R-:W-:Y:S02]  /*3630*/  FMNMX.FTZ R24, R29, R24, !PT ;  /* 0x000000181d187209 */ /* 0x000fe40007810000 */
[----:B------:R-:W-:Y:S02]  /*3640*/  FSETP.NEU.FTZ.AND P2, PT, R11, -INF , PT ;  /* 0xff8000000b00780b */ /* 0x000fe40003f5d000 */
[----:B------:R-:W-:Y:S01]  /*3650*/  ISETP.GT.AND P1, PT, R39, 0x19, PT ;  /* 0x000000192700780c */ /* 0x000fe20003f24270 */
[----:B------:R1:W4:Y:S01]  /*3660*/  MUFU.TANH R51, R45 ;  /* 0x0000002d00337308 */ /* 0x0003220000002400 */
[----:B-----5:R-:W-:-:S02]  /*3670*/  FSEL R33, R33, -INF , P3 ;  /* 0xff80000021217808 */ /* 0x020fc40001800000 */
[----:B------:R-:W-:Y:S02]  /*3680*/  FMNMX.FTZ R24, R27, R24, !PT ;  /* 0x000000181b187209 */ /* 0x000fe40007810000 */
[----:B------:R-:W-:Y:S02]  /*3690*/  FSEL R21, R21, RZ, P2 ;  /* 0x000000ff15157208 */ /* 0x000fe40001000000 */
[----:B------:R-:W-:Y:S01]  /*36a0*/  ISETP.GT.AND P2, PT, R39, 0x20, PT ;  /* 0x000000202700780c */ /* 0x000fe20003f44270 */
[----:B------:R5:W5:Y:S01]  /*36b0*/  MUFU.TANH R59, R49 ;  /* 0x00000031003b7308 */ /* 0x000b620000002400 */
[----:B0-----:R-:W-:Y:S01]  /*36c0*/  FSEL R31, R31, -INF , P1 ;  /* 0xff8000001f1f7808 */ /* 0x001fe20000800000 */
[--C-:B------:R-:W-:Y:S01]  /*36d0*/  FFMA.FTZ R185, R58, UR14, -R21.reuse ;  /* 0x0000000e3ab97c23 */ /* 0x100fe20008010815 */
[----:B------:R-:W-:Y:S01]  /*36e0*/  FMNMX.FTZ R24, R33, R24, !PT ;  /* 0x0000001821187209 */ /* 0x000fe20007810000 */
[--C-:B------:R-:W-:Y:S01]  /*36f0*/  FFMA.FTZ R187, R50, UR14, -R21.reuse ;  /* 0x0000000e32bb7c23 */ /* 0x100fe20008010815 */
[----:B------:R-:W-:Y:S01]  /*3700*/  ISETP.GT.AND P1, PT, R39, 0x21, PT ;  /* 0x000000212700780c */ /* 0x000fe20003f24270 */
[--C-:B------:R-:W-:Y:S01]  /*3710*/  FFMA.FTZ R175, R12, UR14, -R21.reuse ;  /* 0x0000000e0caf7c23 */ /* 0x100fe20008010815 */
[----:B--2---:R-:W-:Y:S01]  /*3720*/  FSEL R37, R37, -INF , P2 ;  /* 0xff80000025257808 */ /* 0x004fe20001000000 */
[----:B------:R-:W0:Y:S01]  /*3730*/  MUFU.TANH R52, R52 ;  /* 0x0000003400347308 */ /* 0x000e220000002400 */
[----:B------:R-:W-:Y:S01]  /*3740*/  FMNMX.FTZ R24, R31, R24, !PT ;  /* 0x000000181f187209 */ /* 0x000fe20007810000 */
[--C-:B------:R-:W-:Y:S01]  /*3750*/  FFMA.FTZ R173, R3, UR14, -R21.reuse ;  /* 0x0000000e03ad7c23 */ /* 0x100fe20008010815 */
[----:B------:R-:W-:Y:S01]  /*3760*/  ISETP.GT.AND P2, PT, R39, 0x28, PT ;  /* 0x000000282700780c */ /* 0x000fe20003f44270 */
[--C-:B------:R-:W-:Y:S01]  /*3770*/  FFMA.FTZ R177, R34, UR14, -R21.reuse ;  /* 0x0000000e22b17c23 */ /* 0x100fe20008010815 */
[----:B---3--:R-:W-:Y:S01]  /*3780*/  FSEL R35, R35, -INF , P1 ;  /* 0xff80000023237808 */ /* 0x008fe20000800000 */
[--C-:B------:R-:W-:Y:S01]  /*3790*/  FFMA.FTZ R189, R80, UR14, -R21.reuse ;  /* 0x0000000e50bd7c23 */ /* 0x100fe20008010815 */
[----:B------:R-:W-:Y:S01]  /*37a0*/  FMNMX.FTZ R26, R37, R24, !PT ;  /* 0x00000018251a7209 */ /* 0x000fe20007810000 */
[----:B------:R-:W2:Y:S01]  /*37b0*/  MUFU.TANH R53, R53 ;  /* 0x0000003500357308 */ /* 0x000ea20000002400 */
[----:B------:R-:W-:Y:S01]  /*37c0*/  ISETP.GT.AND P1, PT, R39, 0x29, PT ;  /* 0x000000292700780c */ /* 0x000fe20003f24270 */
[--C-:B------:R-:W-:Y:S01]  /*37d0*/  FFMA.FTZ R76, R76, UR14, -R21.reuse ;  /* 0x0000000e4c4c7c23 */ /* 0x100fe20008010815 */
[----:B-1----:R-:W-:Y:S01]  /*37e0*/  FSEL R45, R47, -INF , P2 ;  /* 0xff8000002f2d7808 */ /* 0x002fe20001000000 */
[--C-:B------:R-:W-:Y:S01]  /*37f0*/  FFMA.FTZ R191, R74, UR14, -R21.reuse ;  /* 0x0000000e4abf7c23 */ /* 0x100fe20008010815 */
[----:B------:R-:W-:Y:S01]  /*3800*/  FMNMX.FTZ R26, R35, R26, !PT ;  /* 0x0000001a231a7209 */ /* 0x000fe20007810000 */
[--C-:B------:R-:W-:Y:S01]  /*3810*/  FFMA.FTZ R72, R72, UR14, -R21.reuse ;  /* 0x0000000e48487c23 */ /* 0x100fe20008010815 */
[----:B------:R-:W-:Y:S01]  /*3820*/  ISETP.GT.AND P2, PT, R39, 0x30, PT ;  /* 0x000000302700780c */ /* 0x000fe20003f44270 */
[----:B------:R-:W1:Y:S01]  /*3830*/  MUFU.TANH R56, R56 ;  /* 0x0000003800387308 */ /* 0x000e620000002400 */
[----:B----4-:R-:W-:Y:S01]  /*3840*/  FSEL R47, R51, -INF , P1 ;  /* 0xff800000332f7808 */ /* 0x010fe20000800000 */
[--C-:B------:R-:W-:Y:S01]  /*3850*/  FFMA.FTZ R63, R28, UR14, -R21.reuse ;  /* 0x0000000e1c3f7c23 */ /* 0x100fe20008010815 */
[----:B------:R-:W-:Y:S01]  /*3860*/  FMNMX.FTZ R26, R45, R26, !PT ;  /* 0x0000001a2d1a7209 */ /* 0x000fe20007810000 */
[--C-:B------:R-:W-:Y:S01]  /*3870*/  FFMA.FTZ R171, R20, UR14, -R21.reuse ;  /* 0x0000000e14ab7c23 */ /* 0x100fe20008010815 */
[----:B------:R-:W-:Y:S01]  /*3880*/  ISETP.GT.AND P1, PT, R39, 0x31, PT ;  /* 0x000000312700780c */ /* 0x000fe20003f24270 */
[--C-:B------:R-:W-:Y:S01]  /*3890*/  FFMA.FTZ R28, R36, UR14, -R21.reuse ;  /* 0x0000000e241c7c23 */ /* 0x100fe20008010815 */
[----:B-----5:R-:W-:Y:S01]  /*38a0*/  FSEL R49, R55, -INF , P2 ;  /* 0xff80000037317808 */ /* 0x020fe20001000000 */
[----:B------:R-:W3:Y:S01]  /*38b0*/  MUFU.TANH R57, R57 ;  /* 0x0000003900397308 */ /* 0x000ee20000002400 */
[----:B------:R-:W-:Y:S01]  /*38c0*/  FMNMX.FTZ R26, R47, R26, !PT ;  /* 0x0000001a2f1a7209 */ /* 0x000fe20007810000 */
[--C-:B------:R-:W-:Y:S01]  /*38d0*/  FFMA.FTZ R169, R13, UR14, -R21.reuse ;  /* 0x0000000e0da97c23 */ /* 0x100fe20008010815 */
[----:B------:R-:W-:Y:S01]  /*38e0*/  ISETP.GT.AND P2, PT, R39, 0x38, PT ;  /* 0x000000382700780c */ /* 0x000fe20003f44270 */
[--C-:B------:R-:W-:Y:S01]  /*38f0*/  FFMA.FTZ R42, R42, UR14, -R21.reuse ;  /* 0x0000000e2a2a7c23 */ /* 0x100fe20008010815 */
[----:B------:R-:W-:Y:S01]  /*3900*/  FSEL R51, R59, -INF , P1 ;  /* 0xff8000003b337808 */ /* 0x000fe20000800000 */
[--C-:B------:R-:W-:Y:S01]  /*3910*/  FFMA.FTZ R38, R38, UR14, -R21.reuse ;  /* 0x0000000e26267c23 */ /* 0x100fe20008010815 */
[----:B------:R-:W-:Y:S01]  /*3920*/  FMNMX.FTZ R44, R49, R26, !PT ;  /* 0x0000001a312c7209 */ /* 0x000fe20007810000 */
[----:B------:R4:W5:Y:S01]  /*3930*/  MUFU.TANH R62, R60 ;  /* 0x0000003c003e7308 */ /* 0x0009620000002400 */
[----:B------:R-:W-:Y:S01]  /*3940*/  ISETP.GT.AND P1, PT, R39, 0x39, PT ;  /* 0x000000392700780c */ /* 0x000fe20003f24270 */
[--C-:B------:R-:W-:Y:S01]  /*3950*/  FFMA.FTZ R179, R32, UR14, -R21.reuse ;  /* 0x0000000e20b37c23 */ /* 0x100fe20008010815 */
[----:B0-----:R-:W-:Y:S01]  /*3960*/  FSEL R52, R52, -INF , P2 ;  /* 0xff80000034347808 */ /* 0x001fe20001000000 */
[--C-:B------:R-:W-:Y:S01]  /*3970*/  FFMA.FTZ R30, R30, UR14, -R21.reuse ;  /* 0x0000000e1e1e7c23 */ /* 0x100fe20008010815 */
[----:B------:R-:W-:Y:S01]  /*3980*/  FMNMX.FTZ R55, R51, R44, !PT ;  /* 0x0000002c33377209 */ /* 0x000fe20007810000 */
[--C-:B------:R-:W-:Y:S01]  /*3990*/  FFMA.FTZ R10, R10, UR14, -R21.reuse ;  /* 0x0000000e0a0a7c23 */ /* 0x100fe20008010815 */
[----:B------:R-:W-:Y:S01]  /*39a0*/  ISETP.GT.AND P2, PT, R39, 0x40, PT ;  /* 0x000000402700780c */ /* 0x000fe20003f44270 */
[----:B------:R-:W0:Y:S01]  /*39b0*/  MUFU.TANH R61, R61 ;  /* 0x0000003d003d7308 */ /* 0x000e220000002400 */
[----:B--2---:R-:W-:Y:S01]  /*39c0*/  FSEL R53, R53, -INF , P1 ;  /* 0xff80000035357808 */ /* 0x004fe20000800000 */
[--C-:B----4-:R-:W-:Y:S01]  /*39d0*/  FFMA.FTZ R60, R54, UR14, -R21.reuse ;  /* 0x0000000e363c7c23 */ /* 0x110fe20008010815 */
[----:B------:R-:W-:Y:S01]  /*39e0*/  FMNMX.FTZ R44, R52, R55, !PT ;  /* 0x00000037342c7209 */ /* 0x000fe20007810000 */
[--C-:B------:R-:W-:Y:S01]  /*39f0*/  FFMA.FTZ R32, R15, UR14, -R21.reuse ;  /* 0x0000000e0f207c23 */ /* 0x100fe20008010815 */
[----:B------:R-:W-:Y:S01]  /*3a00*/  ISETP.GT.AND P1, PT, R39, 0x41, PT ;  /* 0x000000412700780c */ /* 0x000fe20003f24270 */
[--C-:B------:R-:W-:Y:S01]  /*3a10*/  FFMA.FTZ R14, R14, UR14, -R21.reuse ;  /* 0x0000000e0e0e7c23 */ /* 0x100fe20008010815 */
[----:B-1----:R-:W-:Y:S01]  /*3a20*/  FSEL R55, R56, -INF , P2 ;  /* 0xff80000038377808 */ /* 0x002fe20001000000 */
[----:B------:R-:W1:Y:S01]  /*3a30*/  MUFU.TANH R64, R64 ;  /* 0x0000004000407308 */ /* 0x000e620000002400 */
[----:B------:R-:W-:Y:S01]  /*3a40*/  FMNMX.FTZ R44, R53, R44, !PT ;  /* 0x0000002c352c7209 */ /* 0x000fe20007810000 */
[----:B------:R-:W-:Y:S01]  /*3a50*/  FFMA.FTZ R2, R2, UR14, -R21 ;  /* 0x0000000e02027c23 */ /* 0x000fe20008010815 */
[----:B---3--:R-:W-:-:S02]  /*3a60*/  FSEL R56, R57, -INF , P1 ;  /* 0xff80000039387808 */ /* 0x008fc40000800000 */
[----:B------:R-:W-:Y:S02]  /*3a70*/  CS2R R80, SRZ ;  /* 0x0000000000507805 */ /* 0x000fe4000001ff00 */
[----:B------:R-:W-:Y:S02]  /*3a80*/  ISETP.GT.AND P2, PT, R39, 0x48, PT ;  /* 0x000000482700780c */ /* 0x000fe40003f44270 */
[----:B------:R-:W-:Y:S02]  /*3a90*/  CS2R R74, SRZ ;  /* 0x00000000004a7805 */ /* 0x000fe4000001ff00 */
[----:B------:R-:W-:Y:S01]  /*3aa0*/  FMNMX.FTZ R57, R55, R44, !PT ;  /* 0x0000002c37397209 */ /* 0x000fe20007810000 */
[----:B------:R-:W2:Y:S01]  /*3ab0*/  MUFU.TANH R65, R65 ;  /* 0x0000004100417308 */ /* 0x000ea20000002400 */
[----:B------:R-:W-:Y:S02]  /*3ac0*/  ISETP.GT.AND P1, PT, R39, 0x49, PT ;  /* 0x000000492700780c */ /* 0x000fe40003f24270 */
[----:B-----5:R-:W-:-:S02]  /*3ad0*/  FSEL R54, R62, -INF , P2 ;  /* 0xff8000003e367808 */ /* 0x020fc40001000000 */
[----:B------:R-:W-:Y:S02]  /*3ae0*/  FMNMX.FTZ R59, R56, R57, !PT ;  /* 0x00000039383b7209 */ /* 0x000fe40007810000 */
[----:B------:R-:W-:Y:S01]  /*3af0*/  ISETP.GT.AND P2, PT, R39, 0x50, PT ;  /* 0x000000502700780c */ /* 0x000fe20003f44270 */
[----:B------:R-:W3:Y:S01]  /*3b00*/  MUFU.TANH R68, R68 ;  /* 0x0000004400447308 */ /* 0x000ee20000002400 */
[----:B0-----:R-:W-:Y:S01]  /*3b10*/  FSEL R57, R61, -INF , P1 ;  /* 0xff8000003d397808 */ /* 0x001fe20000800000 */
[----:B------:R-:W-:Y:S01]  /*3b20*/  FFMA.FTZ R61, R46, UR14, -R21 ;  /* 0x0000000e2e3d7c23 */ /* 0x000fe20008010815 */
[----:B------:R-:W-:Y:S02]  /*3b30*/  FMNMX.FTZ R58, R54, R59, !PT ;  /* 0x0000003b363a7209 */ /* 0x000fe40007810000 */
[----:B------:R-:W-:Y:S02]  /*3b40*/  ISETP.GT.AND P1, PT, R39, 0x51, PT ;  /* 0x000000512700780c */ /* 0x000fe40003f24270 */
[----:B-1----:R-:W-:Y:S01]  /*3b50*/  FSEL R50, R64, -INF , P2 ;  /* 0xff80000040327808 */ /* 0x002fe20001000000 */
[----:B------:R-:W0:Y:S01]  /*3b60*/  MUFU.TANH R69, R69 ;  /* 0x0000004500457308 */ /* 0x000e220000002400 */
[----:B------:R-:W-:-:S02]  /*3b70*/  FMNMX.FTZ R59, R57, R58, !PT ;  /* 0x0000003a393b7209 */ /* 0x000fc40007810000 */
[----:B------:R-:W-:Y:S02]  /*3b80*/  ISETP.GT.AND P2, PT, R39, 0x58, PT ;  /* 0x000000582700780c */ /* 0x000fe40003f44270 */
[----:B--2---:R-:W-:Y:S02]  /*3b90*/  FSEL R58, R65, -INF , P1 ;  /* 0xff800000413a7808 */ /* 0x004fe40000800000 */
[----:B------:R-:W-:Y:S02]  /*3ba0*/  CS2R R64, SRZ ;  /* 0x0000000000407805 */ /* 0x000fe4000001ff00 */
[----:B------:R-:W-:Y:S01]  /*3bb0*/  FMNMX.FTZ R59, R50, R59, !PT ;  /* 0x0000003b323b7209 */ /* 0x000fe20007810000 */
[----:B------:R1:W-:Y:S01]  /*3bc0*/  MUFU.EX2 R44, R60 ;  /* 0x0000003c002c7308 */ /* 0x0003e20000000800 */
[----:B------:R-:W-:Y:S02]  /*3bd0*/  ISETP.GT.AND P1, PT, R39, 0x59, PT ;  /* 0x000000592700780c */ /* 0x000fe40003f24270 */
[----:B---3--:R-:W-:-:S05]  /*3be0*/  FSEL R39, R68, -INF , P2 ;  /* 0xff80000044277808 */ /* 0x008fca0001000000 */
[----:B------:R-:W-:Y:S01]  /*3bf0*/  MUFU.EX2 R189, R189 ;  /* 0x000000bd00bd7308 */ /* 0x000fe20000000800 */
[----:B-1----:R-:W-:Y:S02]  /*3c00*/  FMNMX.FTZ R60, R58, R59, !PT ;  /* 0x0000003b3a3c7209 */ /* 0x002fe40007810000 */
[----:B0-----:R-:W-:Y:S02]  /*3c10*/  FSEL R46, R69, -INF , P1 ;  /* 0xff800000452e7808 */ /* 0x001fe40000800000 */
[----:B------:R-:W-:Y:S02]  /*3c20*/  CS2R R68, SRZ ;  /* 0x0000000000447805 */ /* 0x000fe4000001ff00 */
[----:B------:R-:W-:Y:S01]  /*3c30*/  FMNMX.FTZ R59, R39, R60, !PT ;  /* 0x0000003c273b7209 */ /* 0x000fe20007810000 */
[----:B------:R-:W-:Y:S01]  /*3c40*/  FFMA.FTZ R60, R40, UR14, -R21 ;  /* 0x0000000e283c7c23 */ /* 0x000fe20008010815 */
[----:B------:R0:W1:Y:S02]  /*3c50*/  MUFU.EX2 R24, R76 ;  /* 0x0000004c00187308 */ /* 0x0000640000000800 */
[----:B------:R-:W-:-:S05]  /*3c60*/  FMNMX.FTZ R59, R46, R59, !PT ;  /* 0x0000003b2e3b7209 */ /* 0x000fca0007810000 */
[----:B------:R-:W2:Y:S01]  /*3c70*/  SHFL.BFLY PT, R40, R59, 0x2, 0x1f ;  /* 0x0c401f003b287f89 */ /* 0x000ea200000e0000 */
[----:B------:R-:W3:Y:S01]  /*3c80*/  MUFU.EX2 R191, R191 ;  /* 0x000000bf00bf7308 */ /* 0x000ee20000000800 */
[----:B0-----:R-:W-:-:S07]  /*3c90*/  CS2R R76, SRZ ;  /* 0x00000000004c7805 */ /* 0x001fce000001ff00 */
[----:B------:R0:W4:Y:S01]  /*3ca0*/  MUFU.EX2 R26, R72 ;  /* 0x00000048001a7308 */ /* 0x0001220000000800 */
[----:B-1----:R-:W-:Y:S01]  /*3cb0*/  FADD.FTZ R36, R189, R24 ;  /* 0x00000018bd247221 */ /* 0x002fe20000010000 */
[----:B------:R-:W-:-:S06]  /*3cc0*/  F2FP.F16.F32.PACK_AB R189, R24, R189 ;  /* 0x000000bd18bd723e */ /* 0x000fcc00000000ff */
[----:B------:R-:W1:Y:S01]  /*3cd0*/  MUFU.EX2 R185, R185 ;  /* 0x000000b900b97308 */ /* 0x000e620000000800 */
[----:B---3--:R-:W-:Y:S01]  /*3ce0*/  FADD.FTZ R13, R191, R36 ;  /* 0x00000024bf0d7221 */ /* 0x008fe20000010000 */
[----:B0-----:R-:W-:Y:S02]  /*3cf0*/  CS2R R72, SRZ ;  /* 0x0000000000487805 */ /* 0x001fe4000001ff00 */
[----:B--2---:R-:W-:-:S04]  /*3d00*/  FMNMX.FTZ R40, R59, R40, !PT ;  /* 0x000000283b287209 */ /* 0x004fc80007810000 */
[----:B------:R-:W-:Y:S01]  /*3d10*/  MUFU.EX2 R187, R187 ;  /* 0x000000bb00bb7308 */ /* 0x000fe20000000800 */
[C---:B----4-:R-:W-:Y:S01]  /*3d20*/  FADD.FTZ R36, R26.reuse, R13 ;  /* 0x0000000d1a247221 */ /* 0x050fe20000010000 */
[----:B------:R-:W-:Y:S01]  /*3d30*/  F2FP.F16.F32.PACK_AB R191, R26, R191 ;  /* 0x000000bf1abf723e */ /* 0x000fe200000000ff */
[----:B------:R-:W0:Y:S05]  /*3d40*/  SHFL.BFLY PT, R59, R40, 0x1, 0x1f ;  /* 0x0c201f00283b7f89 */ /* 0x000e2a00000e0000 */
[----:B------:R-:W-:Y:S01]  /*3d50*/  MUFU.EX2 R62, R61 ;  /* 0x0000003d003e7308 */ /* 0x000fe20000000800 */
[----:B-1----:R-:W-:Y:S01]  /*3d60*/  FADD.FTZ R13, R185, R36 ;  /* 0x00000024b90d7221 */ /* 0x002fe20000010000 */
[----:B------:R-:W-:-:S06]  /*3d70*/  F2FP.F16.F32.PACK_AB R185, R44, R185 ;  /* 0x000000b92cb9723e */ /* 0x000fcc00000000ff */
[----:B------:R-:W-:Y:S08]  /*3d80*/  MUFU.EX2 R42, R42 ;  /* 0x0000002a002a7308 */ /* 0x000ff00000000800 */
[----:B------:R1:W-:Y:S01]  /*3d90*/  MUFU.EX2 R181, R60 ;  /* 0x0000003c00b57308 */ /* 0x0003e20000000800 */
[----:B0-----:R-:W-:-:S04]  /*3da0*/  FMNMX.FTZ R12, R40, R59, !PT ;  /* 0x0000003b280c7209 */ /* 0x001fc80007810000 */
[C---:B------:R-:W-:Y:S01]  /*3db0*/  FSETP.NEU.FTZ.AND P1, PT, R12.reuse, -INF , PT ;  /* 0xff8000000c00780b */ /* 0x040fe20003f3d000 */
[----:B------:R-:W-:Y:S02]  /*3dc0*/  FMUL.FTZ R3, R12, UR14 ;  /* 0x0000000e0c037c20 */ /* 0x000fe40008410000 */
[----:B------:R-:W-:Y:S01]  /*3dd0*/  MUFU.EX2 R63, R63 ;  /* 0x0000003f003f7308 */ /* 0x000fe20000000800 */
[----:B-1----:R-:W-:Y:S02]  /*3de0*/  CS2R R60, SRZ ;  /* 0x00000000003c7805 */ /* 0x002fe4000001ff00 */
[----:B------:R-:W-:Y:S02]  /*3df0*/  FSEL R34, R3, RZ, P1 ;  /* 0x000000ff03227208 */ /* 0x000fe40000800000 */
[----:B------:R-:W-:-:S03]  /*3e00*/  PLOP3.LUT P1, PT, PT, PT, UP0, 0x80, 0x0 ;  /* 0x000000000000781c */ /* 0x000fc60003f2f008 */
        /* <DEDUP_REMOVED lines=22> */
[--C-:B------:R-:W-:Y:S01]  /*3f70*/  FFMA.FTZ R57, R57, UR14, -R34.reuse ;  /* 0x0000000e39397c23 */ /* 0x100fe20008010822 */
[--C-:B------:R-:W-:Y:S01]  /*3f80*/  FFMA.FTZ R50, R50, UR14, -R34.reuse ;  /* 0x0000000e32327c23 */ /* 0x100fe20008010822 */
[----:B------:R-:W2:Y:S01]  /*3f90*/  MUFU.EX2 R25, R25 ;  /* 0x0000001900197308 */ /* 0x000ea20000000800 */
[--C-:B------:R-:W-:Y:S01]  /*3fa0*/  FFMA.FTZ R58, R58, UR14, -R34.reuse ;  /* 0x0000000e3a3a7c23 */ /* 0x100fe20008010822 */
[--C-:B------:R-:W-:Y:S01]  /*3fb0*/  FFMA.FTZ R39, R39, UR14, -R34.reuse ;  /* 0x0000000e27277c23 */ /* 0x100fe20008010822 */
[----:B------:R-:W-:Y:S01]  /*3fc0*/  FFMA.FTZ R34, R46, UR14, -R34 ;  /* 0x0000000e2e227c23 */ /* 0x000fe20008010822 */
[----:B0-----:R-:W-:-:S04]  /*3fd0*/  F2FP.F16.F32.PACK_AB R183, R38, R63 ;  /* 0x0000003f26b7723e */ /* 0x001fc800000000ff */
[----:B------:R-:W0:Y:S01]  /*3fe0*/  MUFU.EX2 R190, R43 ;  /* 0x0000002b00be7308 */ /* 0x000e220000000800 */
[----:B-1----:R-:W-:Y:S01]  /*3ff0*/  FADD.FTZ R20, R41, R48 ;  /* 0x0000003029147221 */ /* 0x002fe20000010000 */
[----:B------:R-:W-:Y:S02]  /*4000*/  F2FP.F16.F32.PACK_AB R188, R48, R41 ;  /* 0x0000002930bc723e */ /* 0x000fe400000000ff */
[----:B------:R-:W-:-:S04]  /*4010*/  CS2R R40, SRZ ;  /* 0x0000000000287805 */ /* 0x000fc8000001ff00 */
[----:B------:R-:W1:Y:S01]  /*4020*/  MUFU.EX2 R29, R29 ;  /* 0x0000001d001d7308 */ /* 0x000e620000000800 */
[----:B--2---:R-:W-:-:S07]  /*4030*/  FADD.FTZ R3, R25, R20 ;  /* 0x0000001419037221 */ /* 0x004fce0000010000 */
[----:B------:R2:W3:Y:S01]  /*4040*/  MUFU.EX2 R184, R27 ;  /* 0x0000001b00b87308 */ /* 0x0004e20000000800 */
[C---:B0-----:R-:W-:Y:S01]  /*4050*/  FADD.FTZ R20, R190.reuse, R3 ;  /* 0x00000003be147221 */ /* 0x041fe20000010000 */
[----:B------:R-:W-:Y:S02]  /*4060*/  F2FP.F16.F32.PACK_AB R190, R190, R25 ;  /* 0x00000019bebe723e */ /* 0x000fe400000000ff */
[----:B------:R-:W-:-:S04]  /*4070*/  CS2R R24, SRZ ;  /* 0x0000000000187805 */ /* 0x000fc8000001ff00 */
[----:B------:R-:W0:Y:S01]  /*4080*/  MUFU.EX2 R33, R33 ;  /* 0x0000002100217308 */ /* 0x000e220000000800 */
[----:B-1----:R-:W-:Y:S01]  /*4090*/  FADD.FTZ R3, R29, R20 ;  /* 0x000000141d037221 */ /* 0x002fe20000010000 */
[----:B------:R-:W-:Y:S01]  /*40a0*/  FADD.FTZ R20, R44, R13 ;  /* 0x0000000d2c147221 */ /* 0x000fe20000010000 */
[----:B--2---:R-:W-:-:S03]  /*40b0*/  CS2R R26, SRZ ;  /* 0x00000000001a7805 */ /* 0x004fc6000001ff00 */
[----:B------:R-:W-:Y:S01]  /*40c0*/  FADD.FTZ R13, R187, R20 ;  /* 0x00000014bb0d7221 */ /* 0x000fe20000010000 */
[----:B------:R-:W-:Y:S01]  /*40d0*/  F2FP.F16.F32.PACK_AB R187, R62, R187 ;  /* 0x000000bb3ebb723e */ /* 0x000fe200000000ff */
[----:B------:R-:W1:Y:S01]  /*40e0*/  MUFU.EX2 R186, R31 ;  /* 0x0000001f00ba7308 */ /* 0x000e620000000800 */
[----:B---3--:R-:W-:Y:S01]  /*40f0*/  FADD.FTZ R0, R184, R3 ;  /* 0x00000003b8007221 */ /* 0x008fe20000010000 */
[----:B------:R-:W-:Y:S01]  /*4100*/  FADD.FTZ R13, R62, R13 ;  /* 0x0000000d3e0d7221 */ /* 0x000fe20000010000 */
[----:B------:R-:W-:-:S05]  /*4110*/  F2FP.F16.F32.PACK_AB R184, R184, R29 ;  /* 0x0000001db8b8723e */ /* 0x000fca00000000ff */
[----:B------:R-:W2:Y:S01]  /*4120*/  MUFU.EX2 R37, R37 ;  /* 0x0000002500257308 */ /* 0x000ea20000000800 */
[----:B0-----:R-:W-:-:S07]  /*4130*/  FADD.FTZ R3, R33, R0 ;  /* 0x0000000021037221 */ /* 0x001fce0000010000 */
        /* <DEDUP_REMOVED lines=8> */
[----:B------:R2:W3:Y:S01]  /*41c0*/  MUFU.EX2 R182, R47 ;  /* 0x0000002f00b67308 */ /* 0x0004e20000000800 */
[C---:B0-----:R-:W-:Y:S01]  /*41d0*/  FADD.FTZ R20, R180.reuse, R3 ;  /* 0x00000003b4147221 */ /* 0x041fe20000010000 */
[----:B------:R-:W-:Y:S01]  /*41e0*/  FADD.FTZ R13, R63, R0 ;  /* 0x000000003f0d7221 */ /* 0x000fe20000010000 */
[----:B------:R-:W-:Y:S02]  /*41f0*/  F2FP.F16.F32.PACK_AB R180, R180, R37 ;  /* 0x00000025b4b4723e */ /* 0x000fe400000000ff */
[----:B------:R-:W-:Y:S02]  /*4200*/  CS2R R62, SRZ ;  /* 0x00000000003e7805 */ /* 0x000fe4000001ff00 */
[----:B------:R-:W-:Y:S02]  /*4210*/  CS2R R42, SRZ ;  /* 0x00000000002a7805 */ /* 0x000fe4000001ff00 */
[----:B------:R-:W-:Y:S01]  /*4220*/  CS2R R36, SRZ ;  /* 0x0000000000247805 */ /* 0x000fe2000001ff00 */
[----:B------:R-:W0:Y:S01]  /*4230*/  MUFU.EX2 R49, R49 ;  /* 0x0000003100317308 */ /* 0x000e220000000800 */
[----:B-1----:R-:W-:Y:S01]  /*4240*/  FADD.FTZ R3, R45, R20 ;  /* 0x000000142d037221 */ /* 0x002fe20000010000 */
[----:B------:R-:W-:Y:S01]  /*4250*/  FADD.FTZ R20, R38, R13 ;  /* 0x0000000d26147221 */ /* 0x000fe20000010000 */
[----:B--2---:R-:W-:-:S05]  /*4260*/  CS2R R46, SRZ ;  /* 0x00000000002e7805 */ /* 0x004fca000001ff00 */
[----:B------:R-:W1:Y:S01]  /*4270*/  MUFU.EX2 R177, R177 ;  /* 0x000000b100b17308 */ /* 0x000e620000000800 */
[C---:B---3--:R-:W-:Y:S01]  /*4280*/  FADD.FTZ R0, R182.reuse, R3 ;  /* 0x00000003b6007221 */ /* 0x048fe20000010000 */
[----:B------:R-:W-:Y:S02]  /*4290*/  F2FP.F16.F32.PACK_AB R182, R182, R45 ;  /* 0x0000002db6b6723e */ /* 0x000fe400000000ff */
[----:B------:R-:W-:-:S04]  /*42a0*/  CS2R R44, SRZ ;  /* 0x00000000002c7805 */ /* 0x000fc8000001ff00 */
[----:B------:R-:W2:Y:S01]  /*42b0*/  MUFU.EX2 R176, R51 ;  /* 0x0000003300b07308 */ /* 0x000ea20000000800 */
[----:B0-----:R-:W-:-:S07]  /*42c0*/  FADD.FTZ R3, R49, R0 ;  /* 0x0000000031037221 */ /* 0x001fce0000010000 */
[----:B------:R-:W0:Y:S01]  /*42d0*/  MUFU.EX2 R28, R28 ;  /* 0x0000001c001c7308 */ /* 0x000e220000000800 */
[----:B-1----:R-:W-:-:S07]  /*42e0*/  FADD.FTZ R13, R177, R20 ;  /* 0x00000014b10d7221 */ /* 0x002fce0000010000 */
[----:B------:R-:W1:Y:S01]  /*42f0*/  MUFU.EX2 R52, R52 ;  /* 0x0000003400347308 */ /* 0x000e620000000800 */
[C---:B--2---:R-:W-:Y:S01]  /*4300*/  FADD.FTZ R15, R176.reuse, R3 ;  /* 0x00000003b00f7221 */ /* 0x044fe20000010000 */
[----:B------:R-:W-:Y:S02]  /*4310*/  F2FP.F16.F32.PACK_AB R176, R176, R49 ;  /* 0x00000031b0b0723e */ /* 0x000fe400000000ff */
[----:B------:R-:W-:-:S04]  /*4320*/  CS2R R48, SRZ ;  /* 0x0000000000307805 */ /* 0x000fc8000001ff00 */
[----:B------:R-:W2:Y:S01]  /*4330*/  MUFU.EX2 R179, R179 ;  /* 0x000000b300b37308 */ /* 0x000ea20000000800 */
[C---:B0-----:R-:W-:Y:S01]  /*4340*/  FADD.FTZ R0, R28.reuse, R13 ;  /* 0x0000000d1c007221 */ /* 0x041fe20000010000 */
[----:B------:R-:W-:Y:S02]  /*4350*/  F2FP.F16.F32.PACK_AB R177, R28, R177 ;  /* 0x000000b11cb1723e */ /* 0x000fe400000000ff */
[----:B------:R-:W-:-:S04]  /*4360*/  CS2R R28, SRZ ;  /* 0x00000000001c7805 */ /* 0x000fc8000001ff00 */
[----:B------:R-:W0:Y:S01]  /*4370*/  MUFU.EX2 R53, R53 ;  /* 0x0000003500357308 */ /* 0x000e220000000800 */
[----:B-1----:R-:W-:-:S07]  /*4380*/  FADD.FTZ R20, R52, R15 ;  /* 0x0000000f34147221 */ /* 0x002fce0000010000 */
[----:B------:R-:W1:Y:S01]  /*4390*/  MUFU.EX2 R30, R30 ;  /* 0x0000001e001e7308 */ /* 0x000e620000000800 */
[----:B--2---:R-:W-:-:S07]  /*43a0*/  FADD.FTZ R13, R179, R0 ;  /* 0x00000000b30d7221 */ /* 0x004fce0000010000 */
[----:B------:R-:W2:Y:S01]  /*43b0*/  MUFU.EX2 R55, R55 ;  /* 0x0000003700377308 */ /* 0x000ea20000000800 */
[C---:B0-----:R-:W-:Y:S01]  /*43c0*/  FADD.FTZ R20, R53.reuse, R20 ;  /* 0x0000001435147221 */ /* 0x041fe20000010000 */
[----:B------:R-:W-:Y:S02]  /*43d0*/  F2FP.F16.F32.PACK_AB R178, R53, R52 ;  /* 0x0000003435b2723e */ /* 0x000fe400000000ff */
[----:B------:R-:W-:-:S04]  /*43e0*/  CS2R R52, SRZ ;  /* 0x0000000000347805 */ /* 0x000fc8000001ff00 */
[----:B------:R-:W0:Y:S01]  /*43f0*/  MUFU.EX2 R173, R173 ;  /* 0x000000ad00ad7308 */ /* 0x000e220000000800 */
[C---:B-1----:R-:W-:Y:S01]  /*4400*/  FADD.FTZ R0, R30.reuse, R13 ;  /* 0x0000000d1e007221 */ /* 0x042fe20000010000 */
[----:B------:R-:W-:Y:S02]  /*4410*/  F2FP.F16.F32.PACK_AB R179, R30, R179 ;  /* 0x000000b31eb3723e */ /* 0x000fe400000000ff */
[----:B------:R-:W-:-:S04]  /*4420*/  CS2R R30, SRZ ;  /* 0x00000000001e7805 */ /* 0x000fc8000001ff00 */
        /* <DEDUP_REMOVED lines=21> */
[----:B------:R-:W-:Y:S02]  /*4580*/  CS2R R56, SRZ ;  /* 0x0000000000387805 */ /* 0x000fe4000001ff00 */
[----:B------:R-:W-:Y:S02]  /*4590*/  CS2R R54, SRZ ;  /* 0x0000000000367805 */ /* 0x000fe4000001ff00 */
[----:B------:R-:W0:Y:S01]  /*45a0*/  MUFU.EX2 R14, R14 ;  /* 0x0000000e000e7308 */ /* 0x000e220000000800 */
[----:B-1----:R-:W-:-:S07]  /*45b0*/  FADD.FTZ R13, R169, R0 ;  /* 0x00000000a90d7221 */ /* 0x002fce0000010000 */
[----:B------:R1:W3:Y:S01]  /*45c0*/  MUFU.EX2 R3, R58 ;  /* 0x0000003a00037308 */ /* 0x0002e20000000800 */
[----:B--2---:R-:W-:-:S07]  /*45d0*/  FADD.FTZ R20, R50, R15 ;  /* 0x0000000f32147221 */ /* 0x004fce0000010000 */
[----:B------:R-:W2:Y:S01]  /*45e0*/  MUFU.EX2 R171, R171 ;  /* 0x000000ab00ab7308 */ /* 0x000ea20000000800 */
[C---:B0-----:R-:W-:Y:S01]  /*45f0*/  FADD.FTZ R0, R14.reuse, R13 ;  /* 0x0000000d0e007221 */ /* 0x041fe20000010000 */
[----:B------:R-:W-:Y:S02]  /*4600*/  F2FP.F16.F32.PACK_AB R169, R14, R169 ;  /* 0x000000a90ea9723e */ /* 0x000fe400000000ff */
[----:B-1----:R-:W-:-:S04]  /*4610*/  CS2R R58, SRZ ;  /* 0x00000000003a7805 */ /* 0x002fc8000001ff00 */
[----:B------:R-:W0:Y:S01]  /*4620*/  MUFU.EX2 R39, R39 ;  /* 0x0000002700277308 */ /* 0x000e220000000800 */
[C---:B---3--:R-:W-:Y:S01]  /*4630*/  FADD.FTZ R20, R3.reuse, R20 ;  /* 0x0000001403147221 */ /* 0x048fe20000010000 */
[----:B------:R-:W-:Y:S02]  /*4640*/  F2FP.F16.F32.PACK_AB R168, R3, R50 ;  /* 0x0000003203a8723e */ /* 0x000fe400000000ff */
[----:B------:R-:W-:-:S04]  /*4650*/  CS2R R50, SRZ ;  /* 0x0000000000327805 */ /* 0x000fc8000001ff00 */
[----:B------:R-:W1:Y:S01]  /*4660*/  MUFU.EX2 R34, R34 ;  /* 0x0000002200227308 */ /* 0x000e620000000800 */
[----:B--2---:R-:W-:Y:S01]  /*4670*/  FADD.FTZ R3, R171, R0 ;  /* 0x00000000ab037221 */ /* 0x004fe20000010000 */
[----:B------:R-:W-:-:S06]  /*4680*/  IMAD.MOV.U32 R0, RZ, RZ, 0x3f800000 ;  /* 0x3f800000ff007424 */ /* 0x000fcc00078e00ff */
[----:B------:R-:W2:Y:S01]  /*4690*/  MUFU.EX2 R2, R2 ;  /* 0x0000000200027308 */ /* 0x000ea20000000800 */
[----:B0-----:R-:W-:-:S04]  /*46a0*/  FADD.FTZ R13, R39, R20 ;  /* 0x00000014270d7221 */ /* 0x001fc80000010000 */
[C---:B-1----:R-:W-:Y:S01]  /*46b0*/  FADD.FTZ R10, R34.reuse, R13 ;  /* 0x0000000d220a7221 */ /* 0x042fe20000010000 */
[----:B------:R-:W-:Y:S02]  /*46c0*/  F2FP.F16.F32.PACK_AB R170, R34, R39 ;  /* 0x0000002722aa723e */ /* 0x000fe400000000ff */
[----:B------:R-:W-:Y:S02]  /*46d0*/  CS2R R38, SRZ ;  /* 0x0000000000267805 */ /* 0x000fe4000001ff00 */
[----:B------:R-:W-:Y:S01]  /*46e0*/  CS2R R34, SRZ ;  /* 0x0000000000227805 */ /* 0x000fe2000001ff00 */
[C---:B--2---:R-:W-:Y:S01]  /*46f0*/  FADD.FTZ R3, R2.reuse, R3 ;  /* 0x0000000302037221 */ /* 0x044fe20000010000 */
[----:B------:R-:W-:Y:S01]  /*4700*/  F2FP.F16.F32.PACK_AB R171, R2, R171 ;  /* 0x000000ab02ab723e */ /* 0x000fe200000000ff */
[----:B------:R-:W-:Y:S01]  /*4710*/  IMAD.MOV.U32 R2, RZ, RZ, 0x3f800000 ;  /* 0x3f800000ff027424 */ /* 0x000fe200078e00ff */
[----:B------:R-:W-:Y:S06]  /*4720*/  @!P1 BRA `(.L_x_2390) ;  /* 0x0000002c00209947 */ /* 0x000fec0003800000 */
[----:B------:R-:W-:Y:S01]  /*4730*/  IMAD.MOV.U32 R13, RZ, RZ, R11 ;  /* 0x000000ffff0d7224 */ /* 0x000fe200078e000b */
[----:B------:R-:W-:Y:S01]  /*4740*/  MOV R2, 0x3f800000 ;  /* 0x3f80000000027802 */ /* 0x000fe20000000f00 */
[----:B------:R-:W-:Y:S01]  /*4750*/  IMAD.MOV.U32 R14, RZ, RZ, R12 ;  /* 0x000000ffff0e7224 */ /* 0x000fe200078e000c */
[----:B------:R-:W-:Y:S01]  /*4760*/  UMOV UR5, UR38 ;  /* 0x0000002600057c82 */ /* 0x000fe20008000000 */
[----:B------:R-:W-:Y:S01]  /*4770*/  IMAD.MOV.U32 R119, RZ, RZ, RZ ;  /* 0x000000ffff777224 */ /* 0x000fe200078e00ff */
[----:B------:R-:W-:Y:S01]  /*4780*/  UMOV UR6, UR39 ;  /* 0x0000002700067c82 */ /* 0x000fe20008000000 */
[----:B------:R-:W-:Y:S01]  /*4790*/  ULDC UR7, c[0x0][0x9d8] ;  /* 0x0002760000077ab9 */ /* 0x000fe20000000800 */
[----:B------:R-:W-:-:S05]  /*47a0*/  ULDC UR34, c[0x0][0x988] ;  /* 0x0002620000227ab9 */ /* 0x000fca0000000800 */
.L_x_2401:
[----:B------:R-:W-:-:S04]  /*47b0*/  UISETP.NE.AND UP0, UPT, UR6, 0x1, UPT ;  /* 0x000000010600788c */ /* 0x000fc8000bf05270 */
[----:B------:R-:W-:-:S04]  /*47c0*/  USEL UR38, URZ, 0x1, UP0 ;  /* 0x000000013f267887 */ /* 0x000fc80008000000 */
[----:B------:R-:W-:Y:S01]  /*47d0*/  ULOP3.LUT UR38, UR5, UR38, URZ, 0x3c, !UPT ;  /* 0x0000002605267292 */ /* 0x000fe2000f8e3c3f */
[----:B------:R-:W-:Y:S11]  /*47e0*/  @!P0 BRA `(.L_x_2391) ;  /* 0x0000000000048947 */ /* 0x000ff60003800000 */
[----:B------:R-:W-:Y:S01]  /*47f0*/  BPT.TRAP 0x1 ;  /* 0x000000040000795c */ /* 0x000fe20000300000 */
.L_x_2391:
        /* <DEDUP_REMOVED lines=9> */
.L_x_2392:
[----:B-1----:R-:W-:Y:S05]  /*4890*/  @P1 BRA `(.L_x_2393) ;  /* 0x0000000000081947 */ /* 0x002fea0003800000 */
[----:B------:R-:W1:Y:S02]  /*48a0*/  SYNCS.PHASECHK.TRANS64.TRYWAIT P1, [UR8+0x30830], R11 ;  /* 0x0308300bff0075a7 */ /* 0x000e640008020148 */
[----:B-1----:R-:W-:Y:S05]  /*48b0*/  @!P1 BRA `(.L_x_2394) ;  /* 0x0000010000a49947 */ /* 0x002fea0003800000 */
.L_x_2393:
        /* <DEDUP_REMOVED lines=118> */
[----:B------:R-:W-:Y:S01]  /*5020*/  R2UR UR28, R4 ;  /* 0x00000000041c72ca */ /* 0x000fe200000e0000 */
[----:B------:R-:W-:Y:S01]  /*5030*/  UIADD3 UR30, UR9, 0x4, URZ ;  /* 0x00000004091e7890 */ /* 0x000fe2000fffe03f */
[----:B------:R-:W-:Y:S01]  /*5040*/  R2UR UR29, R5 ;  /* 0x00000000051d72ca */ /* 0x000fe200000e0000 */
[----:B------:R-:W-:Y:S01]  /*5050*/  UMOV UR31, 0x40000040 ;  /* 0x40000040001f7882 */ /* 0x000fe20000000000 */
[----:B------:R-:W-:Y:S02]  /*5060*/  WARPGROUP.DEPBAR.LE gsb0, 0x0 ;  /* 0x00008000000079c5 */ /* 0x000fe40000010000 */
[----:B------:R-:W-:-:S09]  /*5070*/  WARPGROUP.ARRIVE ;  /* 0x00000000000079c5 */ /* 0x000fd20000000000 */
        /* <DEDUP_REMOVED lines=51> */
.L_x_2395:
[----:B------:R-:W-:Y:S01]  /*53b0*/  ULEA UR9, UR6, UR40, 0x3 ;  /* 0x0000002806097291 */ /* 0x000fe2000f8e183f */
[----:B------:R-:W-:-:S05]  /*53c0*/  IMAD.U32 R0, RZ, RZ, UR5 ;  /* 0x00000005ff007e24 */ /* 0x000fca000f8e00ff */
[----:B------:R-:W-:-:S04]  /*53d0*/  SHF.L.U32 R0, R0, 0x1f, RZ ;  /* 0x0000001f00007819 */ /* 0x000fc800000006ff */
[----:B------:R2:W3:Y:S01]  /*53e0*/  SYNCS.PHASECHK.TRANS64.TRYWAIT P1, [UR9+0x30850], R0 ;  /* 0x03085000ff0075a7 */ /* 0x0004e20008020149 */
[----:B------:R-:W-:Y:S05]  /*53f0*/  @!P0 BRA `(.L_x_2396) ;  /* 0x0000000000048947 */ /* 0x000fea0003800000 */
[----:B------:R-:W-:Y:S01]  /*5400*/  BPT.TRAP 0x1 ;  /* 0x000000040000795c */ /* 0x000fe20000300000 */
.L_x_2396:
[----:B---3--:R-:W-:Y:S05]  /*5410*/  @P1 BRA `(.L_x_2397) ;  /* 0x0000000000081947 */ /* 0x008fea0003800000 */
[----:B------:R-:W3:Y:S02]  /*5420*/  SYNCS.PHASECHK.TRANS64.TRYWAIT P1, [UR9+0x30850], R0 ;  /* 0x03085000ff0075a7 */ /* 0x000ee40008020149 */
[----:B---3--:R-:W-:Y:S05]  /*5430*/  @!P1 BRA `(.L_x_2398) ;  /* 0x000000f400dc9947 */ /* 0x008fea0003800000 */
.L_x_2397:
        /* <DEDUP_REMOVED lines=37> */
.L_x_2399:
[----:B------:R-:W-:Y:S01]  /*5690*/  UISETP.NE.AND UP0, UPT, UR61, URZ, UPT ;  /* 0x0000003f3d00728c */ /* 0x000fe2000bf05270 */
[----:B-1----:R-:W-:Y:S02]  /*56a0*/  VIADD R12, R17, UR42 ;  /* 0x0000002a110c7c36 */ /* 0x002fe40008000000 */
[----:B------:R-:W-:Y:S01]  /*56b0*/  FMUL.FTZ R173, R124, UR7 ;  /* 0x000000077cad7c20 */ /* 0x000fe20008410000 */
[----:B------:R-:W-:Y:S01]  /*56c0*/  FMUL.FTZ R172, R125, UR7 ;  /* 0x000000077dac7c20 */ /* 0x000fe20008410000 */
[----:B------:R-:W-:Y:S01]  /*56d0*/  FMUL.FTZ R170, R120, UR7 ;  /* 0x0000000778aa7c20 */ /* 0x000fe20008410000 */
[----:B------:R-:W-:Y:S01]  /*56e0*/  FMUL.FTZ R15, R127, UR7 ;  /* 0x000000077f0f7c20 */ /* 0x000fe20008410000 */
[----:B------:R-:W-:Y:S01]  /*56f0*/  PLOP3.LUT P1, PT, PT, PT, UP0, 0x80, 0x0 ;  /* 0x000000000000781c */ /* 0x000fe20003f2f008 */
[----:B------:R-:W-:Y:S01]  /*5700*/  FMUL.FTZ R169, R121, UR7 ;  /* 0x0000000779a97c20 */ /* 0x000fe20008410000 */
[----:B------:R-:W-:Y:S01]  /*5710*/  PLOP3.LUT P2, PT, PT, PT, UP0, 0x80, 0x0 ;  /* 0x000000000000781c */ /* 0x000fe20003f4f008 */
[----:B------:R-:W-:Y:S01]  /*5720*/  IMAD.U32 R127, RZ, RZ, UR41 ;  /* 0x00000029ff7f7e24 */ /* 0x000fe2000f8e00ff */
[----:B------:R-:W1:Y:S01]  /*5730*/  MUFU.TANH R170, R170 ;  /* 0x000000aa00aa7308 */ /* 0x000e620000002400 */
[----:B------:R-:W-:Y:S01]  /*5740*/  @UP0 ULDC UR5, c[0x0][0x44c] ;  /* 0x0001130000050ab9 */ /* 0x000fe20000000800 */
[----:B------:R-:W-:Y:S01]  /*5750*/  FMUL.FTZ R175, R128, UR7 ;  /* 0x0000000780af7c20 */ /* 0x000fe20008410000 */
[----:B------:R-:W-:Y:S01]  /*5760*/  FMUL.FTZ R174, R129, UR7 ;  /* 0x0000000781ae7c20 */ /* 0x000fe20008410000 */
[----:B------:R-:W-:Y:S01]  /*5770*/  FMUL.FTZ R21, R131, UR7 ;  /* 0x0000000783157c20 */ /* 0x000fe20008410000 */
[----:B------:R-:W-:Y:S01]  /*5780*/  FMUL.FTZ R131, R132, UR7 ;  /* 0x0000000784837c20 */ /* 0x000fe20008410000 */
[----:B0-----:R-:W-:Y:S01]  /*5790*/  FMUL.FTZ R11, R126, UR7 ;  /* 0x000000077e0b7c20 */ /* 0x001fe20008410000 */
[----:B------:R-:W-:Y:S01]  /*57a0*/  FMUL.FTZ R132, R133, UR7 ;  /* 0x0000000785847c20 */ /* 0x000fe20008410000 */
[----:B------:R-:W0:Y:S01]  /*57b0*/  MUFU.TANH R169, R169 ;  /* 0x000000a900a97308 */ /* 0x000e220000002400 */
[----:B------:R-:W-:Y:S01]  /*57c0*/  @P1 IMAD.HI.U32 R124, R12, UR5, RZ ;  /* 0x000000050c7c1c27 */ /* 0x000fe2000f8e00ff */
[----:B------:R-:W-:-:S03]  /*57d0*/  @UP0 ULDC UR5, c[0x0][0x450] ;  /* 0x0001140000050ab9 */ /* 0x000fc60000000800 */
[----:B------:R-:W-:Y:S01]  /*57e0*/  FMUL.FTZ R20, R130, UR7 ;  /* 0x0000000782147c20 */ /* 0x000fe20008410000 */
[----:B------:R-:W-:Y:S01]  /*57f0*/  FMUL.FTZ R133, R136, UR7 ;  /* 0x0000000788857c20 */ /* 0x000fe20008410000 */
[----:B------:R-:W-:Y:S01]  /*5800*/  FMUL.FTZ R121, R135, UR7 ;  /* 0x0000000787797c20 */ /* 0x000fe20008410000 */
[----:B------:R-:W-:Y:S01]  /*5810*/  @P2 SHF.R.U32.HI R12, RZ, UR5, R124 ;  /* 0x00000005ff0c2c19 */ /* 0x000fe2000801167c */
[----:B------:R-:W-:Y:S01]  /*5820*/  UIMAD UR5, UR4, -0x60, URZ ;  /* 0xffffffa0040578a4 */ /* 0x000fe2000f8e023f */
[----:B------:R-:W4:Y:S01]  /*5830*/  MUFU.TANH R173, R173 ;  /* 0x000000ad00ad7308 */ /* 0x000f220000002400 */
[----:B------:R-:W-:Y:S01]  /*5840*/  FMUL.FTZ R135, R141, UR7 ;  /* 0x000000078d877c20 */ /* 0x000fe20008410000 */
[----:B------:R-:W-:Y:S01]  /*5850*/  FMUL.FTZ R120, R134, UR7 ;  /* 0x0000000786787c20 */ /* 0x000fe20008410000 */
[----:B------:R-:W5:Y:S01]  /*5860*/  SHFL.IDX PT, R171, R12, RZ, 0x1c1f ;  /* 0x001c1fff0cab7589 */ /* 0x000f6200000e0000 */
[----:B------:R-:W-:Y:S01]  /*5870*/  FMUL.FTZ R134, R137, UR7 ;  /* 0x0000000789867c20 */ /* 0x000fe20008410000 */
[----:B------:R-:W-:-:S02]  /*5880*/  IMAD.U32 R125, RZ, RZ, UR5 ;  /* 0x00000005ff7d7e24 */ /* 0x000fc4000f8e00ff */
[----:B------:R-:W-:Y:S01]  /*5890*/  FMUL.FTZ R137, R144, UR7 ;  /* 0x0000000790897c20 */ /* 0x000fe20008410000 */
[----:B--23--:R-:W-:Y:S01]  /*58a0*/  FMUL.FTZ R0, R122, UR7 ;  /* 0x000000077a007c20 */ /* 0x00cfe20008410000 */
[----:B------:R-:W2:Y:S01]  /*58b0*/  MUFU.TANH R172, R172 ;  /* 0x000000ac00ac7308 */ /* 0x000ea20000002400 */
[----:B------:R-:W-:Y:S01]  /*58c0*/  FMUL.FTZ R136, R140, UR7 ;  /* 0x000000078c887c20 */ /* 0x000fe20008410000 */
[----:B------:R-:W-:Y:S01]  /*58d0*/  IADD3 R168, -R16, 0x1, R125 ;  /* 0x0000000110a87810 */ /* 0x000fe20007ffe17d */
[----:B------:R-:W-:Y:S01]  /*58e0*/  FMUL.FTZ R122, R138, UR7 ;  /* 0x000000078a7a7c20 */ /* 0x000fe20008410000 */
[----:B------:R-:W-:Y:S01]  /*58f0*/  FMUL.FTZ R138, R145, UR7 ;  /* 0x00000007918a7c20 */ /* 0x000fe20008410000 */
[----:B------:R-:W-:Y:S01]  /*5900*/  FMUL.FTZ R2, R123, UR7 ;  /* 0x000000077b027c20 */ /* 0x000fe20008410000 */
[----:B------:R-:W-:Y:S01]  /*5910*/  IADD3 R168, -R127, UR43, R168 ;  /* 0x0000002b7fa87c10 */ /* 0x000fe2000fffe1a8 */
        /* <DEDUP_REMOVED lines=11> */
[----:B------:R-:W-:Y:S01]  /*59d0*/  UMOV UR14, UR34 ;  /* 0x00000022000e7c82 */ /* 0x000fe20008000000 */
[----:B-----5:R-:W-:-:S02]  /*59e0*/  IMAD.IADD R171, R168, 0x1, R171 ;  /* 0x00000001a8ab7824 */ /* 0x020fc400078e02ab */
[----:B------:R-:W-:Y:S01]  /*59f0*/  FMUL.FTZ R147, R147, UR7 ;  /* 0x0000000793937c20 */ /* 0x000fe20008410000 */
[----:B------:R-:W-:Y:S01]  /*5a00*/  FMUL.FTZ R150, R150, UR7 ;  /* 0x0000000796967c20 */ /* 0x000fe20008410000 */
[----:B------:R-:W-:Y:S01]  /*5a10*/  FMUL.FTZ R151, R151, UR7 ;  /* 0x0000000797977c20 */ /* 0x000fe20008410000 */
[----:B------:R-:W-:Y:S01]  /*5a20*/  FMUL.FTZ R154, R154, UR7 ;  /* 0x000000079a9a7c20 */ /* 0x000fe20008410000 */
[C---:B------:R-:W-:Y:S01]  /*5a30*/  ISETP.GT.AND P1, PT, R171.reuse, RZ, PT ;  /* 0x000000ffab00720c */ /* 0x040fe20003f24270 */
[----:B------:R-:W5:Y:S01]  /*5a40*/  MUFU.TANH R131, R131 ;  /* 0x0000008300837308 */ /* 0x000f620000002400 */
[----:B------:R-:W-:Y:S01]  /*5a50*/  ISETP.GT.AND P2, PT, R171, 0x1, PT ;  /* 0x00000001ab00780c */ /* 0x000fe20003f44270 */
[----:B------:R-:W-:Y:S01]  /*5a60*/  FMUL.FTZ R155, R155, UR7 ;  /* 0x000000079b9b7c20 */ /* 0x000fe20008410000 */
[----:B-1----:R-:W-:Y:S01]  /*5a70*/  FSEL R125, R170, -INF , P1 ;  /* 0xff800000aa7d7808 */ /* 0x002fe20000800000 */
[----:B------:R-:W1:Y:S01]  /*5a80*/  S2UR UR6, SR_CgaCtaId ;  /* 0x00000000000679c3 */ /* 0x000e620000008800 */
[----:B------:R-:W-:Y:S01]  /*5a90*/  ISETP.GT.AND P1, PT, R171, 0x8, PT ;  /* 0x00000008ab00780c */ /* 0x000fe20003f24270 */
[----:B------:R-:W-:Y:S01]  /*5aa0*/  UIADD3 UR8, UR8, 0x30840, URZ ;  /* 0x0003084008087890 */ /* 0x000fe2000fffe03f */
[----:B0-----:R-:W-:Y:S01]  /*5ab0*/  FSEL R126, R169, -INF , P2 ;  /* 0xff800000a97e7808 */ /* 0x001fe20001000000 */
[----:B------:R-:W0:Y:S01]  /*5ac0*/  MUFU.TANH R132, R132 ;  /* 0x0000008400847308 */ /* 0x000e220000002400 */
[----:B------:R-:W-:-:S02]  /*5ad0*/  FMNMX.FTZ R129, R125, R14, !PT ;  /* 0x0000000e7d817209 */ /* 0x000fc40007810000 */
[----:B------:R-:W-:Y:S02]  /*5ae0*/  ISETP.GT.AND P2, PT, R171, 0x9, PT ;  /* 0x00000009ab00780c */ /* 0x000fe40003f44270 */
[----:B----4-:R-:W-:Y:S02]  /*5af0*/  FSEL R127, R173, -INF , P1 ;  /* 0xff800000ad7f7808 */ /* 0x010fe40000800000 */
[----:B------:R-:W-:Y:S01]  /*5b00*/  FMNMX.FTZ R130, R126, R129, !PT ;  /* 0x000000817e827209 */ /* 0x000fe20007810000 */
[----:B------:R-:W4:Y:S01]  /*5b10*/  MUFU.TANH R133, R133 ;  /* 0x0000008500857308 */ /* 0x000f220000002400 */
[----:B------:R-:W-:Y:S02]  /*5b20*/  ISETP.GT.AND P1, PT, R171, 0x10, PT ;  /* 0x00000010ab00780c */ /* 0x000fe40003f24270 */
[----:B--2---:R-:W-:Y:S02]  /*5b30*/  FSEL R128, R172, -INF , P2 ;  /* 0xff800000ac807808 */ /* 0x004fe40001000000 */
[----:B------:R-:W-:-:S02]  /*5b40*/  FMNMX.FTZ R141, R127, R130, !PT ;  /* 0x000000827f8d7209 */ /* 0x000fc40007810000 */
[----:B------:R-:W-:Y:S01]  /*5b50*/  ISETP.GT.AND P2, PT, R171, 0x11, PT ;  /* 0x00000011ab00780c */ /* 0x000fe20003f44270 */
[----:B------:R-:W2:Y:S01]  /*5b60*/  MUFU.TANH R134, R134 ;  /* 0x0000008600867308 */ /* 0x000ea20000002400 */
[----:B---3--:R-:W-:Y:S02]  /*5b70*/  FSEL R129, R175, -INF , P1 ;  /* 0xff800000af817808 */ /* 0x008fe40000800000 */
[----:B------:R-:W-:Y:S01]  /*5b80*/  FMNMX.FTZ R144, R128, R141, !PT ;  /* 0x0000008d80907209 */ /* 0x000fe20007810000 */
[----:B------:R-:W-:Y:S01]  /*5b90*/  FMUL.FTZ R141, R153, UR7 ;  /* 0x00000007998d7c20 */ /* 0x000fe20008410000 */
[----:B------:R-:W-:Y:S01]  /*5ba0*/  ISETP.GT.AND P1, PT, R171, 0x18, PT ;  /* 0x00000018ab00780c */ /* 0x000fe20003f24270 */
[----:B-1----:R-:W-:Y:S01]  /*5bb0*/  UPRMT UR8, UR6, 0x654, UR8 ;  /* 0x0000065406087896 */ /* 0x002fe20008000008 */
[----:B------:R-:W-:Y:S01]  /*5bc0*/  FSEL R130, R174, -INF , P2 ;  /* 0xff800000ae827808 */ /* 0x000fe20001000000 */
[----:B------:R-:W1:Y:S01]  /*5bd0*/  MUFU.TANH R136, R136 ;  /* 0x0000008800887308 */ /* 0x000e620000002400 */
[----:B------:R-:W-:-:S02]  /*5be0*/  FMNMX.FTZ R145, R129, R144, !PT ;  /* 0x0000009081917209 */ /* 0x000fc40007810000 */
[----:B------:R-:W-:Y:S02]  /*5bf0*/  ISETP.GT.AND P2, PT, R171, 0x19, PT ;  /* 0x00000019ab00780c */ /* 0x000fe40003f44270 */
[----:B-----5:R-:W-:Y:S02]  /*5c00*/  FSEL R131, R131, -INF , P1 ;  /* 0xff80000083837808 */ /* 0x020fe40000800000 */
[----:B------:R-:W-:Y:S01]  /*5c10*/  FMNMX.FTZ R144, R130, R145, !PT ;  /* 0x0000009182907209 */ /* 0x000fe20007810000 */
[----:B------:R-:W3:Y:S01]  /*5c20*/  MUFU.TANH R135, R135 ;  /* 0x0000008700877308 */ /* 0x000ee20000002400 */
[----:B------:R-:W-:Y:S01]  /*5c30*/  ISETP.GT.AND P1, PT, R171, 0x20, PT ;  /* 0x00000020ab00780c */ /* 0x000fe20003f24270 */
[----:B------:R-:W-:Y:S01]  /*5c40*/  SYNCS.ARRIVE.TRANS64.RED.A1T0 RZ, [UR8], RZ ;  /* 0x000000ffffff79a7 */ /* 0x000fe20008100408 */
[----:B0-----:R-:W-:Y:S02]  /*5c50*/  FSEL R132, R132, -INF , P2 ;  /* 0xff80000084847808 */ /* 0x001fe40001000000 */
[----:B------:R-:W-:Y:S01]  /*5c60*/  FMNMX.FTZ R145, R131, R144, !PT ;  /* 0x0000009083917209 */ /* 0x000fe20007810000 */
[----:B------:R-:W-:Y:S01]  /*5c70*/  FMUL.FTZ R144, R156, UR7 ;  /* 0x000000079c907c20 */ /* 0x000fe20008410000 */
[----:B------:R-:W-:Y:S01]  /*5c80*/  ISETP.GT.AND P2, PT, R171, 0x21, PT ;  /* 0x00000021ab00780c */ /* 0x000fe20003f44270 */
[----:B------:R-:W0:Y:S01]  /*5c90*/  MUFU.TANH R137, R137 ;  /* 0x0000008900897308 */ /* 0x000e220000002400 */
[----:B----4-:R-:W-:-:S02]  /*5ca0*/  FSEL R133, R133, -INF , P1 ;  /* 0xff80000085857808 */ /* 0x010fc40000800000 */
[----:B------:R-:W-:Y:S01]  /*5cb0*/  FMNMX.FTZ R148, R132, R145, !PT ;  /* 0x0000009184947209 */ /* 0x000fe20007810000 */
[----:B------:R-:W-:Y:S01]  /*5cc0*/  FMUL.FTZ R145, R157, UR7 ;  /* 0x000000079d917c20 */ /* 0x000fe20008410000 */
[----:B------:R-:W-:Y:S02]  /*5cd0*/  ISETP.GT.AND P1, PT, R171, 0x28, PT ;  /* 0x00000028ab00780c */ /* 0x000fe40003f24270 */
[----:B--2---:R-:W-:Y:S01]  /*5ce0*/  FSEL R134, R134, -INF , P2 ;  /* 0xff80000086867808 */ /* 0x004fe20001000000 */
[----:B------:R-:W2:Y:S01]  /*5cf0*/  MUFU.TANH R138, R138 ;  /* 0x0000008a008a7308 */ /* 0x000ea20000002400 */
[----:B------:R-:W-:Y:S02]  /*5d00*/  FMNMX.FTZ R149, R133, R148, !PT ;  /* 0x0000009485957209 */ /* 0x000fe40007810000 */
[----:B------:R-:W-:Y:S02]  /*5d10*/  ISETP.GT.AND P2, PT, R171, 0x29, PT ;  /* 0x00000029ab00780c */ /* 0x000fe40003f44270 */
[----:B-1----:R-:W-:-:S02]  /*5d20*/  FSEL R136, R136, -INF , P1 ;  /* 0xff80000088887808 */ /* 0x002fc40000800000 */
[----:B------:R-:W-:Y:S01]  /*5d30*/  FMNMX.FTZ R149, R134, R149, !PT ;  /* 0x0000009586957209 */ /* 0x000fe20007810000 */
[----:B------:R-:W1:Y:S01]  /*5d40*/  MUFU.TANH R139, R139 ;  /* 0x0000008b008b7308 */ /* 0x000e620000002400 */
[----:B------:R-:W-:Y:S02]  /*5d50*/  ISETP.GT.AND P1, PT, R171, 0x30, PT ;  /* 0x00000030ab00780c */ /* 0x000fe40003f24270 */
[----:B---3--:R-:W-:Y:S02]  /*5d60*/  FSEL R135, R135, -INF , P2 ;  /* 0xff80000087877808 */ /* 0x008fe40001000000 */
[----:B------:R-:W-:Y:S01]  /*5d70*/  FMNMX.FTZ R148, R136, R149, !PT ;  /* 0x0000009588947209 */ /* 0x000fe20007810000 */
[----:B------:R-:W-:Y:S01]  /*5d80*/  FMUL.FTZ R149, R160, UR7 ;  /* 0x00000007a0957c20 */ /* 0x000fe20008410000 */
[----:B------:R-:W-:Y:S01]  /*5d90*/  ISETP.GT.AND P2, PT, R171, 0x31, PT ;  /* 0x00000031ab00780c */ /* 0x000fe20003f44270 */
[----:B------:R-:W3:Y:S01]  /*5da0*/  MUFU.TANH R140, R140 ;  /* 0x0000008c008c7308 */ /* 0x000ee20000002400 */
[----:B0-----:R-:W-:-:S02]  /*5db0*/  FSEL R137, R137, -INF , P1 ;  /* 0xff80000089897808 */ /* 0x001fc40000800000 */
[----:B------:R-:W-:Y:S02]  /*5dc0*/  FMNMX.FTZ R148, R135, R148, !PT ;  /* 0x0000009487947209 */ /* 0x000fe40007810000 */
[----:B------:R-:W-:Y:S02]  /*5dd0*/  ISETP.GT.AND P1, PT, R171, 0x38, PT ;  /* 0x00000038ab00780c */ /* 0x000fe40003f24270 */
[----:B--2---:R-:W-:Y:S01]  /*5de0*/  FSEL R138, R138, -INF , P2 ;  /* 0xff8000008a8a7808 */ /* 0x004fe20001000000 */
[----:B------:R-:W0:Y:S01]  /*5df0*/  MUFU.TANH R142, R142 ;  /* 0x0000008e008e7308 */ /* 0x000e220000002400 */
[----:B------:R-:W-:Y:S02]  /*5e00*/  FMNMX.FTZ R153, R137, R148, !PT ;  /* 0x0000009489997209 */ /* 0x000fe40007810000 */
[----:B------:R-:W-:Y:S02]  /*5e10*/  ISETP.GT.AND P2, PT, R171, 0x39, PT ;  /* 0x00000039ab00780c */ /* 0x000fe40003f44270 */
[----:B-1----:R-:W-:-:S02]  /*5e20*/  FSEL R139, R139, -INF , P1 ;  /* 0xff8000008b8b7808 */ /* 0x002fc40000800000 */
[----:B------:R-:W-:Y:S01]  /*5e30*/  FMNMX.FTZ R148, R138, R153, !PT ;  /* 0x000000998a947209 */ /* 0x000fe20007810000 */
[----:B------:R-:W1:Y:S01]  /*5e40*/  MUFU.TANH R141, R141 ;  /* 0x0000008d008d7308 */ /* 0x000e620000002400 */
[----:B------:R-:W-:Y:S02]  /*5e50*/  ISETP.GT.AND P1, PT, R171, 0x40, PT ;  /* 0x00000040ab00780c */ /* 0x000fe40003f24270 */
[----:B---3--:R-:W-:Y:S02]  /*5e60*/  FSEL R140, R140, -INF , P2 ;  /* 0xff8000008c8c7808 */ /* 0x008fe40001000000 */
[----:B------:R-:W-:Y:S02]  /*5e70*/  FMNMX.FTZ R153, R139, R148, !PT ;  /* 0x000000948b997209 */ /* 0x000fe40007810000 */
[----:B------:R-:W-:Y:S01]  /*5e80*/  ISETP.GT.AND P2, PT, R171, 0x41, PT ;  /* 0x00000041ab00780c */ /* 0x000fe20003f44270 */
[----:B------:R-:W2:Y:S01]  /*5e90*/  MUFU.TANH R144, R144 ;  /* 0x0000009000907308 */ /* 0x000ea20000002400 */
[----:B0-----:R-:W-:-:S02]  /*5ea0*/  FSEL R142, R142, -INF , P1 ;  /* 0xff8000008e8e7808 */ /* 0x001fc40000800000 */
[----:B------:R-:W-:Y:S02]  /*5eb0*/  FMNMX.FTZ R153, R140, R153, !PT ;  /* 0x000000998c997209 */ /* 0x000fe40007810000 */
[----:B------:R-:W-:Y:S02]  /*5ec0*/  ISETP.GT.AND P1, PT, R171, 0x48, PT ;  /* 0x00000048ab00780c */ /* 0x000fe40003f24270 */
[----:B------:R-:W-:Y:S01]  /*5ed0*/  FMNMX.FTZ R148, R142, R153, !PT ;  /* 0x000000998e947209 */ /* 0x000fe20007810000 */
[----:B------:R-:W0:Y:S01]  /*5ee0*/  MUFU.TANH R145, R145 ;  /* 0x0000009100917308 */ /* 0x000e220000002400 */
[----:B-1----:R-:W-:Y:S02]  /*5ef0*/  FSEL R141, R141, -INF , P2 ;  /* 0xff8000008d8d7808 */ /* 0x002fe40001000000 */
[----:B------:R-:W-:Y:S02]  /*5f00*/  ISETP.GT.AND P2, PT, R171, 0x49, PT ;  /* 0x00000049ab00780c */ /* 0x000fe40003f44270 */
[----:B------:R-:W-:Y:S01]  /*5f10*/  FMNMX.FTZ R153, R141, R148, !PT ;  /* 0x000000948d997209 */ /* 0x000fe20007810000 */
[----:B------:R-:W-:-:S02]  /*5f20*/  FMUL.FTZ R148, R143, UR7 ;  /* 0x000000078f947c20 */ /* 0x000fc40008410000 */
[----:B------:R-:W1:Y:S01]  /*5f30*/  MUFU.TANH R149, R149 ;  /* 0x0000009500957308 */ /* 0x000e620000002400 */
[----:B--2---:R-:W-:Y:S02]  /*5f40*/  FSEL R144, R144, -INF , P1 ;  /* 0xff80000090907808 */ /* 0x004fe40000800000 */
[----:B------:R-:W-:Y:S02]  /*5f50*/  ISETP.GT.AND P1, PT, R171, 0x50, PT ;  /* 0x00000050ab00780c */ /* 0x000fe40003f24270 */
[----:B------:R-:W-:Y:S01]  /*5f60*/  FMNMX.FTZ R156, R144, R153, !PT ;  /* 0x00000099909c7209 */ /* 0x000fe20007810000 */
[----:B------:R-:W-:Y:S02]  /*5f70*/  FMUL.FTZ R153, R146, UR7 ;  /* 0x0000000792997c20 */ /* 0x000fe40008410000 */
[----:B------:R-:W2:Y:S01]  /*5f80*/  MUFU.TANH R152, R152 ;  /* 0x0000009800987308 */ /* 0x000ea20000002400 */
[----:B0-----:R-:W-:Y:S02]  /*5f90*/  FSEL R145, R145, -INF , P2 ;  /* 0xff80000091917808 */ /* 0x001fe40001000000 */
[----:B------:R-:W-:-:S02]  /*5fa0*/  ISETP.GT.AND P2, PT, R171, 0x51, PT ;  /* 0x00000051ab00780c */ /* 0x000fc40003f44270 */
[----:B------:R-:W-:-:S03]  /*5fb0*/  FMNMX.FTZ R156, R145, R156, !PT ;  /* 0x0000009c919c7209 */ /* 0x000fc60007810000 */
[----:B------:R-:W0:Y:S01]  /*5fc0*/  MUFU.TANH R164, R164 ;  /* 0x000000a400a47308 */ /* 0x000e220000002400 */
[----:B-1----:R-:W-:Y:S02]  /*5fd0*/  FSEL R149, R149, -INF , P1 ;  /* 0xff80000095957808 */ /* 0x002fe40000800000 */
[----:B------:R-:W-:Y:S02]  /*5fe0*/  ISETP.GT.AND P1, PT, R171, 0x58, PT ;  /* 0x00000058ab00780c */ /* 0x000fe40003f24270 */
[----:B------:R-:W-:-:S03]  /*5ff0*/  FMNMX.FTZ R143, R149, R156, !PT ;  /* 0x0000009c958f7209 */ /* 0x000fc60007810000 */
[----:B------:R-:W1:Y:S01]  /*6000*/  MUFU.TANH R165, R165 ;  /* 0x000000a500a57308 */ /* 0x000e620000002400 */
[----:B--2---:R-:W-:Y:S02]  /*6010*/  FSEL R152, R152, -INF , P2 ;  /* 0xff80000098987808 */ /* 0x004fe40001000000 */
[----:B------:R-:W-:Y:S02]  /*6020*/  ISETP.GT.AND P2, PT, R171, 0x59, PT ;  /* 0x00000059ab00780c */ /* 0x000fe40003f44270 */
[----:B------:R-:W-:-:S03]  /*6030*/  FMNMX.FTZ R157, R152, R143, !PT ;  /* 0x0000008f989d7209 */ /* 0x000fc60007810000 */
[----:B------:R-:W2:Y:S01]  /*6040*/  MUFU.TANH R0, R0 ;  /* 0x0000000000007308 */ /* 0x000ea20000002400 */
[----:B0-----:R-:W-:-:S04]  /*6050*/  FSEL R146, R164, -INF , P1 ;  /* 0xff800000a4927808 */ /* 0x001fc80000800000 */
[----:B------:R-:W-:-:S03]  /*6060*/  FMNMX.FTZ R156, R146, R157, !PT ;  /* 0x0000009d929c7209 */ /* 0x000fc60007810000 */
[----:B------:R-:W0:Y:S01]  /*6070*/  MUFU.TANH R2, R2 ;  /* 0x0000000200027308 */ /* 0x000e220000002400 */
[----:B-1----:R-:W-:Y:S02]  /*6080*/  FSEL R143, R165, -INF , P2 ;  /* 0xff800000a58f7808 */ /* 0x002fe40001000000 */
[----:B------:R-:W-:Y:S02]  /*6090*/  SHFL.IDX PT, R165, R12, 0x1, 0x1c1f ;  /* 0x003c1f000ca57f89 */ /* 0x000fe400000e0000 */
[----:B------:R-:W-:Y:S01]  /*60a0*/  FMNMX.FTZ R157, R143, R156, !PT ;  /* 0x0000009c8f9d7209 */ /* 0x000fe20007810000 */
[----:B------:R-:W-:Y:S01]  /*60b0*/  FMUL.FTZ R156, R158, UR7 ;  /* 0x000000079e9c7c20 */ /* 0x000fe20008410000 */
[----:B------:R-:W-:Y:S01]  /*60c0*/  FMUL.FTZ R158, R162, UR7 ;  /* 0x00000007a29e7c20 */ /* 0x000fe20008410000 */
[----:B------:R-:W1:Y:S01]  /*60d0*/  MUFU.TANH R11, R11 ;  /* 0x0000000b000b7308 */ /* 0x000e620000002400 */
[----:B------:R-:W-:Y:S01]  /*60e0*/  FMUL.FTZ R162, R167, UR7 ;  /* 0x00000007a7a27c20 */ /* 0x000fe20008410000 */
[----:B------:R-:W3:Y:S06]  /*60f0*/  SHFL.BFLY PT, R160, R157, 0x2, 0x1f ;  /* 0x0c401f009da07f89 */ /* 0x000eec00000e0000 */
[----:B------:R-:W4:Y:S08]  /*6100*/  MUFU.TANH R15, R15 ;  /* 0x0000000f000f7308 */ /* 0x000f300000002400 */
[----:B------:R-:W5:Y:S08]  /*6110*/  MUFU.TANH R20, R20 ;  /* 0x0000001400147308 */ /* 0x000f700000002400 */
[----:B------:R-:W5:Y:S01]  /*6120*/  MUFU.TANH R21, R21 ;  /* 0x0000001500157308 */ /* 0x000f620000002400 */
[----:B---3--:R-:W-:Y:S01]  /*6130*/  FMNMX.FTZ R164, R157, R160, !PT ;  /* 0x000000a09da47209 */ /* 0x008fe20007810000 */
[----:B------:R-:W-:-:S02]  /*6140*/  IMAD.IADD R160, R168, 0x1, R165 ;  /* 0x00000001a8a07824 */ /* 0x000fc400078e02a5 */
[----:B------:R-:W-:Y:S01]  /*6150*/  FMUL.FTZ R157, R159, UR7 ;  /* 0x000000079f9d7c20 */ /* 0x000fe20008410000 */
[----:B------:R-:W-:Y:S01]  /*6160*/  FMUL.FTZ R159, R163, UR7 ;  /* 0x00000007a39f7c20 */ /* 0x000fe20008410000 */
[----:B------:R-:W3:Y:S01]  /*6170*/  SHFL.BFLY PT, R169, R164, 0x1, 0x1f ;  /* 0x0c201f00a4a97f89 */ /* 0x000ee200000e0000 */
[C---:B------:R-:W-:Y:S01]  /*6180*/  ISETP.GT.AND P1, PT, R160.reuse, RZ, PT ;  /* 0x000000ffa000720c */ /* 0x040fe20003f24270 */
[----:B------:R-:W5:Y:S01]  /*6190*/  MUFU.TANH R120, R120 ;  /* 0x0000007800787308 */ /* 0x000f620000002400 */
[----:B------:R-:W-:Y:S02]  /*61a0*/  ISETP.GT.AND P2, PT, R160, 0x1, PT ;  /* 0x00000001a000780c */ /* 0x000fe40003f44270 */
[----:B--2---:R-:W-:Y:S02]  /*61b0*/  FSEL R0, R0, -INF , P1 ;  /* 0xff80000000007808 */ /* 0x004fe40000800000 */
[----:B------:R-:W-:Y:S02]  /*61c0*/  ISETP.GT.AND P3, PT, R160, 0x8, PT ;  /* 0x00000008a000780c */ /* 0x000fe40003f64270 */
[----:B0-----:R-:W-:Y:S01]  /*61d0*/  FSEL R2, R2, -INF , P2 ;  /* 0xff80000002027808 */ /* 0x001fe20001000000 */
[----:B------:R-:W0:Y:S01]  /*61e0*/  MUFU.TANH R121, R121 ;  /* 0x0000007900797308 */ /* 0x000e220000002400 */
[----:B------:R-:W-:-:S02]  /*61f0*/  FMNMX.FTZ R165, R0, R13, !PT ;  /* 0x0000000d00a57209 */ /* 0x000fc40007810000 */
[----:B------:R-:W-:Y:S02]  /*6200*/  ISETP.GT.AND P4, PT, R160, 0x9, PT ;  /* 0x00000009a000780c */ /* 0x000fe40003f84270 */
[----:B-1----:R-:W-:Y:S02]  /*6210*/  FSEL R163, R11, -INF , P3 ;  /* 0xff8000000ba37808 */ /* 0x002fe40001800000 */
[----:B------:R-:W-:Y:S01]  /*6220*/  FMNMX.FTZ R166, R2, R165, !PT ;  /* 0x000000a502a67209 */ /* 0x000fe20007810000 */
[----:B------:R-:W1:Y:S01]  /*6230*/  MUFU.TANH R122, R122 ;  /* 0x0000007a007a7308 */ /* 0x000e620000002400 */
[----:B------:R-:W-:Y:S02]  /*6240*/  ISETP.GT.AND P2, PT, R160, 0x10, PT ;  /* 0x00000010a000780c */ /* 0x000fe40003f44270 */
[----:B----4-:R-:W-:Y:S02]  /*6250*/  FSEL R15, R15, -INF , P4 ;  /* 0xff8000000f0f7808 */ /* 0x010fe40002000000 */
[----:B------:R-:W-:-:S02]  /*6260*/  FMNMX.FTZ R166, R163, R166, !PT ;  /* 0x000000a6a3a67209 */ /* 0x000fc40007810000 */
[----:B---3--:R-:W-:Y:S01]  /*6270*/  FMNMX.FTZ R12, R164, R169, !PT ;  /* 0x000000a9a40c7209 */ /* 0x008fe20007810000 */
[----:B------:R-:W2:Y:S01]  /*6280*/  MUFU.TANH R123, R123 ;  /* 0x0000007b007b7308 */ /* 0x000ea20000002400 */
[----:B------:R-:W-:Y:S02]  /*6290*/  ISETP.GT.AND P3, PT, R160, 0x11, PT ;  /* 0x00000011a000780c */ /* 0x000fe40003f64270 */
[C---:B------:R-:W-:Y:S01]  /*62a0*/  FSETP.NEU.FTZ.AND P1, PT, R12.reuse, -INF , PT ;  /* 0xff8000000c00780b */ /* 0x040fe20003f3d000 */
[----:B------:R-:W-:Y:S01]  /*62b0*/  FMUL.FTZ R164, R12, UR14 ;  /* 0x0000000e0ca47c20 */ /* 0x000fe20008410000 */
[----:B-----5:R-:W-:Y:S02]  /*62c0*/  FSEL R20, R20, -INF , P2 ;  /* 0xff80000014147808 */ /* 0x020fe40001000000 */
[----:B------:R-:W-:Y:S01]  /*62d0*/  FMNMX.FTZ R11, R15, R166, !PT ;  /* 0x000000a60f0b7209 */ /* 0x000fe20007810000 */
[----:B------:R-:W3:Y:S01]  /*62e0*/  MUFU.TANH R124, R124 ;  /* 0x0000007c007c7308 */ /* 0x000ee20000002400 */
[----:B------:R-:W-:-:S02]  /*62f0*/  FSEL R164, R164, RZ, P1 ;  /* 0x000000ffa4a47208 */ /* 0x000fc40000800000 */
[----:B------:R-:W-:Y:S02]  /*6300*/  ISETP.GT.AND P2, PT, R160, 0x18, PT ;  /* 0x00000018a000780c */ /* 0x000fe40003f44270 */
[----:B------:R-:W-:Y:S01]  /*6310*/  FSEL R21, R21, -INF , P3 ;  /* 0xff80000015157808 */ /* 0x000fe20001800000 */
[--C-:B------:R-:W-:Y:S01]  /*6320*/  FFMA.FTZ R188, R125, UR14, -R164.reuse ;  /* 0x0000000e7dbc7c23 */ /* 0x100fe200080108a4 */
[----:B------:R-:W-:Y:S01]  /*6330*/  FMNMX.FTZ R166, R20, R11, !PT ;  /* 0x0000000b14a67209 */ /* 0x000fe20007810000 */
[----:B------:R-:W4:Y:S01]  /*6340*/  MUFU.TANH R148, R148 ;  /* 0x0000009400947308 */ /* 0x000f220000002400 */
[----:B------:R-:W-:Y:S01]  /*6350*/  ISETP.GT.AND P3, PT, R160, 0x19, PT ;  /* 0x00000019a000780c */ /* 0x000fe20003f64270 */
[--C-:B------:R-:W-:Y:S01]  /*6360*/  FFMA.FTZ R190, R127, UR14, -R164.reuse ;  /* 0x0000000e7fbe7c23 */ /* 0x100fe200080108a4 */
[----:B------:R-:W-:Y:S01]  /*6370*/  FSEL R125, R120, -INF , P2 ;  /* 0xff800000787d7808 */ /* 0x000fe20001000000 */
[--C-:B------:R-:W-:Y:S01]  /*6380*/  FFMA.FTZ R120, R126, UR14, -R164.reuse ;  /* 0x0000000e7e787c23 */ /* 0x100fe200080108a4 */
[----:B------:R-:W-:Y:S01]  /*6390*/  FMNMX.FTZ R166, R21, R166, !PT ;  /* 0x000000a615a67209 */ /* 0x000fe20007810000 */
[--C-:B------:R-:W-:Y:S01]  /*63a0*/  FFMA.FTZ R127, R130, UR14, -R164.reuse ;  /* 0x0000000e827f7c23 */ /* 0x100fe200080108a4 */
[----:B------:R-:W-:Y:S01]  /*63b0*/  ISETP.GT.AND P2, PT, R160, 0x20, PT ;  /* 0x00000020a000780c */ /* 0x000fe20003f44270 */
[----:B------:R-:W5:Y:S01]  /*63c0*/  MUFU.TANH R153, R153 ;  /* 0x0000009900997308 */ /* 0x000f620000002400 */
[----:B0-----:R-:W-:Y:S01]  /*63d0*/  FSEL R121, R121, -INF , P3 ;  /* 0xff80000079797808 */ /* 0x001fe20001800000 */
[--C-:B------:R-:W-:Y:S01]  /*63e0*/  FFMA.FTZ R184, R129, UR14, -R164.reuse ;  /* 0x0000000e81b87c23 */ /* 0x100fe200080108a4 */
[----:B------:R-:W-:Y:S01]  /*63f0*/  FMNMX.FTZ R166, R125, R166, !PT ;  /* 0x000000a67da67209 */ /* 0x000fe20007810000 */
[--C-:B------:R-:W-:Y:S01]  /*6400*/  FFMA.FTZ R182, R136, UR14, -R164.reuse ;  /* 0x0000000e88b67c23 */ /* 0x100fe200080108a4 */
[----:B------:R-:W-:Y:S01]  /*6410*/  ISETP.GT.AND P3, PT, R160, 0x21, PT ;  /* 0x00000021a000780c */ /* 0x000fe20003f64270 */
[--C-:B------:R-:W-:Y:S01]  /*6420*/  FFMA.FTZ R180, R133, UR14, -R164.reuse ;  /* 0x0000000e85b47c23 */ /* 0x100fe200080108a4 */
[----:B-1----:R-:W-:Y:S01]  /*6430*/  FSEL R122, R122, -INF , P2 ;  /* 0xff8000007a7a7808 */ /* 0x002fe20001000000 */
[----:B------:R-:W0:Y:S01]  /*6440*/  MUFU.TANH R147, R147 ;  /* 0x0000009300937308 */ /* 0x000e220000002400 */
[----:B------:R-:W-:Y:S01]  /*6450*/  FMNMX.FTZ R11, R121, R166, !PT ;  /* 0x000000a6790b7209 */ /* 0x000fe20007810000 */
[--C-:B------:R-:W-:Y:S01]  /*6460*/  FFMA.FTZ R133, R138, UR14, -R164.reuse ;  /* 0x0000000e8a857c23 */ /* 0x100fe200080108a4 */
[----:B------:R-:W-:Y:S01]  /*6470*/  ISETP.GT.AND P2, PT, R160, 0x28, PT ;  /* 0x00000028a000780c */ /* 0x000fe20003f44270 */
[--C-:B------:R-:W-:Y:S01]  /*6480*/  FFMA.FTZ R176, R137, UR14, -R164.reuse ;  /* 0x0000000e89b07c23 */ /* 0x100fe200080108a4 */
[----:B--2---:R-:W-:Y:S01]  /*6490*/  FSEL R126, R123, -INF , P3 ;  /* 0xff8000007b7e7808 */ /* 0x004fe20001800000 */
[--C-:B------:R-:W-:Y:S01]  /*64a0*/  FFMA.FTZ R123, R128, UR14, -R164.reuse ;  /* 0x0000000e807b7c23 */ /* 0x100fe200080108a4 */
[----:B------:R-:W-:Y:S01]  /*64b0*/  FMNMX.FTZ R11, R122, R11, !PT ;  /* 0x0000000b7a0b7209 */ /* 0x000fe20007810000 */
[----:B------:R-:W1:Y:S01]  /*64c0*/  MUFU.TANH R150, R150 ;  /* 0x0000009600967308 */ /* 0x000e620000002400 */
[----:B------:R-:W-:Y:S01]  /*64d0*/  ISETP.GT.AND P3, PT, R160, 0x29, PT ;  /* 0x00000029a000780c */ /* 0x000fe20003f64270 */
[--C-:B------:R-:W-:Y:S01]  /*64e0*/  FFMA.FTZ R186, R131, UR14, -R164.reuse ;  /* 0x0000000e83ba7c23 */ /* 0x100fe200080108a4 */
[----:B---3--:R-:W-:Y:S01]  /*64f0*/  FSEL R124, R124, -INF , P2 ;  /* 0xff8000007c7c7808 */ /* 0x008fe20001000000 */
[--C-:B------:R-:W-:Y:S01]  /*6500*/  FFMA.FTZ R132, R132, UR14, -R164.reuse ;  /* 0x0000000e84847c23 */ /* 0x100fe200080108a4 */
[----:B------:R-:W-:Y:S01]  /*6510*/  FMNMX.FTZ R11, R126, R11, !PT ;  /* 0x0000000b7e0b7209 */ /* 0x000fe20007810000 */
[--C-:B------:R-:W-:Y:S01]  /*6520*/  FFMA.FTZ R178, R139, UR14, -R164.reuse ;  /* 0x0000000e8bb27c23 */ /* 0x100fe200080108a4 */
[----:B------:R-:W-:Y:S01]  /*6530*/  ISETP.GT.AND P2, PT, R160, 0x30, PT ;  /* 0x00000030a000780c */ /* 0x000fe20003f44270 */
[----:B------:R-:W2:Y:S01]  /*6540*/  MUFU.TANH R151, R151 ;  /* 0x0000009700977308 */ /* 0x000ea20000002400 */
        /* <DEDUP_REMOVED lines=12> */
[----:B0-----:R-:W-:Y:S01]  /*6610*/  FSEL R147, R147, -INF , P3 ;  /* 0xff80000093937808 */ /* 0x001fe20001800000 */
[----:B------:R-:W-:Y:S01]  /*6620*/  FFMA.FTZ R170, R146, UR14, -R164 ;  /* 0x0000000e92aa7c23 */ /* 0x000fe200080108a4 */
[----:B------:R-:W-:Y:S01]  /*6630*/  FMNMX.FTZ R128, R153, R128, !PT ;  /* 0x0000008099807209 */ /* 0x000fe20007810000 */
[----:B------:R-:W0:Y:S01]  /*6640*/  MUFU.TANH R155, R155 ;  /* 0x0000009b009b7308 */ /* 0x000e220000002400 */
[----:B------:R-:W-:-:S02]  /*6650*/  ISETP.GT.AND P3, PT, R160, 0x39, PT ;  /* 0x00000039a000780c */ /* 0x000fc40003f64270 */
[----:B-1----:R-:W-:Y:S02]  /*6660*/  FSEL R150, R150, -INF , P2 ;  /* 0xff80000096967808 */ /* 0x002fe40001000000 */
[----:B------:R-:W-:Y:S02]  /*6670*/  FMNMX.FTZ R11, R147, R128, !PT ;  /* 0x00000080930b7209 */ /* 0x000fe40007810000 */
[----:B------:R-:W-:Y:S01]  /*6680*/  ISETP.GT.AND P2, PT, R160, 0x40, PT ;  /* 0x00000040a000780c */ /* 0x000fe20003f44270 */
[----:B------:R-:W1:Y:S01]  /*6690*/  MUFU.TANH R156, R156 ;  /* 0x0000009c009c7308 */ /* 0x000e620000002400 */
[----:B--2---:R-:W-:Y:S02]  /*66a0*/  FSEL R151, R151, -INF , P3 ;  /* 0xff80000097977808 */ /* 0x004fe40001800000 */
[----:B------:R-:W-:Y:S02]  /*66b0*/  FMNMX.FTZ R128, R150, R11, !PT ;  /* 0x0000000b96807209 */ /* 0x000fe40007810000 */
[----:B------:R-:W-:-:S02]  /*66c0*/  ISETP.GT.AND P3, PT, R160, 0x41, PT ;  /* 0x00000041a000780c */ /* 0x000fc40003f64270 */
[----:B---3--:R-:W-:Y:S01]  /*66d0*/  FSEL R154, R154, -INF , P2 ;  /* 0xff8000009a9a7808 */ /* 0x008fe20001000000 */
[----:B------:R-:W2:Y:S01]  /*66e0*/  MUFU.TANH R157, R157 ;  /* 0x0000009d009d7308 */ /* 0x000ea20000002400 */
[----:B------:R-:W-:Y:S02]  /*66f0*/  FMNMX.FTZ R11, R151, R128, !PT ;  /* 0x00000080970b7209 */ /* 0x000fe40007810000 */
[----:B------:R-:W-:Y:S02]  /*6700*/  ISETP.GT.AND P2, PT, R160, 0x48, PT ;  /* 0x00000048a000780c */ /* 0x000fe40003f44270 */
[----:B0-----:R-:W-:Y:S02]  /*6710*/  FSEL R155, R155, -INF , P3 ;  /* 0xff8000009b9b7808 */ /* 0x001fe40001800000 */
[----:B------:R-:W-:Y:S01]  /*6720*/  FMNMX.FTZ R128, R154, R11, !PT ;  /* 0x0000000b9a807209 */ /* 0x000fe20007810000 */
[----:B------:R-:W0:Y:S01]  /*6730*/  MUFU.TANH R158, R158 ;  /* 0x0000009e009e7308 */ /* 0x000e220000002400 */
[----:B------:R-:W-:-:S02]  /*6740*/  ISETP.GT.AND P3, PT, R160, 0x49, PT ;  /* 0x00000049a000780c */ /* 0x000fc40003f64270 */
[----:B-1----:R-:W-:Y:S02]  /*6750*/  FSEL R156, R156, -INF , P2 ;  /* 0xff8000009c9c7808 */ /* 0x002fe40001000000 */
[----:B------:R-:W-:Y:S02]  /*6760*/  FMNMX.FTZ R11, R155, R128, !PT ;  /* 0x000000809b0b7209 */ /* 0x000fe40007810000 */
[----:B------:R-:W-:Y:S01]  /*6770*/  ISETP.GT.AND P2, PT, R160, 0x50, PT ;  /* 0x00000050a000780c */ /* 0x000fe20003f44270 */
[----:B------:R-:W1:Y:S01]  /*6780*/  MUFU.TANH R159, R159 ;  /* 0x0000009f009f7308 */ /* 0x000e620000002400 */
[----:B--2---:R-:W-:Y:S01]  /*6790*/  FSEL R165, R157, -INF , P3 ;  /* 0xff8000009da57808 */ /* 0x004fe20001800000 */
[--C-:B------:R-:W-:Y:S01]  /*67a0*/  FFMA.FTZ R157, R134, UR14, -R164.reuse ;  /* 0x0000000e869d7c23 */ /* 0x100fe200080108a4 */
[----:B------:R-:W-:Y:S01]  /*67b0*/  FMNMX.FTZ R130, R156, R11, !PT ;  /* 0x0000000b9c827209 */ /* 0x000fe20007810000 */
[--C-:B------:R-:W-:Y:S01]  /*67c0*/  FFMA.FTZ R134, R135, UR14, -R164.reuse ;  /* 0x0000000e87867c23 */ /* 0x100fe200080108a4 */
[----:B------:R-:W-:Y:S01]  /*67d0*/  ISETP.GT.AND P3, PT, R160, 0x51, PT ;  /* 0x00000051a000780c */ /* 0x000fe20003f64270 */
[----:B------:R-:W-:Y:S01]  /*67e0*/  FFMA.FTZ R135, R143, UR14, -R164 ;  /* 0x0000000e8f877c23 */ /* 0x000fe200080108a4 */
[----:B------:R-:W-:Y:S01]  /*67f0*/  FMNMX.FTZ R11, R165, R130, !PT ;  /* 0x00000082a50b7209 */ /* 0x000fe20007810000 */
[----:B------:R-:W2:Y:S01]  /*6800*/  MUFU.TANH R161, R161 ;  /* 0x000000a100a17308 */ /* 0x000ea20000002400 */
[----:B0-----:R-:W-:-:S02]  /*6810*/  FSEL R158, R158, -INF , P2 ;  /* 0xff8000009e9e7808 */ /* 0x001fc40001000000 */
[----:B------:R-:W-:Y:S02]  /*6820*/  ISETP.GT.AND P2, PT, R160, 0x58, PT ;  /* 0x00000058a000780c */ /* 0x000fe40003f44270 */
[----:B------:R-:W-:-:S03]  /*6830*/  FMNMX.FTZ R130, R158, R11, !PT ;  /* 0x0000000b9e827209 */ /* 0x000fc60007810000 */
[----:B------:R-:W0:Y:S01]  /*6840*/  MUFU.TANH R162, R162 ;  /* 0x000000a200a27308 */ /* 0x000e220000002400 */
[----:B-1----:R-:W-:Y:S02]  /*6850*/  FSEL R159, R159, -INF , P3 ;  /* 0xff8000009f9f7808 */ /* 0x002fe40001800000 */
[----:B------:R-:W-:Y:S02]  /*6860*/  ISETP.GT.AND P3, PT, R160, 0x59, PT ;  /* 0x00000059a000780c */ /* 0x000fe40003f64270 */
[----:B------:R-:W-:-:S03]  /*6870*/  FMNMX.FTZ R130, R159, R130, !PT ;  /* 0x000000829f827209 */ /* 0x000fc60007810000 */
[----:B------:R-:W-:Y:S01]  /*6880*/  MUFU.EX2 R188, R188 ;  /* 0x000000bc00bc7308 */ /* 0x000fe20000000800 */
[----:B--2---:R-:W-:-:S04]  /*6890*/  FSEL R161, R161, -INF , P2 ;  /* 0xff800000a1a17808 */ /* 0x004fc80001000000 */
[----:B------:R-:W-:-:S03]  /*68a0*/  FMNMX.FTZ R11, R161, R130, !PT ;  /* 0x00000082a10b7209 */ /* 0x000fc60007810000 */
[----:B------:R-:W-:Y:S01]  /*68b0*/  MUFU.EX2 R120, R120 ;  /* 0x0000007800787308 */ /* 0x000fe20000000800 */
[----:B0-----:R-:W-:-:S04]  /*68c0*/  FSEL R162, R162, -INF , P3 ;  /* 0xff800000a2a27808 */ /* 0x001fc80001800000 */
[----:B------:R-:W-:-:S03]  /*68d0*/  FMNMX.FTZ R11, R162, R11, !PT ;  /* 0x0000000ba20b7209 */ /* 0x000fc60007810000 */
[----:B------:R-:W-:Y:S02]  /*68e0*/  MUFU.EX2 R190, R190 ;  /* 0x000000be00be7308 */ /* 0x000fe40000000800 */
[----:B------:R-:W0:Y:S06]  /*68f0*/  SHFL.BFLY PT, R130, R11, 0x2, 0x1f ;  /* 0x0c401f000b827f89 */ /* 0x000e2c00000e0000 */
[----:B------:R-:W-:Y:S08]  /*6900*/  MUFU.EX2 R123, R123 ;  /* 0x0000007b007b7308 */ /* 0x000ff00000000800 */
[----:B------:R-:W-:Y:S08]  /*6910*/  MUFU.EX2 R184, R184 ;  /* 0x000000b800b87308 */ /* 0x000ff00000000800 */
[----:B------:R-:W-:Y:S01]  /*6920*/  MUFU.EX2 R127, R127 ;  /* 0x0000007f007f7308 */ /* 0x000fe20000000800 */
[----:B0-----:R-:W-:Y:S01]  /*6930*/  FMNMX.FTZ R129, R11, R130, !PT ;  /* 0x000000820b817209 */ /* 0x001fe20007810000 */
[----:B------:R-:W-:-:S04]  /*6940*/  FFMA.FTZ R130, R145, UR14, -R164 ;  /* 0x0000000e91827c23 */ /* 0x000fc800080108a4 */
[----:B------:R-:W0:Y:S02]  /*6950*/  SHFL.BFLY PT, R136, R129, 0x1, 0x1f ;  /* 0x0c201f0081887f89 */ /* 0x000e2400000e0000 */
[----:B------:R-:W-:Y:S08]  /*6960*/  MUFU.EX2 R186, R186 ;  /* 0x000000ba00ba7308 */ /* 0x000ff00000000800 */
[----:B------:R1:W-:Y:S08]  /*6970*/  MUFU.EX2 R128, R132 ;  /* 0x0000008400807308 */ /* 0x0003f00000000800 */
[----:B------:R-:W-:Y:S01]  /*6980*/  MUFU.EX2 R180, R180 ;  /* 0x000000b400b47308 */ /* 0x000fe20000000800 */
[----:B-1----:R-:W-:Y:S01]  /*6990*/  FFMA.FTZ R132, R140, UR14, -R164 ;  /* 0x0000000e8c847c23 */ /* 0x002fe200080108a4 */
[----:B0-----:R-:W-:-:S06]  /*69a0*/  FMNMX.FTZ R11, R129, R136, !PT ;  /* 0x00000088810b7209 */ /* 0x001fcc0007810000 */
[----:B------:R-:W-:Y:S01]  /*69b0*/  MUFU.EX2 R157, R157 ;  /* 0x0000009d009d7308 */ /* 0x000fe20000000800 */
[C---:B------:R-:W-:Y:S01]  /*69c0*/  FSETP.NEU.FTZ.AND P2, PT, R11.reuse, -INF , PT ;  /* 0xff8000000b00780b */ /* 0x040fe20003f5d000 */
[----:B------:R-:W-:-:S06]  /*69d0*/  FMUL.FTZ R136, R11, UR14 ;  /* 0x0000000e0b887c20 */ /* 0x000fcc0008410000 */
[----:B------:R-:W-:Y:S01]  /*69e0*/  MUFU.EX2 R182, R182 ;  /* 0x000000b600b67308 */ /* 0x000fe20000000800 */
[----:B------:R-:W-:-:S05]  /*69f0*/  FSEL R136, R136, RZ, P2 ;  /* 0x000000ff88887208 */ /* 0x000fca0001000000 */
[--C-:B------:R-:W-:Y:S01]  /*6a00*/  FFMA.FTZ R189, R0, UR14, -R136.reuse ;  /* 0x0000000e00bd7c23 */ /* 0x100fe20008010888 */
[--C-:B------:R-:W-:Y:S01]  /*6a10*/  FFMA.FTZ R185, R20, UR14, -R136.reuse ;  /* 0x0000000e14b97c23 */ /* 0x100fe20008010888 */
[--C-:B------:R-:W-:Y:S01]  /*6a20*/  FFMA.FTZ R20, R121, UR14, -R136.reuse ;  /* 0x0000000e79147c23 */ /* 0x100fe20008010888 */
[----:B------:R-:W-:Y:S01]  /*6a30*/  FSEL R0, R11, RZ, P2 ;  /* 0x000000ff0b007208 */ /* 0x000fe20001000000 */
[--C-:B------:R-:W-:Y:S01]  /*6a40*/  FFMA.FTZ R138, R2, UR14, -R136.reuse ;  /* 0x0000000e028a7c23 */ /* 0x100fe20008010888 */
[----:B------:R-:W-:Y:S01]  /*6a50*/  FSEL R121, R12, RZ, P1 ;  /* 0x000000ff0c797208 */ /* 0x000fe20000800000 */
[----:B------:R-:W-:Y:S01]  /*6a60*/  MUFU.EX2 R189, R189 ;  /* 0x000000bd00bd7308 */ /* 0x000fe20000000800 */
[--C-:B------:R-:W-:Y:S01]  /*6a70*/  FFMA.FTZ R191, R163, UR14, -R136.reuse ;  /* 0x0000000ea3bf7c23 */ /* 0x100fe20008010888 */
[----:B------:R-:W-:Y:S01]  /*6a80*/  FADD.FTZ R2, -R0, R13 ;  /* 0x0000000d00027221 */ /* 0x000fe20000010100 */
[----:B------:R-:W-:Y:S01]  /*6a90*/  FFMA.FTZ R137, R15, UR14, -R136 ;  /* 0x0000000e0f897c23 */ /* 0x000fe20008010888 */
[----:B------:R-:W-:Y:S01]  /*6aa0*/  FADD.FTZ R121, -R121, R14 ;  /* 0x0000000e79797221 */ /* 0x000fe20000010100 */
[--C-:B------:R-:W-:Y:S01]  /*6ab0*/  FFMA.FTZ R21, R21, UR14, -R136.reuse ;  /* 0x0000000e15157c23 */ /* 0x100fe20008010888 */
[----:B------:R-:W-:Y:S01]  /*6ac0*/  FMUL.FTZ R2, R2, UR14 ;  /* 0x0000000e02027c20 */ /* 0x000fe20008410000 */
[--C-:B------:R-:W-:Y:S01]  /*6ad0*/  FFMA.FTZ R187, R125, UR14, -R136.reuse ;  /* 0x0000000e7dbb7c23 */ /* 0x100fe20008010888 */
[----:B------:R-:W-:Y:S01]  /*6ae0*/  FMUL.FTZ R121, R121, UR14 ;  /* 0x0000000e79797c20 */ /* 0x000fe20008410000 */
        /* <DEDUP_REMOVED lines=13> */
[----:B------:R-:W-:-:S03]  /*6bc0*/  FFMA.FTZ R171, R161, UR14, -R136 ;  /* 0x0000000ea1ab7c23 */ /* 0x000fc60008010888 */
[----:B------:R-:W2:Y:S01]  /*6bd0*/  MUFU.EX2 R2, R2 ;  /* 0x0000000200027308 */ /* 0x000ea20000000800 */
[----:B0-----:R-:W-:-:S07]  /*6be0*/  FFMA.FTZ R121, R155, UR14, -R136 ;  /* 0x0000000e9b797c23 */ /* 0x001fce0008010888 */
[----:B------:R-:W0:Y:S01]  /*6bf0*/  MUFU.EX2 R191, R191 ;  /* 0x000000bf00bf7308 */ /* 0x000e220000000800 */
[----:B-1----:R-:W-:-:S04]  /*6c00*/  FFMA.FTZ R13, R0, R10, R188 ;  /* 0x0000000a000d7223 */ /* 0x002fc800000100bc */
[----:B------:R-:W-:-:S03]  /*6c10*/  FADD.FTZ R13, R120, R13 ;  /* 0x0000000d780d7221 */ /* 0x000fc60000010000 */
[----:B------:R-:W1:Y:S01]  /*6c20*/  MUFU.EX2 R137, R137 ;  /* 0x0000008900897308 */ /* 0x000e620000000800 */
[----:B--2---:R-:W-:Y:S01]  /*6c30*/  FFMA.FTZ R3, R2, R3, R189 ;  /* 0x0000000302037223 */ /* 0x004fe200000100bd */
        /* <DEDUP_REMOVED lines=14> */
[----:B------:R-:W-:Y:S01]  /*6d20*/  FADD.FTZ R3, R157, R14 ;  /* 0x0000000e9d037221 */ /* 0x000fe20000010000 */
[----:B------:R-:W-:Y:S01]  /*6d30*/  FFMA.FTZ R14, R165, UR14, -R136 ;  /* 0x0000000ea50e7c23 */ /* 0x000fe20008010888 */
[----:B------:R-:W2:Y:S01]  /*6d40*/  MUFU.EX2 R20, R20 ;  /* 0x0000001400147308 */ /* 0x000ea20000000800 */
[----:B0-----:R-:W-:Y:S01]  /*6d50*/  FADD.FTZ R10, R21, R10 ;  /* 0x0000000a150a7221 */ /* 0x001fe20000010000 */
[----:B------:R-:W-:-:S06]  /*6d60*/  FADD.FTZ R3, R182, R3 ;  /* 0x00000003b6037221 */ /* 0x000fcc0000010000 */
[----:B------:R-:W0:Y:S01]  /*6d70*/  MUFU.EX2 R181, R181 ;  /* 0x000000b500b57308 */ /* 0x000e220000000800 */
[----:B-1----:R-:W-:-:S07]  /*6d80*/  FADD.FTZ R13, R187, R10 ;  /* 0x0000000abb0d7221 */ /* 0x002fce0000010000 */
[----:B------:R-:W1:Y:S01]  /*6d90*/  MUFU.EX2 R15, R15 ;  /* 0x0000000f000f7308 */ /* 0x000e620000000800 */
[----:B--2---:R-:W-:Y:S01]  /*6da0*/  FADD.FTZ R10, R20, R13 ;  /* 0x0000000d140a7221 */ /* 0x004fe20000010000 */
[----:B------:R-:W-:-:S06]  /*6db0*/  FFMA.FTZ R13, R159, UR14, -R136 ;  /* 0x0000000e9f0d7c23 */ /* 0x000fcc0008010888 */
        /* <DEDUP_REMOVED lines=32> */
[----:B------:R-:W-:-:S06]  /*6fc0*/  FFMA.FTZ R126, R162, UR14, -R136 ;  /* 0x0000000ea27e7c23 */ /* 0x000fcc0008010888 */
        /* <DEDUP_REMOVED lines=26> */
.L_x_2400:
[----:B------:R-:W0:Y:S01]  /*7170*/  S2UR UR5, SR_CgaCtaId ;  /* 0x00000000000579c3 */ /* 0x000e220000008800 */
        /* <DEDUP_REMOVED lines=35> */
.L_x_2390:
[----:B------:R-:W-:-:S06]  /*73b0*/  UISETP.GE.AND UP0, UPT, UR4, UR60, UPT ;  /* 0x0000003c0400728c */ /* 0x000fcc000bf06270 */
[----:B------:R-:W-:-:S13]  /*73c0*/  PLOP3.LUT P1, PT, PT, PT, UP0, 0x80, 0x0 ;  /* 0x000000000000781c */ /* 0x000fda0003f2f008 */
[----:B------:R-:W-:Y:S05]  /*73d0*/  @!P1 BRA `(.L_x_2402) ;  /* 0x0000002400409947 */ /* 0x000fea0003800000 */
[----:B------:R-:W-:Y:S01]  /*73e0*/  MOV R13, R11 ;  /* 0x0000000b000d7202 */ /* 0x000fe20000000f00 */
[----:B------:R-:W-:Y:S01]  /*73f0*/  IMAD.MOV.U32 R14, RZ, RZ, R12 ;  /* 0x000000ffff0e7224 */ /* 0x000fe200078e000c */
[----:B------:R-:W-:Y:S01]  /*7400*/  UMOV UR5, UR38 ;  /* 0x0000002600057c82 */ /* 0x000fe20008000000 */
[----:B------:R-:W-:Y:S01]  /*7410*/  UMOV UR6, UR39 ;  /* 0x0000002700067c82 */ /* 0x000fe20008000000 */
[----:B------:R-:W-:Y:S01]  /*7420*/  ULDC UR7, c[0x0][0x9d8] ;  /* 0x0002760000077ab9 */ /* 0x000fe20000000800 */
[----:B------:R-:W-:-:S05]  /*7430*/  ULDC UR10, c[0x0][0x988] ;  /* 0x00026200000a7ab9 */ /* 0x000fca0000000800 */
.L_x_2413:
[----:B------:R-:W-:-:S04]  /*7440*/  UIADD3 UR9, UR6, 0x1, URZ ;  /* 0x0000000106097890 */ /* 0x000fc8000fffe03f */
[----:B------:R-:W-:-:S04]  /*7450*/  UISETP.NE.AND UP0, UPT, UR9, 0x2, UPT ;  /* 0x000000020900788c */ /* 0x000fc8000bf05270 */
[----:B------:R-:W-:Y:S02]  /*7460*/  USEL UR9, UR9, URZ, UP0 ;  /* 0x0000003f09097287 */ /* 0x000fe40008000000 */
[----:B------:R-:W-:-:S04]  /*7470*/  USEL UR38, URZ, 0x1, UP0 ;  /* 0x000000013f267887 */ /* 0x000fc80008000000 */
[----:B------:R-:W-:Y:S01]  /*7480*/  ULOP3.LUT UR38, UR5, UR38, URZ, 0x3c, !UPT ;  /* 0x0000002605267292 */ /* 0x000fe2000f8e3c3f */
[----:B------:R-:W-:Y:S01]  /*7490*/  UMOV UR39, UR9 ;  /* 0x0000000900277c82 */ /* 0x000fe20008000000 */
[----:B------:R-:W-:Y:S10]  /*74a0*/  @!P0 BRA `(.L_x_2403) ;  /* 0x0000000000048947 */ /* 0x000ff40003800000 */
[----:B------:R-:W-:Y:S01]  /*74b0*/  BPT.TRAP 0x1 ;  /* 0x000000040000795c */ /* 0x000fe20000300000 */
.L_x_2403:
[----:B------:R-:W-:Y:S01]  /*74c0*/  ULEA UR8, UR39, UR40, 0x3 ;  /* 0x0000002827087291 */ /* 0x000fe2000f8e183f */
[----:B------:R-:W-:-:S05]  /*74d0*/  IMAD.U32 R11, RZ, RZ, UR38 ;  /* 0x00000026ff0b7e24 */ /* 0x000fca000f8e00ff */
[----:B------:R-:W-:-:S04]  /*74e0*/  SHF.L.U32 R11, R11, 0x1f, RZ ;  /* 0x0000001f0b0b7819 */ /* 0x000fc800000006ff */
[----:B------:R0:W1:Y:S01]  /*74f0*/  SYNCS.PHASECHK.TRANS64.TRYWAIT P1, [UR8+0x30830], R11 ;  /* 0x0308300bff0075a7 */ /* 0x0000620008020148 */
[----:B------:R-:W-:Y:S05]  /*7500*/  @!P0 BRA `(.L_x_2404) ;  /* 0x0000000000048947 */ /* 0x000fea0003800000 */
[----:B------:R-:W-:Y:S01]  /*7510*/  BPT.TRAP 0x1 ;  /* 0x000000040000795c */ /* 0x000fe20000300000 */
.L_x_2404:
[----:B-1----:R-:W-:Y:S05]  /*7520*/  @P1 BRA `(.L_x_2405) ;  /* 0x0000000000081947 */ /* 0x002fea0003800000 */
[----:B------:R-:W1:Y:S02]  /*7530*/  SYNCS.PHASECHK.TRANS64.TRYWAIT P1, [UR8+0x30830], R11 ;  /* 0x0308300bff0075a7 */ /* 0x000e640008020148 */
[----:B-1----:R-:W-:Y:S05]  /*7540*/  @!P1 BRA `(.L_x_2406) ;  /* 0x000000d400b09947 */ /* 0x002fea0003800000 */
.L_x_2405:
        /* <DEDUP_REMOVED lines=175> */
.L_x_2407:
[----:B------:R-:W-:Y:S01]  /*8040*/  ULEA UR8, UR6, UR40, 0x3 ;  /* 0x0000002806087291 */ /* 0x000fe2000f8e183f */
[----:B------:R-:W-:-:S05]  /*8050*/  IMAD.U32 R0, RZ, RZ, UR5 ;  /* 0x00000005ff007e24 */ /* 0x000fca000f8e00ff */
[----:B------:R-:W-:-:S04]  /*8060*/  SHF.L.U32 R0, R0, 0x1f, RZ ;  /* 0x0000001f00007819 */ /* 0x000fc800000006ff */
[----:B------:R2:W3:Y:S01]  /*8070*/  SYNCS.PHASECHK.TRANS64.TRYWAIT P1, [UR8+0x30850], R0 ;  /* 0x03085000ff0075a7 */ /* 0x0004e20008020148 */
[----:B------:R-:W-:Y:S05]  /*8080*/  @!P0 BRA `(.L_x_2408) ;  /* 0x0000000000048947 */ /* 0x000fea0003800000 */
[----:B------:R-:W-:Y:S01]  /*8090*/  BPT.TRAP 0x1 ;  /* 0x000000040000795c */ /* 0x000fe20000300000 */
.L_x_2408:
[----:B---3--:R-:W-:Y:S05]  /*80a0*/  @P1 BRA `(.L_x_2409) ;  /* 0x0000000000081947 */ /* 0x008fea0003800000 */
[----:B------:R-:W3:Y:S02]  /*80b0*/  SYNCS.PHASECHK.TRANS64.TRYWAIT P1, [UR8+0x30850], R0 ;  /* 0x03085000ff0075a7 */ /* 0x000ee40008020148 */
[----:B---3--:R-:W-:Y:S05]  /*80c0*/  @!P1 BRA `(.L_x_2410) ;  /* 0x000000c800e89947 */ /* 0x008fea0003800000 */
.L_x_2409:
        /* <DEDUP_REMOVED lines=37> */
.L_x_2411:
        /* <DEDUP_REMOVED lines=24> */
[----:B01----:R-:W-:Y:S01]  /*84a0*/  FMNMX.FTZ R11, R15, R14, !PT ;  /* 0x0000000e0f0b7209 */ /* 0x003fe20007810000 */
[----:B------:R-:W-:Y:S01]  /*84b0*/  FMUL.FTZ R129, R132, UR7 ;  /* 0x0000000784817c20 */ /* 0x000fe20008410000 */
[----:B------:R-:W-:Y:S01]  /*84c0*/  FMUL.FTZ R131, R134, UR7 ;  /* 0x0000000786837c20 */ /* 0x000fe20008410000 */
[----:B------:R-:W-:Y:S01]  /*84d0*/  FMUL.FTZ R132, R135, UR7 ;  /* 0x0000000787847c20 */ /* 0x000fe20008410000 */
[----:B------:R-:W-:Y:S01]  /*84e0*/  FMUL.FTZ R135, R138, UR7 ;  /* 0x000000078a877c20 */ /* 0x000fe20008410000 */
[----:B------:R-:W-:Y:S01]  /*84f0*/  FMUL.FTZ R138, R141, UR7 ;  /* 0x000000078d8a7c20 */ /* 0x000fe20008410000 */
[----:B------:R-:W0:Y:S01]  /*8500*/  MUFU.TANH R120, R120 ;  /* 0x0000007800787308 */ /* 0x000e220000002400 */
[----:B----4-:R-:W-:Y:S01]  /*8510*/  FMNMX.FTZ R157, R21, R13, !PT ;  /* 0x0000000d159d7209 */ /* 0x010fe20007810000 */
[----:B------:R-:W-:Y:S01]  /*8520*/  FMUL.FTZ R141, R144, UR7 ;  /* 0x00000007908d7c20 */ /* 0x000fe20008410000 */
[----:B------:R-:W-:Y:S01]  /*8530*/  FMUL.FTZ R144, R147, UR7 ;  /* 0x0000000793907c20 */ /* 0x000fe20008410000 */
[----:B------:R-:W-:Y:S01]  /*8540*/  FMUL.FTZ R134, R137, UR7 ;  /* 0x0000000789867c20 */ /* 0x000fe20008410000 */
[----:B------:R-:W-:Y:S01]  /*8550*/  FMUL.FTZ R147, R150, UR7 ;  /* 0x0000000796937c20 */ /* 0x000fe20008410000 */
[----:B------:R-:W-:Y:S01]  /*8560*/  FMUL.FTZ R150, R153, UR7 ;  /* 0x0000000799967c20 */ /* 0x000fe20008410000 */
[----:B------:R-:W-:Y:S01]  /*8570*/  FMUL.FTZ R153, R156, UR7 ;  /* 0x000000079c997c20 */ /* 0x000fe20008410000 */
[----:B------:R-:W1:Y:S01]  /*8580*/  MUFU.TANH R121, R121 ;  /* 0x0000007900797308 */ /* 0x000e620000002400 */
        /* <DEDUP_REMOVED lines=12> */
[----:B------:R-:W-:Y:S01]  /*8650*/  UMOV UR14, UR10 ;  /* 0x0000000a000e7c82 */ /* 0x000fe20008000000 */
[----:B------:R-:W0:Y:S01]  /*8660*/  S2UR UR6, SR_CgaCtaId ;  /* 0x00000000000679c3 */ /* 0x000e220000008800 */
[----:B------:R-:W-:Y:S01]  /*8670*/  ULEA UR5, UR9, UR40, 0x3 ;  /* 0x0000002809057291 */ /* 0x000fe2000f8e183f */
[----:B------:R-:W3:Y:S01]  /*8680*/  MUFU.TANH R122, R122 ;  /* 0x0000007a007a7308 */ /* 0x000ee20000002400 */
[----:B-1----:R-:W-:-:S02]  /*8690*/  FMNMX.FTZ R11, R121, R0, !PT ;  /* 0x00000000790b7209 */ /* 0x002fc40007810000 */
[----:B------:R-:W-:-:S05]  /*86a0*/  UIADD3 UR5, UR5, 0x30840, URZ ;  /* 0x0003084005057890 */ /* 0x000fca000fffe03f */
[----:B------:R-:W1:Y:S01]  /*86b0*/  MUFU.TANH R124, R124 ;  /* 0x0000007c007c7308 */ /* 0x000e620000002400 */
[----:B--2---:R-:W-:-:S07]  /*86c0*/  FMNMX.FTZ R157, R123, R2, !PT ;  /* 0x000000027b9d7209 */ /* 0x004fce0007810000 */
[----:B------:R-:W2:Y:S01]  /*86d0*/  MUFU.TANH R125, R125 ;  /* 0x0000007d007d7308 */ /* 0x000ea20000002400 */
[----:B---3--:R-:W-:Y:S01]  /*86e0*/  FMNMX.FTZ R0, R122, R11, !PT ;  /* 0x0000000b7a007209 */ /* 0x008fe20007810000 */
[----:B0-----:R-:W-:-:S06]  /*86f0*/  UPRMT UR5, UR6, 0x654, UR5 ;  /* 0x0000065406057896 */ /* 0x001fcc0008000005 */
[----:B------:R-:W0:Y:S01]  /*8700*/  MUFU.TANH R127, R127 ;  /* 0x0000007f007f7308 */ /* 0x000e220000002400 */
[----:B-1----:R-:W-:Y:S01]  /*8710*/  FMNMX.FTZ R2, R124, R157, !PT ;  /* 0x0000009d7c027209 */ /* 0x002fe20007810000 */
[----:B------:R-:W-:Y:S01]  /*8720*/  FMUL.FTZ R157, R160, UR7 ;  /* 0x00000007a09d7c20 */ /* 0x000fe20008410000 */
[----:B------:R-:W-:Y:S01]  /*8730*/  FMUL.FTZ R160, R163, UR7 ;  /* 0x00000007a3a07c20 */ /* 0x000fe20008410000 */
[----:B------:R-:W-:Y:S04]  /*8740*/  SYNCS.ARRIVE.TRANS64.RED.A1T0 RZ, [UR5], RZ ;  /* 0x000000ffffff79a7 */ /* 0x000fe80008100405 */
        /* <DEDUP_REMOVED lines=52> */
[----:B------:R-:W-:-:S06]  /*8a90*/  FMUL.FTZ R163, R166, UR7 ;  /* 0x00000007a6a37c20 */ /* 0x000fcc0008410000 */
        /* <DEDUP_REMOVED lines=27> */
[----:B0-----:R-:W-:Y:S02]  /*8c50*/  FMNMX.FTZ R165, R163, R2, !PT ;  /* 0x00000002a3a57209 */ /* 0x001fe40007810000 */
[----:B-1----:R-:W-:-:S05]  /*8c60*/  FMNMX.FTZ R0, R162, R11, !PT ;  /* 0x0000000ba2007209 */ /* 0x002fca0007810000 */
[----:B------:R-:W0:Y:S01]  /*8c70*/  SHFL.BFLY PT, R11, R0, 0x2, 0x1f ;  /* 0x0c401f00000b7f89 */ /* 0x000e2200000e0000 */
[----:B--2---:R-:W-:-:S05]  /*8c80*/  FMNMX.FTZ R165, R164, R165, !PT ;  /* 0x000000a5a4a57209 */ /* 0x004fca0007810000 */
[----:B------:R-:W1:Y:S01]  /*8c90*/  SHFL.BFLY PT, R12, R165, 0x2, 0x1f ;  /* 0x0c401f00a50c7f89 */ /* 0x000e6200000e0000 */
[----:B0-----:R-:W-:-:S05]  /*8ca0*/  FMNMX.FTZ R2, R0, R11, !PT ;  /* 0x0000000b00027209 */ /* 0x001fca0007810000 */
[----:B------:R-:W0:Y:S01]  /*8cb0*/  SHFL.BFLY PT, R11, R2, 0x1, 0x1f ;  /* 0x0c201f00020b7f89 */ /* 0x000e2200000e0000 */
[----:B-1----:R-:W-:-:S05]  /*8cc0*/  FMNMX.FTZ R166, R165, R12, !PT ;  /* 0x0000000ca5a67209 */ /* 0x002fca0007810000 */
[----:B------:R-:W1:Y:S01]  /*8cd0*/  SHFL.BFLY PT, R167, R166, 0x1, 0x1f ;  /* 0x0c201f00a6a77f89 */ /* 0x000e6200000e0000 */
[----:B0-----:R-:W-:-:S05]  /*8ce0*/  FMNMX.FTZ R12, R2, R11, !PT ;  /* 0x0000000b020c7209 */ /* 0x001fca0007810000 */
[----:B------:R-:W-:Y:S01]  /*8cf0*/  FADD.FTZ R14, -R12, R14 ;  /* 0x0000000e0c0e7221 */ /* 0x000fe20000010100 */
[----:B-1----:R-:W-:-:S03]  /*8d00*/  FMNMX.FTZ R11, R166, R167, !PT ;  /* 0x000000a7a60b7209 */ /* 0x002fc60007810000 */
[----:B------:R-:W-:Y:S02]  /*8d10*/  FMUL.FTZ R14, R14, UR14 ;  /* 0x0000000e0e0e7c20 */ /* 0x000fe40008410000 */
[----:B------:R-:W-:Y:S02]  /*8d20*/  FADD.FTZ R13, -R11, R13 ;  /* 0x0000000d0b0d7221 */ /* 0x000fe40000010100 */
[----:B------:R-:W-:Y:S02]  /*8d30*/  MUFU.EX2 R0, R14 ;  /* 0x0000000e00007308 */ /* 0x000fe40000000800 */
[----:B------:R-:W-:Y:S01]  /*8d40*/  FMUL.FTZ R165, R13, UR14 ;  /* 0x0000000e0da57c20 */ /* 0x000fe20008410000 */
[----:B------:R-:W-:-:S04]  /*8d50*/  FMUL.FTZ R13, R12, UR14 ;  /* 0x0000000e0c0d7c20 */ /* 0x000fc80008410000 */
        /* <DEDUP_REMOVED lines=8> */
[----:B------:R0:W-:Y:S01]  /*8de0*/  MUFU.EX2 R2, R165 ;  /* 0x000000a500027308 */ /* 0x0001e20000000800 */
        /* <DEDUP_REMOVED lines=8> */
[--C-:B0-----:R-:W-:Y:S01]  /*8e70*/  FFMA.FTZ R165, R126, UR14, -R13.reuse ;  /* 0x0000000e7ea57c23 */ /* 0x101fe2000801080d */
        /* <DEDUP_REMOVED lines=27> */
[----:B------:R-:W-:Y:S01]  /*9030*/  FFMA.FTZ R175, R155, UR14, -R130 ;  /* 0x0000000e9baf7c23 */ /* 0x000fe20008010882 */
[--C-:B------:R-:W-:Y:S01]  /*9040*/  FFMA.FTZ R15, R154, UR14, -R13.reuse ;  /* 0x0000000e9a0f7c23 */ /* 0x100fe2000801080d */
[--C-:B------:R-:W-:Y:S01]  /*9050*/  FFMA.FTZ R168, R157, UR14, -R13.reuse ;  /* 0x0000000e9da87c23 */ /* 0x100fe2000801080d */
[----:B------:R-:W0:Y:S01]  /*9060*/  MUFU.EX2 R190, R190 ;  /* 0x000000be00be7308 */ /* 0x000e220000000800 */
[----:B--2---:R-:W-:Y:S01]  /*9070*/  FADD.FTZ R3, R167, R10 ;  /* 0x0000000aa7037221 */ /* 0x004fe20000010000 */
[--C-:B------:R-:W-:Y:S01]  /*9080*/  FFMA.FTZ R169, R159, UR14, -R130.reuse ;  /* 0x0000000e9fa97c23 */ /* 0x100fe20008010882 */
[--C-:B------:R-:W-:Y:S01]  /*9090*/  FFMA.FTZ R14, R158, UR14, -R13.reuse ;  /* 0x0000000e9e0e7c23 */ /* 0x100fe2000801080d */
[--C-:B------:R-:W-:Y:S01]  /*90a0*/  FFMA.FTZ R170, R161, UR14, -R13.reuse ;  /* 0x0000000ea1aa7c23 */ /* 0x100fe2000801080d */
[----:B------:R-:W-:Y:S01]  /*90b0*/  FFMA.FTZ R171, R163, UR14, -R130 ;  /* 0x0000000ea3ab7c23 */ /* 0x000fe20008010882 */
[----:B------:R-:W-:-:S02]  /*90c0*/  FFMA.FTZ R13, R162, UR14, -R13 ;  /* 0x0000000ea20d7c23 */ /* 0x000fc4000801080d */
        /* <DEDUP_REMOVED lines=49> */
[--C-:B------:R-:W-:Y:S01]  /*93e0*/  FFMA.FTZ R21, R160, UR14, -R130.reuse ;  /* 0x0000000ea0157c23 */ /* 0x100fe20008010882 */
[----:B------:R-:W-:-:S05]  /*93f0*/  FFMA.FTZ R130, R164, UR14, -R130 ;  /* 0x0000000ea4827c23 */ /* 0x000fca0008010882 */
        /* <DEDUP_REMOVED lines=42> */
.L_x_2412:
        /* <DEDUP_REMOVED lines=36> */
.L_x_2402:
        /* <DEDUP_REMOVED lines=99> */
.L_x_2414:
[----:B------:R-:W-:Y:S01]  /*9f10*/  ULEA UR5, UR39, UR40, 0x3 ;  /* 0x0000002827057291 */ /* 0x000fe2000f8e183f */
[----:B------:R-:W-:-:S05]  /*9f20*/  IMAD.U32 R0, RZ, RZ, UR38 ;  /* 0x00000026ff007e24 */ /* 0x000fca000f8e00ff */
[----:B------:R-:W-:-:S04]  /*9f30*/  SHF.L.U32 R0, R0, 0x1f, RZ ;  /* 0x0000001f00007819 */ /* 0x000fc800000006ff */
[----:B------:R0:W1:Y:S01]  /*9f40*/  SYNCS.PHASECHK.TRANS64.TRYWAIT P1, [UR5+0x30850], R0 ;  /* 0x03085000ff0075a7 */ /* 0x0000620008020145 */
[----:B------:R-:W-:Y:S05]  /*9f50*/  @!P0 BRA `(.L_x_2415) ;  /* 0x0000000000048947 */ /* 0x000fea0003800000 */
[----:B------:R-:W-:Y:S01]  /*9f60*/  BPT.TRAP 0x1 ;  /* 0x000000040000795c */ /* 0x000fe20000300000 */
.L_x_2415:
[----:B-1----:R-:W-:Y:S05]  /*9f70*/  @P1 BRA `(.L_x_2416) ;  /* 0x0000000000081947 */ /* 0x002fea0003800000 */
[----:B------:R-:W1:Y:S02]  /*9f80*/  SYNCS.PHASECHK.TRANS64.TRYWAIT P1, [UR5+0x30850], R0 ;  /* 0x03085000ff0075a7 */ /* 0x000e640008020145 */
[----:B-1----:R-:W-:Y:S05]  /*9f90*/  @!P1 BRA `(.L_x_2417) ;  /* 0x000000ac004c9947 */ /* 0x002fea0003800000 */
.L_x_2416:
        /* <DEDUP_REMOVED lines=21> */
[----:B------:R-:W-:Y:S01]  /*a0f0*/  IMAD.U32 R5, RZ, RZ, UR14 ;  /* 0x0000000eff057e24 */ /* 0x000fe2000f8e00ff */
[----:B------:R-:W-:Y:S01]  /*a100*/  MOV R0, 0xff800000 ;  /* 0xff80000000007802 */ /* 0x000fe20000000f00 */
[----:B-1----:R-:W-:-:S02]  /*a110*/  FADD.FTZ R13, R2, R7 ;  /* 0x00000007020d7221 */ /* 0x002fc40000010000 */
[----:B------:R-:W-:Y:S01]  /*a120*/  FSETP.NE.FTZ.AND P1, PT, R9, RZ, PT ;  /* 0x000000ff0900720b */ /* 0x000fe20003f35000 */
[----:B------:R-:W-:Y:S02]  /*a130*/  IMAD.MOV.U32 R2, RZ, RZ, -0x800000 ;  /* 0xff800000ff027424 */ /* 0x000fe400078e00ff */
[----:B------:R-:W-:-:S10]  /*a140*/  FSETP.NE.FTZ.AND P2, PT, R13, RZ, PT ;  /* 0x000000ff0d00720b */ /* 0x000fd40003f55000 */
[----:B------:R-:W0:Y:S01]  /*a150*/  @P1 MUFU.LG2 R6, R9 ;  /* 0x0000000900061308 */ /* 0x000e220000000c00 */
[----:B------:R-:W-:Y:S02]  /*a160*/  @P1 FMUL.FTZ R5, R5, 0.69314718246459960938 ;  /* 0x3f31721805051820 */ /* 0x000fe40000410000 */
        /* <DEDUP_REMOVED lines=32> */
[----:B0-23--:R-:W-:Y:S05]  /*a370*/  @!P0 BRA `(.L_x_2418) ;  /* 0x0000000000048947 */ /* 0x00dfea0003800000 */
[----:B------:R-:W-:Y:S01]  /*a380*/  BPT.TRAP 0x1 ;  /* 0x000000040000795c */ /* 0x000fe20000300000 */
.L_x_2418:
        /* <DEDUP_REMOVED lines=109> */
.L_x_2382:
        /* <DEDUP_REMOVED lines=16> */
[----:B------:R-:W-:Y:S02]  /*ab60*/  R2UR UR18, R196 ;  /* 0x00000000c41272ca */ /* 0x000fe400000e0000 */
[----:B------:R-:W-:Y:S02]  /*ab70*/  R2UR UR17, R215 ;  /* 0x00000000d71172ca */ /* 0x000fe400000e0000 */
[----:B------:R-:W-:Y:S02]  /*ab80*/  R2UR UR19, R195 ;  /* 0x00000000c31372ca */ /* 0x000fe400000e0000 */
[----:B------:R-:W-:-:S09]  /*ab90*/  R2UR UR23, R213 ;  /* 0x00000000d51772ca */ /* 0x000fd200000e0000 */
[----:B------:R-:W-:Y:S01]  /*aba0*/  USHF.L.U64.HI UR16, UR18, 0x2, UR17 ;  /* 0x0000000212107899 */ /* 0x000fe20008010211 */
[----:B------:R-:W-:Y:S01]  /*abb0*/  UMOV UR10, UR8 ;  /* 0x00000008000a7c82 */ /* 0x000fe20008000000 */
[----:B0-----:R-:W-:Y:S01]  /*abc0*/  UMOV UR11, UR4 ;  /* 0x00000004000b7c82 */ /* 0x001fe20008000000 */
[----:B------:R-:W-:-:S04]  /*abd0*/  USHF.L.U32 UR4, UR18, 0x2, URZ ;  /* 0x0000000212047899 */ /* 0x000fc8000800063f */
[----:B------:R-:W-:-:S04]  /*abe0*/  UIADD3 UR9, UP0, UR4, UR14, URZ ;  /* 0x0000000e04097290 */ /* 0x000fc8000ff1e03f */
[----:B------:R-:W-:Y:S01]  /*abf0*/  UIADD3.X UR12, UR16, UR15, URZ, UP0, !UPT ;  /* 0x0000000f100c7290 */ /* 0x000fe200087fe43f */
[----:B------:R-:W-:Y:S01]  /*ac00*/  BAR.SYNC.DEFER_BLOCKING 0x1, 0x100 ;  /* 0x0044000000007b1d */ /* 0x000fe20000010000 */
[----:B--2---:R-:W-:-:S03]  /*ac10*/  IMAD.WIDE R4, R3, R4, UR10 ;  /* 0x0000000a03047e25 */ /* 0x004fc6000f8e0204 */
[C---:B------:R-:W-:Y:S02]  /*ac20*/  IADD3 R8, P1, R4.reuse, 0x40, RZ ;  /* 0x0000004004087810 */ /* 0x040fe40007f3e0ff */
[C---:B------:R-:W-:Y:S02]  /*ac30*/  LOP3.LUT R3, R4.reuse, 0x380, RZ, 0xc0, !PT ;  /* 0x0000038004037812 */ /* 0x040fe400078ec0ff */
[C---:B------:R-:W-:Y:S01]  /*ac40*/  IADD3 R6, P2, R4.reuse, 0x20, RZ ;  /* 0x0000002004067810 */ /* 0x040fe20007f5e0ff */
[--C-:B------:R-:W-:Y:S01]  /*ac50*/  IMAD.X R13, RZ, RZ, R5.reuse, P1 ;  /* 0x000000ffff0d7224 */ /* 0x100fe200008e0605 */
[C---:B------:R-:W-:Y:S02]  /*ac60*/  IADD3 R19, P6, R4.reuse, 0x60, RZ ;  /* 0x0000006004137810 */ /* 0x040fe40007fde0ff */
[----:B------:R-:W-:Y:S01]  /*ac70*/  IADD3 R133, P5, R4, 0x4000, RZ ;  /* 0x0000400004857810 */ /* 0x000fe20007fbe0ff */
[--C-:B------:R-:W-:Y:S01]  /*ac80*/  IMAD.X R11, RZ, RZ, R5.reuse, P2 ;  /* 0x000000ffff0b7224 */ /* 0x100fe200010e0605 */
[----:B------:R-:W-:Y:S01]  /*ac90*/  LOP3.LUT R7, R8, 0x380, RZ, 0xc0, !PT ;  /* 0x0000038008077812 */ /* 0x000fe200078ec0ff */
[--C-:B------:R-:W-:Y:S01]  /*aca0*/  IMAD.X R15, RZ, RZ, R5.reuse, P6 ;  /* 0x000000ffff0f7224 */ /* 0x100fe200030e0605 */
[----:B------:R-:W-:Y:S01]  /*acb0*/  SHF.R.U64 R3, R3, 0x3, RZ ;  /* 0x0000000303037819 */ /* 0x000fe200000012ff */
[----:B------:R-:W-:Y:S01]  /*acc0*/  IMAD.X R89, RZ, RZ, R5, P5 ;  /* 0x000000ffff597224 */ /* 0x000fe200028e0605 */
[----:B------:R-:W-:-:S02]  /*acd0*/  IADD3 R90, P0, R4, 0x4020, RZ ;  /* 0x00004020045a7810 */ /* 0x000fc40007f1e0ff */
[C---:B------:R-:W-:Y:S02]  /*ace0*/  IADD3 R135, P4, R4.reuse, 0x4040, RZ ;  /* 0x0000404004877810 */ /* 0x040fe40007f9e0ff */
[C---:B------:R-:W-:Y:S01]  /*acf0*/  IADD3 R94, P3, R4.reuse, 0x4060, RZ ;  /* 0x00004060045e7810 */ /* 0x040fe20007f7e0ff */
[--C-:B------:R-:W-:Y:S01]  /*ad00*/  IMAD.X R91, RZ, RZ, R5.reuse, P0 ;  /* 0x000000ffff5b7224 */ /* 0x100fe200000e0605 */
[C---:B------:R-:W-:Y:S01]  /*ad10*/  IADD3 R137, P2, R4.reuse, 0x8000, RZ ;  /* 0x0000800004897810 */ /* 0x040fe20007f5e0ff */
[--C-:B------:R-:W-:Y:S01]  /*ad20*/  IMAD.X R93, RZ, RZ, R5.reuse, P4 ;  /* 0x000000ffff5d7224 */ /* 0x100fe200020e0605 */
[C---:B------:R-:W-:Y:S01]  /*ad30*/  IADD3 R139, P1, R4.reuse, 0x8020, RZ ;  /* 0x00008020048b7810 */ /* 0x040fe20007f3e0ff */
[--C-:B------:R-:W-:Y:S01]  /*ad40*/  IMAD.X R95, RZ, RZ, R5.reuse, P3 ;  /* 0x000000ffff5f7224 */ /* 0x100fe200018e0605 */
[C---:B------:R-:W-:Y:S02]  /*ad50*/  IADD3 R130, P6, R4.reuse, 0x8040, RZ ;  /* 0x0000804004827810 */ /* 0x040fe40007fde0ff */
[----:B------:R-:W-:Y:S01]  /*ad60*/  IADD3 R141, P5, R4, 0x8060, RZ ;  /* 0x00008060048d7810 */ /* 0x000fe20007fbe0ff */
[--C-:B------:R-:W-:Y:S01]  /*ad70*/  IMAD.X R129, RZ, RZ, R5.reuse, P1 ;  /* 0x000000ffff817224 */ /* 0x100fe200008e0605 */
[----:B------:R-:W-:Y:S01]  /*ad80*/  SHF.R.U64 R7, R7, 0x3, RZ ;  /* 0x0000000307077819 */ /* 0x000fe200000012ff */
[--C-:B------:R-:W-:Y:S01]  /*ad90*/  IMAD.X R131, RZ, RZ, R5.reuse, P6 ;  /* 0x000000ffff837224 */ /* 0x100fe200030e0605 */
[----:B------:R-:W-:Y:S01]  /*ada0*/  LOP3.LUT R4, R3, R4, RZ, 0x3c, !PT ;  /* 0x0000000403047212 */ /* 0x000fe200078e3cff */
[----:B------:R-:W-:Y:S01]  /*adb0*/  IMAD.X R9, RZ, RZ, R5, P5 ;  /* 0x000000ffff097224 */ /* 0x000fe200028e0605 */
[----:B------:R-:W-:-:S02]  /*adc0*/  LOP3.LUT R3, R6, 0x380, RZ, 0xc0, !PT ;  /* 0x0000038006037812 */ /* 0x000fc400078ec0ff */
[----:B------:R-:W-:Y:S02]  /*add0*/  LOP3.LUT R12, R7, R8, RZ, 0x3c, !PT ;  /* 0x00000008070c7212 */ /* 0x000fe400078e3cff */
[----:B------:R-:W-:Y:S02]  /*ade0*/  LOP3.LUT R8, R137, 0x380, RZ, 0xc0, !PT ;  /* 0x0000038089087812 */ /* 0x000fe400078ec0ff */
[----:B------:R-:W-:Y:S02]  /*adf0*/  SHF.R.U64 R3, R3, 0x3, RZ ;  /* 0x0000000303037819 */ /* 0x000fe400000012ff */
[----:B------:R-:W-:Y:S02]  /*ae00*/  LOP3.LUT R14, R19, 0x380, RZ, 0xc0, !PT ;  /* 0x00000380130e7812 */ /* 0x000fe400078ec0ff */
[----:B------:R-:W-:Y:S02]  /*ae10*/  SHF.R.U64 R8, R8, 0x3, RZ ;  /* 0x0000000308087819 */ /* 0x000fe400000012ff */
[----:B------:R-:W-:-:S02]  /*ae20*/  LOP3.LUT R10, R3, R6, RZ, 0x3c, !PT ;  /* 0x00000006030a7212 */ /* 0x000fc400078e3cff */
[----:B------:R-:W-:Y:S02]  /*ae30*/  SHF.R.U64 R14, R14, 0x3, RZ ;  /* 0x000000030e0e7819 */ /* 0x000fe400000012ff */
[----:B------:R-:W-:Y:S02]  /*ae40*/  LOP3.LUT R3, R90, 0x380, RZ, 0xc0, !PT ;  /* 0x000003805a037812 */ /* 0x000fe400078ec0ff */
[----:B------:R-:W-:Y:S02]  /*ae50*/  LOP3.LUT R88, R133, 0x380, RZ, 0xc0, !PT ;  /* 0x0000038085587812 */ /* 0x000fe400078ec0ff */
[----:B------:R-:W-:Y:S02]  /*ae60*/  LOP3.LUT R6, R135, 0x380, RZ, 0xc0, !PT ;  /* 0x0000038087067812 */ /* 0x000fe400078ec0ff */
[----:B------:R-:W-:Y:S02]  /*ae70*/  LOP3.LUT R7, R94, 0x380, RZ, 0xc0, !PT ;  /* 0x000003805e077812 */ /* 0x000fe400078ec0ff */
[----:B------:R-:W-:-:S02]  /*ae80*/  LOP3.LUT R126, R8, R137, RZ, 0x3c, !PT ;  /* 0x00000089087e7212 */ /* 0x000fc400078e3cff */
[----:B------:R-:W-:Y:S02]  /*ae90*/  LOP3.LUT R8, R139, 0x380, RZ, 0xc0, !PT ;  /* 0x000003808b087812 */ /* 0x000fe400078ec0ff */
[----:B------:R-:W-:Y:S02]  /*aea0*/  LOP3.LUT R14, R14, R19, RZ, 0x3c, !PT ;  /* 0x000000130e0e7212 */ /* 0x000fe400078e3cff */
[----:B------:R-:W-:Y:S02]  /*aeb0*/  SHF.R.U64 R3, R3, 0x3, RZ ;  /* 0x0000000303037819 */ /* 0x000fe400000012ff */
[----:B------:R-:W-:Y:S02]  /*aec0*/  LOP3.LUT R132, R141, 0x380, RZ, 0xc0, !PT ;  /* 0x000003808d847812 */ /* 0x000fe400078ec0ff */
[----:B------:R-:W-:Y:S02]  /*aed0*/  SHF.R.U64 R88, R88, 0x3, RZ ;  /* 0x0000000358587819 */ /* 0x000fe400000012ff */
[----:B------:R-:W-:-:S02]  /*aee0*/  SHF.R.U64 R6, R6, 0x3, RZ ;  /* 0x0000000306067819 */ /* 0x000fc400000012ff */
[----:B------:R-:W-:Y:S02]  /*aef0*/  SHF.R.U64 R7, R7, 0x3, RZ ;  /* 0x0000000307077819 */ /* 0x000fe400000012ff */
[----:B------:R-:W-:Y:S02]  /*af00*/  LOP3.LUT R19, R130, 0x380, RZ, 0xc0, !PT ;  /* 0x0000038082137812 */ /* 0x000fe400078ec0ff */
[----:B------:R-:W-:Y:S02]  /*af10*/  SHF.R.U64 R8, R8, 0x3, RZ ;  /* 0x0000000308087819 */ /* 0x000fe400000012ff */
[----:B------:R-:W-:Y:S02]  /*af20*/  LOP3.LUT R90, R3, R90, RZ, 0x3c, !PT ;  /* 0x0000005a035a7212 */ /* 0x000fe400078e3cff */
[----:B------:R-:W-:Y:S02]  /*af30*/  SHF.R.U64 R132, R132, 0x3, RZ ;  /* 0x0000000384847819 */ /* 0x000fe400000012ff */
[----:B------:R-:W-:-:S02]  /*af40*/  IADD3.X R127, RZ, R5, RZ, P2, !PT ;  /* 0x00000005ff7f7210 */ /* 0x000fc400017fe4ff */
[----:B------:R-:W-:Y:S02]  /*af50*/  LOP3.LUT R88, R88, R133, RZ, 0x3c, !PT ;  /* 0x0000008558587212 */ /* 0x000fe400078e3cff */
[----:B------:R-:W-:Y:S02]  /*af60*/  LOP3.LUT R92, R6, R135, RZ, 0x3c, !PT ;  /* 0x00000087065c7212 */ /* 0x000fe400078e3cff */
[----:B------:R-:W-:Y:S02]  /*af70*/  LOP3.LUT R94, R7, R94, RZ, 0x3c, !PT ;  /* 0x0000005e075e7212 */ /* 0x000fe400078e3cff */
[----:B------:R-:W-:Y:S02]  /*af80*/  MOV R3, R4 ;  /* 0x0000000400037202 */ /* 0x000fe40000000f00 */
[----:B------:R-:W-:Y:S02]  /*af90*/  SHF.R.U64 R19, R19, 0x3, RZ ;  /* 0x0000000313137819 */ /* 0x000fe400000012ff */
[----:B------:R-:W-:-:S02]  /*afa0*/  F2FP.F16.F32.PACK_AB R4, R25, R24 ;  /* 0x000000181904723e */ /* 0x000fc400000000ff */
[----:B------:R-:W-:Y:S02]  /*afb0*/  F2FP.F16.F32.PACK_AB R5, R27, R26 ;  /* 0x0000001a1b05723e */ /* 0x000fe400000000ff */
[----:B------:R-:W-:Y:S02]  /*afc0*/  F2FP.F16.F32.PACK_AB R6, R29, R28 ;  /* 0x0000001c1d06723e */ /* 0x000fe400000000ff */
[----:B------:R-:W-:Y:S02]  /*afd0*/  F2FP.F16.F32.PACK_AB R7, R31, R30 ;  /* 0x0000001e1f07723e */ /* 0x000fe400000000ff */
[----:B------:R-:W-:Y:S02]  /*afe0*/  LOP3.LUT R128, R8, R139, RZ, 0x3c, !PT ;  /* 0x0000008b08807212 */ /* 0x000fe400078e3cff */
[----:B------:R-:W-:Y:S01]  /*aff0*/  MOV R136, R12 ;  /* 0x0000000c00887202 */ /* 0x000fe20000000f00 */
[----:B------:R0:W-:Y:S01]  /*b000*/  STSM.16.M88.4 [R3], R4 ;  /* 0x0000000403007844 */ /* 0x0001e20000000200 */
[----:B------:R-:W-:-:S02]  /*b010*/  MOV R135, R14 ;  /* 0x0000000e00877202 */ /* 0x000fc40000000f00 */
[----:B------:R-:W-:Y:S02]  /*b020*/  LOP3.LUT R8, R132, R141, RZ, 0x3c, !PT ;  /* 0x0000008d84087212 */ /* 0x000fe400078e3cff */
[----:B------:R-:W-:Y:S02]  /*b030*/  MOV R137, R10 ;  /* 0x0000000a00897202 */ /* 0x000fe40000000f00 */
[----:B------:R-:W-:Y:S02]  /*b040*/  F2FP.F16.F32.PACK_AB R12, R33, R32 ;  /* 0x00000020210c723e */ /* 0x000fe400000000ff */
[----:B------:R-:W-:Y:S02]  /*b050*/  F2FP.F16.F32.PACK_AB R13, R35, R34 ;  /* 0x00000022230d723e */ /* 0x000fe400000000ff */
[----:B------:R-:W-:Y:S02]  /*b060*/  F2FP.F16.F32.PACK_AB R14, R37, R36 ;  /* 0x00000024250e723e */ /* 0x000fe400000000ff */
[----:B------:R-:W-:-:S02]  /*b070*/  F2FP.F16.F32.PACK_AB R15, R39, R38 ;  /* 0x00000026270f723e */ /* 0x000fc400000000ff */
[----:B------:R-:W-:Y:S02]  /*b080*/  LOP3.LUT R130, R19, R130, RZ, 0x3c, !PT ;  /* 0x0000008213827212 */ /* 0x000fe400078e3cff */
[----:B------:R-:W-:Y:S01]  /*b090*/  MOV R134, R88 ;  /* 0x0000005800867202 */ /* 0x000fe20000000f00 */
[----:B------:R1:W-:Y:S01]  /*b0a0*/  STSM.16.M88.4 [R137], R12 ;  /* 0x0000000c89007844 */ /* 0x0003e20000000200 */
[----:B------:R-:W-:Y:S02]  /*b0b0*/  MOV R133, R90 ;  /* 0x0000005a00857202 */ /* 0x000fe40000000f00 */
[----:B------:R-:W-:Y:S02]  /*b0c0*/  MOV R132, R92 ;  /* 0x0000005c00847202 */ /* 0x000fe40000000f00 */
[----:B------:R-:W-:Y:S02]  /*b0d0*/  MOV R19, R94 ;  /* 0x0000005e00137202 */ /* 0x000fe40000000f00 */
[----:B------:R-:W-:-:S02]  /*b0e0*/  F2FP.F16.F32.PACK_AB R88, R41, R40 ;  /* 0x000000282958723e */ /* 0x000fc400000000ff */
[----:B------:R-:W-:Y:S02]  /*b0f0*/  F2FP.F16.F32.PACK_AB R89, R43, R42 ;  /* 0x0000002a2b59723e */ /* 0x000fe400000000ff */
[----:B------:R-:W-:Y:S02]  /*b100*/  F2FP.F16.F32.PACK_AB R90, R45, R44 ;  /* 0x0000002c2d5a723e */ /* 0x000fe400000000ff */
[----:B------:R-:W-:Y:S02]  /*b110*/  F2FP.F16.F32.PACK_AB R91, R47, R46 ;  /* 0x0000002e2f5b723e */ /* 0x000fe400000000ff */
[----:B------:R-:W-:Y:S02]  /*b120*/  F2FP.F16.F32.PACK_AB R92, R49, R48 ;  /* 0x00000030315c723e */ /* 0x000fe400000000ff */
[----:B------:R-:W-:Y:S01]  /*b130*/  F2FP.F16.F32.PACK_AB R93, R51, R50 ;  /* 0x00000032335d723e */ /* 0x000fe200000000ff */
[----:B------:R2:W-:Y:S01]  /*b140*/  STSM.16.M88.4 [R136], R88 ;  /* 0x0000005888007844 */ /* 0x0005e20000000200 */
[----:B------:R-:W-:-:S02]  /*b150*/  F2FP.F16.F32.PACK_AB R94, R53, R52 ;  /* 0x00000034355e723e */ /* 0x000fc400000000ff */
[----:B------:R-:W-:Y:S02]  /*b160*/  F2FP.F16.F32.PACK_AB R95, R55, R54 ;  /* 0x00000036375f723e */ /* 0x000fe400000000ff */
[----:B0-----:R-:W-:Y:S02]  /*b170*/  MOV R3, R8 ;  /* 0x0000000800037202 */ /* 0x001fe40000000f00 */
[----:B------:R-:W-:Y:S01]  /*b180*/  F2FP.F16.F32.PACK_AB R4, R57, R56 ;  /* 0x000000383904723e */ /* 0x000fe200000000ff */
[----:B------:R0:W-:Y:S01]  /*b190*/  STSM.16.M88.4 [R135], R92 ;  /* 0x0000005c87007844 */ /* 0x0001e20000000200 */
[----:B------:R-:W-:Y:S02]  /*b1a0*/  F2FP.F16.F32.PACK_AB R5, R59, R58 ;  /* 0x0000003a3b05723e */ /* 0x000fe400000000ff */
[----:B------:R-:W-:Y:S02]  /*b1b0*/  F2FP.F16.F32.PACK_AB R6, R61, R60 ;  /* 0x0000003c3d06723e */ /* 0x000fe400000000ff */
[----:B------:R-:W-:-:S02]  /*b1c0*/  F2FP.F16.F32.PACK_AB R7, R63, R62 ;  /* 0x0000003e3f07723e */ /* 0x000fc400000000ff */
[----:B------:R-:W-:Y:S02]  /*b1d0*/  F2FP.F16.F32.PACK_AB R8, R65, R64 ;  /* 0x000000404108723e */ /* 0x000fe400000000ff */
[----:B------:R-:W-:Y:S01]  /*b1e0*/  F2FP.F16.F32.PACK_AB R9, R67, R66 ;  /* 0x000000424309723e */ /* 0x000fe200000000ff */
[----:B------:R3:W-:Y:S01]  /*b1f0*/  STSM.16.M88.4 [R134], R4 ;  /* 0x0000000486007844 */ /* 0x0007e20000000200 */
[----:B------:R-:W-:Y:S02]  /*b200*/  F2FP.F16.F32.PACK_AB R10, R69, R68 ;  /* 0x00000044450a723e */ /* 0x000fe400000000ff */
[----:B------:R-:W-:Y:S02]  /*b210*/  F2FP.F16.F32.PACK_AB R11, R71, R70 ;  /* 0x00000046470b723e */ /* 0x000fe400000000ff */
[----:B-1----:R-:W-:Y:S02]  /*b220*/  F2FP.F16.F32.PACK_AB R12, R73, R72 ;  /* 0x00000048490c723e */ /* 0x002fe400000000ff */
[----:B------:R-:W-:Y:S01]  /*b230*/  F2FP.F16.F32.PACK_AB R13, R75, R74 ;  /* 0x0000004a4b0d723e */ /* 0x000fe200000000ff */
[----:B------:R-:W-:Y:S01]  /*b240*/  STSM.16.M88.4 [R133], R8 ;  /* 0x0000000885007844 */ /* 0x000fe20000000200 */
[----:B------:R-:W-:-:S02]  /*b250*/  F2FP.F16.F32.PACK_AB R14, R77, R76 ;  /* 0x0000004c4d0e723e */ /* 0x000fc400000000ff */
[----:B------:R-:W-:Y:S02]  /*b260*/  F2FP.F16.F32.PACK_AB R15, R79, R78 ;  /* 0x0000004e4f0f723e */ /* 0x000fe400000000ff */
[----:B--2---:R-:W-:Y:S02]  /*b270*/  F2FP.F16.F32.PACK_AB R88, R81, R80 ;  /* 0x000000505158723e */ /* 0x004fe400000000ff */
[----:B------:R-:W-:Y:S01]  /*b280*/  F2FP.F16.F32.PACK_AB R89, R83, R82 ;  /* 0x000000525359723e */ /* 0x000fe200000000ff */
[----:B------:R-:W-:Y:S01]  /*b290*/  STSM.16.M88.4 [R132], R12 ;  /* 0x0000000c84007844 */ /* 0x000fe20000000200 */
[----:B------:R-:W-:Y:S02]  /*b2a0*/  F2FP.F16.F32.PACK_AB R90, R85, R84 ;  /* 0x00000054555a723e */ /* 0x000fe400000000ff */
[----:B------:R-:W-:Y:S02]  /*b2b0*/  F2FP.F16.F32.PACK_AB R91, R87, R86 ;  /* 0x00000056575b723e */ /* 0x000fe400000000ff */
[----:B------:R-:W-:-:S02]  /*b2c0*/  MOV R126, R126 ;  /* 0x0000007e007e7202 */ /* 0x000fc40000000f00 */
[----:B0-----:R-:W-:Y:S01]  /*b2d0*/  F2FP.F16.F32.PACK_AB R92, R21, R20 ;  /* 0x00000014155c723e */ /* 0x001fe200000000ff */
[----:B------:R0:W-:Y:S01]  /*b2e0*/  STSM.16.M88.4 [R19], R88 ;  /* 0x0000005813007844 */ /* 0x0001e20000000200 */
[----:B------:R-:W-:Y:S02]  /*b2f0*/  F2FP.F16.F32.PACK_AB R93, R123, R122 ;  /* 0x0000007a7b5d723e */ /* 0x000fe400000000ff */
[----:B------:R-:W-:Y:S02]  /*b300*/  F2FP.F16.F32.PACK_AB R94, R121, R120 ;  /* 0x00000078795e723e */ /* 0x000fe400000000ff */
[----:B------:R-:W-:Y:S02]  /*b310*/  F2FP.F16.F32.PACK_AB R95, R125, R124 ;  /* 0x0000007c7d5f723e */ /* 0x000fe400000000ff */
[----:B------:R-:W-:Y:S02]  /*b320*/  MOV R128, R128 ;  /* 0x0000008000807202 */ /* 0x000fe40000000f00 */
[----:B---3--:R-:W-:Y:S01]  /*b330*/  F2FP.F16.F32.PACK_AB R4, R97, R96 ;  /* 0x000000606104723e */ /* 0x008fe200000000ff */
[----:B------:R-:W-:Y:S01]  /*b340*/  STSM.16.M88.4 [R126], R92 ;  /* 0x0000005c7e007844 */ /* 0x000fe20000000200 */
[----:B------:R-:W-:-:S02]  /*b350*/  F2FP.F16.F32.PACK_AB R5, R99, R98 ;  /* 0x000000626305723e */ /* 0x000fc400000000ff */
[----:B------:R-:W-:Y:S02]  /*b360*/  F2FP.F16.F32.PACK_AB R6, R101, R100 ;  /* 0x000000646506723e */ /* 0x000fe400000000ff */
[----:B------:R-:W-:Y:S01]  /*b370*/  F2FP.F16.F32.PACK_AB R7, R103, R102 ;  /* 0x000000666707723e */ /* 0x000fe200000000ff */
[----:B0-----:R-:W-:Y:S01]  /*b380*/  IMAD.U32 R88, RZ, RZ, UR9 ;  /* 0x00000009ff587e24 */ /* 0x001fe2000f8e00ff */
[----:B------:R-:W-:Y:S01]  /*b390*/  MOV R130, R130 ;  /* 0x0000008200827202 */ /* 0x000fe20000000f00 */
[----:B------:R-:W-:Y:S01]  /*b3a0*/  IMAD.U32 R89, RZ, RZ, UR12 ;  /* 0x0000000cff597e24 */ /* 0x000fe2000f8e00ff */
[----:B------:R-:W-:Y:S01]  /*b3b0*/  F2FP.F16.F32.PACK_AB R8, R105, R104 ;  /* 0x000000686908723e */ /* 0x000fe200000000ff */
[----:B------:R-:W-:Y:S01]  /*b3c0*/  STSM.16.M88.4 [R128], R4 ;  /* 0x0000000480007844 */ /* 0x000fe20000000200 */
[----:B------:R-:W-:Y:S01]  /*b3d0*/  F2FP.F16.F32.PACK_AB R9, R107, R106 ;  /* 0x0000006a6b09723e */ /* 0x000fe200000000ff */
[----:B------:R-:W-:Y:S01]  /*b3e0*/  ULDC.64 UR12, c[0x0][0xc08] ;  /* 0x00030200000c7ab9 */ /* 0x000fe20000000a00 */
        /* <DEDUP_REMOVED lines=10> */
[----:B------:R-:W-:-:S07]  /*b490*/  ISETP.NE.AND.EX P0, PT, RZ, UR15, PT, P0 ;  /* 0x0000000fff007c0c */ /* 0x000fce000bf05300 */
[----:B0-----:R-:W0:Y:S06]  /*b4a0*/  LDC R3, c[0x0][0xbe8] ;  /* 0x0002fa00ff037b82 */ /* 0x001e2c0000000800 */
[----:B------:R-:W2:Y:S01]  /*b4b0*/  @P0 LDG.E R19, desc[UR36][R88.64] ;  /* 0x0000002458130981 */ /* 0x000ea2000c1e1900 */
[----:B------:R-:W-:-:S04]  /*b4c0*/  UISETP.NE.U32.AND UP0, UPT, UR12, URZ, UPT ;  /* 0x0000003f0c00728c */ /* 0x000fc8000bf05070 */
[----:B------:R-:W-:-:S06]  /*b4d0*/  UISETP.NE.AND.EX UP0, UPT, UR13, URZ, UPT, UP0 ;  /* 0x0000003f0d00728c */ /* 0x000fcc000bf05300 */
[----:B------:R-:W-:Y:S02]  /*b4e0*/  PLOP3.LUT P4, PT, PT, PT, UP0, 0x80, 0x0 ;  /* 0x000000000000781c */ /* 0x000fe40003f8f008 */
[----:B0-----:R-:W-:-:S03]  /*b4f0*/  ISETP.NE.AND P1, PT, R3, 0x1, PT ;  /* 0x000000010300780c */ /* 0x001fc60003f25270 */
[----:B------:R-:W-:-:S03]  /*b500*/  @UP0 UIADD3 UR12, UP1, UR4, UR12, URZ ;  /* 0x0000000c040c0290 */ /* 0x000fc6000ff3e03f */
[----:B------:R-:W-:Y:S01]  /*b510*/  ULDC UR4, c[0x0][0xa88] ;  /* 0x0002a20000047ab9 */ /* 0x000fe20000000800 */
[----:B------:R-:W-:Y:S01]  /*b520*/  @UP0 UIADD3.X UR13, UR16, UR13, URZ, UP1, !UPT ;  /* 0x0000000d100d0290 */ /* 0x000fe20008ffe43f */
[----:B------:R-:W-:Y:S01]  /*b530*/  IMAD.U32 R8, RZ, RZ, UR4 ;  /* 0x00000004ff087e24 */ /* 0x000fe2000f8e00ff */
[----:B------:R-:W-:Y:S01]  /*b540*/  UISETP.NE.AND UP0, UPT, UR20, URZ, UPT ;  /* 0x0000003f1400728c */ /* 0x000fe2000bf05270 */
[----:B------:R-:W-:Y:S01]  /*b550*/  IMAD.U32 R4, RZ, RZ, UR12 ;  /* 0x0000000cff047e24 */ /* 0x000fe2000f8e00ff */
[----:B------:R-:W-:Y:S02]  /*b560*/  ULDC UR4, c[0x0][0xad4] ;  /* 0x0002b50000047ab9 */ /* 0x000fe40000000800 */
[----:B------:R-:W0:Y:S01]  /*b570*/  @P1 LDC R6, c[0x0][0xbec] ;  /* 0x0002fb00ff061b82 */ /* 0x000e220000000800 */
[----:B------:R-:W-:Y:S01]  /*b580*/  USEL UR4, UR20, UR4, UP0 ;  /* 0x0000000414047287 */ /* 0x000fe20008000000 */
[----:B------:R-:W-:Y:S01]  /*b590*/  IMAD.U32 R5, RZ, RZ, UR13 ;  /* 0x0000000dff057e24 */ /* 0x000fe2000f8e00ff */
[----:B------:R-:W-:-:S02]  /*b5a0*/  UMOV UR22, 0x9b8 ;  /* 0x000009b800167882 */ /* 0x000fc40000000000 */
[----:B------:R-:W-:-:S03]  /*b5b0*/  UISETP.GT.AND UP1, UPT, UR4, 0x1, UPT ;  /* 0x000000010400788c */ /* 0x000fc6000bf24270 */
[----:B------:R-:W1:Y:S01]  /*b5c0*/  @P1 LDC R9, c[0x0][0xbf0] ;  /* 0x0002fc00ff091b82 */ /* 0x000e620000000800 */
[----:B------:R-:W-:Y:S01]  /*b5d0*/  USEL UR22, UR22, 0x978, UP1 ;  /* 0x0000097816167887 */ /* 0x000fe20008800000 */
[----:B------:R-:W-:Y:S01]  /*b5e0*/  VIADD R11, R17, UR42 ;  /* 0x0000002a110b7c36 */ /* 0x000fe20008000000 */
[----:B------:R-:W-:Y:S01]  /*b5f0*/  UISETP.NE.U32.AND UP0, UPT, UR14, URZ, UPT ;  /* 0x0000003f0e00728c */ /* 0x000fe2000bf05070 */
[----:B------:R0:W5:Y:S01]  /*b600*/  @P4 LDG.E R8, desc[UR36][R4.64] ;  /* 0x0000002404084981 */ /* 0x000162000c1e1900 */
[----:B------:R-:W-:Y:S01]  /*b610*/  UMOV UR4, URZ ;  /* 0x0000003f00047c82 */ /* 0x000fe20008000000 */
[----:B------:R-:W-:Y:S01]  /*b620*/  USEL UR20, UR19, URZ, UP1 ;  /* 0x0000003f13147287 */ /* 0x000fe20008800000 */
[----:B------:R-:W-:Y:S01]  /*b630*/  IMAD.MOV.U32 R7, RZ, RZ, R11 ;  /* 0x000000ffff077224 */ /* 0x000fe200078e000b */
[----:B------:R-:W-:-:S04]  /*b640*/  UISETP.NE.AND.EX UP0, UPT, UR15, URZ, UPT, UP0 ;  /* 0x0000003f0f00728c */ /* 0x000fc8000bf05300 */
[----:B------:R-:W-:Y:S02]  /*b650*/  USEL UR9, UR18, URZ, !UP0 ;  /* 0x0000003f12097287 */ /* 0x000fe4000c000000 */
[----:B------:R-:W-:Y:S01]  /*b660*/  USEL UR21, UR17, URZ, !UP0 ;  /* 0x0000003f11157287 */ /* 0x000fe2000c000000 */
[----:B------:R-:W-:Y:S02]  /*b670*/  ULDC.64 UR12, c[0x0][UR22+0x218] ;  /* 0x00008600160c7abb */ /* 0x000fe40008000a00 */
[----:B------:R-:W-:Y:S01]  /*b680*/  ULDC.64 UR16, c[0x0][UR22+0x220] ;  /* 0x0000880016107abb */ /* 0x000fe20008000a00 */
[----:B------:R-:W-:Y:S01]  /*b690*/  ULDC.64 UR18, c[0x0][UR22+0x228] ;  /* 0x00008a0016127abb */ /* 0x000fe20008000a00 */
[----:B------:R-:W-:Y:S01]  /*b6a0*/  UIMAD.WIDE.U32 UR14, UR12, UR23, URZ ;  /* 0x000000170c0e72a5 */ /* 0x000fe2000f8e003f */
[----:B0-----:R-:W-:Y:S01]  /*b6b0*/  @P1 IMAD.HI.U32 R4, R11, R6, RZ ;  /* 0x000000060b041227 */ /* 0x001fe200078e00ff */
[----:B------:R-:W-:Y:S02]  /*b6c0*/  UIMAD UR23, UR13, UR23, URZ ;  /* 0x000000170d1772a4 */ /* 0x000fe4000f8e023f */
[----:B------:R-:W-:-:S02]  /*b6d0*/  UIMAD UR17, UR17, UR9, URZ ;  /* 0x00000009111172a4 */ /* 0x000fc4000f8e023f */
[----:B------:R-:W-:Y:S01]  /*b6e0*/  UIMAD.WIDE.U32 UR24, UR18, UR20, URZ ;  /* 0x00000014121872a5 */ /* 0x000fe2000f8e003f */
[----:B-1----:R-:W-:Y:S01]  /*b6f0*/  @P1 SHF.R.U32.HI R7, RZ, R9, R4 ;  /* 0x00000009ff071219 */ /* 0x002fe20000011604 */
[----:B------:R-:W-:Y:S02]  /*b700*/  UIMAD.WIDE.U32 UR12, UR16, UR9, URZ ;  /* 0x00000009100c72a5 */ /* 0x000fe4000f8e003f */
[----:B------:R-:W-:Y:S01]  /*b710*/  UIMAD UR18, UR19, UR20, URZ ;  /* 0x00000014131272a4 */ /* 0x000fe2000f8e023f */
[----:B------:R-:W-:Y:S01]  /*b720*/  IADD3 R6, -R7, RZ, RZ ;  /* 0x000000ff07067210 */ /* 0x000fe20007ffe1ff */
[----:B------:R-:W-:Y:S01]  /*b730*/  UIMAD UR17, UR16, UR21, UR17 ;  /* 0x00000015101172a4 */ /* 0x000fe2000f8e0211 */
[----:B------:R-:W-:Y:S01]  /*b740*/  IMAD.U32 R4, RZ, RZ, UR24 ;  /* 0x00000018ff047e24 */ /* 0x000fe2000f8e00ff */
[----:B------:R-:W-:Y:S02]  /*b750*/  UIADD3 UR18, UR25, UR18, URZ ;  /* 0x0000001219127290 */ /* 0x000fe4000fffe03f */
[----:B------:R-:W-:Y:S01]  /*b760*/  IMAD.U32 R5, RZ, RZ, UR25 ;  /* 0x00000019ff057e24 */ /* 0x000fe2000f8e00ff */
[----:B------:R-:W-:Y:S01]  /*b770*/  UIADD3 UR23, UR15, UR23, URZ ;  /* 0x000000170f177290 */ /* 0x000fe2000fffe03f */
[----:B------:R-:W-:Y:S01]  /*b780*/  IMAD R9, R3, R6, R11 ;  /* 0x0000000603097224 */ /* 0x000fe200078e020b */
[----:B------:R-:W-:Y:S01]  /*b790*/  UIADD3 UR17, UR13, UR17, URZ ;  /* 0x000000110d117290 */ /* 0x000fe2000fffe03f */
[----:B------:R-:W-:Y:S01]  /*b7a0*/  SHF.R.S32.HI R5, RZ, 0x1f, R7 ;  /* 0x0000001fff057819 */ /* 0x000fe20000011407 */
[----:B------:R-:W-:-:S02]  /*b7b0*/  IMAD.U32 R10, RZ, RZ, UR18 ;  /* 0x00000012ff0a7e24 */ /* 0x000fc4000f8e00ff */
[----:B------:R-:W-:Y:S02]  /*b7c0*/  SHF.R.S32.HI R6, RZ, 0x1f, R9 ;  /* 0x0000001fff067819 */ /* 0x000fe40000011409 */
[----:B--2---:R-:W-:-:S13]  /*b7d0*/  @P0 R2UR UR4, R19 ;  /* 0x00000000130402ca */ /* 0x004fda00000e0000 */
[----:B------:R-:W-:Y:S02]  /*b7e0*/  UIADD3 UR14, UP0, UP2, UR12, UR14, UR4 ;  /* 0x0000000e0c0e7290 */ /* 0x000fe4000fa1e004 */
[----:B------:R-:W-:Y:S01]  /*b7f0*/  USHF.R.S32.HI UR16, URZ, 0x1f, UR4 ;  /* 0x0000001f3f107899 */ /* 0x000fe20008011404 */
[----:B------:R-:W-:-:S03]  /*b800*/  ULDC.64 UR12, c[0x0][UR22+0x210] ;  /* 0x00008400160c7abb */ /* 0x000fc60008000a00 */
[----:B------:R-:W-:Y:S01]  /*b810*/  IADD3 R4, P2, P3, R7, UR14, R4 ;  /* 0x0000000e07047c10 */ /* 0x000fe2000fb5e004 */
[----:B------:R-:W-:Y:S01]  /*b820*/  UIADD3.X UR14, UR17, UR23, UR16, UP0, UP2 ;  /* 0x00000017110e7290 */ /* 0x000fe200087e4410 */
[----:B------:R-:W-:-:S04]  /*b830*/  IMAD R7, R9, UR13, RZ ;  /* 0x0000000d09077c24 */ /* 0x000fc8000f8e02ff */
[----:B------:R-:W-:Y:S01]  /*b840*/  IMAD R7, R6, UR12, R7 ;  /* 0x0000000c06077c24 */ /* 0x000fe2000f8e0207 */
[----:B------:R-:W-:Y:S01]  /*b850*/  IADD3.X R5, R5, UR14, R10, P2, P3 ;  /* 0x0000000e05057c10 */ /* 0x000fe200097e640a */
        /* <DEDUP_REMOVED lines=12> */
.L_x_2421:
[----:B------:R-:W2:Y:S01]  /*b920*/  LDL R12, [R1+0x10] ;  /* 0x00001000010c7983 */ /* 0x000ea20000100800 */
[----:B-----5:R-:W-:Y:S01]  /*b930*/  IMAD R19, R8, R3, RZ ;  /* 0x0000000308137224 */ /* 0x020fe200078e02ff */
[----:B------:R-:W-:Y:S02]  /*b940*/  LOP3.LUT P0, RZ, R217, 0x3, RZ, 0xc0, !PT ;  /* 0x00000003d9ff7812 */ /* 0x000fe4000780c0ff */
[----:B------:R-:W-:Y:S01]  /*b950*/  SHFL.IDX PT, R4, R9, RZ, 0x1c1f ;  /* 0x001c1fff09047589 */ /* 0x000fe200000e0000 */
[----:B------:R-:W-:-:S03]  /*b960*/  PLOP3.LUT P3, PT, PT, PT, UP1, 0x80, 0x0 ;  /* 0x000000000000781c */ /* 0x000fc60003f6f018 */
[----:B------:R-:W0:Y:S04]  /*b970*/  SHFL.IDX PT, R5, R10, RZ, 0x1c1f ;  /* 0x001c1fff0a057589 */ /* 0x000e2800000e0000 */
[----:B------:R-:W-:Y:S04]  /*b980*/  SHFL.IDX PT, R6, R9, 0x1, 0x1c1f ;  /* 0x003c1f0009067f89 */ /* 0x000fe800000e0000 */
[----:B------:R-:W1:Y:S01]  /*b990*/  SHFL.IDX PT, R7, R10, 0x1, 0x1c1f ;  /* 0x003c1f000a077f89 */ /* 0x000e6200000e0000 */
[----:B--2---:R-:W-:-:S04]  /*b9a0*/  VIADD R12, R12, UR42 ;  /* 0x0000002a0c0c7c36 */ /* 0x004fc80008000000 */
        /* <DEDUP_REMOVED lines=8> */
[----:B------:R-:W-:Y:S01]  /*ba30*/  IMAD.SHL.U32 R67, R18, 0x8, RZ ;  /* 0x0000000812437824 */ /* 0x000fe200078e00ff */
[----:B------:R-:W1:Y:S01]  /*ba40*/  @P1 LDC R21, c[0x0][0xbec] ;  /* 0x0002fb00ff151b82 */ /* 0x000e620000000800 */
[----:B0-----:R-:W-:Y:S01]  /*ba50*/  IMAD.MOV.U32 R5, RZ, RZ, 0x2 ;  /* 0x00000002ff057424 */ /* 0x001fe200078e00ff */
[----:B------:R-:W-:Y:S01]  /*ba60*/  ULDC.64 UR14, c[0x0][0xaa0] ;  /* 0x0002a800000e7ab9 */ /* 0x000fe20000000a00 */
[----:B------:R-:W-:Y:S01]  /*ba70*/  IMAD R4, R214, 0x40, R67 ;  /* 0x00000040d6047824 */ /* 0x000fe200078e0243 */
[----:B------:R-:W-:-:S03]  /*ba80*/  R2UR UR17, R213 ;  /* 0x00000000d51172ca */ /* 0x000fc600000e0000 */
[----:B------:R-:W-:Y:S01]  /*ba90*/  IMAD.WIDE R4, R4, R5, UR10 ;  /* 0x0000000a04047e25 */ /* 0x000fe2000f8e0205 */
[----:B------:R-:W0:Y:S02]  /*baa0*/  @P1 LDC R63, c[0x0][0xbf0] ;  /* 0x0002fc00ff3f1b82 */ /* 0x000e240000000800 */
[C---:B------:R-:W-:Y:S01]  /*bab0*/  IADD3 R33, P2, R4.reuse, 0x5000, RZ ;  /* 0x0000500004217810 */ /* 0x040fe20007f5e0ff */
[----:B------:R-:W-:Y:S01]  /*bac0*/  UIMAD UR12, UR16, UR14, URZ ;  /* 0x0000000e100c72a4 */ /* 0x000fe2000f8e023f */
[C---:B------:R-:W-:Y:S02]  /*bad0*/  IADD3 R9, P4, R4.reuse, 0x1000, RZ ;  /* 0x0000100004097810 */ /* 0x040fe40007f9e0ff */
[----:B------:R-:W-:Y:S02]  /*bae0*/  LOP3.LUT R32, R33, 0x380, RZ, 0xc0, !PT ;  /* 0x0000038021207812 */ /* 0x000fe400078ec0ff */
[----:B------:R-:W-:Y:S02]  /*baf0*/  IADD3 R13, P3, R4, 0x2000, RZ ;  /* 0x00002000040d7810 */ /* 0x000fe40007f7e0ff */
[----:B------:R-:W-:-:S02]  /*bb00*/  SHF.R.U64 R32, R32, 0x3, RZ ;  /* 0x0000000320207819 */ /* 0x000fc400000012ff */
[----:B------:R-:W-:Y:S02]  /*bb10*/  IADD3 R25, P6, R4, 0x3000, RZ ;  /* 0x0000300004197810 */ /* 0x000fe40007fde0ff */
[----:B------:R-:W-:Y:S01]  /*bb20*/  LOP3.LUT R32, R32, R33, RZ, 0x3c, !PT ;  /* 0x0000002120207212 */ /* 0x000fe200078e3cff */
[--C-:B------:R-:W-:Y:S01]  /*bb30*/  IMAD.X R33, RZ, RZ, R5.reuse, P2 ;  /* 0x000000ffff217224 */ /* 0x100fe200010e0605 */
[C---:B------:R-:W-:Y:S02]  /*bb40*/  IADD3 R7, P2, R4.reuse, 0xb000, RZ ;  /* 0x0000b00004077810 */ /* 0x040fe40007f5e0ff */
        /* <DEDUP_REMOVED lines=10> */
[----:B------:R-:W-:Y:S01]  /*bbf0*/  LOP3.LUT R28, R29, 0x380, RZ, 0xc0, !PT ;  /* 0x000003801d1c7812 */ /* 0x000fe200078ec0ff */
[----:B------:R-:W-:Y:S01]  /*bc00*/  UIADD3 UR11, UR11, UR12, URZ ;  /* 0x0000000c0b0b7290 */ /* 0x000fe2000fffe03f */
[----:B------:R-:W-:Y:S02]  /*bc10*/  LOP3.LUT R56, R0, R7, RZ, 0x3c, !PT ;  /* 0x0000000700387212 */ /* 0x000fe400078e3cff */
[----:B------:R-:W-:Y:S01]  /*bc20*/  LEA R0, R18, R214, 0x5 ;  /* 0x000000d612007211 */ /* 0x000fe200078e28ff */
[----:B------:R-:W-:Y:S01]  /*bc30*/  ULDC.64 UR12, c[0x0][0xae8] ;  /* 0x0002ba00000c7ab9 */ /* 0x000fe20000000a00 */
[----:B------:R-:W-:Y:S02]  /*bc40*/  SHF.R.U64 R8, R8, 0x3, RZ ;  /* 0x0000000308087819 */ /* 0x000fe400000012ff */
[----:B------:R-:W-:Y:S02]  /*bc50*/  SHF.R.U64 R12, R12, 0x3, RZ ;  /* 0x000000030c0c7819 */ /* 0x000fe400000012ff */
[----:B------:R-:W-:-:S02]  /*bc60*/  SHF.R.U64 R24, R24, 0x3, RZ ;  /* 0x0000000318187819 */ /* 0x000fc400000012ff */
[----:B------:R-:W-:Y:S01]  /*bc70*/  SHF.R.U64 R28, R28, 0x3, RZ ;  /* 0x000000031c1c7819 */ /* 0x000fe200000012ff */
[----:B------:R-:W-:Y:S01]  /*bc80*/  UIMAD.WIDE.U32 UR10, UR17, UR12, UR10 ;  /* 0x0000000c110a72a5 */ /* 0x000fe2000f8e000a */
[----:B------:R-:W-:Y:S01]  /*bc90*/  LOP3.LUT R8, R8, R9, RZ, 0x3c, !PT ;  /* 0x0000000908087212 */ /* 0x000fe200078e3cff */
[----:B------:R-:W-:Y:S01]  /*bca0*/  VIADD R60, R0, UR42 ;  /* 0x0000002a003c7c36 */ /* 0x000fe20008000000 */
[----:B------:R-:W-:Y:S01]  /*bcb0*/  LOP3.LUT R12, R12, R13, RZ, 0x3c, !PT ;  /* 0x0000000d0c0c7212 */ /* 0x000fe200078e3cff */
[--C-:B------:R-:W-:Y:S01]  /*bcc0*/  IMAD.X R13, RZ, RZ, R5.reuse, P3 ;  /* 0x000000ffff0d7224 */ /* 0x100fe200018e0605 */
[----:B------:R-:W-:Y:S01]  /*bcd0*/  LOP3.LUT R24, R24, R25, RZ, 0x3c, !PT ;  /* 0x0000001918187212 */ /* 0x000fe200078e3cff */
[--C-:B------:R-:W-:Y:S01]  /*bce0*/  IMAD.X R25, RZ, RZ, R5.reuse, P6 ;  /* 0x000000ffff197224 */ /* 0x100fe200030e0605 */
[----:B------:R-:W-:Y:S01]  /*bcf0*/  LOP3.LUT R28, R28, R29, RZ, 0x3c, !PT ;  /* 0x0000001d1c1c7212 */ /* 0x000fe200078e3cff */
[----:B------:R-:W-:Y:S01]  /*bd00*/  IMAD.X R29, RZ, RZ, R5, P5 ;  /* 0x000000ffff1d7224 */ /* 0x000fe200028e0605 */
[----:B------:R-:W-:Y:S01]  /*bd10*/  IADD3.X R9, RZ, R5, RZ, P4, !PT ;  /* 0x00000005ff097210 */ /* 0x000fe200027fe4ff */
[----:B------:R-:W-:Y:S01]  /*bd20*/  USHF.R.S32.HI UR4, URZ, 0x1f, UR9 ;  /* 0x0000001f3f047899 */ /* 0x000fe20008011409 */
[C---:B------:R-:W-:Y:S01]  /*bd30*/  IADD3 R37, P0, R4.reuse, 0x6000, RZ ;  /* 0x0000600004257810 */ /* 0x040fe20007f1e0ff */
[----:B------:R-:W-:Y:S01]  /*bd40*/  UIMAD UR11, UR17, UR13, UR11 ;  /* 0x0000000d110b72a4 */ /* 0x000fe2000f8e020b */
[----:B------:R-:W-:Y:S01]  /*bd50*/  IADD3 R41, P4, R4, 0x7000, RZ ;  /* 0x0000700004297810 */ /* 0x000fe20007f9e0ff */
[----:B-1----:R-:W-:Y:S01]  /*bd60*/  @P1 IMAD.HI.U32 R0, R60, R21, RZ ;  /* 0x000000153c001227 */ /* 0x002fe200078e00ff */
[C---:B------:R-:W-:Y:S01]  /*bd70*/  IADD3 R45, P3, R4.reuse, 0x8000, RZ ;  /* 0x00008000042d7810 */ /* 0x040fe20007f7e0ff */
[----:B------:R-:W-:Y:S01]  /*bd80*/  ULDC.64 UR12, c[0x0][0xaf0] ;  /* 0x0002bc00000c7ab9 */ /* 0x000fe20000000a00 */
[C---:B------:R-:W-:Y:S01]  /*bd90*/  IADD3 R49, P6, R4.reuse, 0x9000, RZ ;  /* 0x0000900004317810 */ /* 0x040fe20007fde0ff */
[----:B------:R-:W-:Y:S01]  /*bda0*/  IMAD.MOV.U32 R61, RZ, RZ, R60 ;  /* 0x000000ffff3d7224 */ /* 0x000fe200078e003c */
[----:B------:R-:W-:Y:S01]  /*bdb0*/  IADD3 R53, P5, R4, 0xa000, RZ ;  /* 0x0000a00004357810 */ /* 0x000fe20007fbe0ff */
[----:B------:R-:W-:Y:S01]  /*bdc0*/  UIMAD UR4, UR4, UR12, URZ ;  /* 0x0000000c040472a4 */ /* 0x000fe2000f8e023f */
[----:B------:R-:W-:Y:S01]  /*bdd0*/  LOP3.LUT R36, R37, 0x380, RZ, 0xc0, !PT ;  /* 0x0000038025247812 */ /* 0x000fe200078ec0ff */
[----:B------:R-:W5:Y:S01]  /*bde0*/  LD.E.128 R12, desc[UR36][R12.64] ;  /* 0x000000240c0c7980 */ /* 0x000f62000c101d00 */
[----:B------:R-:W-:-:S02]  /*bdf0*/  LOP3.LUT R40, R41, 0x380, RZ, 0xc0, !PT ;  /* 0x0000038029287812 */ /* 0x000fc400078ec0ff */
[----:B------:R-:W-:Y:S01]  /*be00*/  LOP3.LUT R44, R45, 0x380, RZ, 0xc0, !PT ;  /* 0x000003802d2c7812 */ /* 0x000fe200078ec0ff */
[----:B------:R-:W5:Y:S01]  /*be10*/  LD.E.128 R24, desc[UR36][R24.64] ;  /* 0x0000002418187980 */ /* 0x000f62000c101d00 */
[----:B------:R-:W-:Y:S02]  /*be20*/  LOP3.LUT R48, R49, 0x380, RZ, 0xc0, !PT ;  /* 0x0000038031307812 */ /* 0x000fe400078ec0ff */
[----:B------:R-:W-:Y:S02]  /*be30*/  LOP3.LUT R52, R53, 0x380, RZ, 0xc0, !PT ;  /* 0x0000038035347812 */ /* 0x000fe400078ec0ff */
[----:B------:R-:W-:Y:S01]  /*be40*/  LOP3.LUT R11, R4, 0x380, RZ, 0xc0, !PT ;  /* 0x00000380040b7812 */ /* 0x000fe200078ec0ff */
[----:B------:R-:W-:Y:S01]  /*be50*/  UIMAD UR4, UR9, UR13, UR4 ;  /* 0x0000000d090472a4 */ /* 0x000fe2000f8e0204 */
[----:B0-----:R-:W-:Y:S01]  /*be60*/  @P1 SHF.R.U32.HI R61, RZ, R63, R0 ;  /* 0x0000003fff3d1219 */ /* 0x001fe20000011600 */
[----:B------:R-:W-:Y:S01]  /*be70*/  UIMAD.WIDE.U32 UR10, UR9, UR12, UR10 ;  /* 0x0000000c090a72a5 */ /* 0x000fe2000f8e000a */
[----:B------:R-:W-:Y:S01]  /*be80*/  SHF.R.U64 R36, R36, 0x3, RZ ;  /* 0x0000000324247819 */ /* 0x000fe200000012ff */
[----:B------:R-:W5:Y:S01]  /*be90*/  LD.E.128 R28, desc[UR36][R28.64] ;  /* 0x000000241c1c7980 */ /* 0x000f62000c101d00 */
[----:B------:R-:W-:-:S02]  /*bea0*/  SHF.R.U64 R40, R40, 0x3, RZ ;  /* 0x0000000328287819 */ /* 0x000fc400000012ff */
[----:B------:R-:W-:Y:S01]  /*beb0*/  SHF.R.U64 R44, R44, 0x3, RZ ;  /* 0x000000032c2c7819 */ /* 0x000fe200000012ff */
[----:B------:R-:W5:Y:S01]  /*bec0*/  LD.E.128 R56, desc[UR36][R56.64] ;  /* 0x0000002438387980 */ /* 0x000f62000c101d00 */
[----:B------:R-:W-:Y:S02]  /*bed0*/  SHF.R.U64 R48, R48, 0x3, RZ ;  /* 0x0000000330307819 */ /* 0x000fe400000012ff */
[----:B------:R-:W-:Y:S02]  /*bee0*/  SHF.R.U64 R52, R52, 0x3, RZ ;  /* 0x0000000334347819 */ /* 0x000fe400000012ff */
[----:B------:R-:W-:Y:S01]  /*bef0*/  SHF.R.U64 R11, R11, 0x3, RZ ;  /* 0x000000030b0b7819 */ /* 0x000fe200000012ff */
[----:B------:R-:W-:Y:S01]  /*bf00*/  UIADD3 UR4, UR11, UR4, URZ ;  /* 0x000000040b047290 */ /* 0x000fe2000fffe03f */
[--C-:B------:R-:W-:Y:S01]  /*bf10*/  SHF.R.S32.HI R0, RZ, 0x1f, R61.reuse ;  /* 0x0000001fff007819 */ /* 0x100fe2000001143d */
[----:B------:R-:W-:Y:S01]  /*bf20*/  IMAD.MOV R2, RZ, RZ, -R61 ;  /* 0x000000ffff027224 */ /* 0x000fe200078e0a3d */
        /* <DEDUP_REMOVED lines=10> */
[----:B------:R-:W-:Y:S01]  /*bfd0*/  LOP3.LUT R4, R11, R4, RZ, 0x3c, !PT ;  /* 0x000000040b047212 */ /* 0x000fe200078e3cff */
[----:B------:R-:W-:Y:S01]  /*bfe0*/  ULDC.64 UR12, c[0x0][0xae0] ;  /* 0x0002b800000c7ab9 */ /* 0x000fe20000000a00 */
[----:B------:R-:W-:Y:S01]  /*bff0*/  IMAD R63, R3, R2, R60 ;  /* 0x00000002033f7224 */ /* 0x000fe200078e023c */
[----:B------:R-:W5:Y:S01]  /*c000*/  LD.E.128 R8, desc[UR36][R8.64] ;  /* 0x0000002408087980 */ /* 0x000f62000c101d00 */
[----:B------:R-:W-:-:S02]  /*c010*/  IMAD R0, R0, UR12, RZ ;  /* 0x0000000c00007c24 */ /* 0x000fc4000f8e02ff */
[----:B------:R-:W-:Y:S01]  /*c020*/  IMAD.U32 R21, RZ, RZ, UR11 ;  /* 0x0000000bff157e24 */ /* 0x000fe2000f8e00ff */
[----:B------:R-:W5:Y:S01]  /*c030*/  LD.E.128 R4, desc[UR36][R4.64] ;  /* 0x0000002404047980 */ /* 0x000f62000c101d00 */
[----:B------:R-:W-:Y:S01]  /*c040*/  IMAD.U32 R20, RZ, RZ, UR10 ;  /* 0x0000000aff147e24 */ /* 0x000fe2000f8e00ff */
[----:B------:R-:W-:Y:S01]  /*c050*/  ULDC.64 UR10, c[0x0][0xad8] ;  /* 0x0002b600000a7ab9 */ /* 0x000fe20000000a00 */
[----:B------:R-:W-:Y:S01]  /*c060*/  IMAD.U32 R21, RZ, RZ, UR4 ;  /* 0x00000004ff157e24 */ /* 0x000fe2000f8e00ff */
[----:B------:R-:W5:Y:S01]  /*c070*/  LD.E.128 R36, desc[UR36][R36.64] ;  /* 0x0000002424247980 */ /* 0x000f62000c101d00 */
[C---:B------:R-:W-:Y:S01]  /*c080*/  IMAD R65, R61.reuse, UR13, R0 ;  /* 0x0000000d3d417c24 */ /* 0x040fe2000f8e0200 */
[----:B------:R-:W-:Y:S02]  /*c090*/  SHF.R.S32.HI R0, RZ, 0x1f, R63 ;  /* 0x0000001fff007819 */ /* 0x000fe4000001143f */
[----:B------:R-:W5:Y:S01]  /*c0a0*/  LD.E.128 R40, desc[UR36][R40.64] ;  /* 0x0000002428287980 */ /* 0x000f62000c101d00 */
[----:B------:R-:W-:-:S03]  /*c0b0*/  IMAD.WIDE.U32 R2, R61, UR12, R20 ;  /* 0x0000000c3d027c25 */ /* 0x000fc6000f8e0014 */
        /* <DEDUP_REMOVED lines=10> */
[----:B------:R-:W-:Y:S02]  /*c160*/  IMAD R20, R0, UR10, RZ ;  /* 0x0000000a00147c24 */ /* 0x000fe4000f8e02ff */
[----:B------:R-:W-:Y:S01]  /*c170*/  VIADD R64, R214, UR42 ;  /* 0x0000002ad6407c36 */ /* 0x000fe20008000000 */
[----:B------:R-:W-:Y:S01]  /*c180*/  UIADD3 UR8, UR8, 0x30820, URZ ;  /* 0x0003082008087890 */ /* 0x000fe2000fffe03f */
[C---:B------:R-:W-:Y:S02]  /*c190*/  IMAD R21, R63.reuse, UR11, R20 ;  /* 0x0000000b3f157c24 */ /* 0x040fe4000f8e0214 */
[----:B------:R-:W-:Y:S01]  /*c1a0*/  IMAD.WIDE.U32 R2, R63, UR10, R2 ;  /* 0x0000000a3f027c25 */ /* 0x000fe2000f8e0002 */
[----:B------:R-:W-:Y:S01]  /*c1b0*/  ISETP.GE.AND P2, PT, R64, R19, PT ;  /* 0x000000134000720c */ /* 0x000fe20003f46270 */
[----:B------:R-:W-:Y:S01]  /*c1c0*/  ULDC.64 UR10, c[0x0][0xa80] ;  /* 0x0002a000000a7ab9 */ /* 0x000fe20000000a00 */
[----:B------:R-:W-:Y:S02]  /*c1d0*/  UPRMT UR8, URZ, 0x654, UR8 ;  /* 0x000006543f087896 */ /* 0x000fe40008000008 */
[----:B------:R-:W-:-:S02]  /*c1e0*/  IADD3 R3, R3, R21, RZ ;  /* 0x0000001503037210 */ /* 0x000fc40007ffe0ff */
[----:B------:R-:W-:Y:S01]  /*c1f0*/  LEA R62, P3, R2, UR10, 0x1 ;  /* 0x0000000a023e7c11 */ /* 0x000fe2000f8608ff */
[----:B------:R-:W-:-:S03]  /*c200*/  VIADD R0, R64, 0x20 ;  /* 0x0000002040007836 */ /* 0x000fc60000000000 */
[----:B------:R-:W-:Y:S01]  /*c210*/  LEA.HI.X R63, R2, UR11, R3, 0x1, P3 ;  /* 0x0000000b023f7c11 */ /* 0x000fe200098f0c03 */
[----:B------:R-:W-:Y:S01]  /*c220*/  VIADD R20, R64, 0x40 ;  /* 0x0000004040147836 */ /* 0x000fe20000000000 */
[-C--:B------:R-:W-:Y:S01]  /*c230*/  ISETP.GE.AND P0, PT, R0, R19.reuse, PT ;  /* 0x000000130000720c */ /* 0x080fe20003f06270 */
[C---:B------:R-:W-:Y:S01]  /*c240*/  VIADD R65, R67.reuse, 0x80 ;  /* 0x0000008043417836 */ /* 0x040fe20000000000 */
[----:B0-----:R-:W-:Y:S01]  /*c250*/  SYNCS.ARRIVE.TRANS64.RED.A1T0 RZ, [UR8], RZ ;  /* 0x000000ffffff79a7 */ /* 0x001fe20008100408 */
[----:B------:R-:W-:Y:S01]  /*c260*/  VIADD R69, R67, 0x40 ;  /* 0x0000004043457836 */ /* 0x000fe20000000000 */
[----:B------:R0:W1:Y:S01]  /*c270*/  SHFL.IDX PT, R60, R62, RZ, 0x181f ;  /* 0x00181fff3e3c7589 */ /* 0x00006200000e0000 */
[----:B------:R-:W-:Y:S03]  /*c280*/  BSSY B1, `(.L_x_2423) ;  /* 0x0000014000017945 */ /* 0x000fe60003800000 */
[----:B------:R0:W2:Y:S01]  /*c290*/  SHFL.IDX PT, R0, R63, RZ, 0x181f ;  /* 0x00181fff3f007589 */ /* 0x0000a200000e0000 */
[----:B------:R-:W-:-:S02]  /*c2a0*/  ISETP.GE.AND P1, PT, R20, R19, PT ;  /* 0x000000131400720c */ /* 0x000fc40003f26270 */
[----:B------:R-:W-:Y:S02]  /*c2b0*/  SHF.R.S32.HI R68, RZ, 0x1f, R67 ;  /* 0x0000001fff447819 */ /* 0x000fe40000011443 */
[----:B------:R-:W-:Y:S02]  /*c2c0*/  SHF.R.S32.HI R66, RZ, 0x1f, R65 ;  /* 0x0000001fff427819 */ /* 0x000fe40000011441 */
[----:B------:R-:W-:Y:S01]  /*c2d0*/  SHF.R.S32.HI R70, RZ, 0x1f, R69 ;  /* 0x0000001fff467819 */ /* 0x000fe20000011445 */
        /* <DEDUP_REMOVED lines=14> */
.L_x_2424:
[----:B------:R-:W-:Y:S05]  /*c3c0*/  BSYNC B1 ;  /* 0x0000000000017941 */ /* 0x000fea0003800000 */
.L_x_2423:
[----:B--2---:R2:W3:Y:S01]  /*c3d0*/  SHFL.IDX PT, R0, R63, 0x1, 0x181f ;  /* 0x00381f003f007f89 */ /* 0x0044e200000e0000 */
[----:B------:R-:W-:Y:S03]  /*c3e0*/  BSSY B1, `(.L_x_2425) ;  /* 0x0000010000017945 */ /* 0x000fe60003800000 */
[----:B0----5:R2:W0:Y:S01]  /*c3f0*/  SHFL.IDX PT, R6, R62, 0x1, 0x181f ;  /* 0x00381f003e067f89 */ /* 0x02142200000e0000 */
        /* <DEDUP_REMOVED lines=14> */
.L_x_2426:
[----:B------:R-:W-:Y:S05]  /*c4e0*/  BSYNC B1 ;  /* 0x0000000000017941 */ /* 0x000fea0003800000 */
.L_x_2425:
[----:B---3--:R3:W1:Y:S01]  /*c4f0*/  SHFL.IDX PT, R0, R63, 0x2, 0x181f ;  /* 0x00581f003f007f89 */ /* 0x00866200000e0000 */
[----:B------:R-:W-:Y:S03]  /*c500*/  BSSY B1, `(.L_x_2427) ;  /* 0x0000010000017945 */ /* 0x000fe60003800000 */
[----:B0---4-:R3:W0:Y:S01]  /*c510*/  SHFL.IDX PT, R6, R62, 0x2, 0x181f ;  /* 0x00581f003e067f89 */ /* 0x01162200000e0000 */
        /* <DEDUP_REMOVED lines=8> */
[-C--:B-1----:R-:W-:Y:S02]  /*c5a0*/  @!P3 LEA.HI.X R3, R67, R0.reuse, R68, 0x1, P0 ;  /* 0x000000004303b211 */ /* 0x082fe400000f0c44 */
[-C--:B------:R-:W-:Y:S02]  /*c5b0*/  @!P4 LEA.HI.X R5, R69, R0.reuse, R70, 0x1, P1 ;  /* 0x000000004505c211 */ /* 0x080fe400008f0c46 */
[----:B------:R-:W-:Y:S01]  /*c5c0*/  @!P5 LEA.HI.X R7, R65, R0, R66, 0x1, P2 ;  /* 0x000000004107d211 */ /* 0x000fe200010f0c42 */
[----:B------:R4:W-:Y:S04]  /*c5d0*/  @!P3 ST.E.128 desc[UR36][R2.64], R12 ;  /* 0x0000000c0200b985 */ /* 0x0009e8000c101d24 */
[----:B------:R4:W-:Y:S04]  /*c5e0*/  @!P4 ST.E.128 desc[UR36][R4.64], R36 ;  /* 0x000000240400c985 */ /* 0x0009e8000c101d24 */
[----:B------:R4:W-:Y:S02]  /*c5f0*/  @!P5 ST.E.128 desc[UR36][R6.64], R52 ;  /* 0x000000340600d985 */ /* 0x0009e4000c101d24 */
.L_x_2428:
[----:B------:R-:W-:Y:S05]  /*c600*/  BSYNC B1 ;  /* 0x0000000000017941 */ /* 0x000fea0003800000 */
.L_x_2427:
[----:B-1----:R-:W-:Y:S01]  /*c610*/  VIADD R0, R64, 0x60 ;  /* 0x0000006040007836 */ /* 0x002fe20000000000 */
[----:B--23--:R-:W1:Y:S04]  /*c620*/  SHFL.IDX PT, R63, R63, 0x3, 0x181f ;  /* 0x00781f003f3f7f89 */ /* 0x00ce6800000e0000 */
[----:B------:R-:W-:Y:S01]  /*c630*/  ISETP.GE.AND P0, PT, R0, R19, PT ;  /* 0x000000130000720c */ /* 0x000fe20003f06270 */
[----:B------:R-:W2:-:S12]  /*c640*/  SHFL.IDX PT, R62, R62, 0x3, 0x181f ;  /* 0x00781f003e3e7f89 */ /* 0x000e9800000e0000 */
[----:B------:R-:W-:Y:S05]  /*c650*/  @P0 BRA `(.L_x_2429) ;  /* 0x0000002000140947 */ /* 0x000fea0003800000 */
[----:B------:R-:W-:Y:S02]  /*c660*/  ULDC UR4, c[0x0][0xac8] ;  /* 0x0002b20000047ab9 */ /* 0x000fe40000000800 */
[----:B------:R-:W-:Y:S02]  /*c670*/  ISETP.GE.AND P2, PT, R67, UR4, PT ;  /* 0x0000000443007c0c */ /* 0x000fe4000bf46270 */
[----:B------:R-:W-:-:S11]  /*c680*/  ISETP.GE.AND P3, PT, R69, UR4, PT ;  /* 0x0000000445007c0c */ /* 0x000fd6000bf66270 */
[-C--:B--2-4-:R-:W-:Y:S02]  /*c690*/  @!P2 LEA R2, P0, R67, R62.reuse, 0x1 ;  /* 0x0000003e4302a211 */ /* 0x094fe400078008ff */
[----:B------:R-:W-:Y:S02]  /*c6a0*/  @!P3 LEA R4, P1, R69, R62, 0x1 ;  /* 0x0000003e4504b211 */ /* 0x000fe400078208ff */
[-C--:B-1----:R-:W-:Y:S02]  /*c6b0*/  @!P2 LEA.HI.X R3, R67, R63.reuse, R68, 0x1, P0 ;  /* 0x0000003f4303a211 */ /* 0x082fe400000f0c44 */
[----:B------:R-:W-:Y:S02]  /*c6c0*/  @!P3 LEA.HI.X R5, R69, R63, R70, 0x1, P1 ;  /* 0x0000003f4505b211 */ /* 0x000fe400008f0c46 */
[----:B------:R-:W-:Y:S01]  /*c6d0*/  ISETP.GE.AND P0, PT, R65, UR4, PT ;  /* 0x0000000441007c0c */ /* 0x000fe2000bf06270 */
[----:B------:R1:W-:Y:S04]  /*c6e0*/  @!P2 ST.E.128 desc[UR36][R2.64], R24 ;  /* 0x000000180200a985 */ /* 0x0003e8000c101d24 */
[----:B------:R1:W-:Y:S08]  /*c6f0*/  @!P3 ST.E.128 desc[UR36][R4.64], R40 ;  /* 0x000000280400b985 */ /* 0x0003f0000c101d24 */
[----:B------:R-:W-:Y:S05]  /*c700*/  @P0 BRA `(.L_x_2429) ;  /* 0x0000001c00e80947 */ /* 0x000fea0003800000 */
[----:B-1----:R-:W-:-:S04]  /*c710*/  LEA R2, P0, R65, R62, 0x1 ;  /* 0x0000003e41027211 */ /* 0x002fc800078008ff */
[----:B------:R-:W-:-:S05]  /*c720*/  LEA.HI.X R3, R65, R63, R66, 0x1, P0 ;  /* 0x0000003f41037211 */ /* 0x000fca00000f0c42 */
[----:B------:R1:W-:Y:S01]  /*c730*/  ST.E.128 desc[UR36][R2.64], R56 ;  /* 0x0000003802007985 */ /* 0x0003e2000c101d24 */
[----:B------:R-:W-:Y:S05]  /*c740*/  BRA `(.L_x_2429) ;  /* 0x0000001c00d87947 */ /* 0x000fea0003800000 */
.L_x_2422:
        /* <DEDUP_REMOVED lines=16> */
[----:B------:R-:W-:Y:S01]  /*c850*/  UIMAD.WIDE.U32 UR10, UR18, UR12, UR10 ;  /* 0x0000000c120a72a5 */ /* 0x000fe2000f8e000a */
[----:B------:R-:W-:Y:S01]  /*c860*/  SHF.R.S32.HI R90, RZ, 0x1f, R211 ;  /* 0x0000001fff5a7819 */ /* 0x000fe200000114d3 */
[----:B------:R-:W-:Y:S01]  /*c870*/  UPRMT UR8, URZ, 0x654, UR8 ;  /* 0x000006543f087896 */ /* 0x000fe20008000008 */
[----:B------:R-:W-:Y:S01]  /*c880*/  SHF.R.S32.HI R19, RZ, 0x1f, R212 ;  /* 0x0000001fff137819 */ /* 0x000fe200000114d4 */
        /* <DEDUP_REMOVED lines=40> */
[----:B------:R-:W-:Y:S02]  /*cb10*/  IADD3 R11, R16, 0x18, RZ ;  /* 0x00000018100b7810 */ /* 0x000fe40007ffe0ff */
[----:B------:R-:W-:-:S02]  /*cb20*/  SHF.R.S32.HI R9, RZ, 0x1f, R194 ;  /* 0x0000001fff097819 */ /* 0x000fc400000114c2 */
[----:B------:R-:W-:Y:S02]  /*cb30*/  ISETP.GE.AND P3, PT, R11, UR4, PT ;  /* 0x000000040b007c0c */ /* 0x000fe4000bf66270 */
[----:B------:R-:W-:Y:S01]  /*cb40*/  SHF.R.S32.HI R12, RZ, 0x1f, R11 ;  /* 0x0000001fff0c7819 */ /* 0x000fe2000001140b */
[----:B-12---:R-:W-:Y:S01]  /*cb50*/  @!P4 IMAD.WIDE R4, R16, 0x4, R2 ;  /* 0x000000041004c825 */ /* 0x006fe200078e0202 */
[----:B------:R-:W-:Y:S02]  /*cb60*/  SHF.R.S32.HI R15, RZ, 0x1f, R193 ;  /* 0x0000001fff0f7819 */ /* 0x000fe400000114c1 */
[-C--:B------:R-:W-:Y:S02]  /*cb70*/  @!P1 LEA R6, P5, R212, R2.reuse, 0x2 ;  /* 0x00000002d4069211 */ /* 0x080fe400078a10ff */
[----:B------:R1:W-:Y:S01]  /*cb80*/  @!P4 ST.E.64 desc[UR36][R4.64], R24 ;  /* 0x000000180400c985 */ /* 0x0003e2000c101b24 */
[----:B------:R-:W-:Y:S02]  /*cb90*/  ISETP.GE.AND P4, PT, R13, UR4, PT ;  /* 0x000000040d007c0c */ /* 0x000fe4000bf86270 */
[----:B------:R-:W-:-:S02]  /*cba0*/  @!P2 LEA R8, P6, R194, R2, 0x2 ;  /* 0x00000002c208a211 */ /* 0x000fc400078c10ff */
[-C--:B------:R-:W-:Y:S02]  /*cbb0*/  @!P1 LEA.HI.X R7, R212, R3.reuse, R19, 0x2, P5 ;  /* 0x00000003d4079211 */ /* 0x080fe400028f1413 */
[----:B------:R-:W-:Y:S02]  /*cbc0*/  ISETP.GE.AND P5, PT, R193, UR4, PT ;  /* 0x00000004c1007c0c */ /* 0x000fe4000bfa6270 */
[----:B------:R-:W-:Y:S01]  /*cbd0*/  @!P2 LEA.HI.X R9, R194, R3, R9, 0x2, P6 ;  /* 0x00000003c209a211 */ /* 0x000fe200030f1409 */
[----:B------:R2:W-:Y:S01]  /*cbe0*/  @!P1 ST.E.64 desc[UR36][R6.64], R28 ;  /* 0x0000001c06009985 */ /* 0x0005e2000c101b24 */
[-C--:B------:R-:W-:Y:S02]  /*cbf0*/  @!P3 LEA R10, P6, R11, R2.reuse, 0x2 ;  /* 0x000000020b0ab211 */ /* 0x080fe400078c10ff */
[----:B-1----:R-:W-:Y:S01]  /*cc00*/  SHF.R.S32.HI R5, RZ, 0x1f, R13 ;  /* 0x0000001fff057819 */ /* 0x002fe2000001140d */
[----:B------:R1:W-:Y:S01]  /*cc10*/  @!P2 ST.E.64 desc[UR36][R8.64], R32 ;  /* 0x000000200800a985 */ /* 0x0003e2000c101b24 */
[----:B------:R-:W-:-:S02]  /*cc20*/  @!P4 LEA R4, P1, R13, R2, 0x2 ;  /* 0x000000020d04c211 */ /* 0x000fc400078210ff */
[----:B------:R-:W-:Y:S02]  /*cc30*/  ISETP.GE.AND P2, PT, R192, UR4, PT ;  /* 0x00000004c0007c0c */ /* 0x000fe4000bf46270 */
[-C--:B------:R-:W-:Y:S02]  /*cc40*/  @!P4 LEA.HI.X R5, R13, R3.reuse, R5, 0x2, P1 ;  /* 0x000000030d05c211 */ /* 0x080fe400008f1405 */
[----:B------:R-:W-:Y:S02]  /*cc50*/  ISETP.GE.AND P1, PT, R23, UR4, PT ;  /* 0x0000000417007c0c */ /* 0x000fe4000bf26270 */
[-C--:B------:R-:W-:Y:S02]  /*cc60*/  @!P3 LEA.HI.X R11, R11, R3.reuse, R12, 0x2, P6 ;  /* 0x000000030b0bb211 */ /* 0x080fe400030f140c */
[C---:B------:R-:W-:Y:S02]  /*cc70*/  @!P5 LEA R12, P6, R193.reuse, R2, 0x2 ;  /* 0x00000002c10cd211 */ /* 0x040fe400078c10ff */
[----:B--2---:R-:W-:Y:S01]  /*cc80*/  SHF.R.S32.HI R7, RZ, 0x1f, R192 ;  /* 0x0000001fff077819 */ /* 0x004fe200000114c0 */
[----:B------:R-:W-:Y:S01]  /*cc90*/  @!P3 ST.E.64 desc[UR36][R10.64], R36 ;  /* 0x000000240a00b985 */ /* 0x000fe2000c101b24 */
[----:B------:R-:W-:-:S02]  /*cca0*/  @!P5 LEA.HI.X R13, R193, R3, R15, 0x2, P6 ;  /* 0x00000003c10dd211 */ /* 0x000fc400030f140f */
[----:B------:R-:W-:Y:S01]  /*ccb0*/  ISETP.GE.AND P6, PT, R22, UR4, PT ;  /* 0x0000000416007c0c */ /* 0x000fe2000bfc6270 */
[----:B------:R2:W-:Y:S01]  /*ccc0*/  @!P4 ST.E.64 desc[UR36][R4.64], R40 ;  /* 0x000000280400c985 */ /* 0x0005e2000c101b24 */
[CC--:B------:R-:W-:Y:S02]  /*ccd0*/  @!P2 LEA R6, P4, R192.reuse, R2.reuse, 0x2 ;  /* 0x00000002c006a211 */ /* 0x0c0fe400078810ff */
[----:B------:R-:W-:Y:S01]  /*cce0*/  ISETP.GE.AND P3, PT, R211, UR4, PT ;  /* 0x00000004d3007c0c */ /* 0x000fe2000bf66270 */
[----:B------:R-:W-:Y:S01]  /*ccf0*/  @!P5 ST.E.64 desc[UR36][R12.64], R44 ;  /* 0x0000002c0c00d985 */ /* 0x000fe2000c101b24 */
[----:B-1----:R-:W-:Y:S02]  /*cd00*/  SHF.R.S32.HI R9, RZ, 0x1f, R23 ;  /* 0x0000001fff097819 */ /* 0x002fe40000011417 */
[----:B------:R-:W-:Y:S02]  /*cd10*/  @!P1 LEA R8, P5, R23, R2, 0x2 ;  /* 0x0000000217089211 */ /* 0x000fe400078a10ff */
[----:B------:R-:W-:-:S02]  /*cd20*/  @!P2 LEA.HI.X R7, R192, R3, R7, 0x2, P4 ;  /* 0x00000003c007a211 */ /* 0x000fc400020f1407 */
[----:B------:R-:W-:Y:S02]  /*cd30*/  @!P1 LEA.HI.X R9, R23, R3, R9, 0x2, P5 ;  /* 0x0000000317099211 */ /* 0x000fe400028f1409 */
[----:B------:R-:W-:Y:S01]  /*cd40*/  ISETP.GE.AND P4, PT, R210, UR4, PT ;  /* 0x00000004d2007c0c */ /* 0x000fe2000bf86270 */
[----:B------:R1:W-:Y:S01]  /*cd50*/  @!P2 ST.E.64 desc[UR36][R6.64], R48 ;  /* 0x000000300600a985 */ /* 0x0003e2000c101b24 */
[----:B--2---:R-:W-:Y:S02]  /*cd60*/  SHF.R.S32.HI R5, RZ, 0x1f, R22 ;  /* 0x0000001fff057819 */ /* 0x004fe40000011416 */
[-C--:B------:R-:W-:Y:S01]  /*cd70*/  @!P6 LEA R4, P2, R22, R2.reuse, 0x2 ;  /* 0x000000021604e211 */ /* 0x080fe200078410ff */
[----:B------:R2:W-:Y:S01]  /*cd80*/  @!P1 ST.E.64 desc[UR36][R8.64], R52 ;  /* 0x0000003408009985 */ /* 0x0005e2000c101b24 */
[----:B------:R-:W-:Y:S02]  /*cd90*/  ISETP.GE.AND P5, PT, R209, UR4, PT ;  /* 0x00000004d1007c0c */ /* 0x000fe4000bfa6270 */
[----:B------:R-:W-:-:S02]  /*cda0*/  @!P3 LEA R10, P1, R211, R2, 0x2 ;  /* 0x00000002d30ab211 */ /* 0x000fc400078210ff */
[-C--:B------:R-:W-:Y:S02]  /*cdb0*/  @!P6 LEA.HI.X R5, R22, R3.reuse, R5, 0x2, P2 ;  /* 0x000000031605e211 */ /* 0x080fe400010f1405 */
[----:B------:R-:W-:Y:S02]  /*cdc0*/  @!P3 LEA.HI.X R11, R211, R3, R90, 0x2, P1 ;  /* 0x00000003d30bb211 */ /* 0x000fe400008f145a */
[----:B------:R-:W-:Y:S01]  /*cdd0*/  ISETP.GE.AND P1, PT, R208, UR4, PT ;  /* 0x00000004d0007c0c */ /* 0x000fe2000bf26270 */
[----:B------:R3:W-:Y:S01]  /*cde0*/  @!P6 ST.E.64 desc[UR36][R4.64], R56 ;  /* 0x000000380400e985 */ /* 0x0007e2000c101b24 */
[-C--:B-1----:R-:W-:Y:S02]  /*cdf0*/  @!P4 LEA R6, P6, R210, R2.reuse, 0x2 ;  /* 0x00000002d206c211 */ /* 0x082fe400078c10ff */
[----:B------:R-:W-:Y:S01]  /*ce00*/  ISETP.GE.AND P2, PT, R207, UR4, PT ;  /* 0x00000004cf007c0c */ /* 0x000fe2000bf46270 */
[----:B------:R1:W-:Y:S01]  /*ce10*/  @!P3 ST.E.64 desc[UR36][R10.64], R60 ;  /* 0x0000003c0a00b985 */ /* 0x0003e2000c101b24 */
[----:B------:R-:W-:-:S02]  /*ce20*/  @!P5 LEA R12, P3, R209, R2, 0x2 ;  /* 0x00000002d10cd211 */ /* 0x000fc400078610ff */
[-C--:B------:R-:W-:Y:S02]  /*ce30*/  @!P4 LEA.HI.X R7, R210, R3.reuse, R89, 0x2, P6 ;  /* 0x00000003d207c211 */ /* 0x080fe400030f1459 */
[----:B------:R-:W-:-:S03]  /*ce40*/  @!P5 LEA.HI.X R13, R209, R3, R88, 0x2, P3 ;  /* 0x00000003d10dd211 */ /* 0x000fc600018f1458 */
[----:B------:R4:W-:Y:S01]  /*ce50*/  @!P4 ST.E.64 desc[UR36][R6.64], R64 ;  /* 0x000000400600c985 */ /* 0x0009e2000c101b24 */
[----:B------:R-:W-:Y:S02]  /*ce60*/  ISETP.GE.AND P4, PT, R206, UR4, PT ;  /* 0x00000004ce007c0c */ /* 0x000fe4000bf86270 */
[CC--:B--2---:R-:W-:Y:S01]  /*ce70*/  @!P1 LEA R8, P3, R208.reuse, R2.reuse, 0x2 ;  /* 0x00000002d0089211 */ /* 0x0c4fe200078610ff */
        /* <DEDUP_REMOVED lines=45> */
.L_x_2431:
[----:B------:R-:W-:Y:S05]  /*d150*/  BSYNC B1 ;  /* 0x0000000000017941 */ /* 0x000fea0003800000 */
.L_x_2430:
        /* <DEDUP_REMOVED lines=11> */
[----:B------:R-:W-:Y:S02]  /*d210*/  SHF.R.S32.HI R8, RZ, 0x1f, R11 ;  /* 0x0000001fff087819 */ /* 0x000fe4000001140b */
[----:B0--3--:R-:W-:Y:S01]  /*d220*/  SHF.R.S32.HI R0, RZ, 0x1f, R9 ;  /* 0x0000001fff007819 */ /* 0x009fe20000011409 */
[----:B-12-4-:R-:W-:Y:S01]  /*d230*/  @!P3 IMAD.WIDE R2, R16, 0x4, R4 ;  /* 0x000000041002b825 */ /* 0x016fe200078e0204 */
[----:B------:R-:W-:Y:S02]  /*d240*/  SHF.R.S32.HI R15, RZ, 0x1f, R194 ;  /* 0x0000001fff0f7819 */ /* 0x000fe400000114c2 */
[CC--:B------:R-:W-:Y:S02]  /*d250*/  @!P4 LEA R6, P6, R212.reuse, R4.reuse, 0x2 ;  /* 0x00000004d406c211 */ /* 0x0c0fe400078c10ff */
[----:B------:R-:W-:Y:S01]  /*d260*/  @!P1 LEA R10, P5, R11, R4, 0x2 ;  /* 0x000000040b0a9211 */ /* 0x000fe200078a10ff */
[----:B------:R0:W-:Y:S01]  /*d270*/  @!P3 ST.E.64 desc[UR36][R2.64], R26 ;  /* 0x0000001a0200b985 */ /* 0x0001e2000c101b24 */
[----:B------:R-:W-:-:S02]  /*d280*/  @!P4 LEA.HI.X R7, R212, R5, R19, 0x2, P6 ;  /* 0x00000005d407c211 */ /* 0x000fc400030f1413 */
[----:B------:R-:W-:Y:S02]  /*d290*/  ISETP.GE.AND P3, PT, R193, UR4, PT ;  /* 0x00000004c1007c0c */ /* 0x000fe4000bf66270 */
[-C--:B------:R-:W-:Y:S01]  /*d2a0*/  @!P2 LEA R12, P6, R9, R4.reuse, 0x2 ;  /* 0x00000004090ca211 */ /* 0x080fe200078c10ff */
[----:B------:R1:W-:Y:S01]  /*d2b0*/  @!P4 ST.E.64 desc[UR36][R6.64], R30 ;  /* 0x0000001e0600c985 */ /* 0x0003e2000c101b24 */
[-C--:B------:R-:W-:Y:S02]  /*d2c0*/  @!P1 LEA.HI.X R11, R11, R5.reuse, R8, 0x2, P5 ;  /* 0x000000050b0b9211 */ /* 0x080fe400028f1408 */
[C---:B------:R-:W-:Y:S02]  /*d2d0*/  @!P0 LEA R8, P5, R194.reuse, R4, 0x2 ;  /* 0x00000004c2088211 */ /* 0x040fe400078a10ff */
[-C--:B------:R-:W-:Y:S02]  /*d2e0*/  @!P2 LEA.HI.X R13, R9, R5.reuse, R0, 0x2, P6 ;  /* 0x00000005090da211 */ /* 0x080fe400030f1400 */
[----:B------:R-:W-:-:S02]  /*d2f0*/  @!P0 LEA.HI.X R9, R194, R5, R15, 0x2, P5 ;  /* 0x00000005c2098211 */ /* 0x000fc400028f140f */
[----:B------:R-:W-:Y:S02]  /*d300*/  ISETP.GE.AND P4, PT, R192, UR4, PT ;  /* 0x00000004c0007c0c */ /* 0x000fe4000bf86270 */
[----:B------:R-:W-:Y:S01]  /*d310*/  ISETP.GE.AND P5, PT, R23, UR4, PT ;  /* 0x0000000417007c0c */ /* 0x000fe2000bfa6270 */
[----:B------:R-:W-:Y:S01]  /*d320*/  @!P0 ST.E.64 desc[UR36][R8.64], R34 ;  /* 0x0000002208008985 */ /* 0x000fe2000c101b24 */
[----:B------:R-:W-:Y:S02]  /*d330*/  SHF.R.S32.HI R0, RZ, 0x1f, R193 ;  /* 0x0000001fff007819 */ /* 0x000fe400000114c1 */
[----:B------:R-:W-:Y:S01]  /*d340*/  SHF.R.S32.HI R15, RZ, 0x1f, R192 ;  /* 0x0000001fff0f7819 */ /* 0x000fe200000114c0 */
[----:B------:R2:W-:Y:S01]  /*d350*/  @!P1 ST.E.64 desc[UR36][R10.64], R38 ;  /* 0x000000260a009985 */ /* 0x0005e2000c101b24 */
[C---:B0-----:R-:W-:Y:S02]  /*d360*/  @!P3 LEA R2, P1, R193.reuse, R4, 0x2 ;  /* 0x00000004c102b211 */ /* 0x041fe400078210ff */
[----:B------:R-:W-:Y:S01]  /*d370*/  SHF.R.S32.HI R19, RZ, 0x1f, R23 ;  /* 0x0000001fff137819 */ /* 0x000fe20000011417 */
[----:B------:R0:W-:Y:S01]  /*d380*/  @!P2 ST.E.64 desc[UR36][R12.64], R42 ;  /* 0x0000002a0c00a985 */ /* 0x0001e2000c101b24 */
[----:B------:R-:W-:-:S02]  /*d390*/  @!P3 LEA.HI.X R3, R193, R5, R0, 0x2, P1 ;  /* 0x00000005c103b211 */ /* 0x000fc400008f1400 */
[----:B------:R-:W-:Y:S02]  /*d3a0*/  ISETP.GE.AND P1, PT, R211, UR4, PT ;  /* 0x00000004d3007c0c */ /* 0x000fe4000bf26270 */
[----:B------:R-:W-:Y:S01]  /*d3b0*/  ISETP.GE.AND P2, PT, R22, UR4, PT ;  /* 0x0000000416007c0c */ /* 0x000fe2000bf46270 */
[----:B------:R3:W-:Y:S01]  /*d3c0*/  @!P3 ST.E.64 desc[UR36][R2.64], R46 ;  /* 0x0000002e0200b985 */ /* 0x0007e2000c101b24 */
[CC--:B-1----:R-:W-:Y:S02]  /*d3d0*/  @!P4 LEA R6, P0, R192.reuse, R4.reuse, 0x2 ;  /* 0x00000004c006c211 */ /* 0x0c2fe400078010ff */
[----:B------:R-:W-:Y:S02]  /*d3e0*/  @!P5 LEA R14, P6, R23, R4, 0x2 ;  /* 0x00000004170ed211 */ /* 0x000fe400078c10ff */
[----:B------:R-:W-:Y:S02]  /*d3f0*/  @!P4 LEA.HI.X R7, R192, R5, R15, 0x2, P0 ;  /* 0x00000005c007c211 */ /* 0x000fe400000f140f */
[----:B------:R-:W-:-:S02]  /*d400*/  ISETP.GE.AND P0, PT, R210, UR4, PT ;  /* 0x00000004d2007c0c */ /* 0x000fc4000bf06270 */
[----:B------:R-:W-:Y:S01]  /*d410*/  @!P5 LEA.HI.X R15, R23, R5, R19, 0x2, P6 ;  /* 0x00000005170fd211 */ /* 0x000fe200030f1413 */
[----:B------:R1:W-:Y:S01]  /*d420*/  @!P4 ST.E.64 desc[UR36][R6.64], R50 ;  /* 0x000000320600c985 */ /* 0x0003e2000c101b24 */
[-C--:B--2---:R-:W-:Y:S02]  /*d430*/  @!P1 LEA R10, P3, R211, R4.reuse, 0x2 ;  /* 0x00000004d30a9211 */ /* 0x084fe400078610ff */
[----:B------:R-:W-:Y:S01]  /*d440*/  SHF.R.S32.HI R9, RZ, 0x1f, R22 ;  /* 0x0000001fff097819 */ /* 0x000fe20000011416 */
[----:B------:R2:W-:Y:S01]  /*d450*/  @!P5 ST.E.64 desc[UR36][R14.64], R54 ;  /* 0x000000360e00d985 */ /* 0x0005e2000c101b24 */
[----:B------:R-:W-:Y:S02]  /*d460*/  ISETP.GE.AND P5, PT, R209, UR4, PT ;  /* 0x00000004d1007c0c */ /* 0x000fe4000bfa6270 */
[----:B------:R-:W-:Y:S02]  /*d470*/  @!P2 LEA R8, P6, R22, R4, 0x2 ;  /* 0x000000041608a211 */ /* 0x000fe400078c10ff */
[----:B------:R-:W-:-:S02]  /*d480*/  ISETP.GE.AND P4, PT, R208, UR4, PT ;  /* 0x00000004d0007c0c */ /* 0x000fc4000bf86270 */
[-C--:B------:R-:W-:Y:S02]  /*d490*/  @!P1 LEA.HI.X R11, R211, R5.reuse, R90, 0x2, P3 ;  /* 0x00000005d30b9211 */ /* 0x080fe400018f145a */
[----:B------:R-:W-:Y:S02]  /*d4a0*/  ISETP.GE.AND P3, PT, R207, UR4, PT ;  /* 0x00000004cf007c0c */ /* 0x000fe4000bf66270 */
[----:B------:R-:W-:Y:S02]  /*d4b0*/  @!P2 LEA.HI.X R9, R22, R5, R9, 0x2, P6 ;  /* 0x000000051609a211 */ /* 0x000fe400030f1409 */
[----:B0-----:R-:W-:-:S03]  /*d4c0*/  @!P0 LEA R12, P6, R210, R4, 0x2 ;  /* 0x00000004d20c8211 */ /* 0x001fc600078c10ff */
[----:B------:R0:W-:Y:S01]  /*d4d0*/  @!P2 ST.E.64 desc[UR36][R8.64], R58 ;  /* 0x0000003a0800a985 */ /* 0x0001e2000c101b24 */
[-C--:B------:R-:W-:Y:S02]  /*d4e0*/  @!P0 LEA.HI.X R13, R210, R5.reuse, R89, 0x2, P6 ;  /* 0x00000005d20d8211 */ /* 0x080fe400030f1459 */
[CC--:B---3--:R-:W-:Y:S01]  /*d4f0*/  @!P5 LEA R2, P6, R209.reuse, R4.reuse, 0x2 ;  /* 0x00000004d102d211 */ /* 0x0c8fe200078c10ff */
[----:B------:R3:W-:Y:S01]  /*d500*/  @!P1 ST.E.64 desc[UR36][R10.64], R62 ;  /* 0x0000003e0a009985 */ /* 0x0007e2000c101b24 */
[----:B------:R-:W-:Y:S02]  /*d510*/  ISETP.GE.AND P2, PT, R206, UR4, PT ;  /* 0x00000004ce007c0c */ /* 0x000fe4000bf46270 */
[----:B------:R-:W-:Y:S01]  /*d520*/  @!P5 LEA.HI.X R3, R209, R5, R88, 0x2, P6 ;  /* 0x00000005d103d211 */ /* 0x000fe200030f1458 */
[----:B------:R4:W-:Y:S01]  /*d530*/  @!P0 ST.E.64 desc[UR36][R12.64], R66 ;  /* 0x000000420c008985 */ /* 0x0009e2000c101b24 */
[-C--:B-1----:R-:W-:Y:S02]  /*d540*/  @!P4 LEA R6, P0, R208, R4.reuse, 0x2 ;  /* 0x00000004d006c211 */ /* 0x082fe400078010ff */
[----:B--2---:R-:W-:Y:S01]  /*d550*/  @!P3 LEA R14, P6, R207, R4, 0x2 ;  /* 0x00000004cf0eb211 */ /* 0x004fe200078c10ff */
[----:B------:R1:W-:Y:S01]  /*d560*/  @!P5 ST.E.64 desc[UR36][R2.64], R70 ;  /* 0x000000460200d985 */ /* 0x0003e2000c101b24 */
[----:B------:R-:W-:-:S02]  /*d570*/  ISETP.GE.AND P1, PT, R205, UR4, PT ;  /* 0x00000004cd007c0c */ /* 0x000fc4000bf26270 */
[-C--:B------:R-:W-:Y:S02]  /*d580*/  @!P4 LEA.HI.X R7, R208, R5.reuse, R229, 0x2, P0 ;  /* 0x00000005d007c211 */ /* 0x080fe400000f14e5 */
[----:B------:R-:W-:Y:S02]  /*d590*/  ISETP.GE.AND P0, PT, R204, UR4, PT ;  /* 0x00000004cc007c0c */ /* 0x000fe4000bf06270 */
[----:B------:R-:W-:Y:S01]  /*d5a0*/  @!P3 LEA.HI.X R15, R207, R5, R228, 0x2, P6 ;  /* 0x00000005cf0fb211 */ /* 0x000fe200030f14e4 */
[----:B------:R2:W-:Y:S01]  /*d5b0*/  @!P4 ST.E.64 desc[UR36][R6.64], R74 ;  /* 0x0000004a0600c985 */ /* 0x0005e2000c101b24 */
[----:B0-----:R-:W-:-:S03]  /*d5c0*/  @!P2 LEA R8, P4, R206, R4, 0x2 ;  /* 0x00000004ce08a211 */ /* 0x001fc600078810ff */
[----:B------:R-:W-:Y:S01]  /*d5d0*/  @!P3 ST.E.64 desc[UR36][R14.64], R78 ;  /* 0x0000004e0e00b985 */ /* 0x000fe2000c101b24 */
[----:B------:R-:W-:Y:S02]  /*d5e0*/  ISETP.GE.AND P3, PT, R203, UR4, PT ;  /* 0x00000004cb007c0c */ /* 0x000fe4000bf66270 */
[CC--:B---3--:R-:W-:Y:S02]  /*d5f0*/  @!P1 LEA R10, P5, R205.reuse, R4.reuse, 0x2 ;  /* 0x00000004cd0a9211 */ /* 0x0c8fe400078a10ff */
[-C--:B------:R-:W-:Y:S02]  /*d600*/  @!P2 LEA.HI.X R9, R206, R5.reuse, R227, 0x2, P4 ;  /* 0x00000005ce09a211 */ /* 0x080fe400020f14e3 */
[----:B----4-:R-:W-:Y:S02]  /*d610*/  @!P0 LEA R12, P6, R204, R4, 0x2 ;  /* 0x00000004cc0c8211 */ /* 0x010fe400078c10ff */
[----:B------:R-:W-:Y:S01]  /*d620*/  ISETP.GE.AND P4, PT, R202, UR4, PT ;  /* 0x00000004ca007c0c */ /* 0x000fe2000bf86270 */
[----:B------:R0:W-:Y:S01]  /*d630*/  @!P2 ST.E.64 desc[UR36][R8.64], R82 ;  /* 0x000000520800a985 */ /* 0x0001e2000c101b24 */
        /* <DEDUP_REMOVED lines=11> */
[----:B------:R2:W-:Y:S01]  /*d6f0*/  @!P3 ST.E.64 desc[UR36][R2.64], R124 ;  /* 0x0000007c0200b985 */ /* 0x0005e2000c101b24 */
[CC--:B0-----:R-:W-:Y:S02]  /*d700*/  @!P2 LEA R8, P3, R201.reuse, R4.reuse, 0x2 ;  /* 0x00000004c908a211 */ /* 0x0c1fe400078610ff */
[-C--:B------:R-:W-:Y:S02]  /*d710*/  @!P4 LEA.HI.X R7, R202, R5.reuse, R223, 0x2, P6 ;  /* 0x00000005ca07c211 */ /* 0x080fe400030f14df */
[-C--:B---3--:R-:W-:Y:S02]  /*d720*/  @!P1 LEA R10, P6, R200, R4.reuse, 0x2 ;  /* 0x00000004c80a9211 */ /* 0x088fe400078c10ff */
[----:B------:R-:W-:Y:S01]  /*d730*/  @!P2 LEA.HI.X R9, R201, R5, R222, 0x2, P3 ;  /* 0x00000005c909a211 */ /* 0x000fe200018f14de */
[----:B------:R2:W-:Y:S01]  /*d740*/  @!P4 ST.E.64 desc[UR36][R6.64], R98 ;  /* 0x000000620600c985 */ /* 0x0005e2000c101b24 */
[----:B-1----:R-:W-:-:S02]  /*d750*/  @!P0 LEA R12, P4, R199, R4, 0x2 ;  /* 0x00000004c70c8211 */ /* 0x002fc400078810ff */
[----:B------:R-:W-:Y:S01]  /*d760*/  @!P5 LEA R14, P3, R198, R4, 0x2 ;  /* 0x00000004c60ed211 */ /* 0x000fe200078610ff */
[----:B------:R2:W-:Y:S01]  /*d770*/  @!P2 ST.E.64 desc[UR36][R8.64], R102 ;  /* 0x000000660800a985 */ /* 0x0005e2000c101b24 */
[-C--:B------:R-:W-:Y:S02]  /*d780*/  @!P1 LEA.HI.X R11, R200, R5.reuse, R221, 0x2, P6 ;  /* 0x00000005c80b9211 */ /* 0x080fe400030f14dd */
        /* <DEDUP_REMOVED lines=11> */
.L_x_2420:
[----:B------:R-:W-:Y:S01]  /*d840*/  R2UR UR4, R196 ;  /* 0x00000000c40472ca */ /* 0x000fe200000e0000 */
[----:B------:R-:W-:Y:S01]  /*d850*/  ULDC.64 UR8, c[0x0][0xc00] ;  /* 0x0003000000087ab9 */ /* 0x000fe20000000a00 */
[----:B------:R-:W-:Y:S01]  /*d860*/  R2UR UR10, R19 ;  /* 0x00000000130a72ca */ /* 0x000fe200000e0000 */
[----:B------:R-:W-:-:S04]  /*d870*/  UISETP.NE.U32.AND UP0, UPT, UR8, URZ, UPT ;  /* 0x0000003f0800728c */ /* 0x000fc8000bf05070 */
[----:B------:R-:W-:-:S03]  /*d880*/  UISETP.NE.AND.EX UP0, UPT, UR9, URZ, UPT, UP0 ;  /* 0x0000003f0900728c */ /* 0x000fc6000bf05300 */
[----:B------:R-:W-:-:S03]  /*d890*/  ULDC.64 UR8, c[0x0][0xc00] ;  /* 0x0003000000087ab9 */ /* 0x000fc60000000a00 */
[----:B------:R-:W-:Y:S01]  /*d8a0*/  UIMAD.WIDE UR8, UR4, 0x4, UR8 ;  /* 0x00000004040878a5 */ /* 0x000fe2000f8e0208 */
[----:B------:R-:W-:-:S05]  /*d8b0*/  PLOP3.LUT P1, PT, PT, PT, UP0, 0x80, 0x0 ;  /* 0x000000000000781c */ /* 0x000fca0003f2f008 */
[----:B------:R-:W-:Y:S02]  /*d8c0*/  IMAD.U32 R2, RZ, RZ, UR8 ;  /* 0x00000008ff027e24 */ /* 0x000fe4000f8e00ff */
[----:B------:R-:W-:Y:S01]  /*d8d0*/  IMAD.U32 R3, RZ, RZ, UR9 ;  /* 0x00000009ff037e24 */ /* 0x000fe2000f8e00ff */
[----:B------:R-:W-:Y:S02]  /*d8e0*/  ULDC.64 UR8, c[0x0][0xc08] ;  /* 0x0003020000087ab9 */ /* 0x000fe40000000a00 */
[----:B------:R-:W-:-:S03]  /*d8f0*/  UISETP.NE.U32.AND UP1, UPT, UR8, URZ, UPT ;  /* 0x0000003f0800728c */ /* 0x000fc6000bf25070 */
[----:B------:R-:W2:Y:S01]  /*d900*/  @P1 LDG.E R6, desc[UR36][R2.64] ;  /* 0x0000002402061981 */ /* 0x000ea2000c1e1900 */
[----:B------:R-:W-:-:S06]  /*d910*/  UISETP.NE.AND.EX UP1, UPT, UR9, URZ, UPT, UP1 ;  /* 0x0000003f0900728c */ /* 0x000fcc000bf25310 */
[----:B------:R-:W-:-:S05]  /*d920*/  PLOP3.LUT P2, PT, PT, PT, UP1, 0x80, 0x0 ;  /* 0x000000000000781c */ /* 0x000fca0003f4f018 */
[----:B------:R-:W-:Y:S02]  /*d930*/  @UP1 ULDC.64 UR8, c[0x0][0xc08] ;  /* 0x0003020000081ab9 */ /* 0x000fe40000000a00 */
[----:B------:R-:W-:-:S03]  /*d940*/  @UP1 UIMAD.WIDE UR8, UR4, 0x4, UR8 ;  /* 0x00000004040818a5 */ /* 0x000fc6000f8e0208 */
[----:B------:R-:W-:Y:S02]  /*d950*/  ULDC UR4, c[0x0][0xa88] ;  /* 0x0002a20000047ab9 */ /* 0x000fe40000000800 */
[----:B------:R-:W-:Y:S02]  /*d960*/  IMAD.U32 R0, RZ, RZ, UR4 ;  /* 0x00000004ff007e24 */ /* 0x000fe4000f8e00ff */
[----:B------:R-:W-:Y:S02]  /*d970*/  IMAD.U32 R4, RZ, RZ, UR8 ;  /* 0x00000008ff047e24 */ /* 0x000fe4000f8e00ff */
[----:B------:R-:W-:-:S05]  /*d980*/  IMAD.U32 R5, RZ, RZ, UR9 ;  /* 0x00000009ff057e24 */ /* 0x000fca000f8e00ff */
[----:B------:R0:W5:Y:S01]  /*d990*/  @P2 LDG.E R0, desc[UR36][R4.64] ;  /* 0x0000002404002981 */ /* 0x000162000c1e1900 */
[----:B------:R-:W-:Y:S01]  /*d9a0*/  UMOV UR4, URZ ;  /* 0x0000003f00047c82 */ /* 0x000fe20008000000 */
[----:B------:R-:W-:Y:S01]  /*d9b0*/  UISETP.NE.AND UP1, UPT, UR10, URZ, UPT ;  /* 0x0000003f0a00728c */ /* 0x000fe2000bf25270 */
[----:B------:R-:W1:Y:S10]  /*d9c0*/  S2R R7, SR_TID.X ;  /* 0x0000000000077919 */ /* 0x000e740000002100 */
[----:B------:R-:W-:-:S02]  /*d9d0*/  @!UP1 ULDC UR10, c[0x0][0xad4] ;  /* 0x0002b500000a9ab9 */ /* 0x000fc40000000800 */
[----:B------:R-:W-:Y:S02]  /*d9e0*/  IMAD.U32 R19, RZ, RZ, UR10 ;  /* 0x0000000aff137e24 */ /* 0x000fe4000f8e00ff */
        /* <DEDUP_REMOVED lines=8> */
[----:B--2---:R-:W-:-:S07]  /*da70*/  IADD3 R0, -R5, R0, RZ ;  /* 0x0000000005007210 */ /* 0x004fce0007ffe1ff */
.L_x_2432:
[----:B------:R-:W-:Y:S01]  /*da80*/  R2UR UR9, R196 ;  /* 0x00000000c40972ca */ /* 0x000fe200000e0000 */
[----:B------:R-:W-:Y:S01]  /*da90*/  BSSY B1, `(.L_x_2433) ;  /* 0x000003d000017945 */ /* 0x000fe20003800000 */
[----:B------:R-:W-:-:S11]  /*daa0*/  R2UR UR8, R215 ;  /* 0x00000000d70872ca */ /* 0x000fd600000e0000 */
[----:B------:R-:W-:Y:S02]  /*dab0*/  USEL UR12, UR9, URZ, !UP0 ;  /* 0x0000003f090c7287 */ /* 0x000fe4000c000000 */
[----:B------:R-:W-:Y:S01]  /*dac0*/  USEL UR13, UR8, URZ, !UP0 ;  /* 0x0000003f080d7287 */ /* 0x000fe2000c000000 */
[----:B------:R-:W-:Y:S11]  /*dad0*/  @P0 BRA `(.L_x_2434) ;  /* 0x0000000000e00947 */ /* 0x000ff60003800000 */
[----:B------:R-:W0:Y:S01]  /*dae0*/  S2R R4, SR_TID.X ;  /* 0x0000000000047919 */ /* 0x000e220000002100 */
[----:B------:R-:W1:Y:S01]  /*daf0*/  LDC R9, c[0x0][0xbe8] ;  /* 0x0002fa00ff097b82 */ /* 0x000e620000000800 */
[----:B------:R-:W-:Y:S02]  /*db00*/  IMAD.U32 R3, RZ, RZ, UR42 ;  /* 0x0000002aff037e24 */ /* 0x000fe4000f8e00ff */
[----:B-1---5:R-:W-:-:S03]  /*db10*/  IMAD R2, R0, R9, RZ ;  /* 0x0000000900027224 */ /* 0x022fc600078e02ff */
        /* <DEDUP_REMOVED lines=37> */
[----:B------:R-:W-:Y:S01]  /*dd70*/  IMAD.U32 R6, RZ, RZ, UR16 ;  /* 0x00000010ff067e24 */ /* 0x000fe2000f8e00ff */
        /* <DEDUP_REMOVED lines=14> */
.L_x_2434:
[----:B------:R-:W-:Y:S05]  /*de60*/  BSYNC B1 ;  /* 0x0000000000017941 */ /* 0x000fea0003800000 */
.L_x_2433:
[----:B------:R-:W-:-:S13]  /*de70*/  R2UR UR8, R19 ;  /* 0x00000000130872ca */ /* 0x000fda00000e0000 */
[----:B------:R-:W-:-:S06]  /*de80*/  UISETP.GT.AND UP0, UPT, UR8, 0x1, UPT ;  /* 0x000000010800788c */ /* 0x000fcc000bf04270 */
[----:B------:R-:W-:-:S13]  /*de90*/  PLOP3.LUT P0, PT, PT, PT, UP0, 0x80, 0x0 ;  /* 0x000000000000781c */ /* 0x000fda0003f0f008 */
[----:B------:R-:W-:Y:S05]  /*dea0*/  @P0 BRA `(.L_x_2429) ;  /* 0x0000000800000947 */ /* 0x000fea0003800000 */
[----:B------:R-:W1:Y:S01]  /*deb0*/  LDC R11, c[0x0][0xbe8] ;  /* 0x0002fa00ff0b7b82 */ /* 0x000e620000000800 */
[----:B------:R-:W-:Y:S01]  /*dec0*/  ULDC.64 UR14, c[0x0][0xaa0] ;  /* 0x0002a800000e7ab9 */ /* 0x000fe20000000a00 */
[----:B------:R-:W-:Y:S01]  /*ded0*/  R2UR UR16, R213 ;  /* 0x00000000d51072ca */ /* 0x000fe200000e0000 */
[----:B------:R-:W-:Y:S01]  /*dee0*/  UIMAD UR10, UR21, UR14, URZ ;  /* 0x0000000e150a72a4 */ /* 0x000fe2000f8e023f */
[----:B------:R-:W-:Y:S01]  /*def0*/  IMAD R2, R18, 0x20, R214 ;  /* 0x0000002012027824 */ /* 0x000fe200078e02d6 */
[----:B------:R-:W-:Y:S01]  /*df00*/  UIMAD.WIDE.U32 UR8, UR4, UR14, URZ ;  /* 0x0000000e040872a5 */ /* 0x000fe2000f8e003f */
[----:B------:R-:W-:Y:S01]  /*df10*/  VIADD R8, R214, UR42 ;  /* 0x0000002ad6087c36 */ /* 0x000fe20008000000 */
[----:B------:R-:W-:Y:S01]  /*df20*/  UIMAD UR10, UR4, UR15, UR10 ;  /* 0x0000000f040a72a4 */ /* 0x000fe2000f8e020a */
[----:B------:R-:W-:Y:S01]  /*df30*/  VIADD R6, R2, UR42 ;  /* 0x0000002a02067c36 */ /* 0x000fe20008000000 */
[----:B------:R-:W-:Y:S02]  /*df40*/  BSSY B1, `(.L_x_2435) ;  /* 0x0000040000017945 */ /* 0x000fe40003800000 */
[----:B------:R-:W-:-:S02]  /*df50*/  UIADD3 UR9, UR9, UR10, URZ ;  /* 0x0000000a09097290 */ /* 0x000fc4000fffe03f */
[----:B0-----:R-:W-:Y:S01]  /*df60*/  MOV R5, R6 ;  /* 0x0000000600057202 */ /* 0x001fe20000000f00 */
[----:B------:R-:W-:Y:S02]  /*df70*/  ULDC.64 UR10, c[0x0][0xae8] ;  /* 0x0002ba00000a7ab9 */ /* 0x000fe40000000a00 */
[----:B------:R-:W-:-:S04]  /*df80*/  UIMAD.WIDE.U32 UR8, UR16, UR10, UR8 ;  /* 0x0000000a100872a5 */ /* 0x000fc8000f8e0008 */
[----:B------:R-:W-:-:S03]  /*df90*/  UIMAD UR9, UR16, UR11, UR9 ;  /* 0x0000000b100972a4 */ /* 0x000fc6000f8e0209 */
[----:B------:R-:W-:Y:S01]  /*dfa0*/  ULDC.64 UR10, c[0x0][0xaf0] ;  /* 0x0002bc00000a7ab9 */ /* 0x000fe20000000a00 */
[----:B-1----:R-:W-:Y:S01]  /*dfb0*/  ISETP.NE.AND P0, PT, R11, 0x1, PT ;  /* 0x000000010b00780c */ /* 0x002fe20003f05270 */
[----:B------:R-:W-:-:S04]  /*dfc0*/  UIMAD UR13, UR13, UR10, URZ ;  /* 0x0000000a0d0d72a4 */ /* 0x000fc8000f8e023f */
[----:B------:R-:W-:Y:S02]  /*dfd0*/  UIMAD UR4, UR12, UR11, UR13 ;  /* 0x0000000b0c0472a4 */ /* 0x000fe4000f8e020d */
[----:B------:R-:W-:-:S03]  /*dfe0*/  UIMAD.WIDE.U32 UR12, UR12, UR10, UR8 ;  /* 0x0000000a0c0c72a5 */ /* 0x000fc6000f8e0008 */
[----:B------:R-:W-:Y:S01]  /*dff0*/  ULDC.64 UR8, c[0x0][0xae0] ;  /* 0x0002b80000087ab9 */ /* 0x000fe20000000a00 */
[----:B------:R-:W-:Y:S02]  /*e000*/  UIADD3 UR4, UR13, UR4, URZ ;  /* 0x000000040d047290 */ /* 0x000fe4000fffe03f */
[----:B------:R-:W0:Y:S08]  /*e010*/  @P0 LDC R3, c[0x0][0xbec] ;  /* 0x0002fb00ff030b82 */ /* 0x000e300000000800 */
[----:B------:R-:W1:Y:S01]  /*e020*/  @P0 LDC R7, c[0x0][0xbf0] ;  /* 0x0002fc00ff070b82 */ /* 0x000e620000000800 */
        /* <DEDUP_REMOVED lines=8> */
[----:B------:R-:W-:Y:S02]  /*e0b0*/  IMAD.U32 R2, RZ, RZ, UR12 ;  /* 0x0000000cff027e24 */ /* 0x000fe4000f8e00ff */
[C---:B------:R-:W-:Y:S01]  /*e0c0*/  IMAD R9, R5.reuse, UR9, R4 ;  /* 0x0000000905097c24 */ /* 0x040fe2000f8e0204 */
[----:B------:R-:W-:Y:S01]  /*e0d0*/  SHF.R.S32.HI R4, RZ, 0x1f, R7 ;  /* 0x0000001fff047819 */ /* 0x000fe20000011407 */
[----:B------:R-:W-:Y:S01]  /*e0e0*/  IMAD.WIDE.U32 R2, R5, UR8, R2 ;  /* 0x0000000805027c25 */ /* 0x000fe2000f8e0002 */
[----:B------:R-:W-:-:S03]  /*e0f0*/  ULDC.64 UR8, c[0x0][0xad8] ;  /* 0x0002b60000087ab9 */ /* 0x000fc60000000a00 */
        /* <DEDUP_REMOVED lines=36> */
.L_x_2436:
[----:B------:R-:W-:Y:S05]  /*e340*/  BSYNC B1 ;  /* 0x0000000000017941 */ /* 0x000fea0003800000 */
.L_x_2435:
        /* <DEDUP_REMOVED lines=17> */
.L_x_2438:
[----:B------:R-:W-:Y:S05]  /*e460*/  BSYNC B1 ;  /* 0x0000000000017941 */ /* 0x000fea0003800000 */
.L_x_2437:
        /* <DEDUP_REMOVED lines=17> */
.L_x_2440:
[----:B------:R-:W-:Y:S05]  /*e580*/  BSYNC B1 ;  /* 0x0000000000017941 */ /* 0x000fea0003800000 */
.L_x_2439:
[----:B0-----:R-:W-:Y:S01]  /*e590*/  VIADD R0, R8, 0x60 ;  /* 0x0000006008007836 */ /* 0x001fe20000000000 */
[----:B--2-4-:R-:W2:Y:S04]  /*e5a0*/  SHFL.IDX PT, R5, R5, 0x3, 0x181f ;  /* 0x00781f0005057f89 */ /* 0x014ea800000e0000 */
[----:B------:R-:W-:Y:S01]  /*e5b0*/  ISETP.GE.AND P0, PT, R0, R11, PT ;  /* 0x0000000b0000720c */ /* 0x000fe20003f06270 */
[----:B-1-3--:R1:W3:-:S12]  /*e5c0*/  SHFL.IDX PT, R2, R4, 0x3, 0x181f ;  /* 0x00781f0004027f89 */ /* 0x00a2d800000e0000 */
[----:B-1----:R-:W-:Y:S05]  /*e5d0*/  @P0 BRA `(.L_x_2429) ;  /* 0x0000000000340947 */ /* 0x002fea0003800000 */
[----:B------:R-:W-:Y:S02]  /*e5e0*/  ULDC UR4, c[0x0][0xac8] ;  /* 0x0002b20000047ab9 */ /* 0x000fe40000000800 */
[----:B------:R-:W-:Y:S02]  /*e5f0*/  ISETP.GE.AND P3, PT, R7, UR4, PT ;  /* 0x0000000407007c0c */ /* 0x000fe4000bf66270 */
[----:B------:R-:W-:Y:S02]  /*e600*/  ISETP.GE.AND P4, PT, R9, UR4, PT ;  /* 0x0000000409007c0c */ /* 0x000fe4000bf86270 */
[----:B------:R-:W-:-:S09]  /*e610*/  ISETP.GE.AND P5, PT, R13, UR4, PT ;  /* 0x000000040d007c0c */ /* 0x000fd2000bfa6270 */
[-C--:B---3--:R-:W-:Y:S02]  /*e620*/  @!P3 LEA R14, P0, R7, R2.reuse, 0x1 ;  /* 0x00000002070eb211 */ /* 0x088fe400078008ff */
[-C--:B------:R-:W-:Y:S02]  /*e630*/  @!P4 LEA R8, P1, R9, R2.reuse, 0x1 ;  /* 0x000000020908c211 */ /* 0x080fe400078208ff */
[----:B------:R-:W-:Y:S02]  /*e640*/  @!P5 LEA R2, P2, R13, R2, 0x1 ;  /* 0x000000020d02d211 */ /* 0x000fe400078408ff */
[-C--:B--2---:R-:W-:Y:S02]  /*e650*/  @!P3 LEA.HI.X R15, R7, R5.reuse, R10, 0x1, P0 ;  /* 0x00000005070fb211 */ /* 0x084fe400000f0c0a */
[-C--:B------:R-:W-:Y:S02]  /*e660*/  @!P4 LEA.HI.X R9, R9, R5.reuse, R6, 0x1, P1 ;  /* 0x000000050909c211 */ /* 0x080fe400008f0c06 */
[----:B------:R-:W-:Y:S01]  /*e670*/  @!P5 LEA.HI.X R3, R13, R5, R12, 0x1, P2 ;  /* 0x000000050d03d211 */ /* 0x000fe200010f0c0c */
[----:B------:R1:W-:Y:S04]  /*e680*/  @!P3 ST.E.128 desc[UR36][R14.64], RZ ;  /* 0x000000ff0e00b985 */ /* 0x0003e8000c101d24 */
[----:B------:R1:W-:Y:S04]  /*e690*/  @!P4 ST.E.128 desc[UR36][R8.64], RZ ;  /* 0x000000ff0800c985 */ /* 0x0003e8000c101d24 */
[----:B------:R1:W-:Y:S02]  /*e6a0*/  @!P5 ST.E.128 desc[UR36][R2.64], RZ ;  /* 0x000000ff0200d985 */ /* 0x0003e4000c101d24 */
.L_x_2429:
[----:B------:R-:W-:Y:S05]  /*e6b0*/  BSYNC B0 ;  /* 0x0000000000007941 */ /* 0x000fea0003800000 */
.L_x_2419:
[----:B------:R-:W-:Y:S02]  /*e6c0*/  ULDC UR4, c[0x0][0xc3c] ;  /* 0x00030f0000047ab9 */ /* 0x000fe40000000800 */
[----:B------:R-:W-:-:S06]  /*e6d0*/  UISETP.GE.AND UP0, UPT, UR7, UR4, UPT ;  /* 0x000000040700728c */ /* 0x000fcc000bf06270 */
[----:B------:R-:W-:-:S13]  /*e6e0*/  PLOP3.LUT P0, PT, PT, PT, UP0, 0x80, 0x0 ;  /* 0x000000000000781c */ /* 0x000fda0003f0f008 */
[----:B------:R-:W-:Y:S05]  /*e6f0*/  @!P0 BRA `(.L_x_2441) ;  /* 0xffffff28002c8947 */ /* 0x000fea000383ffff */
[----:B------:R-:W-:Y:S05]  /*e700*/  EXIT ;  /* 0x000000000000794d */ /* 0x000fea0003800000 */
.L_x_2376:
        /* <DEDUP_REMOVED lines=16> */
.L_x_2442:
        /* <DEDUP_REMOVED lines=40> */
[----:B------:R-:W-:Y:S01]  /*ea90*/  MOV R8, R3 ;  /* 0x0000000300087202 */ /* 0x000fe20000000f00 */
[----:B------:R-:W-:Y:S01]  /*eaa0*/  UMOV UR4, URZ ;  /* 0x0000003f00047c82 */ /* 0x000fe20008000000 */
[----:B------:R-:W-:-:S05]  /*eab0*/  ULDC UR5, c[0x0][0xc38] ;  /* 0x00030e0000057ab9 */ /* 0x000fca0000000800 */
.L_x_2446:
        /* <DEDUP_REMOVED lines=35> */
.L_x_2444:
[----:B------:R-:W-:Y:S01]  /*ecf0*/  IMAD.IADD R3, R8, 0x1, -R3 ;  /* 0x0000000108037824 */ /* 0x000fe200078e0a03 */
        /* <DEDUP_REMOVED lines=12> */
.L_x_2447:
        /* <DEDUP_REMOVED lines=30> */
[----:B------:R-:W-:-:S02]  /*efa0*/  @P0 VIADD R2, R2, 0x1 ;  /* 0x0000000102020836 */ /* 0x000fc40000000000 */
[----:B0-----:R-:W-:-:S03]  /*efb0*/  IMAD.MOV R13, RZ, RZ, -R3 ;  /* 0x000000ffff0d7224 */ /* 0x001fc600078e0a03 */
[----:B------:R-:W-:Y:S02]  /*efc0*/  MOV R10, R2 ;  /* 0x00000002000a7202 */ /* 0x000fe40000000f00 */
[----:B------:R-:W-:Y:S01]  /*efd0*/  IABS R2, R9 ;  /* 0x0000000900027213 */ /* 0x000fe20000000000 */
[----:B------:R-:W-:Y:S02]  /*efe0*/  IMAD R11, R13, R4, RZ ;  /* 0x000000040d0b7224 */ /* 0x000fe400078e02ff */
[----:B------:R-:W-:Y:S01]  /*eff0*/  @!P2 IMAD.MOV R10, RZ, RZ, -R10 ;  /* 0x000000ffff0aa224 */ /* 0x000fe200078e0a0a */
[----:B------:R-:W-:Y:S01]  /*f000*/  @!P1 LOP3.LUT R10, RZ, R6, RZ, 0x33, !PT ;  /* 0x00000006ff0a9212 */ /* 0x000fe200078e33ff */
[----:B------:R-:W-:Y:S02]  /*f010*/  IMAD.MOV R12, RZ, RZ, -R2 ;  /* 0x000000ffff0c7224 */ /* 0x000fe400078e0a02 */
[----:B------:R-:W-:Y:S01]  /*f020*/  IMAD.MOV.U32 R2, RZ, RZ, RZ ;  /* 0x000000ffff027224 */ /* 0x000fe200078e00ff */
[----:B------:R-:W-:-:S03]  /*f030*/  IABS R8, R10 ;  /* 0x0000000a00087213 */ /* 0x000fc60000000000 */
        /* <DEDUP_REMOVED lines=15> */
[----:B------:R-:W-:-:S04]  /*f130*/  @!P1 LOP3.LUT R2, RZ, R9, RZ, 0x33, !PT ;  /* 0x00000009ff029212 */ /* 0x000fc800078e33ff */
[----:B------:R-:W-:-:S05]  /*f140*/  IADD3 R18, -R2, RZ, RZ ;  /* 0x000000ff02127210 */ /* 0x000fca0007ffe1ff */
[C---:B------:R-:W-:Y:S02]  /*f150*/  IMAD R18, R9.reuse, R18, R10 ;  /* 0x0000001209127224 */ /* 0x040fe400078e020a */
[----:B------:R-:W-:Y:S02]  /*f160*/  IMAD R9, R9, 0x1000000, R2 ;  /* 0x0100000009097824 */ /* 0x000fe400078e0202 */
[----:B------:R-:W-:Y:S02]  /*f170*/  IMAD R2, R6, R3, R5 ;  /* 0x0000000306027224 */ /* 0x000fe400078e0205 */
[----:B------:R-:W-:Y:S01]  /*f180*/  IMAD R18, R18, 0x10000, R9 ;  /* 0x0001000012127824 */ /* 0x000fe200078e0209 */
[----:B------:R-:W-:Y:S06]  /*f190*/  BRA `(.L_x_2449) ;  /* 0x0000000000f47947 */ /* 0x000fec0003800000 */
.L_x_2448:
        /* <DEDUP_REMOVED lines=58> */
[----:B------:R-:W-:Y:S02]  /*f540*/  @!P2 IADD3 R2, -R2, RZ, RZ ;  /* 0x000000ff0202a210 */ /* 0x000fe40007ffe1ff */
[----:B------:R-:W-:-:S05]  /*f550*/  @!P1 LOP3.LUT R2, RZ, R13, RZ, 0x33, !PT ;  /* 0x0000000dff029212 */ /* 0x000fca00078e33ff */
[----:B------:R-:W-:-:S07]  /*f560*/  IMAD R18, R2, R18, R3 ;  /* 0x0000001202127224 */ /* 0x000fce00078e0203 */
.L_x_2449:
[----:B------:R-:W-:-:S05]  /*f570*/  LOP3.LUT R17, RZ, R2, RZ, 0x33, !PT ;  /* 0x00000002ff117212 */ /* 0x000fca00078e33ff */
[----:B------:R-:W-:Y:S01]  /*f580*/  IMAD.IADD R17, R6, 0x1, R17 ;  /* 0x0000000106117824 */ /* 0x000fe200078e0211 */
[----:B------:R-:W-:Y:S06]  /*f590*/  BRA `(.L_x_2450) ;  /* 0x0000000000147947 */ /* 0x000fec0003800000 */
.L_x_2445:
[----:B------:R-:W-:Y:S01]  /*f5a0*/  ULDC UR4, c[0x0][0xc3c] ;  /* 0x00030f0000047ab9 */ /* 0x000fe20000000800 */
[----:B------:R-:W-:Y:S02]  /*f5b0*/  IMAD.MOV.U32 R17, RZ, RZ, RZ ;  /* 0x000000ffff117224 */ /* 0x000fe400078e00ff */
[----:B------:R-:W-:Y:S02]  /*f5c0*/  IMAD.U32 R16, RZ, RZ, UR6 ;  /* 0x00000006ff107e24 */ /* 0x000fe4000f8e00ff */
[----:B------:R-:W-:Y:S02]  /*f5d0*/  IMAD.MOV.U32 R18, RZ, RZ, RZ ;  /* 0x000000ffff127224 */ /* 0x000fe400078e00ff */
[----:B------:R-:W-:-:S07]  /*f5e0*/  IMAD.U32 R19, RZ, RZ, UR4 ;  /* 0x00000004ff137e24 */ /* 0x000fce000f8e00ff */
.L_x_2450:
[----:B------:R-:W-:-:S13]  /*f5f0*/  ISETP.NE.AND P0, PT, R7, RZ, PT ;  /* 0x000000ff0700720c */ /* 0x000fda0003f05270 */
[----:B------:R-:W0:Y:S01]  /*f600*/  @!P0 S2R R3, SR_CgaCtaId ;  /* 0x0000000000038919 */ /* 0x000e220000008800 */
[----:B------:R-:W-:-:S04]  /*f610*/  @!P0 MOV R2, 0x400 ;  /* 0x0000040000028802 */ /* 0x000fc80000000f00 */
[----:B0-----:R-:W-:-:S05]  /*f620*/  @!P0 LEA R2, R3, R2, 0x18 ;  /* 0x0000000203028211 */ /* 0x001fca00078ec0ff */
[----:B------:R1:W-:Y:S01]  /*f630*/  @!P0 STS.128 [R2+0x308d0], R16 ;  /* 0x0308d01002008388 */ /* 0x0003e20000000c00 */
[----:B------:R-:W-:Y:S06]  /*f640*/  BAR.ARV 0x5, 0x180 ;  /* 0x0146000000007b1d */ /* 0x000fec0000002000 */
.L_x_2443:
        /* <DEDUP_REMOVED lines=11> */
[----:B------:R-:W-:Y:S01]  /*f700*/  MOV R28, 0x1 ;  /* 0x00000001001c7802 */ /* 0x000fe20000000f00 */
[----:B------:R-:W-:Y:S01]  /*f710*/  IMAD.MOV.U32 R27, RZ, RZ, RZ ;  /* 0x000000ffff1b7224 */ /* 0x000fe200078e00ff */
[----:B------:R-:W-:Y:S01]  /*f720*/  LOP3.LUT R3, R31, 0x1f8, RZ, 0xc0, !PT ;  /* 0x000001f81f037812 */ /* 0x000fe200078ec0ff */
[----:B------:R-:W-:-:S03]  /*f730*/  ULDC UR39, c[0x0][0xc] ;  /* 0x0000030000277ab9 */ /* 0x000fc60000000800 */
        /* <DEDUP_REMOVED lines=15> */
.L_x_2516:
[----:B0-----:R-:W0:Y:S02]  /*f830*/  LDC.64 R2, c[0x0][0xc88] ;  /* 0x00032200ff027b82 */ /* 0x001e240000000a00 */
[----:B0-----:R-:W-:-:S05]  /*f840*/  IMAD.WIDE R2, R19, 0x4, R2 ;  /* 0x0000000413027825 */ /* 0x001fca00078e0202 */
[----:B------:R-:W2:Y:S01]  /*f850*/  LDG.E R29, desc[UR36][R2.64] ;  /* 0x00000024021d7981 */ /* 0x000ea2000c1e1900 */
[----:B------:R-:W-:Y:S05]  /*f860*/  YIELD ;  /* 0x0000000000007946 */ /* 0x000fea0003800000 */
[----:B------:R-:W-:Y:S01]  /*f870*/  ULDC.64 UR4, c[0x0][0xa28] ;  /* 0x00028a0000047ab9 */ /* 0x000fe20000000a00 */
[----:B------:R-:W-:Y:S01]  /*f880*/  IMAD.MOV.U32 R6, RZ, RZ, RZ ;  /* 0x000000ffff067224 */ /* 0x000fe200078e00ff */
[----:B------:R-:W-:Y:S01]  /*f890*/  ISETP.NE.U32.AND P0, PT, RZ, UR4, PT ;  /* 0x00000004ff007c0c */ /* 0x000fe2000bf05070 */
[----:B------:R-:W-:-:S03]  /*f8a0*/  ULDC.64 UR6, c[0x0][0xa18] ;  /* 0x0002860000067ab9 */ /* 0x000fc60000000a00 */
        /* <DEDUP_REMOVED lines=9> */
[----:B-1----:R1:W2:Y:S01]  /*f940*/  @P0 LDG.E R6, desc[UR36][R2.64] ;  /* 0x0000002402060981 */ /* 0x0022a2000c1e1900 */
        /* <DEDUP_REMOVED lines=31> */
.L_x_2452:
        /* <DEDUP_REMOVED lines=9> */
.L_x_2453:
        /* <DEDUP_REMOVED lines=8> */
[----:B---3--:R-:W-:-:S07]  /*fc50*/  IADD3 R37, -R37, R0, RZ ;  /* 0x0000000025257210 */ /* 0x008fce0007ffe1ff */
.L_x_2454:
[----:B------:R-:W4:Y:S01]  /*fc60*/  LDL R4, [R1+0xc] ;  /* 0x00000c0001047983 */ /* 0x000f220000100800 */
[----:B012---:R-:W0:Y:S01]  /*fc70*/  LDC R0, c[0x0][0x448] ;  /* 0x00011200ff007b82 */ /* 0x007e220000000800 */
[----:B-----5:R-:W-:Y:S01]  /*fc80*/  IMAD.IADD R37, R37, 0x1, -R6 ;  /* 0x0000000125257824 */ /* 0x020fe200078e0a06 */
[----:B------:R-:W-:Y:S01]  /*fc90*/  LOP3.LUT R23, R23, 0xffffff7f, RZ, 0xc0, !PT ;  /* 0xffffff7f17177812 */ /* 0x000fe200078ec0ff */
[----:B------:R-:W-:Y:S01]  /*fca0*/  BSSY B0, `(.L_x_2455) ;  /* 0x0000038000007945 */ /* 0x000fe20003800000 */
[----:B0-----:R-:W-:Y:S01]  /*fcb0*/  ISETP.NE.AND P0, PT, R0, 0x1, PT ;  /* 0x000000010000780c */ /* 0x001fe20003f05270 */
[----:B------:R-:W-:-:S04]  /*fcc0*/  IMAD.SHL.U32 R0, R17, 0x80, RZ ;  /* 0x0000008011007824 */ /* 0x000fc800078e00ff */
[----:B------:R-:W-:-:S08]  /*fcd0*/  VIADD R0, R0, 0x7f ;  /* 0x0000007f00007836 */ /* 0x000fd00000000000 */
[----:B---3--:R-:W0:Y:S01]  /*fce0*/  @P0 LDC R3, c[0x0][0x44c] ;  /* 0x00011300ff030b82 */ /* 0x008e220000000800 */
[----:B------:R-:W-:-:S07]  /*fcf0*/  @P0 LOP3.LUT R23, R23, 0x80, RZ, 0xfc, !PT ;  /* 0x0000008017170812 */ /* 0x000fce00078efcff */
[----:B------:R-:W1:Y:S01]  /*fd00*/  @P0 LDC R5, c[0x0][0x450] ;  /* 0x00011400ff050b82 */ /* 0x000e620000000800 */
[----:B0-----:R-:W-:-:S05]  /*fd10*/  @P0 IMAD.HI.U32 R2, R0, R3, RZ ;  /* 0x0000000300020227 */ /* 0x001fca00078e00ff */
[----:B-1----:R-:W-:Y:S01]  /*fd20*/  @P0 SHF.R.U32.HI R0, RZ, R5, R2 ;  /* 0x00000005ff000219 */ /* 0x002fe20000011602 */
[----:B------:R-:W-:-:S04]  /*fd30*/  VIADD R2, R37, 0x5f ;  /* 0x0000005f25027836 */ /* 0x000fc80000000000 */
[----:B------:R-:W-:Y:S01]  /*fd40*/  IMAD.HI R2, R2, 0x2aaaaaab, RZ ;  /* 0x2aaaaaab02027827 */ /* 0x000fe200078e02ff */
[----:B----4-:R-:W-:-:S05]  /*fd50*/  IADD3 R3, R37, 0x60, -R4 ;  /* 0x0000006025037810 */ /* 0x010fca0007ffe804 */
[----:B------:R-:W-:Y:S01]  /*fd60*/  IMAD.IADD R0, R3, 0x1, R0 ;  /* 0x0000000103007824 */ /* 0x000fe200078e0200 */
[----:B------:R-:W-:-:S03]  /*fd70*/  SHF.R.U32.HI R3, RZ, 0x1f, R2 ;  /* 0x0000001fff037819 */ /* 0x000fc60000011602 */
[----:B------:R-:W-:Y:S01]  /*fd80*/  IMAD.HI R4, R0, 0x2aaaaaab, RZ ;  /* 0x2aaaaaab00047827 */ /* 0x000fe200078e02ff */
[----:B------:R-:W-:Y:S02]  /*fd90*/  LEA.HI.SX32 R0, R2, R3, 0x1c ;  /* 0x0000000302007211 */ /* 0x000fe400078fe2ff */
[----:B------:R-:W-:Y:S02]  /*fda0*/  LOP3.LUT R2, R18, 0xff000000, RZ, 0xc0, !PT ;  /* 0xff00000012027812 */ /* 0x000fe400078ec0ff */
[----:B------:R-:W-:Y:S02]  /*fdb0*/  SHF.R.U32.HI R3, RZ, 0x1f, R4 ;  /* 0x0000001fff037819 */ /* 0x000fe40000011604 */
[----:B------:R-:W-:Y:S02]  /*fdc0*/  SHF.R.U32.HI R2, RZ, 0x8, R2 ;  /* 0x00000008ff027819 */ /* 0x000fe40000011602 */
[----:B------:R-:W-:-:S04]  /*fdd0*/  LEA.HI.SX32 R3, R4, R3, 0x1c ;  /* 0x0000000304037211 */ /* 0x000fc800078fe2ff */
[----:B------:R-:W-:Y:S02]  /*fde0*/  VIMNMX R0, R0, R3, PT ;  /* 0x0000000300007248 */ /* 0x000fe40003fe0100 */
[----:B------:R-:W-:Y:S02]  /*fdf0*/  LOP3.LUT R3, R18, 0xff0000, RZ, 0xc0, !PT ;  /* 0x00ff000012037812 */ /* 0x000fe400078ec0ff */
[----:B------:R-:W-:Y:S02]  /*fe00*/  ISETP.GE.AND P0, PT, R0, 0x1, PT ;  /* 0x000000010000780c */ /* 0x000fe40003f06270 */
[----:B------:R-:W-:Y:S01]  /*fe10*/  LEA.HI R2, R3, R2, RZ, 0x10 ;  /* 0x0000000203027211 */ /* 0x000fe200078f80ff */
[----:B------:R-:W-:-:S03]  /*fe20*/  IMAD.MOV.U32 R3, RZ, RZ, RZ ;  /* 0x000000ffff037224 */ /* 0x000fc600078e00ff */
[----:B------:R-:W-:-:S07]  /*fe30*/  LOP3.LUT R4, R2, 0xff, RZ, 0xc0, !PT ;  /* 0x000000ff02047812 */ /* 0x000fce00078ec0ff */
[----:B------:R-:W-:Y:S05]  /*fe40*/  @!P0 BRA `(.L_x_2456) ;  /* 0x0000000000748947 */ /* 0x000fea0003800000 */
[----:B------:R-:W-:-:S04]  /*fe50*/  SHF.R.U32.HI R5, RZ, 0x10, R2 ;  /* 0x00000010ff057819 */ /* 0x000fc80000011602 */
[----:B------:R-:W-:-:S13]  /*fe60*/  ISETP.NE.AND P0, PT, R5, RZ, PT ;  /* 0x000000ff0500720c */ /* 0x000fda0003f05270 */
[----:B------:R-:W0:Y:S02]  /*fe70*/  @!P0 LDC R5, c[0x0][0x9f0] ;  /* 0x00027c00ff058b82 */ /* 0x000e240000000800 */
[-C--:B0-----:R-:W-:Y:S02]  /*fe80*/  IABS R7, R5.reuse ;  /* 0x0000000500077213 */ /* 0x081fe40000000000 */
[----:B------:R-:W-:Y:S02]  /*fe90*/  IADD3 R6, R5, -0x1, R0 ;  /* 0xffffffff05067810 */ /* 0x000fe40007ffe000 */
[----:B------:R-:W0:Y:S02]  /*fea0*/  I2F.RP R9, R7 ;  /* 0x0000000700097306 */ /* 0x000e240000209400 */
[----:B------:R-:W-:-:S04]  /*feb0*/  LOP3.LUT R2, R6, R5, RZ, 0x3c, !PT ;  /* 0x0000000506027212 */ /* 0x000fc800078e3cff */
[----:B------:R-:W-:Y:S02]  /*fec0*/  ISETP.GE.AND P2, PT, R2, RZ, PT ;  /* 0x000000ff0200720c */ /* 0x000fe40003f46270 */
[----:B0-----:R-:W0:Y:S02]  /*fed0*/  MUFU.RCP R9, R9 ;  /* 0x0000000900097308 */ /* 0x001e240000001000 */
[----:B0-----:R-:W-:-:S06]  /*fee0*/  VIADD R10, R9, 0xffffffe ;  /* 0x0ffffffe090a7836 */ /* 0x001fcc0000000000 */
[----:B------:R-:W0:Y:S02]  /*fef0*/  F2I.FTZ.U32.TRUNC.NTZ R3, R10 ;  /* 0x0000000a00037305 */ /* 0x000e24000021f000 */
[----:B0-----:R-:W-:-:S04]  /*ff00*/  IMAD.MOV R2, RZ, RZ, -R3 ;  /* 0x000000ffff027224 */ /* 0x001fc800078e0a03 */
        /* <DEDUP_REMOVED lines=9> */
[-C--:B------:R-:W-:Y:S01]  /*ffa0*/  @!P1 IADD3 R2, R2, -R7.reuse, RZ ;  /* 0x8000000702029210 */ /* 0x080fe20007ffe0ff */
[----:B------:R-:W-:Y:S01]  /*ffb0*/  @!P1 VIADD R8, R8, 0x1 ;  /* 0x0000000108089836 */ /* 0x000fe20000000000 */
[----:B------:R-:W-:Y:S02]  /*ffc0*/  ISETP.NE.AND P1, PT, R5, RZ, PT ;  /* 0x000000ff0500720c */ /* 0x000fe40003f25270 */
[----:B------:R-:W-:-:S13]  /*ffd0*/  ISETP.GE.U32.AND P0, PT, R2, R7, PT ;  /* 0x000000070200720c */ /* 0x000fda0003f06070 */
[----:B------:R-:W-:-:S04]  /*ffe0*/  @P0 VIADD R8, R8, 0x1 ;  /* 0x0000000108080836 */ /* 0x000fc80000000000 */
[----:B------:R-:W-:-:S04]  /*fff0*/  IMAD.MOV.U32 R3, RZ, RZ, R8 ;  /* 0x000000ffff037224 */ /* 0x000fc800078e0008 */
[----:B------:R-:W-:Y:S01]  /*10000*/  @!P2 IMAD.MOV R3, RZ, RZ, -R3 ;  /* 0x000000ffff03a224 */ /* 0x000fe200078e0a03 */
[----:B------:R-:W-:-:S07]  /*10010*/  @!P1 LOP3.LUT R3, RZ, R5, RZ, 0x33, !PT ;  /* 0x00000005ff039212 */ /* 0x000fce00078e33ff */
.L_x_2456:
[----:B------:R-:W-:Y:S05]  /*10020*/  BSYNC B0 ;  /* 0x0000000000007941 */ /* 0x000fea0003800000 */
.L_x_2455:
        /* <DEDUP_REMOVED lines=24> */
.L_x_2458:
        /* <DEDUP_REMOVED lines=20> */
.L_x_2461:
[----:B------:R-:W-:Y:S05]  /*102f0*/  BSYNC B6 ;  /* 0x0000000000067941 */ /* 0x000fea0003800000 */
.L_x_2460:
        /* <DEDUP_REMOVED lines=10> */
[----:B------:R-:W-:Y:S01]  /*103a0*/  MOV R8, 0x70 ;  /* 0x0000007000087802 */ /* 0x000fe20000000f00 */
[----:B------:R-:W-:Y:S02]  /*103b0*/  IMAD.U32 R5, RZ, RZ, UR7 ;  /* 0x00000007ff057e24 */ /* 0x000fe4000f8e00ff */
[----:B------:R-:W-:Y:S02]  /*103c0*/  IMAD.U32 R6, RZ, RZ, UR8 ;  /* 0x00000008ff067e24 */ /* 0x000fe4000f8e00ff */
[----:B------:R-:W-:-:S02]  /*103d0*/  IMAD.U32 R7, RZ, RZ, UR9 ;  /* 0x00000009ff077e24 */ /* 0x000fc4000f8e00ff */
[----:B------:R-:W-:Y:S02]  /*103e0*/  IMAD.U32 R10, RZ, RZ, UR4 ;  /* 0x00000004ff0a7e24 */ /* 0x000fe4000f8e00ff */
[----:B------:R-:W-:Y:S02]  /*103f0*/  IMAD.U32 R11, RZ, RZ, UR5 ;  /* 0x00000005ff0b7e24 */ /* 0x000fe4000f8e00ff */
[----:B------:R-:W-:Y:S02]  /*10400*/  IMAD.MOV.U32 R12, RZ, RZ, 0x1 ;  /* 0x00000001ff0c7424 */ /* 0x000fe400078e00ff */
[----:B0-----:R-:W-:-:S07]  /*10410*/  IMAD.MOV.U32 R13, RZ, RZ, RZ ;  /* 0x000000ffff0d7224 */ /* 0x001fce00078e00ff */
[----:B------:R-:W-:-:S07]  /*10420*/  LEPC R20, `(.L_x_2464) ;  /* 0x000000001014794e */ /* 0x000fce0000000000 */
[----:B-1----:R-:W-:Y:S05]  /*10430*/  CALL.ABS.NOINC R2 ;  /* 0x0000000002007343 */ /* 0x002fea0003c00000 */
.L_x_2464:
[----:B------:R0:W1:Y:S01]  /*10440*/  LDC.64 R2, c[0x4][R26] ;  /* 0x010000001a027b82 */ /* 0x0000620000000a00 */
[----:B------:R-:W-:Y:S01]  /*10450*/  ULDC.64 UR6, c[0x4][0x88] ;  /* 0x0100220000067ab9 */ /* 0x000fe20000000a00 */
[----:B------:R-:W-:Y:S01]  /*10460*/  ULDC.64 UR8, c[0x4][0x90] ;  /* 0x0100240000087ab9 */ /* 0x000fe20000000a00 */
[----:B------:R-:W-:Y:S01]  /*10470*/  ULDC.64 UR4, c[0x4][0x18] ;  /* 0x0100060000047ab9 */ /* 0x000fe20000000a00 */
[----:B------:R-:W-:Y:S01]  /*10480*/  IMAD.U32 R4, RZ, RZ, UR6 ;  /* 0x00000006ff047e24 */ /* 0x000fe2000f8e00ff */
[----:B------:R-:W-:Y:S01]  /*10490*/  MOV R13, RZ ;  /* 0x000000ff000d7202 */ /* 0x000fe20000000f00 */
[----:B------:R-:W-:Y:S02]  /*104a0*/  IMAD.U32 R5, RZ, RZ, UR7 ;  /* 0x00000007ff057e24 */ /* 0x000fe4000f8e00ff */
[----:B------:R-:W-:Y:S02]  /*104b0*/  IMAD.U32 R6, RZ, RZ, UR8 ;  /* 0x00000008ff067e24 */ /* 0x000fe4000f8e00ff */
[----:B------:R-:W-:-:S02]  /*104c0*/  IMAD.U32 R7, RZ, RZ, UR9 ;  /* 0x00000009ff077e24 */ /* 0x000fc4000f8e00ff */
[----:B------:R-:W-:Y:S02]  /*104d0*/  IMAD.U32 R10, RZ, RZ, UR4 ;  /* 0x00000004ff0a7e24 */ /* 0x000fe4000f8e00ff */
[----:B------:R-:W-:Y:S02]  /*104e0*/  IMAD.U32 R11, RZ, RZ, UR5 ;  /* 0x00000005ff0b7e24 */ /* 0x000fe4000f8e00ff */
[----:B------:R-:W-:Y:S02]  /*104f0*/  IMAD.MOV.U32 R8, RZ, RZ, 0x70 ;  /* 0x00000070ff087424 */ /* 0x000fe400078e00ff */
[----:B0-----:R-:W-:-:S07]  /*10500*/  IMAD.MOV.U32 R12, RZ, RZ, 0x1 ;  /* 0x00000001ff0c7424 */ /* 0x001fce00078e00ff */
[----:B------:R-:W-:-:S07]  /*10510*/  LEPC R20, `(.L_x_2463) ;  /* 0x000000001014794e */ /* 0x000fce0000000000 */
[----:B-1----:R-:W-:Y:S05]  /*10520*/  CALL.ABS.NOINC R2 ;  /* 0x0000000002007343 */ /* 0x002fea0003c00000 */
.L_x_2463:
[----:B------:R-:W-:Y:S05]  /*10530*/  BSYNC B6 ;  /* 0x0000000000067941 */ /* 0x000fea0003800000 */
.L_x_2462:
        /* <DEDUP_REMOVED lines=14> */
[----:B------:R-:W-:Y:S02]  /*10620*/  @P2 LOP3.LUT R23, R23, 0x20, RZ, 0xfc, !PT ;  /* 0x0000002017172812 */ /* 0x000fe400078efcff */
[----:B-1----:R-:W-:-:S04]  /*10630*/  LOP3.LUT R20, R20, 0x7f, RZ, 0xc0, !PT ;  /* 0x0000007f14147812 */ /* 0x002fc800078ec0ff */
[----:B------:R-:W-:Y:S02]  /*10640*/  SHF.R.U32.HI R26, RZ, 0x3, R20 ;  /* 0x00000003ff1a7819 */ /* 0x000fe40000011614 */
[----:B------:R-:W1:Y:S02]  /*10650*/  S2R R20, SR_TID.X ;  /* 0x0000000000147919 */ /* 0x000e640000002100 */
[----:B-1----:R-:W-:-:S05]  /*10660*/  IMAD.SHL.U32 R20, R20, 0x10, RZ ;  /* 0x0000001014147824 */ /* 0x002fca00078e00ff */
[----:B------:R-:W-:Y:S02]  /*10670*/  LOP3.LUT R20, R26, 0x70, R20, 0xf8, !PT ;  /* 0x000000701a147812 */ /* 0x000fe400078ef814 */
[----:B------:R-:W-:Y:S01]  /*10680*/  LOP3.LUT R23, R23, 0xfffffffb, RZ, 0xc0, !PT ;  /* 0xfffffffb17177812 */ /* 0x000fe200078ec0ff */
[----:B------:R-:W-:Y:S01]  /*10690*/  UMOV UR5, 0xffffffff ;  /* 0xffffffff00057882 */ /* 0x000fe20000000000 */
[----:B------:R-:W-:Y:S01]  /*106a0*/  LOP3.LUT R26, R18, 0xffff, RZ, 0xc0, !PT ;  /* 0x0000ffff121a7812 */ /* 0x000fe200078ec0ff */
[----:B--2---:R-:W-:Y:S02]  /*106b0*/  VIADD R25, R2, 0xffffffff ;  /* 0xffffffff02197836 */ /* 0x004fe40000000000 */
[----:B------:R-:W1:Y:S02]  /*106c0*/  @P2 LDC R2, c[0x0][0x438] ;  /* 0x00010e00ff022b82 */ /* 0x000e640000000800 */
[----:B------:R-:W-:-:S05]  /*106d0*/  IMAD R0, R25, 0x60, R20 ;  /* 0x0000006019007824 */ /* 0x000fca00078e0214 */
[C---:B------:R-:W-:Y:S01]  /*106e0*/  ISETP.GE.AND P0, PT, R0.reuse, R37, PT ;  /* 0x000000250000720c */ /* 0x040fe20003f06270 */
[----:B---3--:R-:W-:-:S03]  /*106f0*/  IMAD.IADD R0, R0, 0x1, R21 ;  /* 0x0000000100007824 */ /* 0x008fc600078e0215 */
[----:B------:R-:W-:Y:S01]  /*10700*/  ISETP.GT.U32.OR P0, PT, R20, 0x5f, P0 ;  /* 0x0000005f1400780c */ /* 0x000fe20000704470 */
[----:B0-----:R-:W-:-:S04]  /*10710*/  @P2 IMAD.HI.U32 R3, R0, R3, RZ ;  /* 0x0000000300032227 */ /* 0x001fc800078e00ff */
[----:B------:R-:W-:Y:S01]  /*10720*/  IMAD.MOV.U32 R4, RZ, RZ, R0 ;  /* 0x000000ffff047224 */ /* 0x000fe200078e0000 */
[----:B-1----:R-:W-:-:S07]  /*10730*/  @P2 SHF.R.U32.HI R4, RZ, R2, R3 ;  /* 0x00000002ff042219 */ /* 0x002fce0000011603 */
[----:B------:R-:W0:Y:S01]  /*10740*/  @!P0 LDC.64 R2, c[0x0][0x428] ;  /* 0x00010a00ff028b82 */ /* 0x000e220000000a00 */
[----:B------:R-:W-:-:S04]  /*10750*/  IMAD.MOV R5, RZ, RZ, -R4 ;  /* 0x000000ffff057224 */ /* 0x000fc800078e0a04 */
[----:B------:R-:W-:Y:S01]  /*10760*/  IMAD R0, R6, R5, R0 ;  /* 0x0000000506007224 */ /* 0x000fe200078e0200 */
[----:B----4-:R-:W-:Y:S02]  /*10770*/  SHF.R.S32.HI R6, RZ, 0x1f, R30 ;  /* 0x0000001fff067819 */ /* 0x010fe4000001141e */
[----:B------:R-:W-:-:S03]  /*10780*/  @!P0 SHF.R.S32.HI R5, RZ, 0x1f, R4 ;  /* 0x0000001fff058819 */ /* 0x000fc60000011404 */
[----:B------:R0:W-:Y:S02]  /*10790*/  STL [R1+0x8], R6 ;  /* 0x0000080601007387 */ /* 0x0001e40000100800 */
[-C--:B0-----:R-:W-:Y:S02]  /*107a0*/  @!P0 IMAD R6, R6, R2.reuse, RZ ;  /* 0x0000000206068224 */ /* 0x081fe400078e02ff */
[----:B------:R-:W-:-:S04]  /*107b0*/  @!P0 IMAD.WIDE.U32 R4, R30, R2, R4 ;  /* 0x000000021e048225 */ /* 0x000fc800078e0004 */
[----:B------:R-:W-:Y:S02]  /*107c0*/  @!P0 IMAD R6, R30, R3, R6 ;  /* 0x000000031e068224 */ /* 0x000fe400078e0206 */
[----:B------:R-:W0:Y:S01]  /*107d0*/  @!P0 LDC.64 R2, c[0x0][0x418] ;  /* 0x00010600ff028b82 */ /* 0x000e220000000a00 */
[----:B------:R-:W-:Y:S01]  /*107e0*/  ISETP.GE.AND P2, PT, R31, UR4, PT ;  /* 0x000000041f007c0c */ /* 0x000fe2000bf46270 */
[----:B------:R-:W-:-:S12]  /*107f0*/  @!P0 IMAD.IADD R6, R5, 0x1, R6 ;  /* 0x0000000105068824 */ /* 0x000fd800078e0206 */
[----:B------:R-:W-:Y:S02]  /*10800*/  @P2 LOP3.LUT R23, R23, 0x4, RZ, 0xfc, !PT ;  /* 0x0000000417172812 */ /* 0x000fe400078efcff */
[----:B0-----:R-:W-:-:S04]  /*10810*/  @!P0 LEA R2, P1, R4, R2, 0x2 ;  /* 0x0000000204028211 */ /* 0x001fc800078210ff */
[----:B------:R-:W-:Y:S01]  /*10820*/  @!P0 LEA.HI.X R3, R4, R3, R6, 0x2, P1 ;  /* 0x0000000304038211 */ /* 0x000fe200008f1406 */
[----:B------:R-:W-:Y:S01]  /*10830*/  IMAD.MOV.U32 R4, RZ, RZ, RZ ;  /* 0x000000ffff047224 */ /* 0x000fe200078e00ff */
[----:B------:R-:W-:Y:S02]  /*10840*/  ISETP.GE.AND P1, PT, R33, UR4, PT ;  /* 0x0000000421007c0c */ /* 0x000fe4000bf26270 */
[----:B------:R-:W-:-:S03]  /*10850*/  LOP3.LUT R23, R23, 0xfffffffd, RZ, 0xc0, !PT ;  /* 0xfffffffd17177812 */ /* 0x000fc600078ec0ff */
[----:B------:R0:W5:Y:S01]  /*10860*/  @!P0 LDG.E R4, desc[UR36][R2.64] ;  /* 0x0000002402048981 */ /* 0x000162000c1e1900 */
[----:B------:R-:W-:-:S07]  /*10870*/  ISETP.GE.AND P0, PT, R32, UR4, PT ;  /* 0x0000000420007c0c */ /* 0x000fce000bf06270 */
[----:B------:R-:W-:Y:S01]  /*10880*/  @P1 LOP3.LUT R23, R23, 0x2, RZ, 0xfc, !PT ;  /* 0x0000000217171812 */ /* 0x000fe200078efcff */
[----:B0-----:R-:W-:-:S03]  /*10890*/  IMAD.U32 R2, RZ, RZ, UR38 ;  /* 0x00000026ff027e24 */ /* 0x001fc6000f8e00ff */
[----:B------:R-:W-:-:S04]  /*108a0*/  LOP3.LUT R23, R23, 0xfffffffe, RZ, 0xc0, !PT ;  /* 0xfffffffe17177812 */ /* 0x000fc800078ec0ff */
[----:B------:R-:W-:Y:S01]  /*108b0*/  @P0 LOP3.LUT R23, R23, 0x1, RZ, 0xfc, !PT ;  /* 0x0000000117170812 */ /* 0x000fe200078efcff */
[----:B------:R-:W-:Y:S06]  /*108c0*/  BRA.DIV UR5, `(.L_x_2465) ;  /* 0x0000004605187947 */ /* 0x000fec000b800000 */
.L_x_2533:
        /* <DEDUP_REMOVED lines=8> */
.L_x_2466:
        /* <DEDUP_REMOVED lines=23> */
.L_x_2534:
[----:B------:R-:W-:Y:S05]  /*10ac0*/  BSYNC B0 ;  /* 0x0000000000007941 */ /* 0x000fea0003800000 */
.L_x_2467:
        /* <DEDUP_REMOVED lines=90> */
.L_x_2548:
        /* <DEDUP_REMOVED lines=12> */
.L_x_2470:
        /* <DEDUP_REMOVED lines=10> */
.L_x_2471:
        /* <DEDUP_REMOVED lines=24> */
[----:B--2---:R-:W-:Y:S01]  /*11350*/  MOV R7, UR9 ;  /* 0x0000000900077c02 */ /* 0x004fe20008000f00 */
        /* <DEDUP_REMOVED lines=10> */
.L_x_2473:
[----:B------:R-:W-:Y:S05]  /*11400*/  BSYNC B6 ;  /* 0x0000000000067941 */ /* 0x000fea0003800000 */
.L_x_2472:
[----:B------:R-:W3:Y:S01]  /*11410*/  LDL.LU.64 R2, [R1+0x18] ;  /* 0x0000180001027983 */ /* 0x000ee20000300a00 */
[----:B------:R-:W0:Y:S01]  /*11420*/  LDC R0, c[0x0][0x448] ;  /* 0x00011200ff007b82 */ /* 0x000e220000000800 */
[----:B------:R-:W-:Y:S02]  /*11430*/  ULDC.64 UR4, c[0x0][0x2d8] ;  /* 0x0000b60000047ab9 */ /* 0x000fe40000000a00 */
[----:B------:R-:W4:Y:S04]  /*11440*/  LDL.LU R20, [R1+0x10] ;  /* 0x0000100001147983 */ /* 0x000f280000300800 */
[----:B------:R1:W5:Y:S01]  /*11450*/  LDL R9, [R1+0xc] ;  /* 0x00000c0001097983 */ /* 0x0003620000100800 */
[----:B------:R-:W2:Y:S01]  /*11460*/  S2R R21, SR_TID.X ;  /* 0x0000000000157919 */ /* 0x000ea20000002100 */
[----:B0-----:R-:W-:-:S13]  /*11470*/  ISETP.NE.AND P6, PT, R0, 0x1, PT ;  /* 0x000000010000780c */ /* 0x001fda0003fc5270 */
[----:B------:R-:W0:Y:S01]  /*11480*/  @P6 LDC R4, c[0x0][0x44c] ;  /* 0x00011300ff046b82 */ /* 0x000e220000000800 */
[----:B--2---:R-:W-:-:S07]  /*11490*/  LOP3.LUT R21, R21, 0x7f, RZ, 0xc0, !PT ;  /* 0x0000007f15157812 */ /* 0x004fce00078ec0ff */
[----:B------:R-:W2:Y:S01]  /*114a0*/  @P6 LDC R5, c[0x0][0x450] ;  /* 0x00011400ff056b82 */ /* 0x000ea20000000800 */
[----:B------:R-:W-:Y:S02]  /*114b0*/  SHF.R.U32.HI R0, RZ, 0x3, R21 ;  /* 0x00000003ff007819 */ /* 0x000fe40000011615 */
[----:B------:R-:W1:Y:S02]  /*114c0*/  S2R R21, SR_TID.X ;  /* 0x0000000000157919 */ /* 0x000e640000002100 */
[----:B-1----:R-:W-:-:S05]  /*114d0*/  IMAD.SHL.U32 R21, R21, 0x10, RZ ;  /* 0x0000001015157824 */ /* 0x002fca00078e00ff */
[----:B------:R-:W-:-:S05]  /*114e0*/  LOP3.LUT R21, R0, 0x70, R21, 0xf8, !PT ;  /* 0x0000007000157812 */ /* 0x000fca00078ef815 */
[----:B------:R-:W-:-:S04]  /*114f0*/  IMAD R0, R17, 0x80, R21 ;  /* 0x0000008011007824 */ /* 0x000fc800078e0215 */
[----:B0-----:R-:W-:-:S04]  /*11500*/  @P6 IMAD.HI.U32 R6, R0, R4, RZ ;  /* 0x0000000400066227 */ /* 0x001fc800078e00ff */
[----:B------:R-:W-:Y:S01]  /*11510*/  IMAD.MOV.U32 R4, RZ, RZ, R0 ;  /* 0x000000ffff047224 */ /* 0x000fe200078e0000 */
[----:B--2---:R-:W-:-:S05]  /*11520*/  @P6 SHF.R.U32.HI R4, RZ, R5, R6 ;  /* 0x00000005ff046219 */ /* 0x004fca0000011606 */
[----:B------:R-:W-:Y:S02]  /*11530*/  IMAD.MOV R6, RZ, RZ, -R4 ;  /* 0x000000ffff067224 */ /* 0x000fe400078e0a04 */
[----:B---3--:R-:W-:Y:S02]  /*11540*/  IMAD.MOV.U32 R3, RZ, RZ, R35 ;  /* 0x000000ffff037224 */ /* 0x008fe400078e0023 */
[----:B------:R-:W-:-:S04]  /*11550*/  IMAD.WIDE.U32 R2, R26, UR4, R2 ;  /* 0x000000041a027c25 */ /* 0x000fc8000f8e0002 */
[----:B------:R-:W-:Y:S01]  /*11560*/  IMAD R3, R26, UR5, R3 ;  /* 0x000000051a037c24 */ /* 0x000fe2000f8e0203 */
[----:B------:R-:W-:Y:S02]  /*11570*/  ULDC.64 UR4, c[0x0][0x2e0] ;  /* 0x0000b80000047ab9 */ /* 0x000fe40000000a00 */
[----:B----4-:R-:W-:Y:S02]  /*11580*/  IMAD R5, R20, UR4, RZ ;  /* 0x0000000414057c24 */ /* 0x010fe4000f8e02ff */
[----:B------:R-:W-:-:S04]  /*11590*/  IMAD.WIDE.U32 R2, R29, UR4, R2 ;  /* 0x000000041d027c25 */ /* 0x000fc8000f8e0002 */
[----:B------:R-:W-:Y:S01]  /*115a0*/  IMAD R5, R29, UR5, R5 ;  /* 0x000000051d057c24 */ /* 0x000fe2000f8e0205 */
[----:B------:R-:W0:Y:S01]  /*115b0*/  S2R R20, SR_TID.X ;  /* 0x0000000000147919 */ /* 0x000e220000002100 */
[----:B------:R-:W-:-:S03]  /*115c0*/  ULDC.64 UR4, c[0x0][0x2d0] ;  /* 0x0000b40000047ab9 */ /* 0x000fc60000000a00 */
[----:B------:R-:W-:Y:S02]  /*115d0*/  IADD3 R3, R3, R5, RZ ;  /* 0x0000000503037210 */ /* 0x000fe40007ffe0ff */
[----:B------:R-:W1:Y:S01]  /*115e0*/  LDC R5, c[0x0][0x448] ;  /* 0x00011200ff057b82 */ /* 0x000e620000000800 */
[----:B------:R-:W-:-:S04]  /*115f0*/  IMAD.WIDE.U32 R2, R4, UR4, R2 ;  /* 0x0000000404027c25 */ /* 0x000fc8000f8e0002 */
[----:B-1----:R-:W-:Y:S01]  /*11600*/  IMAD R0, R5, R6, R0 ;  /* 0x0000000605007224 */ /* 0x002fe200078e0200 */
        /* <DEDUP_REMOVED lines=11> */
[----:B------:R-:W-:Y:S01]  /*116c0*/  IMAD.IADD R3, R3, 0x1, R4 ;  /* 0x0000000103037824 */ /* 0x000fe200078e0204 */
[----:B------:R-:W-:Y:S01]  /*116d0*/  ULDC UR4, c[0x0][0x2b8] ;  /* 0x0000ae0000047ab9 */ /* 0x000fe20000000800 */
[----:B0-----:R-:W-:-:S03]  /*116e0*/  LOP3.LUT R20, R20, 0x7f, RZ, 0xc0, !PT ;  /* 0x0000007f14147812 */ /* 0x001fc600078ec0ff */
[----:B------:R-:W-:Y:S01]  /*116f0*/  LEA.HI.X R4, R2, UR5, R3, 0x1, P0 ;  /* 0x0000000502047c11 */ /* 0x000fe200080f0c03 */
[----:B------:R-:W-:Y:S01]  /*11700*/  UMOV UR5, 0xffffffff ;  /* 0xffffffff00057882 */ /* 0x000fe20000000000 */
[----:B------:R-:W-:Y:S02]  /*11710*/  ISETP.GE.AND P3, PT, R31, UR4, PT ;  /* 0x000000041f007c0c */ /* 0x000fe4000bf66270 */
[----:B------:R-:W-:Y:S02]  /*11720*/  ISETP.GE.AND P2, PT, R33, UR4, PT ;  /* 0x0000000421007c0c */ /* 0x000fe4000bf46270 */
[----:B------:R-:W-:Y:S02]  /*11730*/  ISETP.GE.AND P0, PT, R32, UR4, PT ;  /* 0x0000000420007c0c */ /* 0x000fe4000bf06270 */
[----:B------:R-:W-:Y:S01]  /*11740*/  SHF.R.U32.HI R8, RZ, 0x3, R20 ;  /* 0x00000003ff087819 */ /* 0x000fe20000011614 */
[----:B------:R-:W-:Y:S10]  /*11750*/  BRA.DIV UR5, `(.L_x_2474) ;  /* 0x0000003e05e47947 */ /* 0x000ff4000b800000 */
[----:B------:R-:W0:Y:S01]  /*11760*/  SHFL.IDX PT, R14, R0, RZ, 0x181f ;  /* 0x00181fff000e7589 */ /* 0x000e2200000e0000 */
[----:B-----5:R-:W-:Y:S02]  /*11770*/  IMAD R5, R9, R5, RZ ;  /* 0x0000000509057224 */ /* 0x020fe400078e02ff */
[----:B------:R-:W-:Y:S01]  /*11780*/  IMAD R17, R17, 0x80, R8 ;  /* 0x0000008011117824 */ /* 0x000fe200078e0208 */
        /* <DEDUP_REMOVED lines=16> */
[----:B------:R-:W0:Y:S01]  /*11890*/  SHFL.IDX PT, R14, R0, 0x2, 0x181f ;  /* 0x00581f00000e7f89 */ /* 0x000e2200000e0000 */
[----:B------:R-:W-:-:S05]  /*118a0*/  @!P1 MOV R3, R7 ;  /* 0x0000000700039202 */ /* 0x000fca0000000f00 */
        /* <DEDUP_REMOVED lines=28> */
[----:B0-----:R-:W-:-:S04]  /*11a70*/  @!P1 LEA R14, P4, R31, R14, 0x1 ;  /* 0x0000000e1f0e9211 */ /* 0x001fc800078808ff */
[----:B-1----:R-:W-:Y:S01]  /*11a80*/  @!P1 IADD3.X R7, RZ, R2, RZ, P4, !PT ;  /* 0x00000002ff079210 */ /* 0x002fe200027fe4ff */
[----:B------:R-:W-:Y:S02]  /*11a90*/  @!P1 IMAD.MOV.U32 R2, RZ, RZ, R14 ;  /* 0x000000ffff029224 */ /* 0x000fe400078e000e */
[----:B------:R-:W0:Y:S02]  /*11aa0*/  SHFL.IDX PT, R14, R0, 0x5, 0x181f ;  /* 0x00b81f00000e7f89 */ /* 0x000e2400000e0000 */
[----:B------:R-:W-:-:S05]  /*11ab0*/  @!P1 IMAD.MOV.U32 R3, RZ, RZ, R7 ;  /* 0x000000ffff039224 */ /* 0x000fca00078e0007 */
        /* <DEDUP_REMOVED lines=20> */
[----:B------:R1:W2:Y:S01]  /*11c00*/  SHFL.IDX PT, R14, R0, 0x7, 0x181f ;  /* 0x00f81f00000e7f89 */ /* 0x0002a200000e0000 */
[----:B------:R-:W-:-:S05]  /*11c10*/  @!P1 MOV R3, R7 ;  /* 0x0000000700039202 */ /* 0x000fca0000000f00 */
[----:B------:R1:W-:Y:S04]  /*11c20*/  @!P1 LDGSTS.E.BYPASS.LTC128B.128 [R36+0x15400], desc[UR36][R2.64], !P3 ;  /* 0x1540000002249fae */ /* 0x0003e8000d901d64 */
[----:B------:R1:W-:Y:S04]  /*11c30*/  @!P1 LDGSTS.E.BYPASS.LTC128B.128 [R36+0x19400], desc[UR36][R2.64+0x80], !P2 ;  /* 0x1940008002249fae */ /* 0x0003e8000d101d64 */
[----:B0-----:R1:W-:Y:S02]  /*11c40*/  @!P1 LDGSTS.E.BYPASS.LTC128B.128 [R36+0x1d400], desc[UR36][R2.64+0x100], !P0 ;  /* 0x1d40010002249fae */ /* 0x0013e4000c101d64 */
.L_x_2565:
        /* <DEDUP_REMOVED lines=12> */
.L_x_2476:
[----:B------:R-:W-:Y:S05]  /*11d10*/  BSYNC B0 ;  /* 0x0000000000007941 */ /* 0x000fea0003800000 */
.L_x_2475:
[----:B------:R-:W-:Y:S01]  /*11d20*/  NOP ;  /* 0x0000000000007918 */ /* 0x000fe20000000000 */
[----:B------:R-:W-:-:S13]  /*11d30*/  PLOP3.LUT P0, PT, PT, PT, PT, 0x80, 0x0 ;  /* 0x000000000000781c */ /* 0x000fda0003f0f070 */
.L_x_2477:
        /* <DEDUP_REMOVED lines=20> */
.L_x_2566:
[----:B------:R-:W-:Y:S05]  /*11e80*/  BSYNC B0 ;  /* 0x0000000000007941 */ /* 0x000fea0003800000 */
.L_x_2478:
        /* <DEDUP_REMOVED lines=11> */
.L_x_2494:
        /* <DEDUP_REMOVED lines=14> */
[----:B---3--:R-:W-:-:S05]  /*12020*/  IMAD R9, R8, 0x60, R5 ;  /* 0x0000006008097824 */ /* 0x008fca00078e0205 */
[----:B------:R-:W-:Y:S02]  /*12030*/  IADD3 R9, R4, R9, RZ ;  /* 0x0000000904097210 */ /* 0x000fe40007ffe0ff */
[----:B------:R-:W2:Y:S03]  /*12040*/  @!P5 LDC.64 R4, c[0x0][0x418] ;  /* 0x00010600ff04db82 */ /* 0x000ea60000000a00 */
        /* <DEDUP_REMOVED lines=9> */
[----:B--2---:R-:W-:Y:S01]  /*120e0*/  @!P5 LEA R4, P0, R2, R4, 0x2 ;  /* 0x000000040204d211 */ /* 0x004fe200078010ff */
        /* <DEDUP_REMOVED lines=16> */
.L_x_2482:
[----:B------:R-:W-:Y:S01]  /*121f0*/  IMAD R6, R27, 0x8, R22 ;  /* 0x000000081b067824 */ /* 0x000fe200078e0216 */
[----:B------:R-:W-:Y:S01]  /*12200*/  SHF.L.U32 R3, R28, 0x1f, RZ ;  /* 0x0000001f1c037819 */ /* 0x000fe200000006ff */
[----:B------:R-:W-:Y:S03]  /*12210*/  BSSY B1, `(.L_x_2483) ;  /* 0x0000003000017945 */ /* 0x000fe60003800000 */
[----:B------:R-:W0:Y:S02]  /*12220*/  SYNCS.PHASECHK.TRANS64.TRYWAIT P0, [R6+URZ+0x30840], R3 ;  /* 0x03084003060075a7 */ /* 0x000e24000800017f */
[----:B0-----:R-:W-:Y:S05]  /*12230*/  @!P0 BRA `(.L_x_2484) ;  /* 0x0000003c00dc8947 */ /* 0x001fea0003800000 */
.L_x_2567:
[----:B------:R-:W-:Y:S05]  /*12240*/  BSYNC B1 ;  /* 0x0000000000017941 */ /* 0x000fea0003800000 */
.L_x_2483:
        /* <DEDUP_REMOVED lines=63> */
.L_x_2581:
        /* <DEDUP_REMOVED lines=11> */
.L_x_2486:
        /* <DEDUP_REMOVED lines=10> */
.L_x_2487:
[----:B------:R2:W-:Y:S01]  /*12790*/  SYNCS.ARRIVE.TRANS64.A1T0 RZ, [R6+URZ+0x30830], RZ ;  /* 0x030830ff06ff79a7 */ /* 0x0005e2000810003f */
[----:B------:R-:W-:Y:S05]  /*127a0*/  @!P5 BRA `(.L_x_2488) ;  /* 0x000000000004d947 */ /* 0x000fea0003800000 */
[----:B------:R-:W-:Y:S01]  /*127b0*/  BPT.TRAP 0x1 ;  /* 0x000000040000795c */ /* 0x000fe20000300000 */
.L_x_2488:
[----:B-1----:R-:W-:Y:S01]  /*127c0*/  SHF.L.U32 R2, R17, 0x1f, RZ ;  /* 0x0000001f11027819 */ /* 0x002fe200000006ff */
[----:B--2---:R-:W-:Y:S01]  /*127d0*/  IMAD R6, R10, 0x8, R22 ;  /* 0x000000080a067824 */ /* 0x004fe200078e0216 */
[----:B------:R-:W-:Y:S01]  /*127e0*/  BSSY B1, `(.L_x_2489) ;  /* 0x0000004000017945 */ /* 0x000fe20003800000 */
[----:B0-----:R-:W-:Y:S02]  /*127f0*/  IMAD R7, R29, -0x60, R37 ;  /* 0xffffffa01d077824 */ /* 0x001fe400078e0225 */
[----:B------:R-:W0:Y:S02]  /*12800*/  SYNCS.PHASECHK.TRANS64.TRYWAIT P0, [R6+URZ+0x30860], R2 ;  /* 0x03086002060075a7 */ /* 0x000e24000800017f */
[----:B0-----:R-:W-:Y:S05]  /*12810*/  @!P0 BRA `(.L_x_2490) ;  /* 0x0000004000588947 */ /* 0x001fea0003800000 */
.L_x_2582:
[----:B------:R-:W-:Y:S05]  /*12820*/  BSYNC B1 ;  /* 0x0000000000017941 */ /* 0x000fea0003800000 */
.L_x_2489:
[----:B------:R-:W1:Y:S01]  /*12830*/  S2R R3, SR_TID.X ;  /* 0x0000000000037919 */ /* 0x000e620000002100 */
[----:B------:R-:W-:Y:S01]  /*12840*/  UMOV UR4, 0xffffffff ;  /* 0xffffffff00047882 */ /* 0x000fe20000000000 */
[----:B------:R-:W-:Y:S01]  /*12850*/  IMAD R5, R10, 0x4800, R34 ;  /* 0x000048000a057824 */ /* 0x000fe200078e0222 */
[----:B-1----:R-:W-:-:S04]  /*12860*/  LOP3.LUT R3, R3, 0x7f, RZ, 0xc0, !PT ;  /* 0x0000007f03037812 */ /* 0x002fc800078ec0ff */
[----:B------:R-:W-:-:S04]  /*12870*/  SHF.R.U32.HI R3, RZ, 0x3, R3 ;  /* 0x00000003ff037819 */ /* 0x000fc80000011603 */
[----:B------:R-:W-:Y:S01]  /*12880*/  IADD3 R7, -R3, R7, RZ ;  /* 0x0000000703077210 */ /* 0x000fe20007ffe1ff */
        /* <DEDUP_REMOVED lines=54> */
.L_x_2596:
        /* <DEDUP_REMOVED lines=29> */
.L_x_2492:
        /* <DEDUP_REMOVED lines=10> */
.L_x_2493:
[----:B------:R-:W2:Y:S01]  /*12e60*/  LDL R0, [R1] ;  /* 0x0000000001007983 */ /* 0x000ea20000100800 */
[----:B------:R1:W-:Y:S01]  /*12e70*/  SYNCS.ARRIVE.TRANS64.A1T0 RZ, [R6+URZ+0x30850], RZ ;  /* 0x030850ff06ff79a7 */ /* 0x0003e2000810003f */
[C---:B------:R-:W-:Y:S01]  /*12e80*/  IADD3 R8, R25.reuse, -0x1, RZ ;  /* 0xffffffff19087810 */ /* 0x040fe20007ffe0ff */
[----:B------:R-:W-:Y:S02]  /*12e90*/  IMAD.MOV.U32 R17, RZ, RZ, R28 ;  /* 0x000000ffff117224 */ /* 0x000fe400078e001c */
[----:B------:R-:W-:Y:S02]  /*12ea0*/  IMAD.MOV.U32 R10, RZ, RZ, R27 ;  /* 0x000000ffff0a7224 */ /* 0x000fe400078e001b */
[----:B------:R-:W-:Y:S01]  /*12eb0*/  IMAD.MOV.U32 R29, RZ, RZ, R25 ;  /* 0x000000ffff1d7224 */ /* 0x000fe200078e0019 */
[----:B--2---:R-:W-:-:S13]  /*12ec0*/  ISETP.GT.AND P0, PT, R25, R0, PT ;  /* 0x000000001900720c */ /* 0x004fda0003f04270 */
[----:B-1----:R-:W-:Y:S05]  /*12ed0*/  @P0 BRA `(.L_x_2494) ;  /* 0xfffffff000180947 */ /* 0x002fea000383ffff */
.L_x_2481:
[----:B------:R-:W-:Y:S05]  /*12ee0*/  BSYNC B0 ;  /* 0x0000000000007941 */ /* 0x000fea0003800000 */
.L_x_2480:
        /* <DEDUP_REMOVED lines=17> */
.L_x_2496:
[----:B------:R-:W-:Y:S05]  /*13000*/  BSYNC B0 ;  /* 0x0000000000007941 */ /* 0x000fea0003800000 */
.L_x_2495:
[----:B------:R-:W-:-:S13]  /*13010*/  LOP3.LUT P0, RZ, R23, 0x10, RZ, 0xc0, !PT ;  /* 0x0000001017ff7812 */ /* 0x000fda000780c0ff */
[----:B------:R-:W-:Y:S05]  /*13020*/  @!P0 BRA `(.L_x_2497) ;  /* 0x0000000000048947 */ /* 0x000fea0003800000 */
[----:B------:R-:W-:Y:S01]  /*13030*/  BPT.TRAP 0x1 ;  /* 0x000000040000795c */ /* 0x000fe20000300000 */
.L_x_2497:
[----:B------:R-:W-:Y:S01]  /*13040*/  IMAD R0, R27, 0x8, R22 ;  /* 0x000000081b007824 */ /* 0x000fe200078e0216 */
[----:B0-----:R-:W-:Y:S01]  /*13050*/  SHF.L.U32 R3, R28, 0x1f, RZ ;  /* 0x0000001f1c037819 */ /* 0x001fe200000006ff */
[----:B------:R-:W-:Y:S01]  /*13060*/  BSSY B0, `(.L_x_2498) ;  /* 0x0000004000007945 */ /* 0x000fe20003800000 */
[----:B------:R-:W-:Y:S02]  /*13070*/  IMAD R6, R25, -0x60, R37 ;  /* 0xffffffa019067824 */ /* 0x000fe400078e0225 */
[----:B------:R-:W0:Y:S02]  /*13080*/  SYNCS.PHASECHK.TRANS64.TRYWAIT P0, [R0+URZ+0x30860], R3 ;  /* 0x03086003000075a7 */ /* 0x000e24000800017f */
[----:B0-----:R-:W-:Y:S05]  /*13090*/  @!P0 BRA `(.L_x_2499) ;  /* 0x00000040005c8947 */ /* 0x001fea0003800000 */
.L_x_2597:
[----:B------:R-:W-:Y:S05]  /*130a0*/  BSYNC B0 ;  /* 0x0000000000007941 */ /* 0x000fea0003800000 */
.L_x_2498:
        /* <DEDUP_REMOVED lines=65> */
.L_x_2611:
        /* <DEDUP_REMOVED lines=13> */
.L_x_2501:
        /* <DEDUP_REMOVED lines=10> */
.L_x_2502:
[----:B------:R1:W-:Y:S01]  /*13630*/  SYNCS.ARRIVE.TRANS64.A1T0 RZ, [R0+URZ+0x30850], RZ ;  /* 0x030850ff00ff79a7 */ /* 0x0003e2000810003f */
[----:B------:R-:W-:-:S05]  /*13640*/  VIADD R27, R27, 0x1 ;  /* 0x000000011b1b7836 */ /* 0x000fca0000000000 */
[----:B------:R-:W-:-:S04]  /*13650*/  ISETP.NE.AND P0, PT, R27, 0x2, PT ;  /* 0x000000021b00780c */ /* 0x000fc80003f05270 */
[----:B0-----:R-:W-:Y:S02]  /*13660*/  SEL R3, RZ, 0x1, P0 ;  /* 0x00000001ff037807 */ /* 0x001fe40000000000 */
[----:B------:R-:W-:Y:S02]  /*13670*/  SEL R27, R27, RZ, P0 ;  /* 0x000000ff1b1b7207 */ /* 0x000fe40000000000 */
[----:B-1----:R-:W-:-:S07]  /*13680*/  LOP3.LUT R28, R28, R3, RZ, 0x3c, !PT ;  /* 0x000000031c1c7212 */ /* 0x002fce00078e3cff */
.L_x_2459:
[----:B------:R-:W-:Y:S05]  /*13690*/  BSYNC B7 ;  /* 0x0000000000077941 */ /* 0x000fea0003800000 */
.L_x_2457:
        /* <DEDUP_REMOVED lines=8> */
[----:B------:R1:W2:Y:S01]  /*13720*/  LDS.128 R16, [R22+0x308d0] ;  /* 0x0308d00016107984 */ /* 0x0002a20000000c00 */
[----:B------:R-:W-:Y:S06]  /*13730*/  BAR.ARV 0x4, 0x180 ;  /* 0x0106000000007b1d */ /* 0x000fec0000002000 */
[----:B------:R-:W-:Y:S05]  /*13740*/  BRA `(.L_x_2504) ;  /* 0x0000000c00d47947 */ /* 0x000fea0003800000 */
.L_x_2503:
        /* <DEDUP_REMOVED lines=43> */
.L_x_2621:
[----:B------:R-:W-:Y:S02]  /*13a00*/  ULDC UR4, c[0x0][0xc38] ;  /* 0x00030e0000047ab9 */ /* 0x000fe40000000800 */
[----:B------:R-:W-:-:S04]  /*13a10*/  IMAD.U32 R5, RZ, RZ, UR4 ;  /* 0x00000004ff057e24 */ /* 0x000fc8000f8e00ff */
[----:B-1----:R-:W-:-:S04]  /*13a20*/  IMAD R14, R14, R5, RZ ;  /* 0x000000050e0e7224 */ /* 0x002fc800078e02ff */
[----:B------:R-:W-:-:S05]  /*13a30*/  IMAD.IADD R7, R7, 0x1, R14 ;  /* 0x0000000107077824 */ /* 0x000fca00078e020e */
[----:B------:R-:W-:-:S13]  /*13a40*/  ISETP.GT.AND P6, PT, R7, R0, PT ;  /* 0x000000000700720c */ /* 0x000fda0003fc4270 */
[----:B------:R-:W-:Y:S05]  /*13a50*/  @P6 BRA `(.L_x_2506) ;  /* 0x0000000000a46947 */ /* 0x000fea0003800000 */
.L_x_2509:
[----:B0-----:R-:W0:Y:S01]  /*13a60*/  LDC R2, c[0x0][0xc3c] ;  /* 0x00030f00ff027b82 */ /* 0x001e220000000800 */
[----:B------:R-:W-:-:S05]  /*13a70*/  VIADD R19, R19, 0x1f ;  /* 0x0000001f13137836 */ /* 0x000fca0000000000 */
[----:B0-----:R-:W-:-:S13]  /*13a80*/  ISETP.GE.AND P6, PT, R19, R2, PT ;  /* 0x000000021300720c */ /* 0x001fda0003fc6270 */
[----:B------:R-:W-:Y:S05]  /*13a90*/  @P6 BRA `(.L_x_2507) ;  /* 0x0000000800bc6947 */ /* 0x000fea0003800000 */
[----:B------:R-:W0:Y:S01]  /*13aa0*/  S2R R3, SR_TID.X ;  /* 0x0000000000037919 */ /* 0x000e220000002100 */
[----:B------:R-:W-:Y:S01]  /*13ab0*/  IMAD.MOV.U32 R17, RZ, RZ, RZ ;  /* 0x000000ffff117224 */ /* 0x000fe200078e00ff */
[----:B0-----:R-:W-:-:S04]  /*13ac0*/  LOP3.LUT R3, R3, 0x1f, RZ, 0xc0, !PT ;  /* 0x0000001f03037812 */ /* 0x001fc800078ec0ff */
[----:B------:R-:W-:-:S04]  /*13ad0*/  IADD3 R9, R19, R3, RZ ;  /* 0x0000000313097210 */ /* 0x000fc80007ffe0ff */
        /* <DEDUP_REMOVED lines=27> */
.L_x_2629:
[----:B------:R-:W-:Y:S02]  /*13c90*/  ULDC UR4, c[0x0][0xc38] ;  /* 0x00030e0000047ab9 */ /* 0x000fe40000000800 */
[----:B------:R-:W-:-:S04]  /*13ca0*/  IMAD.U32 R5, RZ, RZ, UR4 ;  /* 0x00000004ff057e24 */ /* 0x000fc8000f8e00ff */
[----:B-1----:R-:W-:-:S04]  /*13cb0*/  IMAD R14, R14, R5, RZ ;  /* 0x000000050e0e7224 */ /* 0x002fc800078e02ff */
[----:B------:R-:W-:-:S05]  /*13cc0*/  IMAD.IADD R7, R14, 0x1, R7 ;  /* 0x000000010e077824 */ /* 0x000fca00078e0207 */
[----:B------:R-:W-:-:S13]  /*13cd0*/  ISETP.GT.AND P6, PT, R7, R0, PT ;  /* 0x000000000700720c */ /* 0x000fda0003fc4270 */
[----:B------:R-:W-:Y:S05]  /*13ce0*/  @!P6 BRA `(.L_x_2509) ;  /* 0xfffffffc005ce947 */ /* 0x000fea000383ffff */
.L_x_2506:
[----:B------:R-:W-:Y:S01]  /*13cf0*/  IADD3 R7, -R14, R7, RZ ;  /* 0x000000070e077210 */ /* 0x000fe20007ffe1ff */
[----:B------:R-:W-:-:S04]  /*13d00*/  UMOV UR4, 0xffffffff ;  /* 0xffffffff00047882 */ /* 0x000fc80000000000 */
        /* <DEDUP_REMOVED lines=8> */
.L_x_2634:
[----:B------:R-:W-:-:S13]  /*13d90*/  ISETP.NE.AND P0, PT, R3, RZ, PT ;  /* 0x000000ff0300720c */ /* 0x000fda0003f05270 */
[----:B------:R-:W-:Y:S05]  /*13da0*/  @!P0 BRA `(.L_x_2511) ;  /* 0x0000000000108947 */ /* 0x000fea0003800000 */
[----:B------:R-:W-:Y:S01]  /*13db0*/  UMOV UR4, 0xffffffff ;  /* 0xffffffff00047882 */ /* 0x000fe20000000000 */
[----:B-1----:R-:W-:Y:S02]  /*13dc0*/  VIADD R12, R12, 0xffffffff ;  /* 0xffffffff0c0c7836 */ /* 0x002fe40000000000 */
[----:B------:R-:W-:Y:S05]  /*13dd0*/  BRA.DIV UR4, `(.L_x_2512) ;  /* 0x0000004604747947 */ /* 0x000fea000b800000 */
[----:B------:R4:W1:Y:S02]  /*13de0*/  SHFL.IDX PT, R6, R2, R12, 0x1f ;  /* 0x00001f0c02067589 */ /* 0x00086400000e0000 */
.L_x_2511:
        /* <DEDUP_REMOVED lines=28> */
[----:B------:R-:W-:Y:S01]  /*13fb0*/  IMAD.MOV.U32 R2, RZ, RZ, RZ ;  /* 0x000000ffff027224 */ /* 0x000fe200078e00ff */
[----:B0-----:R-:W-:-:S05]  /*13fc0*/  IADD3 R5, RZ, -R3, RZ ;  /* 0x80000003ff057210 */ /* 0x001fca0007ffe0ff */
        /* <DEDUP_REMOVED lines=23> */
[----:B------:R-:W-:-:S04]  /*14140*/  @!P1 LOP3.LUT R5, RZ, R8, RZ, 0x33, !PT ;  /* 0x00000008ff059212 */ /* 0x000fc800078e33ff */
[----:B------:R-:W-:Y:S01]  /*14150*/  IADD3 R3, -R5, RZ, RZ ;  /* 0x000000ff05037210 */ /* 0x000fe20007ffe1ff */
[----:B------:R-:W-:-:S04]  /*14160*/  IMAD R5, R8, 0x1000000, R5 ;  /* 0x0100000008057824 */ /* 0x000fc800078e0205 */
[----:B------:R-:W-:-:S04]  /*14170*/  IMAD R8, R8, R3, R6 ;  /* 0x0000000308087224 */ /* 0x000fc800078e0206 */
[----:B------:R-:W-:Y:S01]  /*14180*/  IMAD R18, R8, 0x10000, R5 ;  /* 0x0001000008127824 */ /* 0x000fe200078e0205 */
[----:B------:R-:W-:Y:S06]  /*14190*/  BRA `(.L_x_2514) ;  /* 0x0000000000f07947 */ /* 0x000fec0003800000 */
.L_x_2513:
        /* <DEDUP_REMOVED lines=55> */
[----:B------:R-:W-:-:S06]  /*14510*/  @P0 IADD3 R2, R2, 0x1, RZ ;  /* 0x0000000102020810 */ /* 0x000fcc0007ffe0ff */
[----:B------:R-:W-:Y:S01]  /*14520*/  @!P2 IMAD.MOV R2, RZ, RZ, -R2 ;  /* 0x000000ffff02a224 */ /* 0x000fe200078e0a02 */
[----:B------:R-:W-:Y:S01]  /*14530*/  @!P1 LOP3.LUT R2, RZ, R5, RZ, 0x33, !PT ;  /* 0x00000005ff029212 */ /* 0x000fe200078e33ff */
[----:B------:R-:W-:-:S04]  /*14540*/  IMAD.MOV R5, RZ, RZ, -R5 ;  /* 0x000000ffff057224 */ /* 0x000fc800078e0a05 */
[----:B------:R-:W-:-:S07]  /*14550*/  IMAD R18, R2, R5, R3 ;  /* 0x0000000502127224 */ /* 0x000fce00078e0203 */
.L_x_2514:
[----:B------:R-:W-:-:S05]  /*14560*/  LOP3.LUT R2, RZ, R2, RZ, 0x33, !PT ;  /* 0x00000002ff027212 */ /* 0x000fca00078e33ff */
[----:B------:R-:W-:Y:S01]  /*14570*/  IMAD.IADD R17, R17, 0x1, R2 ;  /* 0x0000000111117824 */ /* 0x000fe200078e0202 */
[----:B------:R-:W-:Y:S06]  /*14580*/  BRA `(.L_x_2515) ;  /* 0x00000000001c7947 */ /* 0x000fec0003800000 */
.L_x_2507:
[----:B------:R-:W-:Y:S01]  /*14590*/  UMOV UR4, URZ ;  /* 0x0000003f00047c82 */ /* 0x000fe20008000000 */
[----:B------:R-:W-:Y:S01]  /*145a0*/  UMOV UR5, URZ ;  /* 0x0000003f00057c82 */ /* 0x000fe20008000000 */
[----:B------:R-:W-:Y:S01]  /*145b0*/  ULDC UR6, c[0x0][0xc3c] ;  /* 0x00030f0000067ab9 */ /* 0x000fe20000000800 */
[----:B------:R-:W-:Y:S02]  /*145c0*/  IMAD.MOV.U32 R16, RZ, RZ, R0 ;  /* 0x000000ffff107224 */ /* 0x000fe400078e0000 */
[----:B------:R-:W-:Y:S02]  /*145d0*/  IMAD.U32 R17, RZ, RZ, UR4 ;  /* 0x00000004ff117e24 */ /* 0x000fe4000f8e00ff */
[----:B------:R-:W-:Y:S02]  /*145e0*/  IMAD.U32 R18, RZ, RZ, UR5 ;  /* 0x00000005ff127e24 */ /* 0x000fe4000f8e00ff */
[----:B------:R-:W-:-:S07]  /*145f0*/  IMAD.U32 R19, RZ, RZ, UR6 ;  /* 0x00000006ff137e24 */ /* 0x000fce000f8e00ff */
.L_x_2515:
        /* <DEDUP_REMOVED lines=10> */
.L_x_2504:
[----:B------:R-:W-:Y:S02]  /*146a0*/  ULDC UR4, c[0x0][0xc3c] ;  /* 0x00030f0000047ab9 */ /* 0x000fe40000000800 */
[----:B--2---:R-:W-:-:S13]  /*146b0*/  ISETP.GE.AND P0, PT, R19, UR4, PT ;  /* 0x0000000413007c0c */ /* 0x004fda000bf06270 */
[----:B------:R-:W-:Y:S05]  /*146c0*/  @!P0 BRA `(.L_x_2516) ;  /* 0xffffffb000588947 */ /* 0x000fea000383ffff */
[----:B------:R-:W-:Y:S05]  /*146d0*/  BSYNC B8 ;  /* 0x0000000000087941 */ /* 0x000fea0003800000 */
.L_x_2451:
[----:B------:R-:W2:Y:S01]  /*146e0*/  LDL.LU R0, [R1+0x24] ;  /* 0x0000240001007983 */ /* 0x000ea20000300800 */
[----:B------:R-:W-:Y:S01]  /*146f0*/  BSSY B0, `(.L_x_2517) ;  /* 0x000000b000007945 */ /* 0x000fe20003800000 */
[----:B------:R-:W3:Y:S01]  /*14700*/  S2R R5, SR_CgaCtaId ;  /* 0x0000000000057919 */ /* 0x000ee20000008800 */
[----:B--2---:R-:W-:-:S05]  /*14710*/  VIADD R0, R0, 0x1 ;  /* 0x0000000100007836 */ /* 0x004fca0000000000 */
[----:B-1----:R-:W-:-:S04]  /*14720*/  LEA.HI R2, R0, R0, RZ, 0x1 ;  /* 0x0000000000027211 */ /* 0x002fc800078f08ff */
[----:B------:R-:W-:Y:S02]  /*14730*/  LOP3.LUT R3, R2, 0xfffffffe, RZ, 0xc0, !PT ;  /* 0xfffffffe02037812 */ /* 0x000fe400078ec0ff */
[----:B------:R-:W-:-:S03]  /*14740*/  MOV R2, 0x400 ;  /* 0x0000040000027802 */ /* 0x000fc60000000f00 */
[----:B------:R-:W-:Y:S01]  /*14750*/  IMAD.IADD R0, R0, 0x1, -R3 ;  /* 0x0000000100007824 */ /* 0x000fe200078e0a03 */
[----:B---3--:R-:W-:-:S04]  /*14760*/  LEA R4, R5, R2, 0x18 ;  /* 0x0000000205047211 */ /* 0x008fc800078ec0ff */
[----:B------:R-:W-:-:S04]  /*14770*/  SHF.L.U32 R0, R0, 0x1f, RZ ;  /* 0x0000001f00007819 */ /* 0x000fc800000006ff */
[----:B------:R-:W1:Y:S02]  /*14780*/  SYNCS.PHASECHK.TRANS64.TRYWAIT P0, [R4+URZ+0x30820], R0 ;  /* 0x03082000040075a7 */ /* 0x000e64000800017f */
[----:B-1----:R-:W-:Y:S05]  /*14790*/  @!P0 BRA `(.L_x_2518) ;  /* 0x0000003c002c8947 */ /* 0x002fea0003800000 */
.L_x_2637:
[----:B------:R-:W-:Y:S05]  /*147a0*/  BSYNC B0 ;  /* 0x0000000000007941 */ /* 0x000fea0003800000 */
.L_x_2517:
[----:B------:R-:W-:-:S03]  /*147b0*/  UMOV UR4, 0xffffffff ;  /* 0xffffffff00047882 */ /* 0x000fc60000000000 */
[----:B------:R-:W-:Y:S05]  /*147c0*/  BRA.DIV UR4, `(.L_x_2519) ;  /* 0x0000003e04347947 */ /* 0x000fea000b800000 */
[----:B-1----:R-:W1:Y:S02]  /*147d0*/  S2R R0, SR_TID.X ;  /* 0x0000000000007919 */ /* 0x002e640000002100 */
[----:B-1----:R-:W-:-:S04]  /*147e0*/  SHF.R.U32.HI R0, RZ, 0x5, R0 ;  /* 0x00000005ff007819 */ /* 0x002fc80000011600 */
[----:B------:R-:W-:-:S05]  /*147f0*/  LOP3.LUT R0, R0, 0x3, RZ, 0xc0, !PT ;  /* 0x0000000300007812 */ /* 0x000fca00078ec0ff */
[----:B------:R1:W2:Y:S02]  /*14800*/  SHFL.IDX PT, R14, R0, RZ, 0x1f ;  /* 0x00001fff000e7589 */ /* 0x0002a400000e0000 */
.L_x_2640:
[----:B--2---:R-:W-:Y:S01]  /*14810*/  ISETP.NE.AND P0, PT, R14, RZ, PT ;  /* 0x000000ff0e00720c */ /* 0x004fe20003f05270 */
[----:B------:R-:W-:-:S12]  /*14820*/  BSSY B0, `(.L_x_2520) ;  /* 0x0000026000007945 */ /* 0x000fd80003800000 */
[----:B------:R-:W-:Y:S05]  /*14830*/  @P0 BRA `(.L_x_2521) ;  /* 0x0000000000900947 */ /* 0x000fea0003800000 */
[----:B------:R-:W-:-:S03]  /*14840*/  UMOV UR4, 0xffffffff ;  /* 0xffffffff00047882 */ /* 0x000fc60000000000 */
[----:B------:R-:W-:Y:S05]  /*14850*/  BRA.DIV UR4, `(.L_x_2522) ;  /* 0x0000003e04447947 */ /* 0x000fea000b800000 */
[----:B------:R-:W-:-:S13]  /*14860*/  ELECT P6, URZ, PT ;  /* 0x00000000003f782f */ /* 0x000fda00038c0000 */
.L_x_2643:
        /* <DEDUP_REMOVED lines=8> */
.L_x_2523:
[C---:B------:R-:W-:Y:S01]  /*148f0*/  IMAD R5, R27.reuse, 0x8, R4 ;  /* 0x000000081b057824 */ /* 0x040fe200078e0204 */
[----:B------:R-:W-:Y:S01]  /*14900*/  SHF.L.U32 R0, R28, 0x1f, RZ ;  /* 0x0000001f1c007819 */ /* 0x000fe200000006ff */
[----:B------:R-:W-:-:S03]  /*14910*/  VIADD R27, R27, 0x1 ;  /* 0x000000011b1b7836 */ /* 0x000fc60000000000 */
[----:B------:R-:W1:Y:S02]  /*14920*/  SYNCS.PHASECHK.TRANS64.TRYWAIT P1, [R5+URZ+0x30840], R0 ;  /* 0x03084000050075a7 */ /* 0x000e64000802017f */
[----:B------:R-:W-:-:S04]  /*14930*/  ISETP.NE.AND P2, PT, R27, 0x2, PT ;  /* 0x000000021b00780c */ /* 0x000fc80003f45270 */
[----:B------:R-:W-:Y:S01]  /*14940*/  SEL R3, RZ, 0x1, P2 ;  /* 0x00000001ff037807 */ /* 0x000fe20001000000 */
[----:B-1----:R-:W-:Y:S08]  /*14950*/  @!P1 BRA `(.L_x_2524) ;  /* 0x0000003c00249947 */ /* 0x002ff00003800000 */
.L_x_2644:
[----:B------:R-:W-:Y:S02]  /*14960*/  SEL R27, R27, RZ, P2 ;  /* 0x000000ff1b1b7207 */ /* 0x000fe40001000000 */
[----:B------:R-:W-:Y:S01]  /*14970*/  LOP3.LUT R2, R28, R3, RZ, 0x3c, !PT ;  /* 0x000000031c027212 */ /* 0x000fe200078e3cff */
[----:B------:R-:W-:Y:S06]  /*14980*/  @!P0 BRA `(.L_x_2525) ;  /* 0x0000000000048947 */ /* 0x000fec0003800000 */
[----:B------:R-:W-:Y:S01]  /*14990*/  BPT.TRAP 0x1 ;  /* 0x000000040000795c */ /* 0x000fe20000300000 */
.L_x_2525:
[----:B------:R-:W-:Y:S01]  /*149a0*/  IMAD R27, R27, 0x8, R4 ;  /* 0x000000081b1b7824 */ /* 0x000fe200078e0204 */
[----:B------:R-:W-:-:S04]  /*149b0*/  SHF.L.U32 R2, R2, 0x1f, RZ ;  /* 0x0000001f02027819 */ /* 0x000fc800000006ff */
[----:B------:R-:W2:Y:S02]  /*149c0*/  SYNCS.PHASECHK.TRANS64.TRYWAIT P1, [R27+URZ+0x30840], R2 ;  /* 0x030840021b0075a7 */ /* 0x000ea4000802017f */
[----:B--2---:R-:W-:Y:S05]  /*149d0*/  @!P1 BRA `(.L_x_2526) ;  /* 0x0000003c00189947 */ /* 0x004fea0003800000 */
.L_x_2645:
[----:B------:R-:W-:Y:S05]  /*149e0*/  @!P0 BRA `(.L_x_2527) ;  /* 0x0000000000048947 */ /* 0x000fea0003800000 */
[----:B------:R-:W-:Y:S01]  /*149f0*/  BPT.TRAP 0x1 ;  /* 0x000000040000795c */ /* 0x000fe20000300000 */
.L_x_2527:
[----:B------:R-:W3:Y:S02]  /*14a00*/  SYNCS.PHASECHK.TRANS64.TRYWAIT P1, [R5+URZ+0x30860], R0 ;  /* 0x03086000050075a7 */ /* 0x000ee4000802017f */
[----:B---3--:R-:W-:Y:S05]  /*14a10*/  @!P1 BRA `(.L_x_2528) ;  /* 0x0000003c001c9947 */ /* 0x008fea0003800000 */
.L_x_2646:
[----:B------:R-:W-:Y:S05]  /*14a20*/  @!P0 BRA `(.L_x_2529) ;  /* 0x0000000000048947 */ /* 0x000fea0003800000 */
[----:B------:R-:W-:Y:S01]  /*14a30*/  BPT.TRAP 0x1 ;  /* 0x000000040000795c */ /* 0x000fe20000300000 */
.L_x_2529:
[----:B----4-:R4:W0:Y:S02]  /*14a40*/  SYNCS.PHASECHK.TRANS64.TRYWAIT P0, [R27+URZ+0x30860], R2 ;  /* 0x030860021b0075a7 */ /* 0x010824000800017f */
[----:B0-----:R-:W-:Y:S05]  /*14a50*/  @!P0 NANOSLEEP.SYNCS 0x989680 ;  /* 0x009896800000895d */ /* 0x001fea0003900000 */
[----:B------:R-:W0:Y:S02]  /*14a60*/  @!P0 SYNCS.PHASECHK.TRANS64 P0, [R27+URZ+0x30860], R2 ;  /* 0x030860021b0085a7 */ /* 0x000e24000800007f */
[----:B0-----:R-:W-:Y:S05]  /*14a70*/  @!P0 BRA `(.L_x_2529) ;  /* 0xfffffffc00f08947 */ /* 0x001fea000383ffff */
.L_x_2521:
[----:B------:R-:W-:Y:S05]  /*14a80*/  BSYNC B0 ;  /* 0x0000000000007941 */ /* 0x000fea0003800000 */
.L_x_2520:
[----:B------:R-:W-:Y:S05]  /*14a90*/  EXIT ;  /* 0x000000000000794d */ /* 0x000fea0003800000 */
.L_x_2384:
[----:B0-----:R-:W-:-:S04]  /*14aa0*/  IMAD.U32 R3, RZ, RZ, UR40 ;  /* 0x00000028ff037e24 */ /* 0x001fc8000f8e00ff */
[----:B------:R0:W1:Y:S03]  /*14ab0*/  SYNCS.PHASECHK.TRANS64.TRYWAIT P1, [R3+URZ+0x30800], R0 ;  /* 0x03080000030075a7 */ /* 0x000066000802017f */
[----:B-1----:R-:W-:Y:S05]  /*14ac0*/  @!P1 NANOSLEEP.SYNCS 0x989680 ;  /* 0x009896800000995d */ /* 0x002fea0003900000 */
[----:B------:R-:W1:Y:S02]  /*14ad0*/  @!P1 SYNCS.PHASECHK.TRANS64 P1, [R3+URZ+0x30800], R0 ;  /* 0x03080000030095a7 */ /* 0x000e64000802007f */
[----:B-1----:R-:W-:Y:S05]  /*14ae0*/  @!P1 BRA `(.L_x_2384) ;  /* 0xfffffffc00ec9947 */ /* 0x002fea000383ffff */
[----:B------:R-:W-:Y:S05]  /*14af0*/  BRA `(.L_x_2530) ;  /* 0xfffffed400407947 */ /* 0x000fea000383ffff */
.L_x_2388:
[----:B-1----:R1:W2:Y:S02]  /*14b00*/  SYNCS.PHASECHK.TRANS64.TRYWAIT P1, [R0+URZ+0x30830], R3 ;  /* 0x03083003000075a7 */ /* 0x0022a4000802017f */
[----:B--2---:R-:W-:Y:S05]  /*14b10*/  @!P1 NANOSLEEP.SYNCS 0x989680 ;  /* 0x009896800000995d */ /* 0x004fea0003900000 */
[----:B------:R-:W2:Y:S02]  /*14b20*/  @!P1 SYNCS.PHASECHK.TRANS64 P1, [R0+URZ+0x30830], R3 ;  /* 0x03083003000095a7 */ /* 0x000ea4000802007f */
[----:B--2---:R-:W-:Y:S05]  /*14b30*/  @!P1 BRA `(.L_x_2388) ;  /* 0xfffffffc00f09947 */ /* 0x004fea000383ffff */
[----:B------:R-:W-:Y:S05]  /*14b40*/  BRA `(.L_x_2387) ;  /* 0xfffffed4005c7947 */ /* 0x000fea000383ffff */
.L_x_2394:
[----:B-1----:R-:W-:-:S04]  /*14b50*/  IMAD.U32 R12, RZ, RZ, UR8 ;  /* 0x00000008ff0c7e24 */ /* 0x002fc8000f8e00ff */
[----:B------:R1:W2:Y:S03]  /*14b60*/  SYNCS.PHASECHK.TRANS64.TRYWAIT P1, [R12+URZ+0x30830], R11 ;  /* 0x0308300b0c0075a7 */ /* 0x0002a6000802017f */
[----:B--2---:R-:W-:Y:S05]  /*14b70*/  @!P1 NANOSLEEP.SYNCS 0x989680 ;  /* 0x009896800000995d */ /* 0x004fea0003900000 */
[----:B------:R-:W2:Y:S02]  /*14b80*/  @!P1 SYNCS.PHASECHK.TRANS64 P1, [R12+URZ+0x30830], R11 ;  /* 0x0308300b0c0095a7 */ /* 0x000ea4000802007f */
[----:B--2---:R-:W-:Y:S05]  /*14b90*/  @!P1 BRA `(.L_x_2394) ;  /* 0xfffffffc00ec9947 */ /* 0x004fea000383ffff */
[----:B------:R-:W-:Y:S05]  /*14ba0*/  BRA `(.L_x_2393) ;  /* 0xfffffefc00447947 */ /* 0x000fea000383ffff */
.L_x_2398:
[----:B---3--:R-:W-:-:S04]  /*14bb0*/  IMAD.U32 R2, RZ, RZ, UR9 ;  /* 0x00000009ff027e24 */ /* 0x008fc8000f8e00ff */
[----:B------:R3:W4:Y:S03]  /*14bc0*/  SYNCS.PHASECHK.TRANS64.TRYWAIT P1, [R2+URZ+0x30850], R0 ;  /* 0x03085000020075a7 */ /* 0x000726000802017f */
[----:B----4-:R-:W-:Y:S05]  /*14bd0*/  @!P1 NANOSLEEP.SYNCS 0x989680 ;  /* 0x009896800000995d */ /* 0x010fea0003900000 */
[----:B------:R-:W4:Y:S02]  /*14be0*/  @!P1 SYNCS.PHASECHK.TRANS64 P1, [R2+URZ+0x30850], R0 ;  /* 0x03085000020095a7 */ /* 0x000f24000802007f */
[----:B----4-:R-:W-:Y:S05]  /*14bf0*/  @!P1 BRA `(.L_x_2398) ;  /* 0xfffffffc00ec9947 */ /* 0x010fea000383ffff */
[----:B------:R-:W-:Y:S05]  /*14c00*/  BRA `(.L_x_2397) ;  /* 0xffffff08000c7947 */ /* 0x000fea000383ffff */
.L_x_2406:
[----:B-1----:R-:W-:-:S04]  /*14c10*/  IMAD.U32 R12, RZ, RZ, UR8 ;  /* 0x00000008ff0c7e24 */ /* 0x002fc8000f8e00ff */
[----:B------:R1:W2:Y:S03]  /*14c20*/  SYNCS.PHASECHK.TRANS64.TRYWAIT P1, [R12+URZ+0x30830], R11 ;  /* 0x0308300b0c0075a7 */ /* 0x0002a6000802017f */
[----:B--2---:R-:W-:Y:S05]  /*14c30*/  @!P1 NANOSLEEP.SYNCS 0x989680 ;  /* 0x009896800000995d */ /* 0x004fea0003900000 */
[----:B------:R-:W2:Y:S02]  /*14c40*/  @!P1 SYNCS.PHASECHK.TRANS64 P1, [R12+URZ+0x30830], R11 ;  /* 0x0308300b0c0095a7 */ /* 0x000ea4000802007f */
[----:B--2---:R-:W-:Y:S05]  /*14c50*/  @!P1 BRA `(.L_x_2406) ;  /* 0xfffffffc00ec9947 */ /* 0x004fea000383ffff */
[----:B------:R-:W-:Y:S05]  /*14c60*/  BRA `(.L_x_2405) ;  /* 0xffffff2800387947 */ /* 0x000fea000383ffff */
.L_x_2410:
[----:B---3--:R-:W-:-:S04]  /*14c70*/  IMAD.U32 R2, RZ, RZ, UR8 ;  /* 0x00000008ff027e24 */ /* 0x008fc8000f8e00ff */
[----:B------:R3:W4:Y:S03]  /*14c80*/  SYNCS.PHASECHK.TRANS64.TRYWAIT P1, [R2+URZ+0x30850], R0 ;  /* 0x03085000020075a7 */ /* 0x000726000802017f */
[----:B----4-:R-:W-:Y:S05]  /*14c90*/  @!P1 NANOSLEEP.SYNCS 0x989680 ;  /* 0x009896800000995d */ /* 0x010fea0003900000 */
[----:B------:R-:W4:Y:S02]  /*14ca0*/  @!P1 SYNCS.PHASECHK.TRANS64 P1, [R2+URZ+0x30850], R0 ;  /* 0x03085000020095a7 */ /* 0x000f24000802007f */
[----:B----4-:R-:W-:Y:S05]  /*14cb0*/  @!P1 BRA `(.L_x_2410) ;  /* 0xfffffffc00ec9947 */ /* 0x010fea000383ffff */
[----:B------:R-:W-:Y:S05]  /*14cc0*/  BRA `(.L_x_2409) ;  /* 0xffffff3400007947 */ /* 0x000fea000383ffff */
.L_x_2417:
[----:B-1----:R-:W-:-:S04]  /*14cd0*/  IMAD.U32 R5, RZ, RZ, UR5 ;  /* 0x00000005ff057e24 */ /* 0x002fc8000f8e00ff */
[----:B------:R1:W2:Y:S03]  /*14ce0*/  SYNCS.PHASECHK.TRANS64.TRYWAIT P1, [R5+URZ+0x30850], R0 ;  /* 0x03085000050075a7 */ /* 0x0002a6000802017f */
[----:B--2---:R-:W-:Y:S05]  /*14cf0*/  @!P1 NANOSLEEP.SYNCS 0x989680 ;  /* 0x009896800000995d */ /* 0x004fea0003900000 */
[----:B------:R-:W2:Y:S02]  /*14d00*/  @!P1 SYNCS.PHASECHK.TRANS64 P1, [R5+URZ+0x30850], R0 ;  /* 0x03085000050095a7 */ /* 0x000ea4000802007f */
[----:B--2---:R-:W-:Y:S05]  /*14d10*/  @!P1 BRA `(.L_x_2417) ;  /* 0xfffffffc00ec9947 */ /* 0x004fea000383ffff */
[----:B------:R-:W-:Y:S05]  /*14d20*/  BRA `(.L_x_2416) ;  /* 0xffffff50009c7947 */ /* 0x000fea000383ffff */
.L_x_2465:
        /* <DEDUP_REMOVED lines=11> */
.L_x_2532:
[----:B------:R-:W-:Y:S05]  /*14de0*/  BSYNC B0 ;  /* 0x0000000000007941 */ /* 0x000fea0003800000 */
.L_x_2531:
[----:B------:R-:W-:Y:S05]  /*14df0*/  BRA `(.L_x_2533) ;  /* 0xffffffb800b47947 */ /* 0x000fea000383ffff */
.L_x_2468:
[----:B0-----:R0:W1:Y:S02]  /*14e00*/  SYNCS.PHASECHK.TRANS64.TRYWAIT P0, [R7+URZ+0x30840], R2 ;  /* 0x03084002070075a7 */ /* 0x001064000800017f */
[----:B-1----:R-:W-:Y:S05]  /*14e10*/  @!P0 NANOSLEEP.SYNCS 0x989680 ;  /* 0x009896800000895d */ /* 0x002fea0003900000 */
[----:B------:R-:W1:Y:S02]  /*14e20*/  @!P0 SYNCS.PHASECHK.TRANS64 P0, [R7+URZ+0x30840], R2 ;  /* 0x03084002070085a7 */ /* 0x000e64000800007f */
[----:B-1----:R-:W-:Y:S05]  /*14e30*/  @!P0 BRA `(.L_x_2468) ;  /* 0xfffffffc00f08947 */ /* 0x002fea000383ffff */
[----:B------:R-:W-:Y:S05]  /*14e40*/  BRA `(.L_x_2534) ;  /* 0xffffffbc001c7947 */ /* 0x000fea000383ffff */
.L_x_2469:
        /* <DEDUP_REMOVED lines=8> */
.L_x_2536:
[----:B------:R-:W-:Y:S05]  /*14ed0*/  BSYNC B0 ;  /* 0x0000000000007941 */ /* 0x000fea0003800000 */
.L_x_2535:
[----:B------:R-:W-:Y:S01]  /*14ee0*/  IMAD.MOV.U32 R13, RZ, RZ, R4 ;  /* 0x000000ffff0d7224 */ /* 0x000fe200078e0004 */
[----:B------:R-:W-:Y:S01]  /*14ef0*/  MOV R12, RZ ;  /* 0x000000ff000c7202 */ /* 0x000fe20000000f00 */
[----:B------:R-:W-:Y:S02]  /*14f00*/  IMAD.MOV.U32 R11, RZ, RZ, 0x181f ;  /* 0x0000181fff0b7424 */ /* 0x000fe400078e00ff */
[----:B------:R-:W-:Y:S02]  /*14f10*/  IMAD.MOV.U32 R15, RZ, RZ, -0x1 ;  /* 0xffffffffff0f7424 */ /* 0x000fe400078e00ff */
[----:B------:R-:W-:Y:S02]  /*14f20*/  IMAD.MOV.U32 R2, RZ, RZ, R14 ;  /* 0x000000ffff027224 */ /* 0x000fe400078e000e */
[----:B------:R-:W-:-:S07]  /*14f30*/  @P0 IMAD R8, R5, 0x2, R22 ;  /* 0x0000000205080824 */ /* 0x000fce00078e0216 */
[----:B------:R-:W-:Y:S05]  /*14f40*/  WARPSYNC.COLLECTIVE R15, `(.L_x_2537) ;  /* 0x000000000f087348 */ /* 0x000fea0003c00000 */
[----:B------:R0:W1:Y:S02]  /*14f50*/  SHFL.IDX P6, R14, R13, R12, R11 ;  /* 0x0000000c0d0e7389 */ /* 0x00006400000c000b */
[----:B01----:R-:W-:Y:S01]  /*14f60*/  ENDCOLLECTIVE ;  /* 0x000000000000791b */ /* 0x003fe20003800000 */
.L_x_2537:
[----:B------:R-:W-:Y:S02]  /*14f70*/  IMAD.MOV.U32 R13, RZ, RZ, R0 ;  /* 0x000000ffff0d7224 */ /* 0x000fe400078e0000 */
[----:B------:R-:W-:Y:S02]  /*14f80*/  IMAD.MOV.U32 R12, RZ, RZ, 0x1 ;  /* 0x00000001ff0c7424 */ /* 0x000fe400078e00ff */
[----:B------:R-:W-:-:S07]  /*14f90*/  IMAD.MOV.U32 R3, RZ, RZ, R14 ;  /* 0x000000ffff037224 */ /* 0x000fce00078e000e */
[----:B------:R-:W-:Y:S05]  /*14fa0*/  WARPSYNC.COLLECTIVE R15, `(.L_x_2538) ;  /* 0x000000000f087348 */ /* 0x000fea0003c00000 */
[----:B------:R0:W1:Y:S02]  /*14fb0*/  SHFL.IDX P6, R14, R13, R12, R11 ;  /* 0x0000000c0d0e7389 */ /* 0x00006400000c000b */
[----:B01----:R-:W-:Y:S01]  /*14fc0*/  ENDCOLLECTIVE ;  /* 0x000000000000791b */ /* 0x003fe20003800000 */
.L_x_2538:
        /* <DEDUP_REMOVED lines=17> */
.L_x_2539:
[----:B------:R-:W-:Y:S02]  /*150e0*/  @P1 IMAD R8, R5, 0x2, R22 ;  /* 0x0000000205081824 */ /* 0x000fe400078e0216 */
[----:B------:R-:W-:Y:S02]  /*150f0*/  IMAD.MOV.U32 R13, RZ, RZ, R0 ;  /* 0x000000ffff0d7224 */ /* 0x000fe400078e0000 */
[----:B------:R-:W-:Y:S01]  /*15100*/  IMAD.MOV.U32 R12, RZ, RZ, 0x2 ;  /* 0x00000002ff0c7424 */ /* 0x000fe200078e00ff */
[----:B------:R-:W-:-:S07]  /*15110*/  MOV R3, R14 ;  /* 0x0000000e00037202 */ /* 0x000fce0000000f00 */
[----:B------:R-:W-:Y:S05]  /*15120*/  WARPSYNC.COLLECTIVE R15, `(.L_x_2540) ;  /* 0x000000000f087348 */ /* 0x000fea0003c00000 */
[----:B------:R0:W1:Y:S02]  /*15130*/  SHFL.IDX P6, R14, R13, R12, R11 ;  /* 0x0000000c0d0e7389 */ /* 0x00006400000c000b */
[----:B01----:R-:W-:Y:S01]  /*15140*/  ENDCOLLECTIVE ;  /* 0x000000000000791b */ /* 0x003fe20003800000 */
.L_x_2540:
        /* <DEDUP_REMOVED lines=17> */
.L_x_2541:
[----:B------:R-:W-:Y:S01]  /*15260*/  @P1 IMAD R8, R5, 0x2, R22 ;  /* 0x0000000205081824 */ /* 0x000fe200078e0216 */
[----:B------:R-:W-:Y:S01]  /*15270*/  MOV R13, R0 ;  /* 0x00000000000d7202 */ /* 0x000fe20000000f00 */
[----:B------:R-:W-:Y:S02]  /*15280*/  IMAD.MOV.U32 R12, RZ, RZ, 0x3 ;  /* 0x00000003ff0c7424 */ /* 0x000fe400078e00ff */
[----:B------:R-:W-:-:S07]  /*15290*/  IMAD.MOV.U32 R3, RZ, RZ, R14 ;  /* 0x000000ffff037224 */ /* 0x000fce00078e000e */
[----:B------:R-:W-:Y:S05]  /*152a0*/  WARPSYNC.COLLECTIVE R15, `(.L_x_2542) ;  /* 0x000000000f087348 */ /* 0x000fea0003c00000 */
[----:B------:R0:W1:Y:S02]  /*152b0*/  SHFL.IDX P6, R14, R13, R12, R11 ;  /* 0x0000000c0d0e7389 */ /* 0x00006400000c000b */
[----:B01----:R-:W-:Y:S01]  /*152c0*/  ENDCOLLECTIVE ;  /* 0x000000000000791b */ /* 0x003fe20003800000 */
.L_x_2542:
        /* <DEDUP_REMOVED lines=17> */
.L_x_2543:
[----:B------:R-:W-:Y:S02]  /*153e0*/  @P1 IMAD R8, R5, 0x2, R22 ;  /* 0x0000000205081824 */ /* 0x000fe400078e0216 */
[----:B------:R-:W-:Y:S02]  /*153f0*/  IMAD.MOV.U32 R13, RZ, RZ, R0 ;  /* 0x000000ffff0d7224 */ /* 0x000fe400078e0000 */
[----:B------:R-:W-:Y:S02]  /*15400*/  IMAD.MOV.U32 R12, RZ, RZ, 0x4 ;  /* 0x00000004ff0c7424 */ /* 0x000fe400078e00ff */
[----:B------:R-:W-:-:S07]  /*15410*/  IMAD.MOV.U32 R3, RZ, RZ, R14 ;  /* 0x000000ffff037224 */ /* 0x000fce00078e000e */
[----:B------:R-:W-:Y:S05]  /*15420*/  WARPSYNC.COLLECTIVE R15, `(.L_x_2544) ;  /* 0x000000000f087348 */ /* 0x000fea0003c00000 */
[----:B------:R0:W1:Y:S02]  /*15430*/  SHFL.IDX P6, R14, R13, R12, R11 ;  /* 0x0000000c0d0e7389 */ /* 0x00006400000c000b */
[----:B01----:R-:W-:Y:S01]  /*15440*/  ENDCOLLECTIVE ;  /* 0x000000000000791b */ /* 0x003fe20003800000 */
.L_x_2544:
        /* <DEDUP_REMOVED lines=17> */
.L_x_2545:
[----:B------:R-:W-:Y:S02]  /*15560*/  @P1 IMAD R8, R5, 0x2, R22 ;  /* 0x0000000205081824 */ /* 0x000fe400078e0216 */
[----:B------:R-:W-:Y:S02]  /*15570*/  IMAD.MOV.U32 R13, RZ, RZ, R0 ;  /* 0x000000ffff0d7224 */ /* 0x000fe400078e0000 */
[----:B------:R-:W-:Y:S02]  /*15580*/  IMAD.MOV.U32 R12, RZ, RZ, 0x5 ;  /* 0x00000005ff0c7424 */ /* 0x000fe400078e00ff */
[----:B------:R-:W-:-:S07]  /*15590*/  IMAD.MOV.U32 R3, RZ, RZ, R14 ;  /* 0x000000ffff037224 */ /* 0x000fce00078e000e */
[----:B------:R-:W-:Y:S05]  /*155a0*/  WARPSYNC.COLLECTIVE R15, `(.L_x_2546) ;  /* 0x000000000f087348 */ /* 0x000fea0003c00000 */
[----:B------:R0:W1:Y:S02]  /*155b0*/  SHFL.IDX P6, R14, R13, R12, R11 ;  /* 0x0000000c0d0e7389 */ /* 0x00006400000c000b */
[----:B01----:R-:W-:Y:S01]  /*155c0*/  ENDCOLLECTIVE ;  /* 0x000000000000791b */ /* 0x003fe20003800000 */
.L_x_2546:
        /* <DEDUP_REMOVED lines=10> */
.L_x_2547:
        /* <DEDUP_REMOVED lines=8> */
.L_x_2474:
[----:B------:R-:W-:Y:S01]  /*156f0*/  IMAD.MOV.U32 R13, RZ, RZ, R4 ;  /* 0x000000ffff0d7224 */ /* 0x000fe200078e0004 */
[----:B------:R-:W-:Y:S01]  /*15700*/  MOV R12, RZ ;  /* 0x000000ff000c7202 */ /* 0x000fe20000000f00 */
[----:B------:R-:W-:Y:S02]  /*15710*/  IMAD.MOV.U32 R11, RZ, RZ, 0x181f ;  /* 0x0000181fff0b7424 */ /* 0x000fe400078e00ff */
[----:B------:R-:W-:Y:S02]  /*15720*/  IMAD.MOV.U32 R15, RZ, RZ, -0x1 ;  /* 0xffffffffff0f7424 */ /* 0x000fe400078e00ff */
[----:B-----5:R-:W-:Y:S02]  /*15730*/  IMAD R5, R9, R5, RZ ;  /* 0x0000000509057224 */ /* 0x020fe400078e02ff */
[----:B------:R-:W-:-:S07]  /*15740*/  IMAD R17, R17, 0x80, R8 ;  /* 0x0000008011117824 */ /* 0x000fce00078e0208 */
[----:B------:R-:W-:Y:S05]  /*15750*/  WARPSYNC.COLLECTIVE R15, `(.L_x_2549) ;  /* 0x000000000f087348 */ /* 0x000fea0003c00000 */
[----:B------:R0:W1:Y:S02]  /*15760*/  SHFL.IDX P6, R14, R13, R12, R11 ;  /* 0x0000000c0d0e7389 */ /* 0x00006400000c000b */
[----:B01----:R-:W-:Y:S01]  /*15770*/  ENDCOLLECTIVE ;  /* 0x000000000000791b */ /* 0x003fe20003800000 */
.L_x_2549:
[C---:B------:R-:W-:Y:S01]  /*15780*/  VIADD R6, R17.reuse, 0x10 ;  /* 0x0000001011067836 */ /* 0x040fe20000000000 */
[----:B------:R-:W-:Y:S01]  /*15790*/  ISETP.GE.AND P1, PT, R17, R5, PT ;  /* 0x000000051100720c */ /* 0x000fe20003f26270 */
[----:B------:R-:W-:Y:S02]  /*157a0*/  IMAD.MOV.U32 R13, RZ, RZ, R0 ;  /* 0x000000ffff0d7224 */ /* 0x000fe400078e0000 */
[----:B------:R-:W-:-:S10]  /*157b0*/  IMAD.MOV.U32 R2, RZ, RZ, R14 ;  /* 0x000000ffff027224 */ /* 0x000fd400078e000e */
[----:B------:R-:W-:Y:S05]  /*157c0*/  WARPSYNC.COLLECTIVE R15, `(.L_x_2550) ;  /* 0x000000000f087348 */ /* 0x000fea0003c00000 */
[----:B------:R0:W1:Y:S02]  /*157d0*/  SHFL.IDX P6, R14, R13, R12, R11 ;  /* 0x0000000c0d0e7389 */ /* 0x00006400000c000b */
[----:B01----:R-:W-:Y:S01]  /*157e0*/  ENDCOLLECTIVE ;  /* 0x000000000000791b */ /* 0x003fe20003800000 */
.L_x_2550:
        /* <DEDUP_REMOVED lines=8> */
.L_x_2551:
        /* <DEDUP_REMOVED lines=13> */
.L_x_2552:
        /* <DEDUP_REMOVED lines=8> */
.L_x_2553:
        /* <DEDUP_REMOVED lines=14> */
.L_x_2554:
        /* <DEDUP_REMOVED lines=8> */
.L_x_2555:
        /* <DEDUP_REMOVED lines=14> */
.L_x_2556:
        /* <DEDUP_REMOVED lines=8> */
.L_x_2557:
        /* <DEDUP_REMOVED lines=14> */
.L_x_2558:
        /* <DEDUP_REMOVED lines=8> */
.L_x_2559:
        /* <DEDUP_REMOVED lines=14> */
.L_x_2560:
        /* <DEDUP_REMOVED lines=8> */
.L_x_2561:
        /* <DEDUP_REMOVED lines=13> */
.L_x_2562:
        /* <DEDUP_REMOVED lines=8> */
.L_x_2563:
        /* <DEDUP_REMOVED lines=12> */
.L_x_2564:
[----:B------:R-:W-:Y:S05]  /*16150*/  BRA `(.L_x_2565) ;  /* 0xffffffb800bc7947 */ /* 0x000fea000383ffff */
.L_x_2479:
[----:B0-----:R0:W1:Y:S02]  /*16160*/  SYNCS.PHASECHK.TRANS64.TRYWAIT P0, [R22+URZ+0x30820], R3 ;  /* 0x03082003160075a7 */ /* 0x001064000800017f */
[----:B-1----:R-:W-:Y:S05]  /*16170*/  @!P0 NANOSLEEP.SYNCS 0x989680 ;  /* 0x009896800000895d */ /* 0x002fea0003900000 */
[----:B------:R-:W1:Y:S02]  /*16180*/  @!P0 SYNCS.PHASECHK.TRANS64 P0, [R22+URZ+0x30820], R3 ;  /* 0x03082003160085a7 */ /* 0x000e64000800007f */
[----:B-1----:R-:W-:Y:S05]  /*16190*/  @!P0 BRA `(.L_x_2479) ;  /* 0xfffffffc00f08947 */ /* 0x002fea000383ffff */
[----:B------:R-:W-:Y:S05]  /*161a0*/  BRA `(.L_x_2566) ;  /* 0xffffffbc00347947 */ /* 0x000fea000383ffff */
.L_x_2484:
[----:B0-----:R0:W1:Y:S02]  /*161b0*/  SYNCS.PHASECHK.TRANS64.TRYWAIT P0, [R6+URZ+0x30840], R3 ;  /* 0x03084003060075a7 */ /* 0x001064000800017f */
[----:B-1----:R-:W-:Y:S05]  /*161c0*/  @!P0 NANOSLEEP.SYNCS 0x989680 ;  /* 0x009896800000895d */ /* 0x002fea0003900000 */
[----:B------:R-:W1:Y:S02]  /*161d0*/  @!P0 SYNCS.PHASECHK.TRANS64 P0, [R6+URZ+0x30840], R3 ;  /* 0x03084003060085a7 */ /* 0x000e64000800007f */
[----:B-1----:R-:W-:Y:S05]  /*161e0*/  @!P0 BRA `(.L_x_2484) ;  /* 0xfffffffc00f08947 */ /* 0x002fea000383ffff */
[----:B------:R-:W-:Y:S05]  /*161f0*/  BRA `(.L_x_2567) ;  /* 0xffffffc000107947 */ /* 0x000fea000383ffff */
.L_x_2485:
[----:B------:R-:W-:Y:S01]  /*16200*/  BSSY B1, `(.L_x_2568) ;  /* 0x0000008000017945 */ /* 0x000fe20003800000 */
[----:B------:R-:W-:Y:S01]  /*16210*/  MOV R13, R8 ;  /* 0x00000008000d7202 */ /* 0x000fe20000000f00 */
[----:B------:R-:W-:Y:S02]  /*16220*/  IMAD.MOV.U32 R12, RZ, RZ, RZ ;  /* 0x000000ffff0c7224 */ /* 0x000fe400078e00ff */
[----:B------:R-:W-:Y:S02]  /*16230*/  IMAD.MOV.U32 R11, RZ, RZ, 0x181f ;  /* 0x0000181fff0b7424 */ /* 0x000fe400078e00ff */
[----:B------:R-:W-:-:S07]  /*16240*/  IMAD.MOV.U32 R15, RZ, RZ, -0x1 ;  /* 0xffffffffff0f7424 */ /* 0x000fce00078e00ff */
[----:B------:R-:W-:Y:S05]  /*16250*/  WARPSYNC.COLLECTIVE R15, `(.L_x_2569) ;  /* 0x000000000f087348 */ /* 0x000fea0003c00000 */
[----:B------:R0:W1:Y:S02]  /*16260*/  SHFL.IDX P6, R14, R13, R12, R11 ;  /* 0x0000000c0d0e7389 */ /* 0x00006400000c000b */
[----:B01----:R-:W-:Y:S01]  /*16270*/  ENDCOLLECTIVE ;  /* 0x000000000000791b */ /* 0x003fe20003800000 */
.L_x_2569:
[----:B------:R-:W-:Y:S05]  /*16280*/  BSYNC B1 ;  /* 0x0000000000017941 */ /* 0x000fea0003800000 */
.L_x_2568:
[----:B------:R-:W-:Y:S01]  /*16290*/  IMAD.MOV.U32 R13, RZ, RZ, R7 ;  /* 0x000000ffff0d7224 */ /* 0x000fe200078e0007 */
[----:B------:R-:W-:Y:S01]  /*162a0*/  LOP3.LUT R23, R23, 0xfffffdff, RZ, 0xc0, !PT ;  /* 0xfffffdff17177812 */ /* 0x000fe200078ec0ff */
[----:B------:R-:W-:Y:S01]  /*162b0*/  IMAD.MOV.U32 R12, RZ, RZ, RZ ;  /* 0x000000ffff0c7224 */ /* 0x000fe200078e00ff */
[----:B------:R-:W-:Y:S01]  /*162c0*/  SHF.L.U32 R4, R31, 0x1, RZ ;  /* 0x000000011f047819 */ /* 0x000fe200000006ff */
[----:B------:R-:W-:Y:S01]  /*162d0*/  IMAD.MOV.U32 R11, RZ, RZ, 0x181f ;  /* 0x0000181fff0b7424 */ /* 0x000fe200078e00ff */
[----:B------:R-:W-:Y:S01]  /*162e0*/  @P1 LOP3.LUT R23, R23, 0x200, RZ, 0xfc, !PT ;  /* 0x0000020017171812 */ /* 0x000fe200078efcff */
[----:B------:R-:W-:Y:S02]  /*162f0*/  IMAD.MOV.U32 R15, RZ, RZ, -0x1 ;  /* 0xffffffffff0f7424 */ /* 0x000fe400078e00ff */
[----:B------:R-:W-:Y:S01]  /*16300*/  IMAD.MOV.U32 R3, RZ, RZ, R14 ;  /* 0x000000ffff037224 */ /* 0x000fe200078e000e */
[----:B------:R-:W-:Y:S01]  /*16310*/  LOP3.LUT P1, RZ, R23, 0x4, RZ, 0xc0, !PT ;  /* 0x0000000417ff7812 */ /* 0x000fe2000782c0ff */
[----:B------:R-:W-:-:S12]  /*16320*/  IMAD R5, R5, 0x2, R22 ;  /* 0x0000000205057824 */ /* 0x000fd800078e0216 */
[----:B------:R-:W-:Y:S05]  /*16330*/  WARPSYNC.COLLECTIVE R15, `(.L_x_2570) ;  /* 0x000000000f087348 */ /* 0x000fea0003c00000 */
[----:B------:R0:W1:Y:S02]  /*16340*/  SHFL.IDX P6, R14, R13, R12, R11 ;  /* 0x0000000c0d0e7389 */ /* 0x00006400000c000b */
[----:B01----:R-:W-:Y:S01]  /*16350*/  ENDCOLLECTIVE ;  /* 0x000000000000791b */ /* 0x003fe20003800000 */
.L_x_2570:
[----:B------:R-:W-:Y:S02]  /*16360*/  IMAD.MOV.U32 R13, RZ, RZ, R8 ;  /* 0x000000ffff0d7224 */ /* 0x000fe400078e0008 */
[----:B------:R-:W-:Y:S02]  /*16370*/  IMAD.MOV.U32 R12, RZ, RZ, 0x1 ;  /* 0x00000001ff0c7424 */ /* 0x000fe400078e00ff */
[----:B------:R-:W-:-:S07]  /*16380*/  IMAD.MOV.U32 R2, RZ, RZ, R14 ;  /* 0x000000ffff027224 */ /* 0x000fce00078e000e */
[----:B------:R-:W-:Y:S05]  /*16390*/  WARPSYNC.COLLECTIVE R15, `(.L_x_2571) ;  /* 0x000000000f087348 */ /* 0x000fea0003c00000 */
[----:B------:R0:W1:Y:S02]  /*163a0*/  SHFL.IDX P6, R14, R13, R12, R11 ;  /* 0x0000000c0d0e7389 */ /* 0x00006400000c000b */
[----:B01----:R-:W-:Y:S01]  /*163b0*/  ENDCOLLECTIVE ;  /* 0x000000000000791b */ /* 0x003fe20003800000 */
.L_x_2571:
        /* <DEDUP_REMOVED lines=13> */
.L_x_2572:
[----:B------:R-:W-:Y:S01]  /*16490*/  IMAD.MOV.U32 R13, RZ, RZ, R8 ;  /* 0x000000ffff0d7224 */ /* 0x000fe200078e0008 */
[----:B------:R-:W-:Y:S01]  /*164a0*/  MOV R12, 0x2 ;  /* 0x00000002000c7802 */ /* 0x000fe20000000f00 */
[----:B------:R-:W-:-:S07]  /*164b0*/  IMAD.MOV.U32 R2, RZ, RZ, R14 ;  /* 0x000000ffff027224 */ /* 0x000fce00078e000e */
[----:B------:R-:W-:Y:S05]  /*164c0*/  WARPSYNC.COLLECTIVE R15, `(.L_x_2573) ;  /* 0x000000000f087348 */ /* 0x000fea0003c00000 */
[----:B------:R0:W1:Y:S02]  /*164d0*/  SHFL.IDX P6, R14, R13, R12, R11 ;  /* 0x0000000c0d0e7389 */ /* 0x00006400000c000b */
[----:B01----:R-:W-:Y:S01]  /*164e0*/  ENDCOLLECTIVE ;  /* 0x000000000000791b */ /* 0x003fe20003800000 */
.L_x_2573:
        /* <DEDUP_REMOVED lines=13> */
.L_x_2574:
[----:B------:R-:W-:Y:S02]  /*165c0*/  IMAD.MOV.U32 R13, RZ, RZ, R8 ;  /* 0x000000ffff0d7224 */ /* 0x000fe400078e0008 */
[----:B------:R-:W-:Y:S02]  /*165d0*/  IMAD.MOV.U32 R12, RZ, RZ, 0x3 ;  /* 0x00000003ff0c7424 */ /* 0x000fe400078e00ff */
[----:B------:R-:W-:-:S07]  /*165e0*/  IMAD.MOV.U32 R2, RZ, RZ, R14 ;  /* 0x000000ffff027224 */ /* 0x000fce00078e000e */
[----:B------:R-:W-:Y:S05]  /*165f0*/  WARPSYNC.COLLECTIVE R15, `(.L_x_2575) ;  /* 0x000000000f087348 */ /* 0x000fea0003c00000 */
[----:B------:R0:W1:Y:S02]  /*16600*/  SHFL.IDX P6, R14, R13, R12, R11 ;  /* 0x0000000c0d0e7389 */ /* 0x00006400000c000b */
[----:B01----:R-:W-:Y:S01]  /*16610*/  ENDCOLLECTIVE ;  /* 0x000000000000791b */ /* 0x003fe20003800000 */
.L_x_2575:
        /* <DEDUP_REMOVED lines=13> */
.L_x_2576:
[----:B------:R-:W-:Y:S02]  /*166f0*/  IMAD.MOV.U32 R13, RZ, RZ, R8 ;  /* 0x000000ffff0d7224 */ /* 0x000fe400078e0008 */
[----:B------:R-:W-:Y:S02]  /*16700*/  IMAD.MOV.U32 R12, RZ, RZ, 0x4 ;  /* 0x00000004ff0c7424 */ /* 0x000fe400078e00ff */
[----:B------:R-:W-:-:S07]  /*16710*/  IMAD.MOV.U32 R2, RZ, RZ, R14 ;  /* 0x000000ffff027224 */ /* 0x000fce00078e000e */
[----:B------:R-:W-:Y:S05]  /*16720*/  WARPSYNC.COLLECTIVE R15, `(.L_x_2577) ;  /* 0x000000000f087348 */ /* 0x000fea0003c00000 */
[----:B------:R0:W1:Y:S02]  /*16730*/  SHFL.IDX P6, R14, R13, R12, R11 ;  /* 0x0000000c0d0e7389 */ /* 0x00006400000c000b */
[----:B01----:R-:W-:Y:S01]  /*16740*/  ENDCOLLECTIVE ;  /* 0x000000000000791b */ /* 0x003fe20003800000 */
.L_x_2577:
        /* <DEDUP_REMOVED lines=13> */
.L_x_2578:
[----:B------:R-:W-:Y:S02]  /*16820*/  IMAD.MOV.U32 R13, RZ, RZ, R8 ;  /* 0x000000ffff0d7224 */ /* 0x000fe400078e0008 */
[----:B------:R-:W-:Y:S02]  /*16830*/  IMAD.MOV.U32 R12, RZ, RZ, 0x5 ;  /* 0x00000005ff0c7424 */ /* 0x000fe400078e00ff */
[----:B------:R-:W-:-:S07]  /*16840*/  IMAD.MOV.U32 R2, RZ, RZ, R14 ;  /* 0x000000ffff027224 */ /* 0x000fce00078e000e */
[----:B------:R-:W-:Y:S05]  /*16850*/  WARPSYNC.COLLECTIVE R15, `(.L_x_2579) ;  /* 0x000000000f087348 */ /* 0x000fea0003c00000 */
[----:B------:R0:W1:Y:S02]  /*16860*/  SHFL.IDX P6, R14, R13, R12, R11 ;  /* 0x0000000c0d0e7389 */ /* 0x00006400000c000b */
[----:B01----:R-:W-:Y:S01]  /*16870*/  ENDCOLLECTIVE ;  /* 0x000000000000791b */ /* 0x003fe20003800000 */
.L_x_2579:
        /* <DEDUP_REMOVED lines=14> */
.L_x_2580:
[----:B------:R-:W-:Y:S01]  /*16960*/  IMAD.MOV.U32 R2, RZ, RZ, R14 ;  /* 0x000000ffff027224 */ /* 0x000fe200078e000e */
[----:B------:R-:W-:Y:S06]  /*16970*/  BRA `(.L_x_2581) ;  /* 0xffffffbc00307947 */ /* 0x000fec000383ffff */
.L_x_2490:
[----:B0-----:R0:W1:Y:S02]  /*16980*/  SYNCS.PHASECHK.TRANS64.TRYWAIT P0, [R6+URZ+0x30860], R2 ;  /* 0x03086002060075a7 */ /* 0x001064000800017f */
[----:B-1----:R-:W-:Y:S05]  /*16990*/  @!P0 NANOSLEEP.SYNCS 0x989680 ;  /* 0x009896800000895d */ /* 0x002fea0003900000 */
[----:B------:R-:W1:Y:S02]  /*169a0*/  @!P0 SYNCS.PHASECHK.TRANS64 P0, [R6+URZ+0x30860], R2 ;  /* 0x03086002060085a7 */ /* 0x000e64000800007f */
[----:B-1----:R-:W-:Y:S05]  /*169b0*/  @!P0 BRA `(.L_x_2490) ;  /* 0xfffffffc00f08947 */ /* 0x002fea000383ffff */
[----:B------:R-:W-:Y:S05]  /*169c0*/  BRA `(.L_x_2582) ;  /* 0xffffffbc00947947 */ /* 0x000fea000383ffff */
.L_x_2491:
        /* <DEDUP_REMOVED lines=8> */
.L_x_2584:
[----:B------:R-:W-:Y:S05]  /*16a50*/  BSYNC B1 ;  /* 0x0000000000017941 */ /* 0x000fea0003800000 */
.L_x_2583:
        /* <DEDUP_REMOVED lines=9> */
.L_x_2585:
[----:B------:R-:W-:Y:S02]  /*16af0*/  IMAD.MOV.U32 R13, RZ, RZ, R24 ;  /* 0x000000ffff0d7224 */ /* 0x000fe400078e0018 */
[----:B------:R-:W-:Y:S02]  /*16b00*/  IMAD.MOV.U32 R12, RZ, RZ, 0x1 ;  /* 0x00000001ff0c7424 */ /* 0x000fe400078e00ff */
[----:B------:R-:W-:-:S07]  /*16b10*/  IMAD.MOV.U32 R2, RZ, RZ, R14 ;  /* 0x000000ffff027224 */ /* 0x000fce00078e000e */
[----:B------:R-:W-:Y:S05]  /*16b20*/  WARPSYNC.COLLECTIVE R15, `(.L_x_2586) ;  /* 0x000000000f087348 */ /* 0x000fea0003c00000 */
[----:B------:R0:W1:Y:S02]  /*16b30*/  SHFL.IDX P6, R14, R13, R12, R11 ;  /* 0x0000000c0d0e7389 */ /* 0x00006400000c000b */
[----:B01----:R-:W-:Y:S01]  /*16b40*/  ENDCOLLECTIVE ;  /* 0x000000000000791b */ /* 0x003fe20003800000 */
.L_x_2586:
        /* <DEDUP_REMOVED lines=16> */
.L_x_2587:
[----:B------:R-:W-:Y:S01]  /*16c50*/  MOV R13, R24 ;  /* 0x00000018000d7202 */ /* 0x000fe20000000f00 */
[----:B------:R-:W-:Y:S02]  /*16c60*/  IMAD.MOV.U32 R12, RZ, RZ, 0x2 ;  /* 0x00000002ff0c7424 */ /* 0x000fe400078e00ff */
[----:B------:R-:W-:-:S07]  /*16c70*/  IMAD.MOV.U32 R2, RZ, RZ, R14 ;  /* 0x000000ffff027224 */ /* 0x000fce00078e000e */
[----:B------:R-:W-:Y:S05]  /*16c80*/  WARPSYNC.COLLECTIVE R15, `(.L_x_2588) ;  /* 0x000000000f087348 */ /* 0x000fea0003c00000 */
[----:B------:R0:W1:Y:S02]  /*16c90*/  SHFL.IDX P6, R14, R13, R12, R11 ;  /* 0x0000000c0d0e7389 */ /* 0x00006400000c000b */
[----:B01----:R-:W-:Y:S01]  /*16ca0*/  ENDCOLLECTIVE ;  /* 0x000000000000791b */ /* 0x003fe20003800000 */
.L_x_2588:
        /* <DEDUP_REMOVED lines=16> */
.L_x_2589:
[----:B------:R-:W-:Y:S02]  /*16db0*/  IMAD.MOV.U32 R13, RZ, RZ, R24 ;  /* 0x000000ffff0d7224 */ /* 0x000fe400078e0018 */
[----:B------:R-:W-:Y:S02]  /*16dc0*/  IMAD.MOV.U32 R12, RZ, RZ, 0x3 ;  /* 0x00000003ff0c7424 */ /* 0x000fe400078e00ff */
[----:B------:R-:W-:-:S07]  /*16dd0*/  IMAD.MOV.U32 R2, RZ, RZ, R14 ;  /* 0x000000ffff027224 */ /* 0x000fce00078e000e */
[----:B------:R-:W-:Y:S05]  /*16de0*/  WARPSYNC.COLLECTIVE R15, `(.L_x_2590) ;  /* 0x000000000f087348 */ /* 0x000fea0003c00000 */
[----:B------:R0:W1:Y:S02]  /*16df0*/  SHFL.IDX P6, R14, R13, R12, R11 ;  /* 0x0000000c0d0e7389 */ /* 0x00006400000c000b */
[----:B01----:R-:W-:Y:S01]  /*16e00*/  ENDCOLLECTIVE ;  /* 0x000000000000791b */ /* 0x003fe20003800000 */
.L_x_2590:
        /* <DEDUP_REMOVED lines=16> */
.L_x_2591:
[----:B------:R-:W-:Y:S02]  /*16f10*/  IMAD.MOV.U32 R13, RZ, RZ, R24 ;  /* 0x000000ffff0d7224 */ /* 0x000fe400078e0018 */
[----:B------:R-:W-:Y:S01]  /*16f20*/  IMAD.MOV.U32 R12, RZ, RZ, 0x4 ;  /* 0x00000004ff0c7424 */ /* 0x000fe200078e00ff */
[----:B------:R-:W-:-:S07]  /*16f30*/  MOV R2, R14 ;  /* 0x0000000e00027202 */ /* 0x000fce0000000f00 */
[----:B------:R-:W-:Y:S05]  /*16f40*/  WARPSYNC.COLLECTIVE R15, `(.L_x_2592) ;  /* 0x000000000f087348 */ /* 0x000fea0003c00000 */
[----:B------:R0:W1:Y:S02]  /*16f50*/  SHFL.IDX P6, R14, R13, R12, R11 ;  /* 0x0000000c0d0e7389 */ /* 0x00006400000c000b */
[----:B01----:R-:W-:Y:S01]  /*16f60*/  ENDCOLLECTIVE ;  /* 0x000000000000791b */ /* 0x003fe20003800000 */
.L_x_2592:
        /* <DEDUP_REMOVED lines=16> */
.L_x_2593:
[----:B------:R-:W-:Y:S02]  /*17070*/  IMAD.MOV.U32 R13, RZ, RZ, R24 ;  /* 0x000000ffff0d7224 */ /* 0x000fe400078e0018 */
[----:B------:R-:W-:Y:S02]  /*17080*/  IMAD.MOV.U32 R12, RZ, RZ, 0x5 ;  /* 0x00000005ff0c7424 */ /* 0x000fe400078e00ff */
[----:B------:R-:W-:-:S07]  /*17090*/  IMAD.MOV.U32 R2, RZ, RZ, R14 ;  /* 0x000000ffff027224 */ /* 0x000fce00078e000e */
[----:B------:R-:W-:Y:S05]  /*170a0*/  WARPSYNC.COLLECTIVE R15, `(.L_x_2594) ;  /* 0x000000000f087348 */ /* 0x000fea0003c00000 */
[----:B------:R0:W1:Y:S02]  /*170b0*/  SHFL.IDX P6, R14, R13, R12, R11 ;  /* 0x0000000c0d0e7389 */ /* 0x00006400000c000b */
[----:B01----:R-:W-:Y:S01]  /*170c0*/  ENDCOLLECTIVE ;  /* 0x000000000000791b */ /* 0x003fe20003800000 */
.L_x_2594:
        /* <DEDUP_REMOVED lines=13> */
.L_x_2595:
[----:B------:R-:W-:Y:S01]  /*171a0*/  @!PT LDS RZ, [RZ] ;  /* 0x00000000fffff984 */ /* 0x000fe20000000800 */
[----:B------:R-:W-:Y:S01]  /*171b0*/  @!PT LDS RZ, [RZ] ;  /* 0x00000000fffff984 */ /* 0x000fe20000000800 */
[----:B------:R-:W-:Y:S01]  /*171c0*/  @!PT LDS RZ, [RZ] ;  /* 0x00000000fffff984 */ /* 0x000fe20000000800 */
[----:B------:R1:W-:Y:S01]  /*171d0*/  LDGSTS.E.BYPASS.LTC128B.128 [R5+0x5400], desc[UR36][R2.64+0x80], !P0 ;  /* 0x0540008002057fae */ /* 0x0003e2000c101d64 */
[----:B------:R-:W-:-:S13]  /*171e0*/  ISETP.LT.OR P0, PT, R7, 0x41, P1 ;  /* 0x000000410700780c */ /* 0x000fda0000f01670 */
[----:B------:R1:W-:Y:S01]  /*171f0*/  LDGSTS.E.BYPASS.LTC128B.128 [R5+0x8400], desc[UR36][R2.64+0x100], !P0 ;  /* 0x0840010002057fae */ /* 0x0003e2000c101d64 */
[----:B------:R-:W-:Y:S05]  /*17200*/  BRA `(.L_x_2596) ;  /* 0xffffffb800787947 */ /* 0x000fea000383ffff */
.L_x_2499:
[----:B0-----:R0:W1:Y:S02]  /*17210*/  SYNCS.PHASECHK.TRANS64.TRYWAIT P0, [R0+URZ+0x30860], R3 ;  /* 0x03086003000075a7 */ /* 0x001064000800017f */
[----:B-1----:R-:W-:Y:S05]  /*17220*/  @!P0 NANOSLEEP.SYNCS 0x989680 ;  /* 0x009896800000895d */ /* 0x002fea0003900000 */
[----:B------:R-:W1:Y:S02]  /*17230*/  @!P0 SYNCS.PHASECHK.TRANS64 P0, [R0+URZ+0x30860], R3 ;  /* 0x03086003000085a7 */ /* 0x000e64000800007f */
[----:B-1----:R-:W-:Y:S05]  /*17240*/  @!P0 BRA `(.L_x_2499) ;  /* 0xfffffffc00f08947 */ /* 0x002fea000383ffff */
[----:B------:R-:W-:Y:S05]  /*17250*/  BRA `(.L_x_2597) ;  /* 0xffffffbc00907947 */ /* 0x000fea000383ffff */
.L_x_2500:
        /* <DEDUP_REMOVED lines=8> */
.L_x_2599:
[----:B------:R-:W-:Y:S05]  /*172e0*/  BSYNC B0 ;  /* 0x0000000000007941 */ /* 0x000fea0003800000 */
.L_x_2598:
[----:B------:R-:W-:Y:S01]  /*172f0*/  IMAD.MOV.U32 R13, RZ, RZ, R18 ;  /* 0x000000ffff0d7224 */ /* 0x000fe200078e0012 */
[----:B------:R-:W-:Y:S01]  /*17300*/  MOV R15, 0xffffffff ;  /* 0xffffffff000f7802 */ /* 0x000fe20000000f00 */
[----:B------:R-:W-:Y:S02]  /*17310*/  IMAD.MOV.U32 R12, RZ, RZ, RZ ;  /* 0x000000ffff0c7224 */ /* 0x000fe400078e00ff */
[----:B------:R-:W-:Y:S02]  /*17320*/  IMAD.MOV.U32 R11, RZ, RZ, 0x181f ;  /* 0x0000181fff0b7424 */ /* 0x000fe400078e00ff */
[----:B------:R-:W-:Y:S02]  /*17330*/  IMAD.MOV.U32 R3, RZ, RZ, R14 ;  /* 0x000000ffff037224 */ /* 0x000fe400078e000e */
[----:B------:R-:W-:-:S07]  /*17340*/  IMAD.SHL.U32 R5, R31, 0x2, RZ ;  /* 0x000000021f057824 */ /* 0x000fce00078e00ff */
[----:B------:R-:W-:Y:S05]  /*17350*/  WARPSYNC.COLLECTIVE R15, `(.L_x_2600) ;  /* 0x000000000f087348 */ /* 0x000fea0003c00000 */
[----:B------:R0:W1:Y:S02]  /*17360*/  SHFL.IDX P6, R14, R13, R12, R11 ;  /* 0x0000000c0d0e7389 */ /* 0x00006400000c000b */
[----:B01----:R-:W-:Y:S01]  /*17370*/  ENDCOLLECTIVE ;  /* 0x000000000000791b */ /* 0x003fe20003800000 */
.L_x_2600:
        /* <DEDUP_REMOVED lines=14> */
.L_x_2601:
        /* <DEDUP_REMOVED lines=13> */
.L_x_2602:
[----:B------:R-:W-:Y:S01]  /*17530*/  IMAD.MOV.U32 R13, RZ, RZ, R24 ;  /* 0x000000ffff0d7224 */ /* 0x000fe200078e0018 */
[----:B------:R-:W-:Y:S02]  /*17540*/  MOV R12, 0x2 ;  /* 0x00000002000c7802 */ /* 0x000fe40000000f00 */
[----:B------:R-:W-:-:S13]  /*17550*/  IADD3 R2, P4, R14, R5, RZ ;  /* 0x000000050e027210 */ /* 0x000fda0007f9e0ff */
[----:B------:R-:W-:Y:S05]  /*17560*/  WARPSYNC.COLLECTIVE R15, `(.L_x_2603) ;  /* 0x000000000f087348 */ /* 0x000fea0003c00000 */
[----:B------:R0:W1:Y:S02]  /*17570*/  SHFL.IDX P6, R14, R13, R12, R11 ;  /* 0x0000000c0d0e7389 */ /* 0x00006400000c000b */
[----:B01----:R-:W-:Y:S01]  /*17580*/  ENDCOLLECTIVE ;  /* 0x000000000000791b */ /* 0x003fe20003800000 */
.L_x_2603:
        /* <DEDUP_REMOVED lines=15> */
.L_x_2604:
[----:B------:R-:W-:Y:S02]  /*17680*/  IMAD.MOV.U32 R13, RZ, RZ, R24 ;  /* 0x000000ffff0d7224 */ /* 0x000fe400078e0018 */
[----:B------:R-:W-:Y:S01]  /*17690*/  IMAD.MOV.U32 R12, RZ, RZ, 0x3 ;  /* 0x00000003ff0c7424 */ /* 0x000fe200078e00ff */
[----:B------:R-:W-:-:S13]  /*176a0*/  IADD3 R2, P4, R14, R5, RZ ;  /* 0x000000050e027210 */ /* 0x000fda0007f9e0ff */
[----:B------:R-:W-:Y:S05]  /*176b0*/  WARPSYNC.COLLECTIVE R15, `(.L_x_2605) ;  /* 0x000000000f087348 */ /* 0x000fea0003c00000 */
[----:B------:R0:W1:Y:S02]  /*176c0*/  SHFL.IDX P6, R14, R13, R12, R11 ;  /* 0x0000000c0d0e7389 */ /* 0x00006400000c000b */
[----:B01----:R-:W-:Y:S01]  /*176d0*/  ENDCOLLECTIVE ;  /* 0x000000000000791b */ /* 0x003fe20003800000 */
.L_x_2605:
        /* <DEDUP_REMOVED lines=15> */
.L_x_2606:
[----:B------:R-:W-:Y:S01]  /*177d0*/  IMAD.MOV.U32 R13, RZ, RZ, R24 ;  /* 0x000000ffff0d7224 */ /* 0x000fe200078e0018 */
[----:B------:R-:W-:Y:S02]  /*177e0*/  MOV R12, 0x4 ;  /* 0x00000004000c7802 */ /* 0x000fe40000000f00 */
[----:B------:R-:W-:-:S13]  /*177f0*/  IADD3 R2, P4, R14, R5, RZ ;  /* 0x000000050e027210 */ /* 0x000fda0007f9e0ff */
[----:B------:R-:W-:Y:S05]  /*17800*/  WARPSYNC.COLLECTIVE R15, `(.L_x_2607) ;  /* 0x000000000f087348 */ /* 0x000fea0003c00000 */
[----:B------:R0:W1:Y:S02]  /*17810*/  SHFL.IDX P6, R14, R13, R12, R11 ;  /* 0x0000000c0d0e7389 */ /* 0x00006400000c000b */
[----:B01----:R-:W-:Y:S01]  /*17820*/  ENDCOLLECTIVE ;  /* 0x000000000000791b */ /* 0x003fe20003800000 */
.L_x_2607:
        /* <DEDUP_REMOVED lines=15> */
.L_x_2608:
[----:B------:R-:W-:Y:S02]  /*17920*/  IMAD.MOV.U32 R13, RZ, RZ, R24 ;  /* 0x000000ffff0d7224 */ /* 0x000fe400078e0018 */
[----:B------:R-:W-:Y:S01]  /*17930*/  IMAD.MOV.U32 R12, RZ, RZ, 0x5 ;  /* 0x00000005ff0c7424 */ /* 0x000fe200078e00ff */
[----:B------:R-:W-:-:S13]  /*17940*/  IADD3 R2, P4, R14, R5, RZ ;  /* 0x000000050e027210 */ /* 0x000fda0007f9e0ff */
[----:B------:R-:W-:Y:S05]  /*17950*/  WARPSYNC.COLLECTIVE R15, `(.L_x_2609) ;  /* 0x000000000f087348 */ /* 0x000fea0003c00000 */
[----:B------:R0:W1:Y:S02]  /*17960*/  SHFL.IDX P6, R14, R13, R12, R11 ;  /* 0x0000000c0d0e7389 */ /* 0x00006400000c000b */
[----:B01----:R-:W-:Y:S01]  /*17970*/  ENDCOLLECTIVE ;  /* 0x000000000000791b */ /* 0x003fe20003800000 */
.L_x_2609:
        /* <DEDUP_REMOVED lines=14> */
.L_x_2610:
[----:B------:R-:W-:Y:S05]  /*17a60*/  BRA `(.L_x_2611) ;  /* 0xffffffb800947947 */ /* 0x000fea000383ffff */
.L_x_2505:
        /* <DEDUP_REMOVED lines=8> */
.L_x_2613:
[----:B------:R-:W-:Y:S05]  /*17af0*/  BSYNC B0 ;  /* 0x0000000000007941 */ /* 0x000fea0003800000 */
.L_x_2612:
        /* <DEDUP_REMOVED lines=9> */
.L_x_2614:
        /* <DEDUP_REMOVED lines=15> */
[C---:B------:R-:W-:Y:S02]  /*17c80*/  ISETP.GE.U32.AND P5, PT, R10.reuse, 0x10, PT ;  /* 0x000000100a00780c */ /* 0x040fe40003fa6070 */
[----:B--2---:R-:W-:Y:S01]  /*17c90*/  @!P1 MOV R17, R4 ;  /* 0x0000000400119202 */ /* 0x004fe20000000f00 */
[----:B---3--:R-:W-:Y:S01]  /*17ca0*/  @!P1 IMAD.MOV.U32 R8, RZ, RZ, R2 ;  /* 0x000000ffff089224 */ /* 0x008fe200078e0002 */
[----:B------:R-:W-:-:S03]  /*17cb0*/  ISETP.NE.AND P1, PT, R10, RZ, PT ;  /* 0x000000ff0a00720c */ /* 0x000fc60003f25270 */
[----:B------:R-:W-:-:S10]  /*17cc0*/  IMAD R13, R8, R17, RZ ;  /* 0x00000011080d7224 */ /* 0x000fd400078e02ff */
[----:B------:R-:W-:Y:S05]  /*17cd0*/  WARPSYNC.COLLECTIVE R15, `(.L_x_2615) ;  /* 0x000000000f087348 */ /* 0x000fea0003c00000 */
[----:B------:R0:W1:Y:S02]  /*17ce0*/  SHFL.UP P6, R14, R13, R12, R11 ;  /* 0x0400000c0d0e7389 */ /* 0x00006400000c000b */
[----:B01----:R-:W-:Y:S01]  /*17cf0*/  ENDCOLLECTIVE ;  /* 0x000000000000791b */ /* 0x003fe20003800000 */
.L_x_2615:
[----:B------:R-:W-:Y:S01]  /*17d00*/  IMAD.MOV.U32 R12, RZ, RZ, 0x2 ;  /* 0x00000002ff0c7424 */ /* 0x000fe200078e00ff */
[----:B------:R-:W-:-:S05]  /*17d10*/  SEL R6, R14, RZ, P1 ;  /* 0x000000ff0e067207 */ /* 0x000fca0000800000 */
[----:B------:R-:W-:-:S04]  /*17d20*/  IMAD.IADD R6, R13, 0x1, R6 ;  /* 0x000000010d067824 */ /* 0x000fc800078e0206 */
[----:B------:R-:W-:-:S07]  /*17d30*/  IMAD.MOV.U32 R13, RZ, RZ, R6 ;  /* 0x000000ffff0d7224 */ /* 0x000fce00078e0006 */
[----:B------:R-:W-:Y:S05]  /*17d40*/  WARPSYNC.COLLECTIVE R15, `(.L_x_2616) ;  /* 0x000000000f087348 */ /* 0x000fea0003c00000 */
[----:B------:R0:W1:Y:S02]  /*17d50*/  SHFL.UP P6, R14, R13, R12, R11 ;  /* 0x0400000c0d0e7389 */ /* 0x00006400000c000b */
[----:B01----:R-:W-:Y:S01]  /*17d60*/  ENDCOLLECTIVE ;  /* 0x000000000000791b */ /* 0x003fe20003800000 */
.L_x_2616:
        /* <DEDUP_REMOVED lines=8> */
.L_x_2617:
[----:B------:R-:W-:Y:S01]  /*17df0*/  IMAD.MOV.U32 R12, RZ, RZ, 0x8 ;  /* 0x00000008ff0c7424 */ /* 0x000fe200078e00ff */
[----:B------:R-:W-:-:S04]  /*17e00*/  SEL R3, R14, RZ, P3 ;  /* 0x000000ff0e037207 */ /* 0x000fc80001800000 */
[----:B------:R-:W-:-:S05]  /*17e10*/  IADD3 R3, R2, R3, RZ ;  /* 0x0000000302037210 */ /* 0x000fca0007ffe0ff */
[----:B------:R-:W-:-:S07]  /*17e20*/  IMAD.MOV.U32 R13, RZ, RZ, R3 ;  /* 0x000000ffff0d7224 */ /* 0x000fce00078e0003 */
[----:B------:R-:W-:Y:S05]  /*17e30*/  WARPSYNC.COLLECTIVE R15, `(.L_x_2618) ;  /* 0x000000000f087348 */ /* 0x000fea0003c00000 */
[----:B------:R0:W1:Y:S02]  /*17e40*/  SHFL.UP P6, R14, R13, R12, R11 ;  /* 0x0400000c0d0e7389 */ /* 0x00006400000c000b */
[----:B01----:R-:W-:Y:S01]  /*17e50*/  ENDCOLLECTIVE ;  /* 0x000000000000791b */ /* 0x003fe20003800000 */
.L_x_2618:
[----:B------:R-:W-:Y:S01]  /*17e60*/  IMAD.MOV.U32 R12, RZ, RZ, 0x10 ;  /* 0x00000010ff0c7424 */ /* 0x000fe200078e00ff */
[----:B------:R-:W-:-:S05]  /*17e70*/  SEL R4, R14, RZ, P4 ;  /* 0x000000ff0e047207 */ /* 0x000fca0002000000 */
[----:B------:R-:W-:-:S04]  /*17e80*/  IMAD.IADD R4, R3, 0x1, R4 ;  /* 0x0000000103047824 */ /* 0x000fc800078e0204 */
[----:B------:R-:W-:-:S07]  /*17e90*/  IMAD.MOV.U32 R13, RZ, RZ, R4 ;  /* 0x000000ffff0d7224 */ /* 0x000fce00078e0004 */
[----:B------:R-:W-:Y:S05]  /*17ea0*/  WARPSYNC.COLLECTIVE R15, `(.L_x_2619) ;  /* 0x000000000f087348 */ /* 0x000fea0003c00000 */
[----:B------:R0:W1:Y:S02]  /*17eb0*/  SHFL.UP P6, R14, R13, R12, R11 ;  /* 0x0400000c0d0e7389 */ /* 0x00006400000c000b */
[----:B01----:R-:W-:Y:S01]  /*17ec0*/  ENDCOLLECTIVE ;  /* 0x000000000000791b */ /* 0x003fe20003800000 */
.L_x_2619:
        /* <DEDUP_REMOVED lines=8> */
.L_x_2620:
[----:B------:R-:W-:Y:S05]  /*17f50*/  BRA `(.L_x_2621) ;  /* 0xffffffb800a87947 */ /* 0x000fea000383ffff */
.L_x_2508:
[----:B------:R-:W-:Y:S01]  /*17f60*/  BSSY B0, `(.L_x_2622) ;  /* 0x0000007000007945 */ /* 0x000fe20003800000 */
[----:B------:R-:W-:Y:S02]  /*17f70*/  IMAD.MOV.U32 R12, RZ, RZ, 0x1 ;  /* 0x00000001ff0c7424 */ /* 0x000fe400078e00ff */
[----:B------:R-:W-:Y:S02]  /*17f80*/  IMAD.MOV.U32 R11, RZ, RZ, RZ ;  /* 0x000000ffff0b7224 */ /* 0x000fe400078e00ff */
[----:B------:R-:W-:-:S07]  /*17f90*/  IMAD.MOV.U32 R15, RZ, RZ, -0x1 ;  /* 0xffffffffff0f7424 */ /* 0x000fce00078e00ff */
[----:B------:R-:W-:Y:S05]  /*17fa0*/  WARPSYNC.COLLECTIVE R15, `(.L_x_2623) ;  /* 0x000000000f087348 */ /* 0x000fea0003c00000 */
[----:B------:R0:W1:Y:S02]  /*17fb0*/  SHFL.UP P6, R14, R13, R12, R11 ;  /* 0x0400000c0d0e7389 */ /* 0x00006400000c000b */
[----:B01----:R-:W-:Y:S01]  /*17fc0*/  ENDCOLLECTIVE ;  /* 0x000000000000791b */ /* 0x003fe20003800000 */
.L_x_2623:
[----:B------:R-:W-:Y:S05]  /*17fd0*/  BSYNC B0 ;  /* 0x0000000000007941 */ /* 0x000fea0003800000 */
.L_x_2622:
        /* <DEDUP_REMOVED lines=8> */
.L_x_2624:
[----:B------:R-:W-:Y:S02]  /*18060*/  MOV R12, 0x4 ;  /* 0x00000004000c7802 */ /* 0x000fe40000000f00 */
[----:B------:R-:W-:-:S05]  /*18070*/  SEL R2, R14, RZ, P2 ;  /* 0x000000ff0e027207 */ /* 0x000fca0001000000 */
[----:B------:R-:W-:-:S04]  /*18080*/  IMAD.IADD R2, R13, 0x1, R2 ;  /* 0x000000010d027824 */ /* 0x000fc800078e0202 */
[----:B------:R-:W-:-:S07]  /*18090*/  IMAD.MOV.U32 R13, RZ, RZ, R2 ;  /* 0x000000ffff0d7224 */ /* 0x000fce00078e0002 */
[----:B------:R-:W-:Y:S05]  /*180a0*/  WARPSYNC.COLLECTIVE R15, `(.L_x_2625) ;  /* 0x000000000f087348 */ /* 0x000fea0003c00000 */
[----:B------:R0:W1:Y:S02]  /*180b0*/  SHFL.UP P6, R14, R13, R12, R11 ;  /* 0x0400000c0d0e7389 */ /* 0x00006400000c000b */
[----:B01----:R-:W-:Y:S01]  /*180c0*/  ENDCOLLECTIVE ;  /* 0x000000000000791b */ /* 0x003fe20003800000 */
.L_x_2625:
[----:B------:R-:W-:Y:S01]  /*180d0*/  IMAD.MOV.U32 R12, RZ, RZ, 0x8 ;  /* 0x00000008ff0c7424 */ /* 0x000fe200078e00ff */
[----:B------:R-:W-:-:S05]  /*180e0*/  SEL R3, R14, RZ, P3 ;  /* 0x000000ff0e037207 */ /* 0x000fca0001800000 */
[----:B------:R-:W-:-:S04]  /*180f0*/  IMAD.IADD R3, R2, 0x1, R3 ;  /* 0x0000000102037824 */ /* 0x000fc800078e0203 */
[----:B------:R-:W-:-:S07]  /*18100*/  IMAD.MOV.U32 R13, RZ, RZ, R3 ;  /* 0x000000ffff0d7224 */ /* 0x000fce00078e0003 */
[----:B------:R-:W-:Y:S05]  /*18110*/  WARPSYNC.COLLECTIVE R15, `(.L_x_2626) ;  /* 0x000000000f087348 */ /* 0x000fea0003c00000 */
[----:B------:R0:W1:Y:S02]  /*18120*/  SHFL.UP P6, R14, R13, R12, R11 ;  /* 0x0400000c0d0e7389 */ /* 0x00006400000c000b */
[----:B01----:R-:W-:Y:S01]  /*18130*/  ENDCOLLECTIVE ;  /* 0x000000000000791b */ /* 0x003fe20003800000 */
.L_x_2626:
[----:B------:R-:W-:Y:S01]  /*18140*/  IMAD.MOV.U32 R12, RZ, RZ, 0x10 ;  /* 0x00000010ff0c7424 */ /* 0x000fe200078e00ff */
[----:B------:R-:W-:-:S05]  /*18150*/  SEL R4, R14, RZ, P4 ;  /* 0x000000ff0e047207 */ /* 0x000fca0002000000 */
[----:B------:R-:W-:-:S04]  /*18160*/  IMAD.IADD R4, R3, 0x1, R4 ;  /* 0x0000000103047824 */ /* 0x000fc800078e0204 */
[----:B------:R-:W-:-:S07]  /*18170*/  IMAD.MOV.U32 R13, RZ, RZ, R4 ;  /* 0x000000ffff0d7224 */ /* 0x000fce00078e0004 */
[----:B------:R-:W-:Y:S05]  /*18180*/  WARPSYNC.COLLECTIVE R15, `(.L_x_2627) ;  /* 0x000000000f087348 */ /* 0x000fea0003c00000 */
[----:B------:R0:W1:Y:S02]  /*18190*/  SHFL.UP P6, R14, R13, R12, R11 ;  /* 0x0400000c0d0e7389 */ /* 0x00006400000c000b */
[----:B01----:R-:W-:Y:S01]  /*181a0*/  ENDCOLLECTIVE ;  /* 0x000000000000791b */ /* 0x003fe20003800000 */
.L_x_2627:
[----:B------:R-:W-:Y:S01]  /*181b0*/  IMAD.MOV.U32 R12, RZ, RZ, 0x1f ;  /* 0x0000001fff0c7424 */ /* 0x000fe200078e00ff */
[----:B------:R-:W-:Y:S02]  /*181c0*/  MOV R11, 0x1f ;  /* 0x0000001f000b7802 */ /* 0x000fe40000000f00 */
[----:B------:R-:W-:-:S05]  /*181d0*/  SEL R3, R14, RZ, P5 ;  /* 0x000000ff0e037207 */ /* 0x000fca0002800000 */
[----:B------:R-:W-:-:S04]  /*181e0*/  IMAD.IADD R2, R4, 0x1, R3 ;  /* 0x0000000104027824 */ /* 0x000fc800078e0203 */
[----:B------:R-:W-:-:S07]  /*181f0*/  IMAD.MOV.U32 R13, RZ, RZ, R2 ;  /* 0x000000ffff0d7224 */ /* 0x000fce00078e0002 */
[----:B------:R-:W-:Y:S05]  /*18200*/  WARPSYNC.COLLECTIVE R15, `(.L_x_2628) ;  /* 0x000000000f087348 */ /* 0x000fea0003c00000 */
[----:B------:R0:W1:Y:S02]  /*18210*/  SHFL.IDX P6, R14, R13, R12, R11 ;  /* 0x0000000c0d0e7389 */ /* 0x00006400000c000b */
[----:B01----:R-:W-:Y:S01]  /*18220*/  ENDCOLLECTIVE ;  /* 0x000000000000791b */ /* 0x003fe20003800000 */
.L_x_2628:
[----:B------:R-:W-:Y:S05]  /*18230*/  BRA `(.L_x_2629) ;  /* 0xffffffb800947947 */ /* 0x000fea000383ffff */
.L_x_2510:
[----:B------:R-:W-:Y:S01]  /*18240*/  BSSY B0, `(.L_x_2630) ;  /* 0x0000006000007945 */ /* 0x000fe20003800000 */
[----:B------:R-:W-:Y:S01]  /*18250*/  PLOP3.LUT P6, PT, P6, PT, PT, 0x8, 0x0 ;  /* 0x000000000000781c */ /* 0x000fe200037ce170 */
[----:B------:R-:W-:-:S12]  /*18260*/  IMAD.MOV.U32 R15, RZ, RZ, -0x1 ;  /* 0xffffffffff0f7424 */ /* 0x000fd800078e00ff */
[----:B0-----:R-:W-:Y:S05]  /*18270*/  WARPSYNC.COLLECTIVE R15, `(.L_x_2631) ;  /* 0x000000000f087348 */ /* 0x001fea0003c00000 */
[----:B------:R-:W-:Y:S01]  /*18280*/  VOTE.ANY R14, PT, P6 ;  /* 0x00000000000e7806 */ /* 0x000fe200030e0100 */
[----:B0-----:R-:W-:Y:S06]  /*18290*/  ENDCOLLECTIVE ;  /* 0x000000000000791b */ /* 0x001fec0003800000 */
.L_x_2631:
[----:B------:R-:W-:Y:S05]  /*182a0*/  BSYNC B0 ;  /* 0x0000000000007941 */ /* 0x000fea0003800000 */
.L_x_2630:
        /* <DEDUP_REMOVED lines=8> */
.L_x_2632:
[----:B------:R-:W-:Y:S02]  /*18330*/  IMAD.IADD R19, R12, 0x1, R19 ;  /* 0x000000010c137824 */ /* 0x000fe400078e0213 */
[----:B------:R-:W-:Y:S02]  /*18340*/  IMAD.MOV.U32 R13, RZ, RZ, R8 ;  /* 0x000000ffff0d7224 */ /* 0x000fe400078e0008 */
[----:B------:R-:W-:-:S07]  /*18350*/  IMAD.MOV.U32 R17, RZ, RZ, R14 ;  /* 0x000000ffff117224 */ /* 0x000fce00078e000e */
[----:B------:R-:W-:Y:S05]  /*18360*/  WARPSYNC.COLLECTIVE R15, `(.L_x_2633) ;  /* 0x000000000f087348 */ /* 0x000fea0003c00000 */
[----:B------:R0:W1:Y:S02]  /*18370*/  SHFL.IDX P6, R14, R13, R12, R11 ;  /* 0x0000000c0d0e7389 */ /* 0x00006400000c000b */
[----:B01----:R-:W-:Y:S01]  /*18380*/  ENDCOLLECTIVE ;  /* 0x000000000000791b */ /* 0x003fe20003800000 */
.L_x_2633:
[----:B------:R-:W-:Y:S01]  /*18390*/  IMAD.MOV.U32 R8, RZ, RZ, R14 ;  /* 0x000000ffff087224 */ /* 0x000fe200078e000e */
[----:B------:R-:W-:Y:S06]  /*183a0*/  BRA `(.L_x_2634) ;  /* 0xffffffb800787947 */ /* 0x000fec000383ffff */
.L_x_2512:
[----:B------:R-:W-:Y:S01]  /*183b0*/  BSSY B0, `(.L_x_2635) ;  /* 0x0000007000007945 */ /* 0x000fe20003800000 */
[----:B------:R-:W-:Y:S01]  /*183c0*/  MOV R13, R2 ;  /* 0x00000002000d7202 */ /* 0x000fe20000000f00 */
[----:B------:R-:W-:Y:S02]  /*183d0*/  IMAD.MOV.U32 R11, RZ, RZ, 0x1f ;  /* 0x0000001fff0b7424 */ /* 0x000fe400078e00ff */
[----:B------:R-:W-:-:S07]  /*183e0*/  IMAD.MOV.U32 R15, RZ, RZ, -0x1 ;  /* 0xffffffffff0f7424 */ /* 0x000fce00078e00ff */
[----:B0-23--:R-:W-:Y:S05]  /*183f0*/  WARPSYNC.COLLECTIVE R15, `(.L_x_2636) ;  /* 0x000000000f087348 */ /* 0x00dfea0003c00000 */
[----:B------:R1:W4:Y:S02]  /*18400*/  SHFL.IDX P6, R14, R13, R12, R11 ;  /* 0x0000000c0d0e7389 */ /* 0x00032400000c000b */
[----:B01234-:R-:W-:Y:S01]  /*18410*/  ENDCOLLECTIVE ;  /* 0x000000000000791b */ /* 0x01ffe20003800000 */
.L_x_2636:
[----:B------:R-:W-:Y:S05]  /*18420*/  BSYNC B0 ;  /* 0x0000000000007941 */ /* 0x000fea0003800000 */
.L_x_2635:
[----:B------:R-:W-:Y:S01]  /*18430*/  IMAD.MOV.U32 R6, RZ, RZ, R14 ;  /* 0x000000ffff067224 */ /* 0x000fe200078e000e */
[----:B------:R-:W-:Y:S06]  /*18440*/  BRA `(.L_x_2511) ;  /* 0xffffffb800687947 */ /* 0x000fec000383ffff */
.L_x_2518:
[----:B-1----:R1:W2:Y:S02]  /*18450*/  SYNCS.PHASECHK.TRANS64.TRYWAIT P0, [R4+URZ+0x30820], R0 ;  /* 0x03082000040075a7 */ /* 0x0022a4000800017f */
[----:B--2---:R-:W-:Y:S05]  /*18460*/  @!P0 NANOSLEEP.SYNCS 0x989680 ;  /* 0x009896800000895d */ /* 0x004fea0003900000 */
[----:B------:R-:W2:Y:S02]  /*18470*/  @!P0 SYNCS.PHASECHK.TRANS64 P0, [R4+URZ+0x30820], R0 ;  /* 0x03082000040085a7 */ /* 0x000ea4000800007f */
[----:B--2---:R-:W-:Y:S05]  /*18480*/  @!P0 BRA `(.L_x_2518) ;  /* 0xfffffffc00f08947 */ /* 0x004fea000383ffff */
[----:B------:R-:W-:Y:S05]  /*18490*/  BRA `(.L_x_2637) ;  /* 0xffffffc000c07947 */ /* 0x000fea000383ffff */
.L_x_2519:
[----:B------:R-:W2:Y:S01]  /*184a0*/  S2R R2, SR_TID.X ;  /* 0x0000000000027919 */ /* 0x000ea20000002100 */
[----:B------:R-:W-:Y:S01]  /*184b0*/  BSSY B0, `(.L_x_2638) ;  /* 0x000000a000007945 */ /* 0x000fe20003800000 */
[----:B------:R-:W-:Y:S02]  /*184c0*/  IMAD.MOV.U32 R12, RZ, RZ, RZ ;  /* 0x000000ffff0c7224 */ /* 0x000fe400078e00ff */
[----:B------:R-:W-:Y:S02]  /*184d0*/  IMAD.MOV.U32 R11, RZ, RZ, 0x1f ;  /* 0x0000001fff0b7424 */ /* 0x000fe400078e00ff */
[----:B------:R-:W-:Y:S01]  /*184e0*/  IMAD.MOV.U32 R15, RZ, RZ, -0x1 ;  /* 0xffffffffff0f7424 */ /* 0x000fe200078e00ff */
[----:B--2---:R-:W-:-:S04]  /*184f0*/  SHF.R.U32.HI R2, RZ, 0x5, R2 ;  /* 0x00000005ff027819 */ /* 0x004fc80000011602 */
[----:B------:R-:W-:-:S05]  /*18500*/  LOP3.LUT R2, R2, 0x3, RZ, 0xc0, !PT ;  /* 0x0000000302027812 */ /* 0x000fca00078ec0ff */
[----:B------:R-:W-:-:S07]  /*18510*/  IMAD.MOV.U32 R13, RZ, RZ, R2 ;  /* 0x000000ffff0d7224 */ /* 0x000fce00078e0002 */
[----:B01----:R-:W-:Y:S05]  /*18520*/  WARPSYNC.COLLECTIVE R15, `(.L_x_2639) ;  /* 0x000000000f087348 */ /* 0x003fea0003c00000 */
[----:B------:R2:W3:Y:S02]  /*18530*/  SHFL.IDX P6, R14, R13, R12, R11 ;  /* 0x0000000c0d0e7389 */ /* 0x0004e400000c000b */
[----:B0123--:R-:W-:Y:S01]  /*18540*/  ENDCOLLECTIVE ;  /* 0x000000000000791b */ /* 0x00ffe20003800000 */
.L_x_2639:
[----:B------:R-:W-:Y:S05]  /*18550*/  BSYNC B0 ;  /* 0x0000000000007941 */ /* 0x000fea0003800000 */
.L_x_2638:
[----:B------:R-:W-:Y:S05]  /*18560*/  BRA `(.L_x_2640) ;  /* 0xffffffc000a87947 */ /* 0x000fea000383ffff */
.L_x_2522:
[----:B------:R-:W-:Y:S01]  /*18570*/  BSSY B1, `(.L_x_2641) ;  /* 0x0000006000017945 */ /* 0x000fe20003800000 */
[----:B------:R-:W-:-:S07]  /*18580*/  IMAD.MOV.U32 R15, RZ, RZ, -0x1 ;  /* 0xffffffffff0f7424 */ /* 0x000fce00078e00ff */
[----:B01----:R-:W-:Y:S05]  /*18590*/  WARPSYNC.COLLECTIVE R15, `(.L_x_2642) ;  /* 0x000000000f0c7348 */ /* 0x003fea0003c00000 */
[----:B------:R-:W-:Y:S02]  /*185a0*/  ELECT P6, UR62, PT ;  /* 0x00000000003e782f */ /* 0x000fe400038c0000 */
[----:B------:R-:W-:Y:S01]  /*185b0*/  MOV R14, UR62 ;  /* 0x0000003e000e7c02 */ /* 0x000fe20008000f00 */
[----:B01----:R-:W-:Y:S10]  /*185c0*/  ENDCOLLECTIVE ;  /* 0x000000000000791b */ /* 0x003ff40003800000 */
.L_x_2642:
[----:B------:R-:W-:Y:S05]  /*185d0*/  BSYNC B1 ;  /* 0x0000000000017941 */ /* 0x000fea0003800000 */
.L_x_2641:
[----:B------:R-:W-:Y:S05]  /*185e0*/  BRA `(.L_x_2643) ;  /* 0xffffffc000a07947 */ /* 0x000fea000383ffff */
.L_x_2524:
[----:B-1----:R1:W2:Y:S02]  /*185f0*/  SYNCS.PHASECHK.TRANS64.TRYWAIT P1, [R5+URZ+0x30840], R0 ;  /* 0x03084000050075a7 */ /* 0x0022a4000802017f */
[----:B--2---:R-:W-:Y:S05]  /*18600*/  @!P1 NANOSLEEP.SYNCS 0x989680 ;  /* 0x009896800000995d */ /* 0x004fea0003900000 */
[----:B------:R-:W2:Y:S02]  /*18610*/  @!P1 SYNCS.PHASECHK.TRANS64 P1, [R5+URZ+0x30840], R0 ;  /* 0x03084000050095a7 */ /* 0x000ea4000802007f */
[----:B--2---:R-:W-:Y:S05]  /*18620*/  @!P1 BRA `(.L_x_2524) ;  /* 0xfffffffc00f09947 */ /* 0x004fea000383ffff */
[----:B------:R-:W-:Y:S05]  /*18630*/  BRA `(.L_x_2644) ;  /* 0xffffffc000c87947 */ /* 0x000fea000383ffff */
.L_x_2526:
[----:B--2---:R2:W3:Y:S02]  /*18640*/  SYNCS.PHASECHK.TRANS64.TRYWAIT P1, [R27+URZ+0x30840], R2 ;  /* 0x030840021b0075a7 */ /* 0x0044e4000802017f */
[----:B---3--:R-:W-:Y:S05]  /*18650*/  @!P1 NANOSLEEP.SYNCS 0x989680 ;  /* 0x009896800000995d */ /* 0x008fea0003900000 */
[----:B------:R-:W3:Y:S02]  /*18660*/  @!P1 SYNCS.PHASECHK.TRANS64 P1, [R27+URZ+0x30840], R2 ;  /* 0x030840021b0095a7 */ /* 0x000ee4000802007f */
[----:B---3--:R-:W-:Y:S05]  /*18670*/  @!P1 BRA `(.L_x_2526) ;  /* 0xfffffffc00f09947 */ /* 0x008fea000383ffff */
[----:B------:R-:W-:Y:S05]  /*18680*/  BRA `(.L_x_2645) ;  /* 0xffffffc000d47947 */ /* 0x000fea000383ffff */
.L_x_2528:
[----:B---3--:R3:W4:Y:S02]  /*18690*/  SYNCS.PHASECHK.TRANS64.TRYWAIT P1, [R5+URZ+0x30860], R0 ;  /* 0x03086000050075a7 */ /* 0x008724000802017f */
[----:B----4-:R-:W-:Y:S05]  /*186a0*/  @!P1 NANOSLEEP.SYNCS 0x989680 ;  /* 0x009896800000995d */ /* 0x010fea0003900000 */
[----:B------:R-:W4:Y:S02]  /*186b0*/  @!P1 SYNCS.PHASECHK.TRANS64 P1, [R5+URZ+0x30860], R0 ;  /* 0x03086000050095a7 */ /* 0x000f24000802007f */
[----:B----4-:R-:W-:Y:S05]  /*186c0*/  @!P1 BRA `(.L_x_2528) ;  /* 0xfffffffc00f09947 */ /* 0x010fea000383ffff */
[----:B------:R-:W-:Y:S05]  /*186d0*/  BRA `(.L_x_2646) ;  /* 0xffffffc000d07947 */ /* 0x000fea000383ffff */
.L_x_2647:
        /* <DEDUP_REMOVED lines=10> */
.L_x_3218:


//--------------------- .text._ZN7cutlass13device_kernelIN5flash11enable_sm90INS1_16FlashAttnFwdSm90INS1_25CollectiveMainloopFwdSm90ILi2EN4cute5tupleIJNS5_1CILi1EEES8_S8_EEENS6_IJNS7_ILi128EEENS7_ILi96EEENS7_ILi192EEEEEELi192ENS_6half_tEfNS_4arch4Sm90ELb1ELb0ELb1ELb1ELb1ELb1ELb0ELb1ELb1ELb1ELb1ELb0EEENS1_21CollectiveEpilogueFwdINS6_IJSA_SC_SB_EEES9_SE_SG_Li256ELb1ELb1ELb1ELb0EEENS1_36VarlenDynamicPersistentTileSchedulerILi128ELi96ELi256ELi128ELb1ELb1ELb1ELb1ELb1ELb1EEEEEEEEEvNT_6ParamsE --------------------------
	.section	.text._ZN7cutlass13device_kernelIN5flash11enable_sm90INS1_16FlashAttnFwdSm90INS1_25CollectiveMainloopFwdSm90ILi2EN4cute5tupleIJNS5_1CILi1EEES8_S8_EEENS6_IJNS7_ILi128EEENS7_ILi96EEENS7_ILi192EEEEEELi192ENS_6half_tEfNS_4arch4Sm90ELb1ELb0ELb1ELb1ELb1ELb1ELb0ELb1ELb1ELb1ELb1ELb0EEENS1_21CollectiveEpilogueFwdINS6_IJSA_SC_SB_EEES9_SE_SG_Li256ELb1ELb1ELb1ELb0EEENS1_36VarlenDynamicPersistentTileSchedulerILi128ELi96ELi256ELi128ELb1ELb1ELb1ELb1ELb1ELb1EEEEEEEEEvNT_6ParamsE,"ax",@progbits
	.align	128
.text._ZN7cutlass13device_kernelIN5flash11enable_sm90INS1_16FlashAttnFwdSm90INS1_25CollectiveMainloopFwdSm90ILi2EN4cute5tupleIJNS5_1CILi1EEES8_S8_EEENS6_IJNS7_ILi128EEENS7_ILi96EEENS7_ILi192EEEEEELi192ENS_6half_tEfNS_4arch4Sm90ELb1ELb0ELb1ELb1ELb1ELb1ELb0ELb1ELb1ELb1ELb1ELb0EEENS1_21CollectiveEpilogueFwdINS6_IJSA_SC_SB_EEES9_SE_SG_Li256ELb1ELb1ELb1ELb0EEENS1_36VarlenDynamicPersistentTileSchedulerILi128ELi96ELi256ELi128ELb1ELb1ELb1ELb1ELb1ELb1EEEEEEEEEvNT_6ParamsE:
        .type           _ZN7cutlass13device_kernelIN5flash11enable_sm90INS1_16FlashAttnFwdSm90INS1_25CollectiveMainloopFwdSm90ILi2EN4cute5tupleIJNS5_1CILi1EEES8_S8_EEENS6_IJNS7_ILi128EEENS7_ILi96EEENS7_ILi192EEEEEELi192ENS_6half_tEfNS_4arch4Sm90ELb1ELb0ELb1ELb1ELb1ELb1ELb0ELb1ELb1ELb1ELb1ELb0EEENS1_21CollectiveEpilogueFwdINS6_IJSA_SC_SB_EEES9_SE_SG_Li256ELb1ELb1ELb1ELb0EEENS1_36VarlenDynamicPersistentTileSchedulerILi128ELi96ELi256ELi128ELb1ELb1ELb1ELb1ELb1ELb1EEEEEEEEEvNT_6ParamsE,@function
        .size           _ZN7cutlass13device_kernelIN5flash11enable_sm90INS1_16FlashAttnFwdSm90INS1_25CollectiveMainloopFwdSm90ILi2EN4cute5tupleIJNS5_1CILi1EEES8_S8_EEENS6_IJNS7_ILi128EEENS7_ILi96EEENS7_ILi192EEEEEELi192ENS_6half_tEfNS_4arch4Sm90ELb1ELb0ELb1ELb1ELb1ELb1ELb0ELb1ELb1ELb1ELb1ELb0EEENS1_21CollectiveEpilogueFwdINS6_IJSA_SC_SB_EEES9_SE_SG_Li256ELb1ELb1ELb1ELb0EEENS1_36VarlenDynamicPersistentTileSchedulerILi128ELi96ELi256ELi128ELb1ELb1ELb1ELb1ELb1ELb1EEEEEEEEEvNT_6ParamsE,(.L_x_3219 - _ZN7cutlass13device_kernelIN5flash11enable_sm90INS1_16FlashAttnFwdSm90INS1_25CollectiveMainloopFwdSm90ILi2EN4cute5tupleIJNS5_1CILi1EEES8_S8_EEENS6_IJNS7_ILi128EEENS7_ILi96EEENS7_ILi192EEEEEELi192ENS_6half_tEfNS_4arch4Sm90ELb1ELb0ELb1ELb1ELb1ELb1ELb0ELb1ELb1ELb1ELb1ELb0EEENS1_21CollectiveEpilogueFwdINS6_IJSA_SC_SB_EEES9_SE_SG_Li256ELb1ELb1ELb1ELb0EEENS1_36VarlenDynamicPersistentTileSchedulerILi128ELi96ELi256ELi128ELb1ELb1ELb1ELb1ELb1ELb1EEEEEEEEEvNT_6ParamsE)
        .other          _ZN7cutlass13device_kernelIN5flash11enable_sm90INS1_16FlashAttnFwdSm90INS1_25CollectiveMainloopFwdSm90ILi2EN4cute5tupleIJNS5_1CILi1EEES8_S8_EEENS6_IJNS7_ILi128EEENS7_ILi96EEENS7_ILi192EEEEEELi192ENS_6half_tEfNS_4arch4Sm90ELb1ELb0ELb1ELb1ELb1ELb1ELb0ELb1ELb1ELb1ELb1ELb0EEENS1_21CollectiveEpilogueFwdINS6_IJSA_SC_SB_EEES9_SE_SG_Li256ELb1ELb1ELb1ELb0EEENS1_36VarlenDynamicPersistentTileSchedulerILi128ELi96ELi256ELi128ELb1ELb1ELb1ELb1ELb1ELb1EEEEEEEEEvNT_6ParamsE,@"STO_CUDA_ENTRY STV_DEFAULT"
_ZN7cutlass13device_kernelIN5flash11enable_sm90INS1_16FlashAttnFwdSm90INS1_25CollectiveMainloopFwdSm90ILi2EN4cute5tupleIJNS5_1CILi1EEES8_S8_EEENS6_IJNS7_ILi128EEENS7_ILi96EEENS7_ILi192EEEEEELi192ENS_6half_tEfNS_4arch4Sm90ELb1ELb0ELb1ELb1ELb1ELb1ELb0ELb1ELb1ELb1ELb1ELb0EEENS1_21CollectiveEpilogueFwdINS6_IJSA_SC_SB_EEES9_SE_SG_Li256ELb1ELb1ELb1ELb0EEENS1_36VarlenDynamicPersistentTileSchedulerILi128ELi96ELi256ELi128ELb1ELb1ELb1ELb1ELb1ELb1EEEEEEEEEvNT_6ParamsE:
        /* <DEDUP_REMOVED lines=18> */
.L_x_2649:
[----:B------:R-:W-:Y:S05]  /*0120*/  BSYNC B0 ;  /* 0x0000000000007941 */ /* 0x000fea0003800000 */
.L_x_2648:
        /* <DEDUP_REMOVED lines=41> */
.L_x_2650:
        /* <DEDUP_REMOVED lines=22> */
.L_x_2651:
        /* <DEDUP_REMOVED lines=18> */
.L_x_2652:
        /* <DEDUP_REMOVED lines=22> */
.L_x_2653:
        /* <DEDUP_REMOVED lines=22> */
.L_x_2654:
        /* <DEDUP_REMOVED lines=10> */
.L_x_2657:
        /* <DEDUP_REMOVED lines=16> */
[----:B------:R-:W-:Y:S01]  /*0aa0*/  IADD3 R0, R0, -0x80, RZ ;  /* 0xffffff8000007810 */ /* 0x000fe20007ffe0ff */
[----:B------:R-:W-:Y:S01]  /*0ab0*/  IMAD.MOV.U32 R200, RZ, RZ, RZ ;  /* 0x000000ffffc87224 */ /* 0x000fe200078e00ff */
[----:B------:R-:W-:Y:S01]  /*0ac0*/  R2UR UR4, R2 ;  /* 0x00000000020472ca */ /* 0x000fe200000e0000 */
[----:B------:R-:W-:Y:S01]  /*0ad0*/  IMAD.MOV.U32 R196, RZ, RZ, RZ ;  /* 0x000000ffffc47224 */ /* 0x000fe200078e00ff */
[----:B------:R-:W-:Y:S02]  /*0ae0*/  SHF.R.S32.HI R3, RZ, 0x1f, R0 ;  /* 0x0000001fff037819 */ /* 0x000fe40000011400 */
[----:B------:R-:W-:Y:S02]  /*0af0*/  MOV R205, RZ ;  /* 0x000000ff00cd7202 */ /* 0x000fe40000000f00 */
[----:B------:R-:W-:-:S04]  /*0b00*/  LEA.HI R6, R3, R0, RZ, 0x4 ;  /* 0x0000000003067211 */ /* 0x000fc800078f20ff */
[----:B------:R-:W-:-:S03]  /*0b10*/  SHF.R.S32.HI R7, RZ, 0x4, R6 ;  /* 0x00000004ff077819 */ /* 0x000fc60000011406 */
        /* <DEDUP_REMOVED lines=19> */
[-C--:B------:R-:W-:Y:S01]  /*0c50*/  LEA.HI R7, R3, R0.reuse, RZ, 0x5 ;  /* 0x0000000003077211 */ /* 0x080fe200078f28ff */
[----:B------:R-:W-:Y:S01]  /*0c60*/  IMAD.IADD R13, R9, 0x1, -R12 ;  /* 0x00000001090d7824 */ /* 0x000fe200078e0a0c */
[----:B------:R-:W-:-:S02]  /*0c70*/  LEA.HI R9, R3, R0, RZ, 0x2 ;  /* 0x0000000003097211 */ /* 0x000fc400078f10ff */
[----:B------:R-:W-:Y:S01]  /*0c80*/  LEA.HI R4, R4, R5, RZ, 0x1 ;  /* 0x0000000504047211 */ /* 0x000fe200078f08ff */
[----:B------:R-:W-:Y:S01]  /*0c90*/  IMAD R13, R10, 0x10, R13 ;  /* 0x000000100a0d7824 */ /* 0x000fe200078e020d */
[----:B------:R-:W-:Y:S02]  /*0ca0*/  LOP3.LUT R3, R6, 0x3fffff0, RZ, 0xc0, !PT ;  /* 0x03fffff006037812 */ /* 0x000fe400078ec0ff */
[----:B------:R-:W-:Y:S02]  /*0cb0*/  LOP3.LUT R4, R4, 0x3fffffe, RZ, 0xc0, !PT ;  /* 0x03fffffe04047812 */ /* 0x000fe400078ec0ff */
[----:B------:R-:W-:Y:S02]  /*0cc0*/  SHF.R.S32.HI R222, RZ, 0x5, R7 ;  /* 0x00000005ffde7819 */ /* 0x000fe40000011407 */
[----:B------:R-:W-:Y:S01]  /*0cd0*/  IADD3 R3, R0, -R3, RZ ;  /* 0x8000000300037210 */ /* 0x000fe20007ffe0ff */
[----:B------:R-:W-:Y:S01]  /*0ce0*/  IMAD.IADD R4, R5, 0x1, -R4 ;  /* 0x0000000105047824 */ /* 0x000fe200078e0a04 */
[----:B------:R-:W-:Y:S01]  /*0cf0*/  LOP3.LUT R7, R9, 0xfffffffc, RZ, 0xc0, !PT ;  /* 0xfffffffc09077812 */ /* 0x000fe200078ec0ff */
[----:B------:R-:W-:Y:S01]  /*0d00*/  IMAD.MOV.U32 R5, RZ, RZ, R17 ;  /* 0x000000ffff057224 */ /* 0x000fe200078e0011 */
[----:B------:R-:W-:Y:S01]  /*0d10*/  SHF.R.S32.HI R204, RZ, 0x2, R9 ;  /* 0x00000002ffcc7819 */ /* 0x000fe20000011409 */
[----:B------:R-:W-:Y:S01]  /*0d20*/  IMAD R3, R222, 0x10, R3 ;  /* 0x00000010de037824 */ /* 0x000fe200078e0203 */
[----:B------:R-:W-:Y:S01]  /*0d30*/  IADD3 R0, R0, -R7, RZ ;  /* 0x8000000700007210 */ /* 0x000fe20007ffe0ff */
[----:B------:R-:W-:Y:S01]  /*0d40*/  IMAD R14, R4, 0x40, R13 ;  /* 0x00000040040e7824 */ /* 0x000fe200078e020d */
[----:B------:R-:W-:Y:S01]  /*0d50*/  LOP3.LUT R11, R11, 0x7ffffffc, RZ, 0xc0, !PT ;  /* 0x7ffffffc0b0b7812 */ /* 0x000fe200078ec0ff */
[----:B------:R-:W-:Y:S01]  /*0d60*/  IMAD R8, R3, 0x8, R8 ;  /* 0x0000000803087824 */ /* 0x000fe200078e0208 */
[----:B------:R-:W-:Y:S01]  /*0d70*/  SHF.R.S32.HI R9, RZ, 0x1f, R9 ;  /* 0x0000001fff097819 */ /* 0x000fe20000011409 */
[----:B------:R-:W-:Y:S01]  /*0d80*/  IMAD.U32 R3, RZ, RZ, UR5 ;  /* 0x00000005ff037e24 */ /* 0x000fe2000f8e00ff */
[----:B------:R-:W-:Y:S01]  /*0d90*/  STL [R1+0x64], R14 ;  /* 0x0000640e01007387 */ /* 0x000fe20000100800 */
[----:B------:R-:W-:Y:S01]  /*0da0*/  VIADD R12, R204, 0x40 ;  /* 0x00000040cc0c7836 */ /* 0x000fe20000000000 */
[----:B------:R-:W-:Y:S01]  /*0db0*/  IADD3 R11, R15, -R11, RZ ;  /* 0x8000000b0f0b7210 */ /* 0x000fe20007ffe0ff */
[----:B------:R-:W-:Y:S01]  /*0dc0*/  IMAD.SHL.U32 R194, R0, 0x4, RZ ;  /* 0x0000000400c27824 */ /* 0x000fe200078e00ff */
[----:B------:R-:W-:Y:S01]  /*0dd0*/  STL [R1+0x50], RZ ;  /* 0x000050ff01007387 */ /* 0x000fe20000100800 */
[----:B------:R-:W-:Y:S01]  /*0de0*/  IMAD.SHL.U32 R217, R12, 0x40, RZ ;  /* 0x000000400cd97824 */ /* 0x000fe200078e00ff */
[----:B------:R-:W-:Y:S01]  /*0df0*/  LEA.HI R9, R9, R204, RZ, 0x3 ;  /* 0x000000cc09097211 */ /* 0x000fe200078f18ff */
[----:B------:R-:W-:Y:S01]  /*0e00*/  VIADD R207, R194, 0x20 ;  /* 0x00000020c2cf7836 */ /* 0x000fe20000000000 */
[----:B------:R0:W-:Y:S01]  /*0e10*/  STL [R1+0x4], R3 ;  /* 0x0000040301007387 */ /* 0x0001e20000100800 */
[----:B------:R-:W-:Y:S01]  /*0e20*/  IMAD.SHL.U32 R16, R0, 0x8, RZ ;  /* 0x0000000800107824 */ /* 0x000fe200078e00ff */
[----:B------:R-:W-:Y:S01]  /*0e30*/  LOP3.LUT R217, R217, 0x1c0, RZ, 0xc0, !PT ;  /* 0x000001c0d9d97812 */ /* 0x000fe200078ec0ff */
[----:B------:R-:W-:Y:S01]  /*0e40*/  IMAD.U32 R4, RZ, RZ, UR4 ;  /* 0x00000004ff047e24 */ /* 0x000fe2000f8e00ff */
[----:B------:R-:W-:Y:S01]  /*0e50*/  IADD3 R193, R194, R207, RZ ;  /* 0x000000cfc2c17210 */ /* 0x000fe20007ffe0ff */
[----:B------:R-:W-:Y:S01]  /*0e60*/  IMAD.SHL.U32 R229, R11, 0x2, RZ ;  /* 0x000000020be57824 */ /* 0x000fe200078e00ff */
[----:B------:R-:W-:Y:S01]  /*0e70*/  LOP3.LUT R9, R9, 0xfffffff8, RZ, 0xc0, !PT ;  /* 0xfffffff809097812 */ /* 0x000fe200078ec0ff */
[----:B------:R-:W-:Y:S01]  /*0e80*/  IMAD.SHL.U32 R8, R8, 0x8, RZ ;  /* 0x0000000808087824 */ /* 0x000fe200078e00ff */
[----:B------:R1:W-:Y:S01]  /*0e90*/  STL [R1+0x58], R4 ;  /* 0x0000580401007387 */ /* 0x0003e20000100800 */
[C---:B------:R-:W-:Y:S01]  /*0ea0*/  VIADD R36, R229.reuse, 0x10 ;  /* 0x00000010e5247836 */ /* 0x040fe20000000000 */
[----:B0-----:R-:W-:Y:S01]  /*0eb0*/  LEA.HI R3, R0, R0, RZ, 0x1 ;  /* 0x0000000000037211 */ /* 0x001fe200078f08ff */
[C---:B------:R-:W-:Y:S01]  /*0ec0*/  VIADD R34, R229.reuse, 0x20 ;  /* 0x00000020e5227836 */ /* 0x040fe20000000000 */
[C---:B------:R-:W-:Y:S01]  /*0ed0*/  IADD3 R31, R229.reuse, 0x38, RZ ;  /* 0x00000038e51f7810 */ /* 0x040fe20007ffe0ff */
[----:B------:R-:W-:Y:S01]  /*0ee0*/  VIADD R28, R229, 0x50 ;  /* 0x00000050e51c7836 */ /* 0x000fe20000000000 */
[----:B------:R-:W-:Y:S01]  /*0ef0*/  LOP3.LUT R3, R3, 0x1ffffffe, RZ, 0xc0, !PT ;  /* 0x1ffffffe03037812 */ /* 0x000fe200078ec0ff */
[C---:B------:R-:W-:Y:S01]  /*0f00*/  VIADD R25, R229.reuse, 0x68 ;  /* 0x00000068e5197836 */ /* 0x040fe20000000000 */
[----:B------:R-:W-:Y:S01]  /*0f10*/  IADD3 R206, R194, 0x40, RZ ;  /* 0x00000040c2ce7810 */ /* 0x000fe20007ffe0ff */
[C---:B------:R-:W-:Y:S01]  /*0f20*/  VIADD R20, R229.reuse, 0x80 ;  /* 0x00000080e5147836 */ /* 0x040fe20000000000 */
[----:B------:R-:W-:Y:S01]  /*0f30*/  IADD3 R3, R0, -R3, RZ ;  /* 0x8000000300037210 */ /* 0x000fe20007ffe0ff */
[----:B------:R-:W-:Y:S01]  /*0f40*/  IMAD.IADD R10, R204, 0x1, -R9 ;  /* 0x00000001cc0a7824 */ /* 0x000fe200078e0a09 */
[----:B------:R-:W-:Y:S01]  /*0f50*/  SHF.R.U32.HI R0, RZ, 0x3, R217 ;  /* 0x00000003ff007819 */ /* 0x000fe200000116d9 */
[----:B------:R-:W-:Y:S01]  /*0f60*/  IMAD.IADD R192, R194, 0x1, R206 ;  /* 0x00000001c2c07824 */ /* 0x000fe200078e02ce */
[----:B------:R-:W-:Y:S01]  /*0f70*/  SHF.R.S32.HI R0, RZ, 0x1f, R193 ;  /* 0x0000001fff007819 */ /* 0x000fe200000114c1 */
[C---:B------:R-:W-:Y:S01]  /*0f80*/  VIADD R37, R229.reuse, 0x8 ;  /* 0x00000008e5257836 */ /* 0x040fe20000000000 */
[----:B-1----:R-:W-:Y:S01]  /*0f90*/  SHF.R.S32.HI R4, RZ, 0x1f, R12 ;  /* 0x0000001fff047819 */ /* 0x002fe2000001140c */
[----:B------:R0:W-:Y:S01]  /*0fa0*/  STL [R1+0x38], R10 ;  /* 0x0000380a01007387 */ /* 0x0001e20000100800 */
[----:B------:R-:W-:Y:S01]  /*0fb0*/  LEA.HI R0, R0, R193, RZ, 0x3 ;  /* 0x000000c100007211 */ /* 0x000fe200078f18ff */
[C---:B------:R-:W-:Y:S01]  /*0fc0*/  VIADD R33, R229.reuse, 0x28 ;  /* 0x00000028e5217836 */ /* 0x040fe20000000000 */
[----:B------:R-:W-:Y:S01]  /*0fd0*/  LEA.HI R4, R4, R12, RZ, 0x3 ;  /* 0x0000000c04047211 */ /* 0x000fe200078f18ff */
[----:B------:R1:W-:Y:S01]  /*0fe0*/  STL [R1+0x68], R8 ;  /* 0x0000680801007387 */ /* 0x0003e20000100800 */
[----:B------:R-:W-:Y:S01]  /*0ff0*/  SHF.R.S32.HI R198, RZ, 0x3, R0 ;  /* 0x00000003ffc67819 */ /* 0x000fe20000011400 */
[C---:B------:R-:W-:Y:S01]  /*1000*/  VIADD R0, R229.reuse, 0xb0 ;  /* 0x000000b0e5007836 */ /* 0x040fe20000000000 */
[----:B------:R-:W-:Y:S01]  /*1010*/  SHF.R.S32.HI R0, RZ, 0x1f, R36 ;  /* 0x0000001fff007819 */ /* 0x000fe20000011424 */
[----:B------:R-:W-:Y:S01]  /*1020*/  IMAD.SHL.U32 R4, R4, 0x40, RZ ;  /* 0x0000004004047824 */ /* 0x000fe200078e00ff */
[----:B------:R-:W-:Y:S01]  /*1030*/  SHF.R.S32.HI R0, RZ, 0x1f, R34 ;  /* 0x0000001fff007819 */ /* 0x000fe20000011422 */
[C---:B------:R-:W-:Y:S01]  /*1040*/  VIADD R32, R229.reuse, 0x30 ;  /* 0x00000030e5207836 */ /* 0x040fe20000000000 */
[C---:B------:R-:W-:Y:S01]  /*1050*/  IADD3 R12, R229.reuse, 0x98, RZ ;  /* 0x00000098e50c7810 */ /* 0x040fe20007ffe0ff */
[----:B------:R-:W-:Y:S01]  /*1060*/  IMAD.SHL.U32 R220, R10, 0x40, RZ ;  /* 0x000000400adc7824 */ /* 0x000fe200078e00ff */
[----:B------:R-:W-:Y:S01]  /*1070*/  SHF.R.S32.HI R0, RZ, 0x1f, R31 ;  /* 0x0000001fff007819 */ /* 0x000fe2000001141f */
[C---:B------:R-:W-:Y:S01]  /*1080*/  VIADD R30, R229.reuse, 0x40 ;  /* 0x00000040e51e7836 */ /* 0x040fe20000000000 */
[----:B------:R-:W-:Y:S01]  /*1090*/  SHF.R.S32.HI R0, RZ, 0x1f, R28 ;  /* 0x0000001fff007819 */ /* 0x000fe2000001141c */
[C---:B------:R-:W-:Y:S01]  /*10a0*/  VIADD R29, R229.reuse, 0x48 ;  /* 0x00000048e51d7836 */ /* 0x040fe20000000000 */
[----:B------:R-:W-:Y:S01]  /*10b0*/  SHF.R.S32.HI R0, RZ, 0x1f, R25 ;  /* 0x0000001fff007819 */ /* 0x000fe20000011419 */
[C---:B------:R-:W-:Y:S01]  /*10c0*/  VIADD R26, R229.reuse, 0x60 ;  /* 0x00000060e51a7836 */ /* 0x040fe20000000000 */
[----:B------:R-:W-:Y:S01]  /*10d0*/  SHF.R.S32.HI R0, RZ, 0x1f, R20 ;  /* 0x0000001fff007819 */ /* 0x000fe20000011414 */
[----:B------:R-:W-:Y:S01]  /*10e0*/  VIADD R24, R229, 0x70 ;  /* 0x00000070e5187836 */ /* 0x000fe20000000000 */
[----:B------:R-:W-:Y:S01]  /*10f0*/  SHF.R.S32.HI R0, RZ, 0x1f, R12 ;  /* 0x0000001fff007819 */ /* 0x000fe2000001140c */
[----:B------:R-:W-:Y:S01]  /*1100*/  IMAD.MOV.U32 R7, RZ, RZ, R19 ;  /* 0x000000ffff077224 */ /* 0x000fe200078e0013 */
[----:B------:R-:W-:Y:S01]  /*1110*/  LEA R0, R3, R14, 0x3 ;  /* 0x0000000e03007211 */ /* 0x000fe200078e18ff */
[C---:B------:R-:W-:Y:S01]  /*1120*/  VIADD R15, R229.reuse, 0x88 ;  /* 0x00000088e50f7836 */ /* 0x040fe20000000000 */
[----:B------:R-:W-:Y:S01]  /*1130*/  SHF.R.S32.HI R9, RZ, 0x1f, R192 ;  /* 0x0000001fff097819 */ /* 0x000fe200000114c0 */
[C---:B------:R-:W-:Y:S01]  /*1140*/  VIADD R13, R229.reuse, 0x90 ;  /* 0x00000090e50d7836 */ /* 0x040fe20000000000 */
[----:B------:R-:W-:Y:S01]  /*1150*/  IADD3 R35, R229, 0x18, RZ ;  /* 0x00000018e5237810 */ /* 0x000fe20007ffe0ff */
[----:B------:R2:W-:Y:S01]  /*1160*/  STL [R1+0x3c], R0 ;  /* 0x00003c0001007387 */ /* 0x0005e20000100800 */
[----:B------:R-:W-:Y:S01]  /*1170*/  LEA.HI R9, R9, R192, RZ, 0x3 ;  /* 0x000000c009097211 */ /* 0x000fe200078f18ff */
[----:B------:R-:W-:Y:S01]  /*1180*/  VIADD R22, R16, 0x60 ;  /* 0x0000006010167836 */ /* 0x000fe20000000000 */
[----:B------:R-:W-:Y:S01]  /*1190*/  LOP3.LUT R224, R4, 0xfffffe00, RZ, 0xc0, !PT ;  /* 0xfffffe0004e07812 */ /* 0x000fe200078ec0ff */
[C---:B------:R-:W-:Y:S01]  /*11a0*/  VIADD R19, R16.reuse, 0x80 ;  /* 0x0000008010137836 */ /* 0x040fe20000000000 */
[C---:B------:R-:W-:Y:S01]  /*11b0*/  IADD3 R27, R229.reuse, 0x58, RZ ;  /* 0x00000058e51b7810 */ /* 0x040fe20007ffe0ff */
[----:B------:R-:W-:Y:S01]  /*11c0*/  VIADD R23, R16, 0xa0 ;  /* 0x000000a010177836 */ /* 0x000fe20000000000 */
[----:B------:R-:W-:Y:S01]  /*11d0*/  SHF.R.S32.HI R4, RZ, 0x1f, R37 ;  /* 0x0000001fff047819 */ /* 0x000fe20000011425 */
[C---:B0-----:R-:W-:Y:S01]  /*11e0*/  VIADD R10, R229.reuse, 0xa0 ;  /* 0x000000a0e50a7836 */ /* 0x041fe20000000000 */
[----:B------:R-:W-:Y:S01]  /*11f0*/  SHF.R.S32.HI R199, RZ, 0x3, R9 ;  /* 0x00000003ffc77819 */ /* 0x000fe20000011409 */
[C---:B-1----:R-:W-:Y:S01]  /*1200*/  VIADD R8, R229.reuse, 0xa8 ;  /* 0x000000a8e5087836 */ /* 0x042fe20000000000 */
[----:B------:R-:W-:Y:S01]  /*1210*/  IADD3 R21, R229, 0x78, RZ ;  /* 0x00000078e5157810 */ /* 0x000fe20007ffe0ff */
[C---:B------:R-:W-:Y:S01]  /*1220*/  VIADD R208, R194.reuse, 0x30 ;  /* 0x00000030c2d07836 */ /* 0x040fe20000000000 */
[----:B------:R-:W-:Y:S01]  /*1230*/  SHF.R.S32.HI R4, RZ, 0x1f, R35 ;  /* 0x0000001fff047819 */ /* 0x000fe20000011423 */
[----:B------:R-:W-:Y:S01]  /*1240*/  VIADD R216, R194, 0x50 ;  /* 0x00000050c2d87836 */ /* 0x000fe20000000000 */
[----:B------:R-:W-:-:S02]  /*1250*/  SHF.R.S32.HI R9, RZ, 0x1f, R33 ;  /* 0x0000001fff097819 */ /* 0x000fc40000011421 */
[----:B------:R-:W-:Y:S02]  /*1260*/  SHF.R.S32.HI R4, RZ, 0x1f, R32 ;  /* 0x0000001fff047819 */ /* 0x000fe40000011420 */
[----:B------:R-:W-:Y:S02]  /*1270*/  LOP3.LUT R220, R220, 0x1c0, RZ, 0xc0, !PT ;  /* 0x000001c0dcdc7812 */ /* 0x000fe400078ec0ff */
[----:B------:R-:W-:Y:S02]  /*1280*/  SHF.R.S32.HI R9, RZ, 0x1f, R30 ;  /* 0x0000001fff097819 */ /* 0x000fe4000001141e */
[----:B------:R-:W-:Y:S02]  /*1290*/  SHF.R.S32.HI R4, RZ, 0x1f, R29 ;  /* 0x0000001fff047819 */ /* 0x000fe4000001141d */
[----:B------:R-:W-:Y:S02]  /*12a0*/  SHF.R.S32.HI R9, RZ, 0x1f, R27 ;  /* 0x0000001fff097819 */ /* 0x000fe4000001141b */
[----:B------:R-:W-:-:S02]  /*12b0*/  SHF.R.S32.HI R4, RZ, 0x1f, R26 ;  /* 0x0000001fff047819 */ /* 0x000fc4000001141a */
[----:B------:R-:W-:Y:S02]  /*12c0*/  SHF.R.S32.HI R9, RZ, 0x1f, R24 ;  /* 0x0000001fff097819 */ /* 0x000fe40000011418 */
[----:B------:R-:W-:Y:S02]  /*12d0*/  SHF.R.S32.HI R4, RZ, 0x1f, R21 ;  /* 0x0000001fff047819 */ /* 0x000fe40000011415 */
[----:B------:R-:W-:Y:S01]  /*12e0*/  MOV R6, R18 ;  /* 0x0000001200067202 */ /* 0x000fe20000000f00 */
[----:B------:R-:W-:Y:S01]  /*12f0*/  IMAD.MOV.U32 R18, RZ, RZ, RZ ;  /* 0x000000ffff127224 */ /* 0x000fe200078e00ff */
[----:B------:R-:W-:Y:S02]  /*1300*/  SHF.R.S32.HI R9, RZ, 0x1f, R15 ;  /* 0x0000001fff097819 */ /* 0x000fe4000001140f */
[----:B------:R-:W-:Y:S02]  /*1310*/  SHF.R.S32.HI R4, RZ, 0x1f, R13 ;  /* 0x0000001fff047819 */ /* 0x000fe4000001140d */
[----:B------:R-:W-:-:S02]  /*1320*/  SHF.L.U32 R222, R222, 0x9, RZ ;  /* 0x00000009dede7819 */ /* 0x000fc400000006ff */
[----:B------:R-:W-:Y:S02]  /*1330*/  SHF.R.S32.HI R17, RZ, 0x1f, R16 ;  /* 0x0000001fff117819 */ /* 0x000fe40000011410 */
[----:B------:R-:W-:Y:S02]  /*1340*/  IADD3 R215, R194, 0x10, RZ ;  /* 0x00000010c2d77810 */ /* 0x000fe40007ffe0ff */
[----:B------:R-:W-:Y:S02]  /*1350*/  SHF.R.S32.HI R203, RZ, 0x1f, R22 ;  /* 0x0000001fffcb7819 */ /* 0x000fe40000011416 */
[----:B------:R-:W-:Y:S02]  /*1360*/  SHF.R.S32.HI R202, RZ, 0x1f, R19 ;  /* 0x0000001fffca7819 */ /* 0x000fe40000011413 */
[----:B------:R-:W-:Y:S02]  /*1370*/  SHF.R.S32.HI R201, RZ, 0x1f, R23 ;  /* 0x0000001fffc97819 */ /* 0x000fe40000011417 */
[----:B------:R-:W-:-:S02]  /*1380*/  SHF.R.U32.HI R221, RZ, 0x3, R220 ;  /* 0x00000003ffdd7819 */ /* 0x000fc400000116dc */
[----:B------:R-:W-:Y:S02]  /*1390*/  SHF.R.S32.HI R9, RZ, 0x1f, R10 ;  /* 0x0000001fff097819 */ /* 0x000fe4000001140a */
[----:B--2---:R-:W-:-:S07]  /*13a0*/  SHF.R.S32.HI R4, RZ, 0x1f, R8 ;  /* 0x0000001fff047819 */ /* 0x004fce0000011408 */
.L_x_2901:
[----:B012-4-:R-:W0:Y:S01]  /*13b0*/  LDC.64 R8, c[0x0][0xc88] ;  /* 0x00032200ff087b82 */ /* 0x017e220000000a00 */
        /* <DEDUP_REMOVED lines=8> */
[----:B------:R-:W-:Y:S01]  /*1440*/  IMAD.MOV.U32 R122, RZ, RZ, RZ ;  /* 0x000000ffff7a7224 */ /* 0x000fe200078e00ff */
[----:B------:R-:W-:Y:S02]  /*1450*/  ISETP.NE.AND.EX P2, PT, RZ, UR5, PT, P2 ;  /* 0x00000005ff007c0c */ /* 0x000fe4000bf45320 */
[----:B------:R-:W-:Y:S02]  /*1460*/  ISETP.NE.AND.EX P1, PT, RZ, UR9, PT, P1 ;  /* 0x00000009ff007c0c */ /* 0x000fe4000bf25310 */
[----:B------:R-:W-:-:S04]  /*1470*/  ISETP.NE.U32.AND P0, PT, RZ, UR6, PT ;  /* 0x00000006ff007c0c */ /* 0x000fc8000bf05070 */
[----:B------:R-:W-:Y:S02]  /*1480*/  ISETP.NE.AND.EX P0, PT, RZ, UR7, PT, P0 ;  /* 0x00000007ff007c0c */ /* 0x000fe4000bf05300 */
[----:B--2---:R-:W-:Y:S01]  /*1490*/  SHF.R.S32.HI R0, RZ, 0x1f, R26 ;  /* 0x0000001fff007819 */ /* 0x004fe2000001141a */
[C---:B------:R-:W-:Y:S02]  /*14a0*/  IMAD.SHL.U32 R29, R26.reuse, 0x4, RZ ;  /* 0x000000041a1d7824 */ /* 0x040fe400078e00ff */
[C---:B------:R-:W-:Y:S01]  /*14b0*/  @P2 LEA R10, P3, R26.reuse, UR4, 0x2 ;  /* 0x000000041a0a2c11 */ /* 0x040fe2000f8610ff */
[----:B------:R-:W-:Y:S01]  /*14c0*/  STL [R1+0x44], R26 ;  /* 0x0000441a01007387 */ /* 0x000fe20000100800 */
[C-C-:B------:R-:W-:Y:S02]  /*14d0*/  SHF.L.U64.HI R28, R26.reuse, 0x2, R0.reuse ;  /* 0x000000021a1c7819 */ /* 0x140fe40000010200 */
[----:B------:R-:W-:Y:S01]  /*14e0*/  @P2 LEA.HI.X R11, R26, UR5, R0, 0x2, P3 ;  /* 0x000000051a0b2c11 */ /* 0x000fe200098f1400 */
[----:B------:R-:W-:Y:S01]  /*14f0*/  ULDC UR4, c[0x0][0x288] ;  /* 0x0000a20000047ab9 */ /* 0x000fe20000000800 */
[C---:B------:R-:W-:Y:S01]  /*1500*/  IADD3 R8, P4, R29.reuse, UR6, RZ ;  /* 0x000000061d087c10 */ /* 0x040fe2000ff9e0ff */
[----:B------:R0:W-:Y:S04]  /*1510*/  STL [R1+0x5c], R0 ;  /* 0x00005c0001007387 */ /* 0x0001e80000100800 */
[----:B------:R1:W5:Y:S01]  /*1520*/  @P2 LDG.E R4, desc[UR60][R10.64] ;  /* 0x0000003c0a042981 */ /* 0x000362000c1e1900 */
[----:B------:R-:W-:-:S02]  /*1530*/  @P1 IADD3 R12, P2, R29, UR8, RZ ;  /* 0x000000081d0c1c10 */ /* 0x000fc4000ff5e0ff */
[----:B------:R-:W-:Y:S01]  /*1540*/  MOV R227, UR4 ;  /* 0x0000000400e37c02 */ /* 0x000fe20008000f00 */
[----:B------:R2:W-:Y:S01]  /*1550*/  STL [R1+0x48], R29 ;  /* 0x0000481d01007387 */ /* 0x0005e20000100800 */
[C---:B------:R-:W-:Y:S01]  /*1560*/  IADD3.X R9, R28.reuse, UR7, RZ, P4, !PT ;  /* 0x000000071c097c10 */ /* 0x040fe2000a7fe4ff */
[----:B------:R-:W-:Y:S01]  /*1570*/  ULDC.64 UR4, c[0x0][0x418] ;  /* 0x0001060000047ab9 */ /* 0x000fe20000000a00 */
[----:B------:R-:W-:Y:S01]  /*1580*/  @P1 IADD3.X R13, R28, UR9, RZ, P2, !PT ;  /* 0x000000091c0d1c10 */ /* 0x000fe200097fe4ff */
[----:B------:R2:W-:Y:S04]  /*1590*/  STL [R1+0x4c], R28 ;  /* 0x00004c1c01007387 */ /* 0x0005e80000100800 */
[----:B------:R2:W5:Y:S01]  /*15a0*/  @P0 LDG.E R122, desc[UR60][R8.64] ;  /* 0x0000003c087a0981 */ /* 0x000562000c1e1900 */
[----:B------:R-:W-:Y:S01]  /*15b0*/  UISETP.NE.U32.AND UP0, UPT, UR4, URZ, UPT ;  /* 0x0000003f0400728c */ /* 0x000fe2000bf05070 */
[----:B------:R-:W-:Y:S01]  /*15c0*/  LOP3.LUT R3, R6, 0xff000000, RZ, 0xc0, !PT ;  /* 0xff00000006037812 */ /* 0x000fe200078ec0ff */
[----:B------:R-:W-:Y:S01]  /*15d0*/  ULDC.64 UR8, c[0x0][0xa20] ;  /* 0x0002880000087ab9 */ /* 0x000fe20000000a00 */
[----:B------:R2:W5:Y:S01]  /*15e0*/  @P1 LDG.E R227, desc[UR60][R12.64] ;  /* 0x0000003c0ce31981 */ /* 0x000562000c1e1900 */
[----:B------:R-:W-:Y:S01]  /*15f0*/  UISETP.NE.AND.EX UP0, UPT, UR5, URZ, UPT, UP0 ;  /* 0x0000003f0500728c */ /* 0x000fe2000bf05300 */
[----:B------:R-:W-:Y:S01]  /*1600*/  ULDC UR4, c[0x0][0x424] ;  /* 0x0001090000047ab9 */ /* 0x000fe20000000800 */
[----:B------:R-:W-:-:S02]  /*1610*/  ISETP.NE.U32.AND P2, PT, RZ, UR8, PT ;  /* 0x00000008ff007c0c */ /* 0x000fc4000bf45070 */
[----:B------:R-:W-:Y:S01]  /*1620*/  USEL UR4, UR4, 0x1, UP0 ;  /* 0x0000000104047887 */ /* 0x000fe20008000000 */
[----:B------:R-:W-:Y:S01]  /*1630*/  ULDC UR5, c[0x0][0x2f0] ;  /* 0x0000bc0000057ab9 */ /* 0x000fe20000000800 */
[----:B0-----:R-:W-:Y:S02]  /*1640*/  LOP3.LUT R0, R6, 0xff0000, RZ, 0xc0, !PT ;  /* 0x00ff000006007812 */ /* 0x001fe400078ec0ff */
[----:B------:R-:W-:Y:S01]  /*1650*/  UIMAD UR4, UR4, UR5, URZ ;  /* 0x00000005040472a4 */ /* 0x000fe2000f8e023f */
[----:B------:R-:W-:Y:S02]  /*1660*/  SHF.R.U32.HI R3, RZ, 0x8, R3 ;  /* 0x00000008ff037819 */ /* 0x000fe40000011603 */
[----:B------:R-:W-:Y:S01]  /*1670*/  ISETP.NE.AND.EX P2, PT, RZ, UR9, PT, P2 ;  /* 0x00000009ff007c0c */ /* 0x000fe2000bf45320 */
[----:B------:R-:W-:Y:S01]  /*1680*/  ULDC UR5, c[0x0][0x348] ;  /* 0x0000d20000057ab9 */ /* 0x000fe20000000800 */
[----:B-1----:R-:W-:Y:S02]  /*1690*/  LEA.HI R11, R0, R3, RZ, 0x10 ;  /* 0x00000003000b7211 */ /* 0x002fe400078f80ff */
[----:B------:R-:W-:Y:S01]  /*16a0*/  LOP3.LUT R197, R6, 0xffff, RZ, 0xc0, !PT ;  /* 0x0000ffff06c57812 */ /* 0x000fe200078ec0ff */
[----:B--23--:R-:W-:Y:S08]  /*16b0*/  @P1 BRA `(.L_x_2659) ;  /* 0x0000000000241947 */ /* 0x00cff00003800000 */
        /* <DEDUP_REMOVED lines=9> */
.L_x_2659:
[----:B------:R-:W-:Y:S02]  /*1750*/  IMAD.U32 R25, RZ, RZ, UR5 ;  /* 0x00000005ff197e24 */ /* 0x000fe4000f8e00ff */
[----:B------:R-:W-:Y:S01]  /*1760*/  IMAD.U32 R27, RZ, RZ, UR4 ;  /* 0x00000004ff1b7e24 */ /* 0x000fe2000f8e00ff */
[----:B------:R-:W-:Y:S06]  /*1770*/  @!P2 BRA `(.L_x_2660) ;  /* 0x000000000010a947 */ /* 0x000fec0003800000 */
[----:B------:R-:W-:-:S04]  /*1780*/  IADD3 R6, P0, R29, UR8, RZ ;  /* 0x000000081d067c10 */ /* 0x000fc8000ff1e0ff */
[----:B------:R-:W-:-:S05]  /*1790*/  IADD3.X R7, R28, UR9, RZ, P0, !PT ;  /* 0x000000091c077c10 */ /* 0x000fca00087fe4ff */
[----:B------:R0:W5:Y:S01]  /*17a0*/  LDG.E R27, desc[UR60][R6.64] ;  /* 0x0000003c061b7981 */ /* 0x000162000c1e1900 */
[----:B------:R-:W-:Y:S05]  /*17b0*/  BRA `(.L_x_2661) ;  /* 0x0000000000107947 */ /* 0x000fea0003800000 */
.L_x_2660:
[----:B------:R-:W-:Y:S05]  /*17c0*/  @!P0 BRA `(.L_x_2661) ;  /* 0x00000000000c8947 */ /* 0x000fea0003800000 */
[----:B------:R-:W2:Y:S04]  /*17d0*/  LDG.E R0, desc[UR60][R8.64] ;  /* 0x0000003c08007981 */ /* 0x000ea8000c1e1900 */
[----:B------:R-:W2:Y:S02]  /*17e0*/  LDG.E R27, desc[UR60][R8.64+0x4] ;  /* 0x0000043c081b7981 */ /* 0x000ea4000c1e1900 */
[----:B--2---:R-:W-:-:S07]  /*17f0*/  IADD3 R27, -R0, R27, RZ ;  /* 0x0000001b001b7210 */ /* 0x004fce0007ffe1ff */
.L_x_2661:
[----:B------:R-:W-:Y:S01]  /*1800*/  ULDC.64 UR4, c[0x0][0xa10] ;  /* 0x0002840000047ab9 */ /* 0x000fe20000000a00 */
[----:B------:R-:W1:Y:S01]  /*1810*/  LDC R10, c[0x0][0x448] ;  /* 0x00011200ff0a7b82 */ /* 0x000e620000000800 */
[----:B------:R-:W-:-:S04]  /*1820*/  ISETP.NE.U32.AND P0, PT, RZ, UR4, PT ;  /* 0x00000004ff007c0c */ /* 0x000fc8000bf05070 */
[----:B------:R-:W-:Y:S01]  /*1830*/  ISETP.NE.AND.EX P0, PT, RZ, UR5, PT, P0 ;  /* 0x00000005ff007c0c */ /* 0x000fe2000bf05300 */
[----:B------:R-:W-:-:S12]  /*1840*/  ULDC.64 UR4, c[0x0][0xa30] ;  /* 0x00028c0000047ab9 */ /* 0x000fd80000000a00 */
[----:B0-----:R-:W0:Y:S02]  /*1850*/  @P0 LDC.64 R6, c[0x0][0xa10] ;  /* 0x00028400ff060b82 */ /* 0x001e240000000a00 */
[----:B0-----:R-:W-:-:S05]  /*1860*/  @P0 IMAD.WIDE R6, R26, 0x4, R6 ;  /* 0x000000041a060825 */ /* 0x001fca00078e0206 */
[----:B------:R-:W2:Y:S04]  /*1870*/  @P0 LDG.E R0, desc[UR60][R6.64] ;  /* 0x0000003c06000981 */ /* 0x000ea8000c1e1900 */
[----:B------:R0:W2:Y:S01]  /*1880*/  @P0 LDG.E R3, desc[UR60][R6.64+0x4] ;  /* 0x0000043c06030981 */ /* 0x0000a2000c1e1900 */
[----:B------:R-:W-:Y:S01]  /*1890*/  ISETP.NE.U32.AND P1, PT, RZ, UR4, PT ;  /* 0x00000004ff007c0c */ /* 0x000fe2000bf25070 */
[----:B-----5:R-:W-:-:S03]  /*18a0*/  IMAD.MOV.U32 R134, RZ, RZ, R27 ;  /* 0x000000ffff867224 */ /* 0x020fc600078e001b */
[----:B------:R-:W-:-:S13]  /*18b0*/  ISETP.NE.AND.EX P1, PT, RZ, UR5, PT, P1 ;  /* 0x00000005ff007c0c */ /* 0x000fda000bf25310 */
[----:B------:R-:W-:-:S04]  /*18c0*/  @P1 IADD3 R8, P2, R29, UR4, RZ ;  /* 0x000000041d081c10 */ /* 0x000fc8000ff5e0ff */
[----:B------:R-:W-:-:S05]  /*18d0*/  @P1 IADD3.X R9, R28, UR5, RZ, P2, !PT ;  /* 0x000000051c091c10 */ /* 0x000fca00097fe4ff */
[----:B------:R3:W5:Y:S01]  /*18e0*/  @P1 LDG.E R134, desc[UR60][R8.64] ;  /* 0x0000003c08861981 */ /* 0x000762000c1e1900 */
[----:B-1----:R-:W-:Y:S01]  /*18f0*/  ISETP.NE.AND P1, PT, R10, 0x1, PT ;  /* 0x000000010a00780c */ /* 0x002fe20003f25270 */
[----:B------:R-:W-:Y:S01]  /*1900*/  IMAD.SHL.U32 R226, R5, 0x80, RZ ;  /* 0x0000008005e27824 */ /* 0x000fe200078e00ff */
[----:B------:R-:W-:Y:S01]  /*1910*/  LOP3.LUT R13, R11, 0xff, RZ, 0xc0, !PT ;  /* 0x000000ff0b0d7812 */ /* 0x000fe200078ec0ff */
[----:B------:R-:W-:Y:S01]  /*1920*/  IMAD.IADD R12, R27, 0x1, -R4 ;  /* 0x000000011b0c7824 */ /* 0x000fe200078e0a04 */
[----:B------:R-:W-:Y:S01]  /*1930*/  SHF.R.U32.HI R14, RZ, 0x10, R11 ;  /* 0x00000010ff0e7819 */ /* 0x000fe2000001160b */
[----:B------:R-:W-:Y:S01]  /*1940*/  VIADD R5, R226, 0x7f ;  /* 0x0000007fe2057836 */ /* 0x000fe20000000000 */
[----:B------:R-:W-:Y:S01]  /*1950*/  BSSY B0, `(.L_x_2662) ;  /* 0x0000033000007945 */ /* 0x000fe20003800000 */
[----:B------:R1:W-:Y:S04]  /*1960*/  STL [R1+0x54], R13 ;  /* 0x0000540d01007387 */ /* 0x0003e80000100800 */
[----:B------:R1:W-:Y:S02]  /*1970*/  STL [R1+0x40], R14 ;  /* 0x0000400e01007387 */ /* 0x0003e40000100800 */
[----:B------:R-:W4:Y:S08]  /*1980*/  @P1 LDC R10, c[0x0][0x44c] ;  /* 0x00011300ff0a1b82 */ /* 0x000f300000000800 */
[----:B0-----:R-:W0:Y:S01]  /*1990*/  @P1 LDC R7, c[0x0][0x450] ;  /* 0x00011400ff071b82 */ /* 0x001e220000000800 */
[----:B--2---:R-:W-:Y:S01]  /*19a0*/  @P0 IADD3 R25, -R0, R3, RZ ;  /* 0x0000000300190210 */ /* 0x004fe20007ffe1ff */
[----:B----4-:R-:W-:-:S04]  /*19b0*/  @P1 IMAD.HI.U32 R0, R5, R10, RZ ;  /* 0x0000000a05001227 */ /* 0x010fc800078e00ff */
[----:B------:R-:W-:Y:S01]  /*19c0*/  IMAD.IADD R228, R12, 0x1, R25 ;  /* 0x000000010ce47824 */ /* 0x000fe200078e0219 */
[----:B0-----:R-:W-:-:S03]  /*19d0*/  @P1 SHF.R.U32.HI R5, RZ, R7, R0 ;  /* 0x00000007ff051219 */ /* 0x001fc60000011600 */
[C---:B------:R-:W-:Y:S01]  /*19e0*/  VIADD R0, R228.reuse, 0x5f ;  /* 0x0000005fe4007836 */ /* 0x040fe20000000000 */
[----:B------:R-:W-:-:S03]  /*19f0*/  IADD3 R135, R228, 0x60, -R227 ;  /* 0x00000060e4877810 */ /* 0x000fc60007ffe8e3 */
[----:B------:R-:W-:Y:S01]  /*1a00*/  IMAD.HI R0, R0, 0x2aaaaaab, RZ ;  /* 0x2aaaaaab00007827 */ /* 0x000fe200078e02ff */
[----:B------:R-:W-:-:S04]  /*1a10*/  IADD3 R5, R135, R5, RZ ;  /* 0x0000000587057210 */ /* 0x000fc80007ffe0ff */
[----:B------:R-:W-:Y:S01]  /*1a20*/  SHF.R.U32.HI R3, RZ, 0x1f, R0 ;  /* 0x0000001fff037819 */ /* 0x000fe20000011600 */
[----:B------:R-:W-:-:S03]  /*1a30*/  IMAD.HI R5, R5, 0x2aaaaaab, RZ ;  /* 0x2aaaaaab05057827 */ /* 0x000fc600078e02ff */
[----:B------:R-:W-:Y:S01]  /*1a40*/  LEA.HI.SX32 R136, R0, R3, 0x1c ;  /* 0x0000000300887211 */ /* 0x000fe200078fe2ff */
[----:B------:R-:W-:Y:S01]  /*1a50*/  IMAD.MOV.U32 R0, RZ, RZ, RZ ;  /* 0x000000ffff007224 */ /* 0x000fe200078e00ff */
[----:B------:R-:W-:-:S04]  /*1a60*/  SHF.R.U32.HI R4, RZ, 0x1f, R5 ;  /* 0x0000001fff047819 */ /* 0x000fc80000011605 */
[----:B------:R-:W-:-:S04]  /*1a70*/  LEA.HI.SX32 R5, R5, R4, 0x1c ;  /* 0x0000000405057211 */ /* 0x000fc800078fe2ff */
[----:B---3--:R-:W-:-:S04]  /*1a80*/  VIMNMX R9, R136, R5, PT ;  /* 0x0000000588097248 */ /* 0x008fc80003fe0100 */
[----:B------:R-:W-:-:S13]  /*1a90*/  ISETP.GE.AND P0, PT, R9, 0x1, PT ;  /* 0x000000010900780c */ /* 0x000fda0003f06270 */
[----:B-1----:R-:W-:Y:S05]  /*1aa0*/  @!P0 BRA `(.L_x_2663) ;  /* 0x0000000000748947 */ /* 0x002fea0003800000 */
[----:B------:R-:W-:Y:S01]  /*1ab0*/  ISETP.NE.AND P0, PT, R14, RZ, PT ;  /* 0x000000ff0e00720c */ /* 0x000fe20003f05270 */
[----:B------:R-:W-:-:S03]  /*1ac0*/  ULDC UR4, c[0x0][0x9f0] ;  /* 0x00027c0000047ab9 */ /* 0x000fc60000000800 */
[----:B------:R-:W-:-:S04]  /*1ad0*/  SEL R10, R14, UR4, P0 ;  /* 0x000000040e0a7c07 */ /* 0x000fc80008000000 */
[-C--:B------:R-:W-:Y:S02]  /*1ae0*/  IABS R6, R10.reuse ;  /* 0x0000000a00067213 */ /* 0x080fe40000000000 */
[----:B------:R-:W-:Y:S02]  /*1af0*/  IADD3 R0, R10, -0x1, R9 ;  /* 0xffffffff0a007810 */ /* 0x000fe40007ffe009 */
[----:B------:R-:W0:Y:S01]  /*1b00*/  I2F.RP R3, R6 ;  /* 0x0000000600037306 */ /* 0x000e220000209400 */
[----:B------:R-:W-:Y:S02]  /*1b10*/  IABS R11, R10 ;  /* 0x0000000a000b7213 */ /* 0x000fe40000000000 */
[----:B------:R-:W-:Y:S02]  /*1b20*/  IABS R8, R0 ;  /* 0x0000000000087213 */ /* 0x000fe40000000000 */
[----:B------:R-:W-:-:S04]  /*1b30*/  LOP3.LUT R0, R0, R10, RZ, 0x3c, !PT ;  /* 0x0000000a00007212 */ /* 0x000fc800078e3cff */
[----:B------:R-:W-:Y:S01]  /*1b40*/  ISETP.GE.AND P2, PT, R0, RZ, PT ;  /* 0x000000ff0000720c */ /* 0x000fe20003f46270 */
[----:B0-----:R-:W0:Y:S02]  /*1b50*/  MUFU.RCP R3, R3 ;  /* 0x0000000300037308 */ /* 0x001e240000001000 */
[----:B0-----:R-:W-:Y:S01]  /*1b60*/  VIADD R4, R3, 0xffffffe ;  /* 0x0ffffffe03047836 */ /* 0x001fe20000000000 */
[----:B------:R-:W-:-:S05]  /*1b70*/  IADD3 R3, RZ, -R11, RZ ;  /* 0x8000000bff037210 */ /* 0x000fca0007ffe0ff */
[----:B------:R0:W1:Y:S02]  /*1b80*/  F2I.FTZ.U32.TRUNC.NTZ R5, R4 ;  /* 0x0000000400057305 */ /* 0x000064000021f000 */
[----:B0-----:R-:W-:Y:S02]  /*1b90*/  IMAD.MOV.U32 R4, RZ, RZ, RZ ;  /* 0x000000ffff047224 */ /* 0x001fe400078e00ff */
[----:B-1----:R-:W-:-:S04]  /*1ba0*/  IMAD.MOV R7, RZ, RZ, -R5 ;  /* 0x000000ffff077224 */ /* 0x002fc800078e0a05 */
[----:B------:R-:W-:-:S04]  /*1bb0*/  IMAD R7, R7, R6, RZ ;  /* 0x0000000607077224 */ /* 0x000fc800078e02ff */
[----:B------:R-:W-:-:S06]  /*1bc0*/  IMAD.HI.U32 R5, R5, R7, R4 ;  /* 0x0000000705057227 */ /* 0x000fcc00078e0004 */
[----:B------:R-:W-:-:S04]  /*1bd0*/  IMAD.HI.U32 R5, R5, R8, RZ ;  /* 0x0000000805057227 */ /* 0x000fc800078e00ff */
        /* <DEDUP_REMOVED lines=10> */
.L_x_2663:
[----:B------:R-:W-:Y:S05]  /*1c80*/  BSYNC B0 ;  /* 0x0000000000007941 */ /* 0x000fea0003800000 */
.L_x_2662:
        /* <DEDUP_REMOVED lines=25> */
[----:B------:R-:W-:Y:S01]  /*1e20*/  MOV R8, 0x70 ;  /* 0x0000007000087802 */ /* 0x000fe20000000f00 */
[----:B------:R-:W-:Y:S01]  /*1e30*/  IMAD.U32 R5, RZ, RZ, UR5 ;  /* 0x00000005ff057e24 */ /* 0x000fe2000f8e00ff */
[----:B------:R-:W0:Y:S01]  /*1e40*/  LDC.64 R14, c[0x4][R14] ;  /* 0x010000000e0e7b82 */ /* 0x000e220000000a00 */
[----:B------:R-:W-:Y:S01]  /*1e50*/  ULDC.64 UR4, c[0x4][0x90] ;  /* 0x0100240000047ab9 */ /* 0x000fe20000000a00 */
[----:B------:R-:W-:Y:S01]  /*1e60*/  IMAD.U32 R10, RZ, RZ, UR6 ;  /* 0x00000006ff0a7e24 */ /* 0x000fe2000f8e00ff */
[----:B------:R-:W-:Y:S01]  /*1e70*/  MOV R6, UR4 ;  /* 0x0000000400067c02 */ /* 0x000fe20008000f00 */
[----:B------:R-:W-:-:S02]  /*1e80*/  IMAD.U32 R7, RZ, RZ, UR5 ;  /* 0x00000005ff077e24 */ /* 0x000fc4000f8e00ff */
[----:B------:R-:W-:Y:S02]  /*1e90*/  IMAD.U32 R11, RZ, RZ, UR7 ;  /* 0x00000007ff0b7e24 */ /* 0x000fe4000f8e00ff */
[----:B------:R-:W-:Y:S02]  /*1ea0*/  IMAD.MOV.U32 R12, RZ, RZ, 0x1 ;  /* 0x00000001ff0c7424 */ /* 0x000fe400078e00ff */
[----:B------:R-:W-:-:S07]  /*1eb0*/  IMAD.MOV.U32 R13, RZ, RZ, RZ ;  /* 0x000000ffff0d7224 */ /* 0x000fce00078e00ff */
[----:B------:R-:W-:-:S07]  /*1ec0*/  LEPC R20, `(.L_x_2666) ;  /* 0x000000001014794e */ /* 0x000fce0000000000 */
[----:B0----5:R-:W-:Y:S05]  /*1ed0*/  CALL.ABS.NOINC R14 ;  /* 0x000000000e007343 */ /* 0x021fea0003c00000 */
.L_x_2666:
[----:B------:R-:W-:Y:S05]  /*1ee0*/  BSYNC B6 ;  /* 0x0000000000067941 */ /* 0x000fea0003800000 */
.L_x_2665:
        /* <DEDUP_REMOVED lines=19> */
[----:B0----5:R-:W-:Y:S05]  /*2020*/  CALL.ABS.NOINC R14 ;  /* 0x000000000e007343 */ /* 0x021fea0003c00000 */
.L_x_2668:
[----:B------:R-:W-:Y:S05]  /*2030*/  BSYNC B6 ;  /* 0x0000000000067941 */ /* 0x000fea0003800000 */
.L_x_2667:
[----:B------:R-:W-:Y:S01]  /*2040*/  ULDC.64 UR4, c[0x0][0x9f8] ;  /* 0x00027e0000047ab9 */ /* 0x000fe20000000a00 */
[----:B------:R-:W2:Y:S01]  /*2050*/  LDL R21, [R1+0x38] ;  /* 0x0000380001157983 */ /* 0x000ea20000100800 */
[----:B------:R-:W-:Y:S01]  /*2060*/  ISETP.NE.U32.AND P0, PT, RZ, UR4, PT ;  /* 0x00000004ff007c0c */ /* 0x000fe2000bf05070 */
[----:B------:R-:W-:Y:S01]  /*2070*/  IMAD.MOV.U32 R0, RZ, RZ, R26 ;  /* 0x000000ffff007224 */ /* 0x000fe200078e001a */
[----:B------:R-:W0:Y:S01]  /*2080*/  LDC R119, c[0x0][0x3f4] ;  /* 0x0000fd00ff777b82 */ /* 0x000e220000000800 */
[----:B------:R-:W3:Y:S01]  /*2090*/  LDL.LU R20, [R1] ;  /* 0x0000000001147983 */ /* 0x000ee20000300800 */
[----:B------:R-:W-:Y:S01]  /*20a0*/  ISETP.NE.AND.EX P0, PT, RZ, UR5, PT, P0 ;  /* 0x00000005ff007c0c */ /* 0x000fe2000bf05300 */
[----:B------:R-:W1:Y:S05]  /*20b0*/  S2R R8, SR_TID.X ;  /* 0x0000000000087919 */ /* 0x000e6a0000002100 */
[----:B------:R-:W4:Y:S07]  /*20c0*/  LDC.64 R94, c[0x0][0x3f8] ;  /* 0x0000fe00ff5e7b82 */ /* 0x000f2e0000000a00 */
[----:B------:R-:W-:Y:S01]  /*20d0*/  @P0 IADD3 R4, P1, R29, UR4, RZ ;  /* 0x000000041d040c10 */ /* 0x000fe2000ff3e0ff */
[----:B------:R-:W-:Y:S01]  /*20e0*/  ULDC UR4, c[0x0][0x2f4] ;  /* 0x0000bd0000047ab9 */ /* 0x000fe20000000800 */
[----:B------:R-:W0:Y:S02]  /*20f0*/  LDC.64 R88, c[0x0][0x408] ;  /* 0x00010200ff587b82 */ /* 0x000e240000000a00 */
[----:B------:R-:W-:-:S05]  /*2100*/  @P0 IADD3.X R5, R28, UR5, RZ, P1, !PT ;  /* 0x000000051c050c10 */ /* 0x000fca0008ffe4ff */
[----:B------:R1:W3:Y:S01]  /*2110*/  @P0 LDG.E R0, desc[UR60][R4.64] ;  /* 0x0000003c04000981 */ /* 0x0002e2000c1e1900 */
[----:B------:R-:W-:Y:S02]  /*2120*/  ISETP.GE.AND P1, PT, R193, UR4, PT ;  /* 0x00000004c1007c0c */ /* 0x000fe4000bf26270 */
[----:B------:R-:W-:Y:S02]  /*2130*/  ISETP.GE.AND P0, PT, R16, UR4, PT ;  /* 0x0000000410007c0c */ /* 0x000fe4000bf06270 */
[----:B------:R-:W-:Y:S02]  /*2140*/  SEL R6, RZ, 0xffffffff, P1 ;  /* 0xffffffffff067807 */ /* 0x000fe40000800000 */
[----:B------:R-:W-:-:S03]  /*2150*/  SEL R3, RZ, 0x1, P0 ;  /* 0x00000001ff037807 */ /* 0x000fc60000000000 */
[----:B------:R-:W-:Y:S01]  /*2160*/  IMAD.SHL.U32 R6, R6, 0x2, RZ ;  /* 0x0000000206067824 */ /* 0x000fe200078e00ff */
[----:B------:R-:W-:Y:S02]  /*2170*/  ISETP.GE.AND P0, PT, R192, UR4, PT ;  /* 0x00000004c0007c0c */ /* 0x000fe4000bf06270 */
[----:B------:R-:W-:Y:S02]  /*2180*/  ISETP.GE.AND P1, PT, R22, UR4, PT ;  /* 0x0000000416007c0c */ /* 0x000fe4000bf26270 */
[----:B------:R-:W-:Y:S01]  /*2190*/  LOP3.LUT R3, R6, 0x2, R3, 0xe2, !PT ;  /* 0x0000000206037812 */ /* 0x000fe200078ee203 */
[----:B-1----:R-:W-:Y:S01]  /*21a0*/  VIADD R6, R8, 0xffffff80 ;  /* 0xffffff8008067836 */ /* 0x002fe20000000000 */
[----:B------:R-:W-:Y:S02]  /*21b0*/  SEL R4, RZ, 0x4, P0 ;  /* 0x00000004ff047807 */ /* 0x000fe40000000000 */
[----:B------:R-:W-:Y:S02]  /*21c0*/  SEL R5, RZ, 0x8, P1 ;  /* 0x00000008ff057807 */ /* 0x000fe40000800000 */
[----:B------:R-:W-:-:S02]  /*21d0*/  ISETP.GE.AND P0, PT, R19, UR4, PT ;  /* 0x0000000413007c0c */ /* 0x000fc4000bf06270 */
[----:B------:R-:W-:Y:S02]  /*21e0*/  SHF.R.S32.HI R7, RZ, 0x1f, R204 ;  /* 0x0000001fff077819 */ /* 0x000fe400000114cc */
[----:B------:R-:W-:Y:S02]  /*21f0*/  SHF.R.S32.HI R9, RZ, 0x1f, R6 ;  /* 0x0000001fff097819 */ /* 0x000fe40000011406 */
[----:B------:R-:W-:Y:S02]  /*2200*/  LOP3.LUT R3, R5, R3, R4, 0xfe, !PT ;  /* 0x0000000305037212 */ /* 0x000fe400078efe04 */
[----:B------:R-:W-:Y:S01]  /*2210*/  SEL R8, RZ, 0x10, P0 ;  /* 0x00000010ff087807 */ /* 0x000fe20000000000 */
[----:B----4-:R-:W-:Y:S01]  /*2220*/  IMAD R4, R7, R94, RZ ;  /* 0x0000005e07047224 */ /* 0x010fe200078e02ff */
[----:B0-----:R-:W-:Y:S02]  /*2230*/  ISETP.GE.AND P0, PT, R16, R119, PT ;  /* 0x000000771000720c */ /* 0x001fe40003f06270 */
[----:B------:R-:W-:-:S02]  /*2240*/  LEA.HI R9, R9, R6, RZ, 0x2 ;  /* 0x0000000609097211 */ /* 0x000fc400078f10ff */
[----:B------:R-:W-:Y:S02]  /*2250*/  SHF.R.S32.HI R195, RZ, 0x1f, R194 ;  /* 0x0000001fffc37819 */ /* 0x000fe400000114c2 */
[----:B------:R-:W-:Y:S02]  /*2260*/  ISETP.GE.AND P1, PT, R193, R119, PT ;  /* 0x00000077c100720c */ /* 0x000fe40003f26270 */
[----:B------:R-:W-:Y:S01]  /*2270*/  LOP3.LUT R8, R3, R8, RZ, 0xfc, !PT ;  /* 0x0000000803087212 */ /* 0x000fe200078efcff */
[C---:B------:R-:W-:Y:S01]  /*2280*/  IMAD R5, R204.reuse, R95, R4 ;  /* 0x0000005fcc057224 */ /* 0x040fe200078e0204 */
[----:B------:R-:W-:Y:S01]  /*2290*/  SEL R3, R119, RZ, P0 ;  /* 0x000000ff77037207 */ /* 0x000fe20000000000 */
[----:B------:R-:W-:Y:S01]  /*22a0*/  IMAD R7, R7, R88, RZ ;  /* 0x0000005807077224 */ /* 0x000fe200078e02ff */
[----:B------:R-:W-:Y:S01]  /*22b0*/  LOP3.LUT R9, R9, 0xfffffffc, RZ, 0xc0, !PT ;  /* 0xfffffffc09097812 */ /* 0x000fe200078ec0ff */
[----:B------:R-:W-:Y:S01]  /*22c0*/  IMAD.WIDE.U32 R98, R204, R94, R194 ;  /* 0x0000005ecc627225 */ /* 0x000fe200078e00c2 */
[----:B------:R-:W-:-:S02]  /*22d0*/  SEL R4, R119, RZ, P1 ;  /* 0x000000ff77047207 */ /* 0x000fc40000800000 */
[----:B------:R-:W-:Y:S01]  /*22e0*/  ISETP.GE.AND P2, PT, R192, R119, PT ;  /* 0x00000077c000720c */ /* 0x000fe20003f46270 */
[----:B------:R-:W-:Y:S01]  /*22f0*/  IMAD.WIDE.U32 R96, R204, R94, R16 ;  /* 0x0000005ecc607225 */ /* 0x000fe200078e0010 */
[----:B------:R-:W-:-:S03]  /*2300*/  IADD3 R99, R99, R5, RZ ;  /* 0x0000000563637210 */ /* 0x000fc60007ffe0ff */
[----:B------:R-:W-:Y:S02]  /*2310*/  IMAD.IADD R3, R16, 0x1, R3 ;  /* 0x0000000110037824 */ /* 0x000fe400078e0203 */
[----:B------:R-:W-:Y:S02]  /*2320*/  IMAD.IADD R109, R6, 0x1, -R9 ;  /* 0x00000001066d7824 */ /* 0x000fe400078e0a09 */
[----:B------:R-:W-:-:S04]  /*2330*/  IMAD.WIDE.U32 R92, R204, R88, R194 ;  /* 0x00000058cc5c7225 */ /* 0x000fc800078e00c2 */
[C---:B------:R-:W-:Y:S02]  /*2340*/  IMAD R7, R204.reuse, R89, R7 ;  /* 0x00000059cc077224 */ /* 0x040fe400078e0207 */
[----:B------:R-:W-:-:S04]  /*2350*/  IMAD.WIDE.U32 R90, R204, R88, R16 ;  /* 0x00000058cc5a7225 */ /* 0x000fc800078e0010 */
[----:B------:R-:W-:Y:S02]  /*2360*/  IMAD.IADD R6, R193, 0x1, R4 ;  /* 0x00000001c1067824 */ /* 0x000fe400078e0204 */
[----:B------:R-:W-:Y:S01]  /*2370*/  IMAD.IADD R97, R5, 0x1, R97 ;  /* 0x0000000105617824 */ /* 0x000fe200078e0261 */
[----:B------:R-:W-:Y:S01]  /*2380*/  SEL R5, R119, RZ, P2 ;  /* 0x000000ff77057207 */ /* 0x000fe20001000000 */
[----:B------:R-:W-:Y:S01]  /*2390*/  IMAD.IADD R91, R7, 0x1, R91 ;  /* 0x00000001075b7824 */ /* 0x000fe200078e025b */
[----:B------:R-:W-:Y:S02]  /*23a0*/  SHF.R.S32.HI R4, RZ, 0x1f, R3 ;  /* 0x0000001fff047819 */ /* 0x000fe40000011403 */
[----:B------:R-:W-:Y:S02]  /*23b0*/  IADD3 R93, R93, R7, RZ ;  /* 0x000000075d5d7210 */ /* 0x000fe40007ffe0ff */
[----:B------:R-:W-:Y:S02]  /*23c0*/  SHF.R.S32.HI R7, RZ, 0x1f, R6 ;  /* 0x0000001fff077819 */ /* 0x000fe40000011406 */
[----:B------:R-:W-:-:S02]  /*23d0*/  IADD3 R11, R192, R5, RZ ;  /* 0x00000005c00b7210 */ /* 0x000fc40007ffe0ff */
[CC--:B------:R-:W-:Y:S02]  /*23e0*/  LEA.HI R5, R4.reuse, R3.reuse, RZ, 0x3 ;  /* 0x0000000304057211 */ /* 0x0c0fe400078f18ff */
[----:B------:R-:W-:Y:S02]  /*23f0*/  LEA.HI R3, R4, R3, RZ, 0x6 ;  /* 0x0000000304037211 */ /* 0x000fe400078f30ff */
[CC--:B------:R-:W-:Y:S02]  /*2400*/  LEA.HI R4, R7.reuse, R6.reuse, RZ, 0x6 ;  /* 0x0000000607047211 */ /* 0x0c0fe400078f30ff */
[----:B------:R-:W-:Y:S02]  /*2410*/  LEA.HI R6, R7, R6, RZ, 0x3 ;  /* 0x0000000607067211 */ /* 0x000fe400078f18ff */
[----:B------:R-:W-:Y:S01]  /*2420*/  SHF.R.S32.HI R3, RZ, 0x6, R3 ;  /* 0x00000006ff037819 */ /* 0x000fe20000011403 */
[----:B------:R-:W0:Y:S01]  /*2430*/  S2R R159, SR_TID.X ;  /* 0x00000000009f7919 */ /* 0x000e220000002100 */
[----:B------:R-:W-:-:S02]  /*2440*/  SHF.R.S32.HI R7, RZ, 0x6, R4 ;  /* 0x00000006ff077819 */ /* 0x000fc40000011404 */
[C---:B------:R-:W-:Y:S02]  /*2450*/  LOP3.LUT R10, R220.reuse, 0x38, R6, 0xf8, !PT ;  /* 0x00000038dc0a7812 */ /* 0x040fe400078ef806 */
[----:B------:R-:W-:Y:S01]  /*2460*/  LOP3.LUT R4, R220, 0x38, R5, 0xf8, !PT ;  /* 0x00000038dc047812 */ /* 0x000fe200078ef805 */
[C---:B------:R-:W-:Y:S01]  /*2470*/  IMAD R131, R3.reuse, 0x1800, R222 ;  /* 0x0000180003837824 */ /* 0x040fe200078e02de */
[----:B------:R-:W-:Y:S01]  /*2480*/  SHF.R.S32.HI R14, RZ, 0x1f, R11 ;  /* 0x0000001fff0e7819 */ /* 0x000fe2000001140b */
[----:B------:R-:W-:Y:S01]  /*2490*/  IMAD R129, R3, 0x1800, R224 ;  /* 0x0000180003817824 */ /* 0x000fe200078e02e0 */
[-C--:B------:R-:W-:Y:S01]  /*24a0*/  LOP3.LUT R3, R10, R221.reuse, RZ, 0x3c, !PT ;  /* 0x000000dd0a037212 */ /* 0x080fe200078e3cff */
[----:B------:R-:W-:Y:S01]  /*24b0*/  IMAD R130, R7, 0x1800, R222 ;  /* 0x0000180007827824 */ /* 0x000fe200078e02de */
[----:B------:R-:W-:Y:S02]  /*24c0*/  LOP3.LUT R4, R4, R221, RZ, 0x3c, !PT ;  /* 0x000000dd04047212 */ /* 0x000fe400078e3cff */
[----:B------:R-:W-:-:S02]  /*24d0*/  LEA.HI R13, R14, R11, RZ, 0x3 ;  /* 0x0000000b0e0d7211 */ /* 0x000fc400078f18ff */
[----:B------:R-:W-:Y:S01]  /*24e0*/  LEA.HI R11, R14, R11, RZ, 0x6 ;  /* 0x0000000b0e0b7211 */ /* 0x000fe200078f30ff */
[----:B------:R-:W-:Y:S01]  /*24f0*/  IMAD.IADD R130, R130, 0x1, R3 ;  /* 0x0000000182827824 */ /* 0x000fe200078e0203 */
[----:B------:R-:W-:Y:S01]  /*2500*/  LOP3.LUT R9, R217, 0x38, R5, 0xf8, !PT ;  /* 0x00000038d9097812 */ /* 0x000fe200078ef805 */
[----:B------:R-:W-:Y:S01]  /*2510*/  IMAD.IADD R131, R131, 0x1, R4 ;  /* 0x0000000183837824 */ /* 0x000fe200078e0204 */
[----:B------:R-:W-:Y:S02]  /*2520*/  SHF.R.U32.HI R26, RZ, 0x3, R217 ;  /* 0x00000003ff1a7819 */ /* 0x000fe400000116d9 */
[----:B------:R-:W-:Y:S02]  /*2530*/  LOP3.LUT R3, R217, 0x38, R6, 0xf8, !PT ;  /* 0x00000038d9037812 */ /* 0x000fe400078ef806 */
[----:B-----5:R-:W-:Y:S02]  /*2540*/  SHF.R.S32.HI R15, RZ, 0x1f, R134 ;  /* 0x0000001fff0f7819 */ /* 0x020fe40000011486 */
[----:B------:R-:W-:-:S02]  /*2550*/  SHF.R.S32.HI R11, RZ, 0x6, R11 ;  /* 0x00000006ff0b7819 */ /* 0x000fc4000001140b */
[--C-:B------:R-:W-:Y:S02]  /*2560*/  LOP3.LUT R4, R220, 0x38, R13.reuse, 0xf8, !PT ;  /* 0x00000038dc047812 */ /* 0x100fe400078ef80d */
[-C--:B------:R-:W-:Y:S02]  /*2570*/  LOP3.LUT R12, R9, R26.reuse, RZ, 0x3c, !PT ;  /* 0x0000001a090c7212 */ /* 0x080fe400078e3cff */
[----:B------:R-:W-:Y:S02]  /*2580*/  LOP3.LUT R9, R217, 0x38, R13, 0xf8, !PT ;  /* 0x00000038d9097812 */ /* 0x000fe400078ef80d */
[----:B------:R-:W-:Y:S01]  /*2590*/  LOP3.LUT R10, R3, R26, RZ, 0x3c, !PT ;  /* 0x0000001a030a7212 */ /* 0x000fe200078e3cff */
[----:B------:R-:W-:Y:S01]  /*25a0*/  IMAD R128, R11, 0x1800, R222 ;  /* 0x000018000b807824 */ /* 0x000fe200078e02de */
[----:B------:R-:W-:Y:S01]  /*25b0*/  LOP3.LUT R3, R4, R221, RZ, 0x3c, !PT ;  /* 0x000000dd04037212 */ /* 0x000fe200078e3cff */
[----:B------:R-:W-:Y:S01]  /*25c0*/  IMAD R4, R15, R94, RZ ;  /* 0x0000005e0f047224 */ /* 0x000fe200078e02ff */
[----:B------:R-:W-:Y:S01]  /*25d0*/  LOP3.LUT R9, R9, R26, RZ, 0x3c, !PT ;  /* 0x0000001a09097212 */ /* 0x000fe200078e3cff */
[----:B------:R-:W-:-:S02]  /*25e0*/  IMAD R15, R15, R88, RZ ;  /* 0x000000580f0f7224 */ /* 0x000fc400078e02ff */
[----:B------:R-:W-:Y:S01]  /*25f0*/  IMAD R126, R11, 0x1800, R224 ;  /* 0x000018000b7e7824 */ /* 0x000fe200078e02e0 */
[----:B------:R-:W-:Y:S01]  /*2600*/  SHF.L.U64.HI R104, R88, 0x6, R89 ;  /* 0x0000000658687819 */ /* 0x000fe20000010259 */
[----:B------:R-:W-:Y:S01]  /*2610*/  IMAD.IADD R128, R128, 0x1, R3 ;  /* 0x0000000180807824 */ /* 0x000fe200078e0203 */
[----:B------:R-:W-:Y:S01]  /*2620*/  SHF.L.U32 R105, R88, 0x6, RZ ;  /* 0x0000000658697819 */ /* 0x000fe200000006ff */
[----:B------:R-:W-:Y:S02]  /*2630*/  IMAD R3, R89, 0x60, RZ ;  /* 0x0000006059037824 */ /* 0x000fe400078e02ff */
[C---:B------:R-:W-:Y:S02]  /*2640*/  IMAD R15, R134.reuse, R89, R15 ;  /* 0x00000059860f7224 */ /* 0x040fe400078e020f */
[----:B------:R-:W-:-:S04]  /*2650*/  IMAD.WIDE.U32 R92, R134, R88, R92 ;  /* 0x00000058865c7225 */ /* 0x000fc800078e005c */
[----:B------:R-:W-:-:S04]  /*2660*/  IMAD.WIDE.U32 R90, R134, R88, R90 ;  /* 0x00000058865a7225 */ /* 0x000fc800078e005a */
[----:B------:R-:W-:Y:S02]  /*2670*/  IMAD R127, R7, 0x1800, R224 ;  /* 0x00001800077f7824 */ /* 0x000fe400078e02e0 */
[----:B------:R-:W-:-:S04]  /*2680*/  IMAD.WIDE.U32 R88, R88, 0x60, RZ ;  /* 0x0000006058587825 */ /* 0x000fc800078e00ff */
[----:B------:R-:W-:Y:S02]  /*2690*/  IMAD.IADD R126, R126, 0x1, R9 ;  /* 0x000000017e7e7824 */ /* 0x000fe400078e0209 */
[----:B------:R-:W-:Y:S01]  /*26a0*/  IMAD R7, R134, R95, R4 ;  /* 0x0000005f86077224 */ /* 0x000fe200078e0204 */
[----:B------:R-:W-:Y:S01]  /*26b0*/  LOP3.LUT R4, R220, 0x18, R16, 0xf8, !PT ;  /* 0x00000018dc047812 */ /* 0x000fe200078ef810 */
[----:B------:R-:W-:Y:S01]  /*26c0*/  IMAD.WIDE.U32 R98, R134, R94, R98 ;  /* 0x0000005e86627225 */ /* 0x000fe200078e0062 */
[----:B------:R-:W-:-:S03]  /*26d0*/  IADD3 R124, R89, R3, RZ ;  /* 0x00000003597c7210 */ /* 0x000fc60007ffe0ff */
[----:B------:R-:W-:Y:S01]  /*26e0*/  IMAD.WIDE.U32 R96, R134, R94, R96 ;  /* 0x0000005e86607225 */ /* 0x000fe200078e0060 */
[----:B------:R-:W-:Y:S02]  /*26f0*/  SHF.L.U64.HI R102, R94, 0x6, R95 ;  /* 0x000000065e667819 */ /* 0x000fe4000001025f */
[----:B------:R-:W-:Y:S01]  /*2700*/  LOP3.LUT R125, R4, R221, RZ, 0x3c, !PT ;  /* 0x000000dd047d7212 */ /* 0x000fe200078e3cff */
[----:B------:R-:W-:Y:S01]  /*2710*/  IMAD R123, R95, 0x60, RZ ;  /* 0x000000605f7b7824 */ /* 0x000fe200078e02ff */
[----:B------:R-:W-:Y:S01]  /*2720*/  SHF.R.S32.HI R112, RZ, 0x3, R5 ;  /* 0x00000003ff707819 */ /* 0x000fe20000011405 */
[----:B------:R-:W-:Y:S01]  /*2730*/  IMAD.SHL.U32 R103, R94, 0x40, RZ ;  /* 0x000000405e677824 */ /* 0x000fe200078e00ff */
[----:B------:R-:W-:Y:S01]  /*2740*/  SHF.R.S32.HI R111, RZ, 0x3, R6 ;  /* 0x00000003ff6f7819 */ /* 0x000fe20000011406 */
[----:B------:R-:W-:Y:S01]  /*2750*/  IMAD.IADD R101, R99, 0x1, R7 ;  /* 0x0000000163657824 */ /* 0x000fe200078e0207 */
[----:B------:R-:W-:Y:S01]  /*2760*/  LOP3.LUT R5, R5, 0xfffffff8, RZ, 0xc0, !PT ;  /* 0xfffffff805057812 */ /* 0x000fe200078ec0ff */
[----:B------:R-:W-:Y:S01]  /*2770*/  IMAD.IADD R3, R7, 0x1, R97 ;  /* 0x0000000107037824 */ /* 0x000fe200078e0261 */
[----:B------:R-:W-:Y:S01]  /*2780*/  LOP3.LUT R6, R6, 0xfffffff8, RZ, 0xc0, !PT ;  /* 0xfffffff806067812 */ /* 0x000fe200078ec0ff */
[----:B------:R-:W-:Y:S01]  /*2790*/  IMAD.WIDE.U32 R94, R94, 0x60, RZ ;  /* 0x000000605e5e7825 */ /* 0x000fe200078e00ff */
[----:B------:R-:W-:-:S02]  /*27a0*/  LOP3.LUT R7, R13, 0xfffffff8, RZ, 0xc0, !PT ;  /* 0xfffffff80d077812 */ /* 0x000fc400078ec0ff */
[----:B------:R-:W-:Y:S01]  /*27b0*/  IADD3 R127, R127, R10, RZ ;  /* 0x0000000a7f7f7210 */ /* 0x000fe20007ffe0ff */
[----:B------:R-:W-:Y:S01]  /*27c0*/  IMAD.IADD R122, R122, 0x1, R27 ;  /* 0x000000017a7a7824 */ /* 0x000fe200078e021b */
[----:B0-----:R-:W-:Y:S01]  /*27d0*/  LEA.HI R159, R159, 0x8, RZ, 0x19 ;  /* 0x000000089f9f7811 */ /* 0x001fe200078fc8ff */
[----:B------:R-:W-:Y:S01]  /*27e0*/  IMAD.IADD R129, R129, 0x1, R12 ;  /* 0x0000000181817824 */ /* 0x000fe200078e020c */
[----:B------:R-:W-:Y:S01]  /*27f0*/  IADD3 R100, R93, R15, RZ ;  /* 0x0000000f5d647210 */ /* 0x000fe20007ffe0ff */
[----:B------:R-:W-:Y:S01]  /*2800*/  IMAD.SHL.U32 R119, R119, 0x2, RZ ;  /* 0x0000000277777824 */ /* 0x000fe200078e00ff */
[----:B------:R-:W-:Y:S01]  /*2810*/  SHF.R.S32.HI R110, RZ, 0x3, R13 ;  /* 0x00000003ff6e7819 */ /* 0x000fe2000001140d */
[----:B------:R-:W-:Y:S01]  /*2820*/  IMAD.IADD R125, R222, 0x1, R125 ;  /* 0x00000001de7d7824 */ /* 0x000fe200078e027d */
[----:B------:R-:W-:Y:S01]  /*2830*/  SHF.R.S32.HI R108, RZ, 0x1f, R5 ;  /* 0x0000001fff6c7819 */ /* 0x000fe20000011405 */
[----:B------:R-:W-:Y:S01]  /*2840*/  IMAD.IADD R123, R95, 0x1, R123 ;  /* 0x000000015f7b7824 */ /* 0x000fe200078e027b */
[----:B------:R-:W-:Y:S01]  /*2850*/  SHF.R.S32.HI R107, RZ, 0x1f, R6 ;  /* 0x0000001fff6b7819 */ /* 0x000fe20000011406 */
[----:B------:R-:W-:Y:S01]  /*2860*/  IMAD R109, R109, 0x40, R204 ;  /* 0x000000406d6d7824 */ /* 0x000fe200078e02cc */
[----:B------:R-:W-:Y:S01]  /*2870*/  SHF.R.S32.HI R106, RZ, 0x1f, R7 ;  /* 0x0000001fff6a7819 */ /* 0x000fe20000011407 */
[----:B------:R-:W-:Y:S01]  /*2880*/  IMAD.IADD R4, R15, 0x1, R91 ;  /* 0x000000010f047824 */ /* 0x000fe200078e025b */
[----:B--2---:R-:W-:-:S02]  /*2890*/  LOP3.LUT P3, RZ, R21, 0x4, RZ, 0xc0, !PT ;  /* 0x0000000415ff7812 */ /* 0x004fc4000786c0ff */
[----:B---3--:R-:W-:-:S04]  /*28a0*/  LOP3.LUT R20, R20, 0xfffffffe, RZ, 0xc0, !PT ;  /* 0xfffffffe14147812 */ /* 0x008fc800078ec0ff */
[----:B------:R-:W-:Y:S02]  /*28b0*/  @P2 LOP3.LUT R20, R20, 0x1, RZ, 0xfc, !PT ;  /* 0x0000000114142812 */ /* 0x000fe400078efcff */
[----:B------:R-:W-:Y:S02]  /*28c0*/  ISETP.GE.AND P2, PT, R23, UR4, PT ;  /* 0x0000000417007c0c */ /* 0x000fe4000bf46270 */
[----:B------:R-:W-:Y:S02]  /*28d0*/  LOP3.LUT R20, R20, 0xfffffffb, RZ, 0xc0, !PT ;  /* 0xfffffffb14147812 */ /* 0x000fe400078ec0ff */
[----:B------:R-:W-:Y:S02]  /*28e0*/  SEL R9, RZ, 0x20, P2 ;  /* 0x00000020ff097807 */ /* 0x000fe40001000000 */
[----:B------:R-:W-:Y:S02]  /*28f0*/  @P3 LOP3.LUT R20, R20, 0x4, RZ, 0xfc, !PT ;  /* 0x0000000414143812 */ /* 0x000fe400078efcff */
[----:B------:R-:W-:-:S03]  /*2900*/  LOP3.LUT R26, R8, R9, RZ, 0xfc, !PT ;  /* 0x00000009081a7212 */ /* 0x000fc600078efcff */
[----:B------:R0:W-:Y:S01]  /*2910*/  STL [R1], R20 ;  /* 0x0000001401007387 */ /* 0x0001e20000100800 */
[C---:B------:R-:W-:Y:S02]  /*2920*/  LOP3.LUT R9, R26.reuse, 0x2, RZ, 0xc0, !PT ;  /* 0x000000021a097812 */ /* 0x040fe400078ec0ff */
[C---:B------:R-:W-:Y:S02]  /*2930*/  LOP3.LUT R10, R26.reuse, 0x4, RZ, 0xc0, !PT ;  /* 0x000000041a0a7812 */ /* 0x040fe400078ec0ff */
[----:B------:R-:W-:Y:S02]  /*2940*/  LOP3.LUT R21, R26, 0x10, RZ, 0xc0, !PT ;  /* 0x000000101a157812 */ /* 0x000fe400078ec0ff */
[----:B------:R-:W-:Y:S02]  /*2950*/  LOP3.LUT R8, R8, 0x1, RZ, 0xc0, !PT ;  /* 0x0000000108087812 */ /* 0x000fe400078ec0ff */
[----:B------:R-:W-:Y:S02]  /*2960*/  SHF.R.S32.HI R121, RZ, 0x1f, R0 ;  /* 0x0000001fff797819 */ /* 0x000fe40000011400 */
[----:B0-----:R-:W-:-:S02]  /*2970*/  LOP3.LUT R20, R26, 0x8, RZ, 0xc0, !PT ;  /* 0x000000081a147812 */ /* 0x001fc400078ec0ff */
[----:B------:R-:W-:-:S07]  /*2980*/  LOP3.LUT R26, R26, 0x20, RZ, 0xc0, !PT ;  /* 0x000000201a1a7812 */ /* 0x000fce00078ec0ff */
.L_x_2774:
[----:B0-2-4-:R-:W2:Y:S01]  /*2990*/  LDL R33, [R1+0x38] ;  /* 0x0000380001217983 */ /* 0x015ea20000100800 */
[----:B------:R-:W0:Y:S03]  /*29a0*/  LDC R76, c[0x0][0x430] ;  /* 0x00010c00ff4c7b82 */ /* 0x000e260000000800 */
[----:B------:R-:W3:Y:S01]  /*29b0*/  LDL.LU R31, [R1] ;  /* 0x00000000011f7983 */ /* 0x000ee20000300800 */
[----:B------:R-:W-:Y:S02]  /*29c0*/  VIADD R24, R24, 0xffffffff ;  /* 0xffffffff18187836 */ /* 0x000fe40000000000 */
[----:B------:R-:W-:Y:S02]  /*29d0*/  IMAD.MOV.U32 R27, RZ, RZ, RZ ;  /* 0x000000ffff1b7224 */ /* 0x000fe400078e00ff */
[----:B------:R-:W-:Y:S01]  /*29e0*/  IMAD R12, R24, 0x60, R109 ;  /* 0x00000060180c7824 */ /* 0x000fe200078e026d */
[----:B-1----:R-:W1:Y:S03]  /*29f0*/  LDC R118, c[0x0][0x3f4] ;  /* 0x0000fd00ff767b82 */ /* 0x002e660000000800 */
[----:B------:R-:W-:Y:S01]  /*2a00*/  IMAD.IADD R32, R122, 0x1, R12 ;  /* 0x000000017a207824 */ /* 0x000fe200078e020c */
[----:B------:R-:W-:-:S04]  /*2a10*/  ISETP.GE.AND P2, PT, R12, R25, PT ;  /* 0x000000190c00720c */ /* 0x000fc80003f46270 */
[----:B------:R-:W-:Y:S02]  /*2a20*/  ISETP.GT.OR P2, PT, R109, 0x5f, P2 ;  /* 0x0000005f6d00780c */ /* 0x000fe40001744670 */
[----:B------:R-:W-:Y:S02]  /*2a30*/  MOV R28, R32 ;  /* 0x00000020001c7202 */ /* 0x000fe40000000f00 */
[----:B0-----:R-:W-:-:S09]  /*2a40*/  ISETP.NE.AND P3, PT, R76, 0x1, PT ;  /* 0x000000014c00780c */ /* 0x001fd20003f65270 */
[----:B------:R-:W0:Y:S08]  /*2a50*/  @!P2 LDC.64 R14, c[0x0][0x428] ;  /* 0x00010a00ff0eab82 */ /* 0x000e300000000a00 */
[----:B------:R-:W4:Y:S08]  /*2a60*/  @P3 LDC R11, c[0x0][0x434] ;  /* 0x00010d00ff0b3b82 */ /* 0x000f300000000800 */
[----:B------:R-:W1:Y:S08]  /*2a70*/  @P3 LDC R30, c[0x0][0x438] ;  /* 0x00010e00ff1e3b82 */ /* 0x000e700000000800 */
[----:B------:R-:W0:Y:S01]  /*2a80*/  @!P2 LDC.64 R12, c[0x0][0x418] ;  /* 0x00010600ff0cab82 */ /* 0x000e220000000a00 */
[----:B----4-:R-:W-:-:S05]  /*2a90*/  @P3 IMAD.HI.U32 R11, R32, R11, RZ ;  /* 0x0000000b200b3227 */ /* 0x010fca00078e00ff */
[----:B-1----:R-:W-:Y:S01]  /*2aa0*/  @P3 SHF.R.U32.HI R28, RZ, R30, R11 ;  /* 0x0000001eff1c3219 */ /* 0x002fe2000001160b */
[----:B0-----:R-:W-:-:S03]  /*2ab0*/  @!P2 IMAD R11, R121, R14, RZ ;  /* 0x0000000e790ba224 */ /* 0x001fc600078e02ff */
[--C-:B------:R-:W-:Y:S01]  /*2ac0*/  @!P2 SHF.R.S32.HI R29, RZ, 0x1f, R28.reuse ;  /* 0x0000001fff1da819 */ /* 0x100fe2000001141c */
[C---:B------:R-:W-:Y:S02]  /*2ad0*/  @!P2 IMAD R11, R0.reuse, R15, R11 ;  /* 0x0000000f000ba224 */ /* 0x040fe400078e020b */
[----:B------:R-:W-:-:S04]  /*2ae0*/  @!P2 IMAD.WIDE.U32 R14, R0, R14, R28 ;  /* 0x0000000e000ea225 */ /* 0x000fc800078e001c */
[----:B------:R-:W-:Y:S01]  /*2af0*/  @!P2 IMAD.IADD R11, R15, 0x1, R11 ;  /* 0x000000010f0ba824 */ /* 0x000fe200078e020b */
[----:B------:R-:W-:-:S04]  /*2b00*/  @!P2 LEA R12, P3, R14, R12, 0x2 ;  /* 0x0000000c0e0ca211 */ /* 0x000fc800078610ff */
[----:B------:R-:W-:-:S05]  /*2b10*/  @!P2 LEA.HI.X R13, R14, R13, R11, 0x2, P3 ;  /* 0x0000000d0e0da211 */ /* 0x000fca00018f140b */
[----:B------:R0:W5:Y:S01]  /*2b20*/  @!P2 LDG.E R27, desc[UR60][R12.64] ;  /* 0x0000003c0c1ba981 */ /* 0x000162000c1e1900 */
[----:B------:R-:W-:Y:S01]  /*2b30*/  ISETP.GT.AND P2, PT, R24, R120, PT ;  /* 0x000000781800720c */ /* 0x000fe20003f44270 */
[----:B------:R-:W-:Y:S01]  /*2b40*/  IMAD R14, R18, 0x4800, R125 ;  /* 0x00004800120e7824 */ /* 0x000fe200078e027d */
[----:B------:R-:W-:Y:S05]  /*2b50*/  YIELD ;  /* 0x0000000000007946 */ /* 0x000fea0003800000 */
[C---:B------:R-:W-:Y:S01]  /*2b60*/  IADD3 R78, R14.reuse, 0x20, RZ ;  /* 0x000000200e4e7810 */ /* 0x040fe20007ffe0ff */
[----:B------:R-:W-:Y:S01]  /*2b70*/  IMAD.MOV R11, RZ, RZ, -R28 ;  /* 0x000000ffff0b7224 */ /* 0x000fe200078e0a1c */
[----:B------:R-:W-:Y:S01]  /*2b80*/  BSSY B0, `(.L_x_2669) ;  /* 0x00007a6000007945 */ /* 0x000fe20003800000 */
[----:B------:R-:W-:-:S02]  /*2b90*/  IMAD R77, R14, 0x2, R113 ;  /* 0x000000020e4d7824 */ /* 0x000fc400078e0271 */
[----:B------:R-:W-:Y:S01]  /*2ba0*/  IMAD R76, R76, R11, R32 ;  /* 0x0000000b4c4c7224 */ /* 0x000fe200078e0220 */
[----:B--2---:R-:W-:Y:S02]  /*2bb0*/  LOP3.LUT P4, RZ, R33, 0x4, RZ, 0xc0, !PT ;  /* 0x0000000421ff7812 */ /* 0x004fe4000788c0ff */
[----:B---3--:R-:W-:-:S04]  /*2bc0*/  LOP3.LUT R31, R31, 0xfffffffd, RZ, 0xc0, !PT ;  /* 0xfffffffd1f1f7812 */ /* 0x008fc800078ec0ff */
[----:B------:R-:W-:Y:S02]  /*2bd0*/  @P2 LOP3.LUT R31, R31, 0x2, RZ, 0xfc, !PT ;  /* 0x000000021f1f2812 */ /* 0x000fe400078efcff */
[----:B------:R-:W-:-:S03]  /*2be0*/  ISETP.GE.AND P2, PT, R118, 0x1, PT ;  /* 0x000000017600780c */ /* 0x000fc60003f46270 */
[----:B------:R0:W-:Y:S02]  /*2bf0*/  STL [R1], R31 ;  /* 0x0000001f01007387 */ /* 0x0001e40000100800 */
[----:B------:R-:W-:-:S04]  /*2c00*/  @P4 VIADD R78, R14, 0xffffffe0 ;  /* 0xffffffe00e4e4836 */ /* 0x000fc80000000000 */
[----:B------:R-:W-:-:S04]  /*2c10*/  IMAD R78, R78, 0x2, R113 ;  /* 0x000000024e4e7824 */ /* 0x000fc800078e0271 */
[----:B0-----:R-:W-:Y:S05]  /*2c20*/  @!P2 BRA `(.L_x_2670) ;  /* 0x000000700098a947 */ /* 0x001fea0003800000 */
[----:B------:R-:W-:Y:S01]  /*2c30*/  SHF.R.S32.HI R79, RZ, 0x1f, R76 ;  /* 0x0000001fff4f7819 */ /* 0x000fe2000001144c */
[----:B------:R-:W-:Y:S01]  /*2c40*/  ULDC.64 UR4, c[0x0][0x300] ;  /* 0x0000c00000047ab9 */ /* 0x000fe20000000a00 */
[----:B-----5:R-:W-:Y:S01]  /*2c50*/  SHF.R.S32.HI R84, RZ, 0x1f, R27 ;  /* 0x0000001fff547819 */ /* 0x020fe2000001141b */
[----:B------:R-:W-:Y:S01]  /*2c60*/  IMAD.WIDE.U32 R12, R76, UR4, RZ ;  /* 0x000000044c0c7c25 */ /* 0x000fe2000f8e00ff */
[----:B------:R-:W-:Y:S02]  /*2c70*/  ULDC.U8 UR6, c[0x0][0x410] ;  /* 0x0001040000067ab9 */ /* 0x000fe40000000000 */
[----:B------:R-:W-:Y:S01]  /*2c80*/  ISETP.NE.AND P2, PT, RZ, UR6, PT ;  /* 0x00000006ff007c0c */ /* 0x000fe2000bf45270 */
[----:B------:R-:W-:Y:S02]  /*2c90*/  IMAD R11, R79, UR4, RZ ;  /* 0x000000044f0b7c24 */ /* 0x000fe4000f8e02ff */
[----:B------:R-:W-:Y:S02]  /*2ca0*/  IMAD R15, R124, R24, RZ ;  /* 0x000000187c0f7224 */ /* 0x000fe400078e02ff */
[----:B------:R-:W-:Y:S01]  /*2cb0*/  IMAD R11, R76, UR5, R11 ;  /* 0x000000054c0b7c24 */ /* 0x000fe2000f8e020b */
[----:B------:R-:W-:Y:S01]  /*2cc0*/  ULDC.64 UR4, c[0x0][0x310] ;  /* 0x0000c40000047ab9 */ /* 0x000fe20000000a00 */
[----:B------:R-:W-:-:S02]  /*2cd0*/  IMAD R85, R24, -0x60, R25 ;  /* 0xffffffa018557824 */ /* 0x000fc400078e0219 */
[----:B------:R-:W-:Y:S01]  /*2ce0*/  IMAD R14, R84, UR4, RZ ;  /* 0x00000004540e7c24 */ /* 0x000fe2000f8e02ff */
[----:B------:R-:W-:Y:S02]  /*2cf0*/  IADD3 R13, R13, R11, RZ ;  /* 0x0000000b0d0d7210 */ /* 0x000fe40007ffe0ff */
[----:B------:R-:W-:Y:S01]  /*2d00*/  VIMNMX R85, R85, 0x60, PT ;  /* 0x0000006055557848 */ /* 0x000fe20003fe0100 */
[C---:B------:R-:W-:Y:S02]  /*2d10*/  IMAD R11, R27.reuse, UR5, R14 ;  /* 0x000000051b0b7c24 */ /* 0x040fe4000f8e020e */
[----:B------:R-:W-:Y:S01]  /*2d20*/  IMAD.WIDE.U32 R12, R27, UR4, R12 ;  /* 0x000000041b0c7c25 */ /* 0x000fe2000f8e000c */
[----:B------:R-:W-:-:S03]  /*2d30*/  ULDC.64 UR4, c[0x0][0x308] ;  /* 0x0000c20000047ab9 */ /* 0x000fc60000000a00 */
[----:B------:R-:W-:Y:S01]  /*2d40*/  IMAD.IADD R13, R13, 0x1, R11 ;  /* 0x000000010d0d7824 */ /* 0x000fe200078e020b */
[----:B------:R-:W-:Y:S01]  /*2d50*/  SHF.R.S32.HI R11, RZ, 0x1f, R24 ;  /* 0x0000001fff0b7819 */ /* 0x000fe20000011418 */
        /* <DEDUP_REMOVED lines=9> */
[----:B------:R-:W-:-:S03]  /*2df0*/  LEA.HI.X R116, R116, UR5, R11, 0x1, P3 ;  /* 0x0000000574747c11 */ /* 0x000fc600098f0c0b */
[----:B------:R-:W-:Y:S02]  /*2e00*/  IMAD.IADD R11, R15, 0x1, R29 ;  /* 0x000000010f0b7824 */ /* 0x000fe400078e021d */
        /* <DEDUP_REMOVED lines=22> */
[----:B------:R-:W-:Y:S02]  /*2f70*/  IADD3.X R32, R11, R101, RZ, P2, !PT ;  /* 0x000000650b207210 */ /* 0x000fe400017fe4ff */
        /* <DEDUP_REMOVED lines=35> */
.L_x_2673:
[----:B------:R-:W-:Y:S05]  /*31b0*/  BSYNC B1 ;  /* 0x0000000000017941 */ /* 0x000fea0003800000 */
.L_x_2672:
        /* <DEDUP_REMOVED lines=56> */
.L_x_2675:
[----:B------:R-:W-:Y:S05]  /*3540*/  BSYNC B1 ;  /* 0x0000000000017941 */ /* 0x000fea0003800000 */
.L_x_2674:
[----:B------:R-:W2:Y:S01]  /*3550*/  LDL R11, [R1+0x4] ;  /* 0x00000400010b7983 */ /* 0x000ea20000100800 */
[----:B0-----:R-:W-:Y:S01]  /*3560*/  IMAD.MOV.U32 R12, RZ, RZ, R56 ;  /* 0x000000ffff0c7224 */ /* 0x001fe200078e0038 */
[----:B------:R-:W-:Y:S01]  /*3570*/  MOV R13, R53 ;  /* 0x00000035000d7202 */ /* 0x000fe20000000f00 */
[----:B------:R-:W-:-:S03]  /*3580*/  IMAD.MOV.U32 R14, RZ, RZ, R60 ;  /* 0x000000ffff0e7224 */ /* 0x000fc600078e003c */
[----:B------:R-:W-:Y:S02]  /*3590*/  PRMT R145, R81, 0x5410, R13 ;  /* 0x0000541051917816 */ /* 0x000fe4000000000d */
[----:B------:R-:W-:Y:S02]  /*35a0*/  MOV R13, R61 ;  /* 0x0000003d000d7202 */ /* 0x000fe40000000f00 */
[----:B------:R-:W-:Y:S01]  /*35b0*/  PRMT R150, R14, 0x7610, R150 ;  /* 0x000076100e967816 */ /* 0x000fe20000000096 */
[----:B------:R-:W-:Y:S01]  /*35c0*/  IMAD.MOV.U32 R14, RZ, RZ, R73 ;  /* 0x000000ffff0e7224 */ /* 0x000fe200078e0049 */
[----:B------:R-:W-:Y:S01]  /*35d0*/  PRMT R149, R13, 0x7610, R149 ;  /* 0x000076100d957816 */ /* 0x000fe20000000095 */
[----:B------:R-:W-:-:S05]  /*35e0*/  IMAD.MOV.U32 R13, RZ, RZ, R72 ;  /* 0x000000ffff0d7224 */ /* 0x000fca00078e0048 */
[----:B------:R-:W-:Y:S02]  /*35f0*/  PRMT R142, R13, 0x5410, R14 ;  /* 0x000054100d8e7816 */ /* 0x000fe4000000000e */
[----:B--2---:R-:W-:Y:S01]  /*3600*/  R2UR UR4, R11 ;  /* 0x000000000b0472ca */ /* 0x004fe200000e0000 */
[----:B------:R-:W-:-:S05]  /*3610*/  IMAD.MOV.U32 R11, RZ, RZ, R57 ;  /* 0x000000ffff0b7224 */ /* 0x000fca00078e0039 */
[----:B------:R-:W-:Y:S01]  /*3620*/  PRMT R147, R12, 0x5410, R11 ;  /* 0x000054100c937816 */ /* 0x000fe2000000000b */
[----:B------:R-:W-:Y:S02]  /*3630*/  IMAD.MOV.U32 R11, RZ, RZ, R64 ;  /* 0x000000ffff0b7224 */ /* 0x000fe400078e0040 */
[----:B------:R-:W-:-:S04]  /*3640*/  IMAD.MOV.U32 R12, RZ, RZ, R65 ;  /* 0x000000ffff0c7224 */ /* 0x000fc800078e0041 */
[----:B------:R-:W-:Y:S01]  /*3650*/  UISETP.NE.AND UP0, UPT, UR4, 0x3, UPT ;  /* 0x000000030400788c */ /* 0x000fe2000bf05270 */
[----:B------:R-:W-:Y:S01]  /*3660*/  PRMT R151, R12, 0x5410, R11 ;  /* 0x000054100c977816 */ /* 0x000fe2000000000b */
[----:B------:R-:W-:Y:S01]  /*3670*/  IMAD.MOV.U32 R11, RZ, RZ, R68 ;  /* 0x000000ffff0b7224 */ /* 0x000fe200078e0044 */
[----:B------:R-:W-:-:S03]  /*3680*/  MOV R12, R69 ;  /* 0x00000045000c7202 */ /* 0x000fc60000000f00 */
[----:B------:R-:W-:Y:S02]  /*3690*/  PLOP3.LUT P2, PT, PT, PT, UP0, 0x80, 0x0 ;  /* 0x000000000000781c */ /* 0x000fe40003f4f008 */
        /* <DEDUP_REMOVED lines=61> */
.L_x_2676:
[----:B------:R-:W-:Y:S01]  /*3a70*/  IMAD R86, R18, 0x8, R2 ;  /* 0x0000000812567824 */ /* 0x000fe200078e0202 */
[----:B------:R-:W-:Y:S01]  /*3a80*/  SHF.L.U32 R87, R205, 0x1f, RZ ;  /* 0x0000001fcd577819 */ /* 0x000fe200000006ff */
[----:B------:R-:W-:Y:S03]  /*3a90*/  BSSY B1, `(.L_x_2677) ;  /* 0x0000003000017945 */ /* 0x000fe60003800000 */
[----:B------:R-:W0:Y:S02]  /*3aa0*/  SYNCS.PHASECHK.TRANS64.TRYWAIT P5, [R86+URZ+0x30890], R87 ;  /* 0x03089057560075a7 */ /* 0x000e2400080a017f */
[----:B0-----:R-:W-:Y:S05]  /*3ab0*/  @!P5 BRA `(.L_x_2678) ;  /* 0x0000023c00fcd947 */ /* 0x001fea0003800000 */
.L_x_3030:
[----:B------:R-:W-:Y:S05]  /*3ac0*/  BSYNC B1 ;  /* 0x0000000000017941 */ /* 0x000fea0003800000 */
.L_x_2677:
[----:B------:R-:W-:-:S03]  /*3ad0*/  UMOV UR4, 0xffffffff ;  /* 0xffffffff00047882 */ /* 0x000fc60000000000 */
[----:B------:R-:W-:Y:S05]  /*3ae0*/  BRA.DIV UR4, `(.L_x_2679) ;  /* 0x0000024204047947 */ /* 0x000fea000b800000 */
[----:B------:R1:W2:Y:S04]  /*3af0*/  SHFL.IDX PT, R80, R116, RZ, 0x1c1f ;  /* 0x001c1fff74507589 */ /* 0x0002a800000e0000 */
[----:B------:R1:W3:Y:S02]  /*3b00*/  SHFL.IDX PT, R11, R117, RZ, 0x1c1f ;  /* 0x001c1fff750b7589 */ /* 0x0002e400000e0000 */
.L_x_3034:
        /* <DEDUP_REMOVED lines=10> */
[----:B0-----:R-:W-:Y:S01]  /*3bb0*/  HADD2.F32 R141, -RZ, R13.H0_H0 ;  /* 0x2000000dff8d7230 */ /* 0x001fe20000004100 */
[----:B------:R-:W-:Y:S02]  /*3bc0*/  SHF.R.U32.HI R72, RZ, 0x10, R73 ;  /* 0x00000010ff487819 */ /* 0x000fe40000011649 */
        /* <DEDUP_REMOVED lines=10> */
[----:B------:R-:W-:Y:S01]  /*3c70*/  MOV R75, R15 ;  /* 0x0000000f004b7202 */ /* 0x000fe20000000f00 */
[----:B------:R-:W-:Y:S02]  /*3c80*/  HADD2.F32 R133, -RZ, R72.H0_H0 ;  /* 0x20000048ff857230 */ /* 0x000fe40000004100 */
[----:B------:R-:W-:Y:S01]  /*3c90*/  IMAD.MOV.U32 R141, RZ, RZ, R12 ;  /* 0x000000ffff8d7224 */ /* 0x000fe200078e000c */
[----:B------:R-:W-:Y:S01]  /*3ca0*/  F2FP.F16.F32.PACK_AB R13, R73, R13 ;  /* 0x0000000d490d723e */ /* 0x000fe200000000ff */
[--C-:B------:R-:W-:Y:S02]  /*3cb0*/  HADD2.F32 R15, -RZ, R75.reuse.H1_H1 ;  /* 0x3000004bff0f7230 */ /* 0x100fe40000004100 */
[----:B------:R-:W-:Y:S02]  /*3cc0*/  HADD2.F32 R75, -RZ, R75.H0_H0 ;  /* 0x2000004bff4b7230 */ /* 0x000fe40000004100 */
[----:B------:R-:W-:-:S02]  /*3cd0*/  HADD2.F32 R12, -RZ, R141.H1_H1 ;  /* 0x3000008dff0c7230 */ /* 0x000fc40000004100 */
[-C--:B------:R-:W-:Y:S01]  /*3ce0*/  FMUL.FTZ R72, R15, R74.reuse ;  /* 0x0000004a0f487220 */ /* 0x080fe20000410000 */
[----:B------:R-:W-:Y:S02]  /*3cf0*/  HADD2.F32 R141, -RZ, R141.H0_H0 ;  /* 0x2000008dff8d7230 */ /* 0x000fe40000004100 */
[C---:B------:R-:W-:Y:S01]  /*3d00*/  FMUL.FTZ R74, R75.reuse, R74 ;  /* 0x0000004a4b4a7220 */ /* 0x040fe20000410000 */
[----:B------:R-:W-:-:S03]  /*3d10*/  FFMA.FTZ R72, R75, R133, -R72 ;  /* 0x000000854b487223 */ /* 0x000fc60000010848 */
        /* <DEDUP_REMOVED lines=18> */
.L_x_2685:
[----:B------:R-:W-:Y:S05]  /*3e40*/  BSYNC B3 ;  /* 0x0000000000037941 */ /* 0x000fea0003800000 */
.L_x_2684:
[----:B---3--:R-:W-:-:S04]  /*3e50*/  LEA R72, P3, R16, R11, 0x1 ;  /* 0x0000000b10487211 */ /* 0x008fc800078608ff */
[----:B--2---:R-:W-:-:S05]  /*3e60*/  LEA.HI.X R73, R16, R80, R17, 0x1, P3 ;  /* 0x0000005010497211 */ /* 0x004fca00018f0c11 */
[----:B0-----:R4:W-:Y:S04]  /*3e70*/  ST.E.128 desc[UR60][R72.64], R12 ;  /* 0x0000000c48007985 */ /* 0x0019e8000c101d3c */
.L_x_2683:
[----:B------:R-:W-:Y:S05]  /*3e80*/  BSYNC B2 ;  /* 0x0000000000027941 */ /* 0x000fea0003800000 */
.L_x_2682:
        /* <DEDUP_REMOVED lines=50> */
.L_x_2689:
[----:B------:R-:W-:Y:S05]  /*41b0*/  BSYNC B3 ;  /* 0x0000000000037941 */ /* 0x000fea0003800000 */
.L_x_2688:
[----:B------:R-:W-:Y:S02]  /*41c0*/  IMAD.SHL.U32 R70, R198, 0x8, RZ ;  /* 0x00000008c6467824 */ /* 0x000fe400078e00ff */
[----:B---3--:R-:W-:Y:S02]  /*41d0*/  IMAD.MOV.U32 R68, RZ, RZ, R11 ;  /* 0x000000ffff447224 */ /* 0x008fe400078e000b */
[----:B--2---:R-:W-:Y:S02]  /*41e0*/  IMAD.MOV.U32 R69, RZ, RZ, R80 ;  /* 0x000000ffff457224 */ /* 0x004fe400078e0050 */
[----:B------:R-:W-:-:S05]  /*41f0*/  IMAD.WIDE R68, R70, 0x2, R68 ;  /* 0x0000000246447825 */ /* 0x000fca00078e0244 */
[----:B0-----:R0:W-:Y:S02]  /*4200*/  ST.E.128 desc[UR60][R68.64], R12 ;  /* 0x0000000c44007985 */ /* 0x0011e4000c101d3c */
.L_x_2687:
[----:B------:R-:W-:Y:S05]  /*4210*/  BSYNC B2 ;  /* 0x0000000000027941 */ /* 0x000fea0003800000 */
.L_x_2686:
        /* <DEDUP_REMOVED lines=8> */
[----:B------:R-:W-:Y:S02]  /*42a0*/  SHF.R.U32.HI R64, RZ, 0x10, R65 ;  /* 0x00000010ff407819 */ /* 0x000fe40000011641 */
[--C-:B------:R-:W-:Y:S01]  /*42b0*/  SHF.R.U64 R69, R66, 0x10, R67.reuse ;  /* 0x0000001042457819 */ /* 0x100fe20000001243 */
[----:B------:R-:W-:Y:S01]  /*42c0*/  HADD2.F32 R68, -RZ, R68.H0_H0 ;  /* 0x20000044ff447230 */ /* 0x000fe20000004100 */
[----:B----4-:R-:W-:Y:S02]  /*42d0*/  MOV R65, R13 ;  /* 0x0000000d00417202 */ /* 0x010fe40000000f00 */
[----:B------:R-:W-:Y:S01]  /*42e0*/  SHF.R.U32.HI R66, RZ, 0x10, R67 ;  /* 0x00000010ff427819 */ /* 0x000fe20000011643 */
[----:B------:R-:W-:Y:S02]  /*42f0*/  HADD2.F32 R13, -RZ, R69.H0_H0 ;  /* 0x20000045ff0d7230 */ /* 0x000fe40000004100 */
[----:B------:R-:W-:-:S02]  /*4300*/  HADD2.F32 R67, -RZ, R65.H1_H1 ;  /* 0x30000041ff437230 */ /* 0x000fc40000004100 */
[----:B------:R-:W-:Y:S02]  /*4310*/  HADD2.F32 R69, -RZ, R65.H0_H0 ;  /* 0x20000041ff457230 */ /* 0x000fe40000004100 */
[----:B------:R-:W-:Y:S02]  /*4320*/  HADD2.F32 R66, -RZ, R66.H0_H0 ;  /* 0x20000042ff427230 */ /* 0x000fe40000004100 */
[-C--:B------:R-:W-:Y:S01]  /*4330*/  FMUL.FTZ R65, R67, R13.reuse ;  /* 0x0000000d43417220 */ /* 0x080fe20000410000 */
[----:B------:R-:W-:-:S03]  /*4340*/  FMUL.FTZ R13, R69, R13 ;  /* 0x0000000d450d7220 */ /* 0x000fc60000410000 */
[-C--:B------:R-:W-:Y:S01]  /*4350*/  FFMA.FTZ R65, R69, R68.reuse, -R65 ;  /* 0x0000004445417223 */ /* 0x080fe20000010841 */
[----:B------:R-:W-:Y:S02]  /*4360*/  IMAD.MOV.U32 R69, RZ, RZ, R12 ;  /* 0x000000ffff457224 */ /* 0x000fe400078e000c */
[----:B------:R-:W-:Y:S01]  /*4370*/  FFMA.FTZ R13, R67, R68, R13 ;  /* 0x00000044430d7223 */ /* 0x000fe2000001000d */
[----:B------:R-:W-:Y:S02]  /*4380*/  IMAD.MOV.U32 R67, RZ, RZ, R15 ;  /* 0x000000ffff437224 */ /* 0x000fe400078e000f */
[----:B------:R-:W-:Y:S02]  /*4390*/  HADD2.F32 R68, -RZ, R64.H0_H0 ;  /* 0x20000040ff447230 */ /* 0x000fe40000004100 */
[----:B------:R-:W-:Y:S01]  /*43a0*/  HADD2.F32 R12, -RZ, R69.H1_H1 ;  /* 0x30000045ff0c7230 */ /* 0x000fe20000004100 */
[----:B------:R-:W-:Y:S01]  /*43b0*/  F2FP.F16.F32.PACK_AB R13, R13, R65 ;  /* 0x000000410d0d723e */ /* 0x000fe200000000ff */
[----:B------:R-:W-:-:S02]  /*43c0*/  HADD2.F32 R15, -RZ, R67.H1_H1 ;  /* 0x30000043ff0f7230 */ /* 0x000fc40000004100 */
[----:B------:R-:W-:Y:S02]  /*43d0*/  HADD2.F32 R67, -RZ, R67.H0_H0 ;  /* 0x20000043ff437230 */ /* 0x000fe40000004100 */
        /* <DEDUP_REMOVED lines=22> */
.L_x_2693:
[----:B------:R-:W-:Y:S05]  /*4540*/  BSYNC B3 ;  /* 0x0000000000037941 */ /* 0x000fea0003800000 */
.L_x_2692:
[----:B---3--:R-:W-:Y:S01]  /*4550*/  MOV R64, R11 ;  /* 0x0000000b00407202 */ /* 0x008fe20000000f00 */
[----:B------:R-:W-:Y:S02]  /*4560*/  IMAD.SHL.U32 R66, R199, 0x8, RZ ;  /* 0x00000008c7427824 */ /* 0x000fe400078e00ff */
[----:B--2---:R-:W-:Y:S02]  /*4570*/  IMAD.MOV.U32 R65, RZ, RZ, R80 ;  /* 0x000000ffff417224 */ /* 0x004fe400078e0050 */
[----:B------:R-:W-:-:S05]  /*4580*/  IMAD.WIDE R64, R66, 0x2, R64 ;  /* 0x0000000242407825 */ /* 0x000fca00078e0240 */
[----:B----4-:R0:W-:Y:S02]  /*4590*/  ST.E.128 desc[UR60][R64.64], R12 ;  /* 0x0000000c40007985 */ /* 0x0101e4000c101d3c */
.L_x_2691:
[----:B------:R-:W-:Y:S05]  /*45a0*/  BSYNC B2 ;  /* 0x0000000000027941 */ /* 0x000fea0003800000 */
.L_x_2690:
[----:B------:R-:W-:Y:S01]  /*45b0*/  ISETP.NE.AND P3, PT, R20, RZ, PT ;  /* 0x000000ff1400720c */ /* 0x000fe20003f65270 */
[----:B------:R-:W-:-:S12]  /*45c0*/  BSSY B2, `(.L_x_2694) ;  /* 0x000003a000027945 */ /* 0x000fd80003800000 */
[----:B------:R-:W-:Y:S05]  /*45d0*/  @!P3 BRA `(.L_x_2695) ;  /* 0x0000000000e0b947 */ /* 0x000fea0003800000 */
[----:B0---4-:R0:W4:Y:S01]  /*45e0*/  LDS.128 R12, [R78+0x21000] ;  /* 0x021000004e0c7984 */ /* 0x0111220000000c00 */
[----:B------:R-:W-:Y:S01]  /*45f0*/  ISETP.GE.AND P3, PT, R208, R118, PT ;  /* 0x00000076d000720c */ /* 0x000fe20003f66270 */
[----:B------:R-:W-:-:S12]  /*4600*/  BSSY B3, `(.L_x_2696) ;  /* 0x0000032000037945 */ /* 0x000fd80003800000 */
[----:B0-----:R-:W-:Y:S05]  /*4610*/  @P3 BRA `(.L_x_2697) ;  /* 0x0000000000c03947 */ /* 0x001fea0003800000 */
[----:B------:R-:W-:Y:S01]  /*4620*/  SHF.R.U64 R64, R62, 0x10, R63 ;  /* 0x000000103e407819 */ /* 0x000fe2000000123f */
[----:B----4-:R-:W-:Y:S01]  /*4630*/  IMAD.MOV.U32 R62, RZ, RZ, R13 ;  /* 0x000000ffff3e7224 */ /* 0x010fe200078e000d */
[--C-:B------:R-:W-:Y:S01]  /*4640*/  SHF.R.U64 R60, R60, 0x10, R61.reuse ;  /* 0x000000103c3c7819 */ /* 0x100fe2000000123d */
[----:B------:R-:W-:Y:S01]  /*4650*/  HADD2.F32 R66, -RZ, R149.H1_H1 ;  /* 0x30000095ff427230 */ /* 0x000fe20000004100 */
[----:B------:R-:W-:Y:S01]  /*4660*/  SHF.R.U32.HI R61, RZ, 0x10, R61 ;  /* 0x00000010ff3d7819 */ /* 0x000fe2000001163d */
[----:B------:R-:W-:Y:S02]  /*4670*/  HADD2.F32 R64, -RZ, R64.H0_H0 ;  /* 0x20000040ff407230 */ /* 0x000fe40000004100 */
[--C-:B------:R-:W-:Y:S02]  /*4680*/  HADD2.F32 R13, -RZ, R62.reuse.H1_H1 ;  /* 0x3000003eff0d7230 */ /* 0x100fe40000004100 */
[----:B------:R-:W-:Y:S02]  /*4690*/  HADD2.F32 R62, -RZ, R62.H0_H0 ;  /* 0x2000003eff3e7230 */ /* 0x000fe40000004100 */
[----:B------:R-:W-:-:S02]  /*46a0*/  HADD2.F32 R60, -RZ, R60.H0_H0 ;  /* 0x2000003cff3c7230 */ /* 0x000fc40000004100 */
[CC--:B------:R-:W-:Y:S01]  /*46b0*/  FMUL.FTZ R65, R13.reuse, R64.reuse ;  /* 0x000000400d417220 */ /* 0x0c0fe20000410000 */
[----:B------:R-:W-:Y:S02]  /*46c0*/  HADD2.F32 R61, -RZ, R61.H0_H0 ;  /* 0x2000003dff3d7230 */ /* 0x000fe40000004100 */
[C---:B------:R-:W-:Y:S01]  /*46d0*/  FMUL.FTZ R64, R62.reuse, R64 ;  /* 0x000000403e407220 */ /* 0x040fe20000410000 */
[-C--:B------:R-:W-:Y:S01]  /*46e0*/  FFMA.FTZ R65, R62, R60.reuse, -R65 ;  /* 0x0000003c3e417223 */ /* 0x080fe20000010841 */
[----:B------:R-:W-:Y:S02]  /*46f0*/  SHF.R.U32.HI R62, RZ, 0x10, R63 ;  /* 0x00000010ff3e7819 */ /* 0x000fe4000001163f */
[----:B------:R-:W-:Y:S01]  /*4700*/  FFMA.FTZ R64, R13, R60, R64 ;  /* 0x0000003c0d407223 */ /* 0x000fe20000010040 */
[----:B------:R-:W-:Y:S01]  /*4710*/  IMAD.MOV.U32 R60, RZ, RZ, R12 ;  /* 0x000000ffff3c7224 */ /* 0x000fe200078e000c */
[----:B------:R-:W-:Y:S01]  /*4720*/  MOV R12, R15 ;  /* 0x0000000f000c7202 */ /* 0x000fe20000000f00 */
[----:B------:R-:W-:-:S02]  /*4730*/  HADD2.F32 R15, -RZ, R62.H0_H0 ;  /* 0x2000003eff0f7230 */ /* 0x000fc40000004100 */
[----:B------:R-:W-:Y:S02]  /*4740*/  F2FP.F16.F32.PACK_AB R64, R64, R65 ;  /* 0x000000414040723e */ /* 0x000fe400000000ff */
[--C-:B------:R-:W-:Y:S02]  /*4750*/  HADD2.F32 R13, -RZ, R12.reuse.H1_H1 ;  /* 0x3000000cff0d7230 */ /* 0x100fe40000004100 */
        /* <DEDUP_REMOVED lines=14> */
[--C-:B------:R-:W-:Y:S02]  /*4840*/  HADD2.F32 R60, -RZ, R61.reuse.H1_H1 ;  /* 0x3000003dff3c7230 */ /* 0x100fe40000004100 */
[----:B------:R-:W-:Y:S02]  /*4850*/  HADD2.F32 R62, -RZ, R61.H0_H0 ;  /* 0x2000003dff3e7230 */ /* 0x000fe40000004100 */
[----:B------:R-:W-:Y:S02]  /*4860*/  HADD2.F32 R61, -RZ, R149.H0_H0 ;  /* 0x20000095ff3d7230 */ /* 0x000fe40000004100 */
[-C--:B------:R-:W-:Y:S01]  /*4870*/  FMUL.FTZ R63, R60, R66.reuse ;  /* 0x000000423c3f7220 */ /* 0x080fe20000410000 */
[----:B------:R-:W-:Y:S01]  /*4880*/  F2FP.F16.F32.PACK_AB R14, R14, R15 ;  /* 0x0000000f0e0e723e */ /* 0x000fe200000000ff */
[----:B------:R-:W-:-:S02]  /*4890*/  FMUL.FTZ R66, R62, R66 ;  /* 0x000000423e427220 */ /* 0x000fc40000410000 */
[-C--:B------:R-:W-:Y:S02]  /*48a0*/  FFMA.FTZ R63, R62, R61.reuse, -R63 ;  /* 0x0000003d3e3f7223 */ /* 0x080fe4000001083f */
[----:B------:R-:W-:Y:S01]  /*48b0*/  FFMA.FTZ R66, R60, R61, R66 ;  /* 0x0000003d3c427223 */ /* 0x000fe20000010042 */
[----:B------:R-:W-:Y:S01]  /*48c0*/  F2FP.F16.F32.PACK_AB R60, R13, R12 ;  /* 0x0000000c0d3c723e */ /* 0x000fe200000000ff */
[----:B------:R-:W-:Y:S02]  /*48d0*/  IMAD.MOV.U32 R12, RZ, RZ, R14 ;  /* 0x000000ffff0c7224 */ /* 0x000fe400078e000e */
[----:B------:R-:W-:Y:S01]  /*48e0*/  IMAD.MOV.U32 R13, RZ, RZ, R64 ;  /* 0x000000ffff0d7224 */ /* 0x000fe200078e0040 */
[----:B------:R-:W-:Y:S01]  /*48f0*/  F2FP.F16.F32.PACK_AB R63, R66, R63 ;  /* 0x0000003f423f723e */ /* 0x000fe200000000ff */
[----:B------:R-:W-:-:S03]  /*4900*/  IMAD.MOV.U32 R15, RZ, RZ, R60 ;  /* 0x000000ffff0f7224 */ /* 0x000fc600078e003c */
[----:B------:R-:W-:-:S07]  /*4910*/  MOV R14, R63 ;  /* 0x0000003f000e7202 */ /* 0x000fce0000000f00 */
.L_x_2697:
[----:B------:R-:W-:Y:S05]  /*4920*/  BSYNC B3 ;  /* 0x0000000000037941 */ /* 0x000fea0003800000 */
.L_x_2696:
[----:B---3--:R-:W-:-:S04]  /*4930*/  LEA R60, P3, R22, R11, 0x1 ;  /* 0x0000000b163c7211 */ /* 0x008fc800078608ff */
[----:B--2---:R-:W-:-:S05]  /*4940*/  LEA.HI.X R61, R22, R80, R203, 0x1, P3 ;  /* 0x00000050163d7211 */ /* 0x004fca00018f0ccb */
[----:B----4-:R0:W-:Y:S04]  /*4950*/  ST.E.128 desc[UR60][R60.64], R12 ;  /* 0x0000000c3c007985 */ /* 0x0101e8000c101d3c */
.L_x_2695:
[----:B------:R-:W-:Y:S05]  /*4960*/  BSYNC B2 ;  /* 0x0000000000027941 */ /* 0x000fea0003800000 */
.L_x_2694:
        /* <DEDUP_REMOVED lines=11> */
[----:B------:R-:W-:-:S03]  /*4a20*/  SHF.R.U64 R56, R56, 0x10, R57 ;  /* 0x0000001038387819 */ /* 0x000fc60000001239 */
[----:B------:R-:W-:Y:S02]  /*4a30*/  HADD2.F32 R63, -RZ, R63.H0_H0 ;  /* 0x2000003fff3f7230 */ /* 0x000fe40000004100 */
[--C-:B------:R-:W-:Y:S02]  /*4a40*/  HADD2.F32 R13, -RZ, R58.reuse.H1_H1 ;  /* 0x3000003aff0d7230 */ /* 0x100fe40000004100 */
[----:B------:R-:W-:Y:S02]  /*4a50*/  HADD2.F32 R58, -RZ, R58.H0_H0 ;  /* 0x2000003aff3a7230 */ /* 0x000fe40000004100 */
[----:B------:R-:W-:Y:S02]  /*4a60*/  HADD2.F32 R56, -RZ, R56.H0_H0 ;  /* 0x20000038ff387230 */ /* 0x000fe40000004100 */
        /* <DEDUP_REMOVED lines=38> */
.L_x_2701:
[----:B------:R-:W-:Y:S05]  /*4cd0*/  BSYNC B3 ;  /* 0x0000000000037941 */ /* 0x000fea0003800000 */
.L_x_2700:
[----:B----4-:R0:W-:Y:S02]  /*4ce0*/  ST.E.128 desc[UR60][R60.64], R12 ;  /* 0x0000000c3c007985 */ /* 0x0101e4000c101d3c */
.L_x_2699:
[----:B------:R-:W-:Y:S05]  /*4cf0*/  BSYNC B2 ;  /* 0x0000000000027941 */ /* 0x000fea0003800000 */
.L_x_2698:
        /* <DEDUP_REMOVED lines=10> */
[----:B------:R-:W-:Y:S02]  /*4da0*/  SHF.R.U64 R13, R52, 0x10, R53 ;  /* 0x00000010340d7819 */ /* 0x000fe40000001235 */
        /* <DEDUP_REMOVED lines=11> */
[----:B------:R-:W-:Y:S02]  /*4e60*/  MOV R11, R15 ;  /* 0x0000000f000b7202 */ /* 0x000fe40000000f00 */
[----:B------:R-:W-:-:S02]  /*4e70*/  HADD2.F32 R52, -RZ, R52.H0_H0 ;  /* 0x20000034ff347230 */ /* 0x000fc40000004100 */
        /* <DEDUP_REMOVED lines=8> */
[--C-:B------:R-:W-:Y:S02]  /*4f00*/  HADD2.F32 R13, -RZ, R12.reuse.H1_H1 ;  /* 0x3000000cff0d7230 */ /* 0x100fe40000004100 */
[----:B------:R-:W-:-:S02]  /*4f10*/  HADD2.F32 R12, -RZ, R12.H0_H0 ;  /* 0x2000000cff0c7230 */ /* 0x000fc40000004100 */
[--C-:B------:R-:W-:Y:S02]  /*4f20*/  HADD2.F32 R52, -RZ, R145.reuse.H0_H0 ;  /* 0x20000091ff347230 */ /* 0x100fe40000004100 */
[CC--:B------:R-:W-:Y:S01]  /*4f30*/  FMUL.FTZ R53, R13.reuse, R11.reuse ;  /* 0x0000000b0d357220 */ /* 0x0c0fe20000410000 */
[----:B------:R-:W-:Y:S02]  /*4f40*/  HADD2.F32 R146, -RZ, R146.H1_H1 ;  /* 0x30000092ff927230 */ /* 0x000fe40000004100 */
[C---:B------:R-:W-:Y:S01]  /*4f50*/  FMUL.FTZ R11, R12.reuse, R11 ;  /* 0x0000000b0c0b7220 */ /* 0x040fe20000410000 */
[----:B------:R-:W-:Y:S02]  /*4f60*/  HADD2.F32 R145, -RZ, R145.H1_H1 ;  /* 0x30000091ff917230 */ /* 0x000fe40000004100 */
[-C--:B------:R-:W-:Y:S01]  /*4f70*/  FFMA.FTZ R53, R12, R52.reuse, -R53 ;  /* 0x000000340c357223 */ /* 0x080fe20000010835 */
[--C-:B------:R-:W-:Y:S02]  /*4f80*/  HADD2.F32 R12, -RZ, R14.reuse.H1_H1 ;  /* 0x3000000eff0c7230 */ /* 0x100fe40000004100 */
[----:B------:R-:W-:Y:S01]  /*4f90*/  FFMA.FTZ R11, R13, R52, R11 ;  /* 0x000000340d0b7223 */ /* 0x000fe2000001000b */
[----:B------:R-:W-:Y:S01]  /*4fa0*/  HADD2.F32 R14, -RZ, R14.H0_H0 ;  /* 0x2000000eff0e7230 */ /* 0x000fe20000004100 */
[----:B------:R-:W-:Y:S01]  /*4fb0*/  F2FP.F16.F32.PACK_AB R15, R55, R15 ;  /* 0x0000000f370f723e */ /* 0x000fe200000000ff */
[----:B------:R-:W-:-:S02]  /*4fc0*/  FMUL.FTZ R13, R12, R146 ;  /* 0x000000920c0d7220 */ /* 0x000fc40000410000 */
[----:B------:R-:W-:Y:S01]  /*4fd0*/  F2FP.F16.F32.PACK_AB R11, R11, R53 ;  /* 0x000000350b0b723e */ /* 0x000fe200000000ff */
[C---:B------:R-:W-:Y:S01]  /*4fe0*/  FMUL.FTZ R146, R14.reuse, R146 ;  /* 0x000000920e927220 */ /* 0x040fe20000410000 */
[----:B------:R-:W-:-:S03]  /*4ff0*/  FFMA.FTZ R13, R14, R145, -R13 ;  /* 0x000000910e0d7223 */ /* 0x000fc6000001080d */
[----:B------:R-:W-:Y:S01]  /*5000*/  FFMA.FTZ R146, R12, R145, R146 ;  /* 0x000000910c927223 */ /* 0x000fe20000010092 */
[----:B------:R-:W-:-:S04]  /*5010*/  IMAD.MOV.U32 R12, RZ, RZ, R11 ;  /* 0x000000ffff0c7224 */ /* 0x000fc800078e000b */
[----:B------:R-:W-:Y:S01]  /*5020*/  F2FP.F16.F32.PACK_AB R146, R146, R13 ;  /* 0x0000000d9292723e */ /* 0x000fe200000000ff */
[----:B------:R-:W-:-:S04]  /*5030*/  IMAD.MOV.U32 R13, RZ, RZ, R54 ;  /* 0x000000ffff0d7224 */ /* 0x000fc800078e0036 */
[----:B------:R-:W-:-:S07]  /*5040*/  IMAD.MOV.U32 R14, RZ, RZ, R146 ;  /* 0x000000ffff0e7224 */ /* 0x000fce00078e0092 */
.L_x_2703:
[----:B------:R-:W-:Y:S05]  /*5050*/  BSYNC B2 ;  /* 0x0000000000027941 */ /* 0x000fea0003800000 */
.L_x_2702:
[----:B----4-:R0:W-:Y:S02]  /*5060*/  ST.E.128 desc[UR60][R56.64], R12 ;  /* 0x0000000c38007985 */ /* 0x0101e4000c101d3c */
.L_x_2681:
[----:B------:R-:W-:Y:S05]  /*5070*/  BSYNC B1 ;  /* 0x0000000000017941 */ /* 0x000fea0003800000 */
.L_x_2680:
[----:B------:R-:W-:-:S03]  /*5080*/  UMOV UR4, 0xffffffff ;  /* 0xffffffff00047882 */ /* 0x000fc60000000000 */
[----:B------:R-:W-:Y:S05]  /*5090*/  BRA.DIV UR4, `(.L_x_2704) ;  /* 0x0000022a04e47947 */ /* 0x000fea000b800000 */
[----:B-1----:R-:W1:Y:S04]  /*50a0*/  SHFL.IDX PT, R116, R116, 0x1, 0x1c1f ;  /* 0x003c1f0074747f89 */ /* 0x002e6800000e0000 */
[----:B------:R-:W0:Y:S02]  /*50b0*/  SHFL.IDX PT, R117, R117, 0x1, 0x1c1f ;  /* 0x003c1f0075757f89 */ /* 0x000e2400000e0000 */
.L_x_3038:
        /* <DEDUP_REMOVED lines=51> */
.L_x_2709:
[----:B------:R-:W-:Y:S05]  /*53f0*/  BSYNC B2 ;  /* 0x0000000000027941 */ /* 0x000fea0003800000 */
.L_x_2708:
[----:B----4-:R0:W-:Y:S02]  /*5400*/  ST.E.128 desc[UR60][R52.64], R12 ;  /* 0x0000000c34007985 */ /* 0x0101e4000c101d3c */
.L_x_2707:
[----:B------:R-:W-:Y:S05]  /*5410*/  BSYNC B1 ;  /* 0x0000000000017941 */ /* 0x000fea0003800000 */
.L_x_2706:
[----:B------:R-:W-:Y:S01]  /*5420*/  ISETP.NE.AND P3, PT, R9, RZ, PT ;  /* 0x000000ff0900720c */ /* 0x000fe20003f65270 */
[----:B------:R-:W-:-:S12]  /*5430*/  BSSY B1, `(.L_x_2710) ;  /* 0x0000036000017945 */ /* 0x000fd80003800000 */
[----:B------:R-:W-:Y:S05]  /*5440*/  @!P3 BRA `(.L_x_2711) ;  /* 0x0000000000d0b947 */ /* 0x000fea0003800000 */
[----:B0---4-:R0:W4:Y:S01]  /*5450*/  LDS.128 R12, [R78+0x20000] ;  /* 0x020000004e0c7984 */ /* 0x0111220000000c00 */
[----:B------:R-:W-:Y:S01]  /*5460*/  ISETP.GE.AND P3, PT, R215, R118, PT ;  /* 0x00000076d700720c */ /* 0x000fe20003f66270 */
[----:B---3--:R-:W-:Y:S01]  /*5470*/  IMAD.SHL.U32 R11, R198, 0x8, RZ ;  /* 0x00000008c60b7824 */ /* 0x008fe200078e00ff */
[----:B------:R-:W-:Y:S01]  /*5480*/  BSSY B2, `(.L_x_2712) ;  /* 0x000002f000027945 */ /* 0x000fe20003800000 */
[----:B------:R-:W-:Y:S02]  /*5490*/  IMAD.MOV.U32 R48, RZ, RZ, R117 ;  /* 0x000000ffff307224 */ /* 0x000fe400078e0075 */
[----:B-1----:R-:W-:Y:S02]  /*54a0*/  IMAD.MOV.U32 R49, RZ, RZ, R116 ;  /* 0x000000ffff317224 */ /* 0x002fe400078e0074 */
[----:B------:R-:W-:-:S06]  /*54b0*/  IMAD.WIDE R48, R11, 0x2, R48 ;  /* 0x000000020b307825 */ /* 0x000fcc00078e0230 */
[----:B0-----:R-:W-:Y:S05]  /*54c0*/  @P3 BRA `(.L_x_2713) ;  /* 0x0000000000a83947 */ /* 0x001fea0003800000 */
[--C-:B------:R-:W-:Y:S01]  /*54d0*/  SHF.R.U64 R11, R44, 0x10, R45.reuse ;  /* 0x000000102c0b7819 */ /* 0x100fe2000000122d */
[--C-:B----4-:R-:W-:Y:S01]  /*54e0*/  HADD2.F32 R50, -RZ, R13.reuse.H1_H1 ;  /* 0x3000000dff327230 */ /* 0x110fe20000004100 */
[----:B------:R-:W-:Y:S01]  /*54f0*/  SHF.R.U32.HI R44, RZ, 0x10, R45 ;  /* 0x00000010ff2c7819 */ /* 0x000fe2000001162d */
[----:B------:R-:W-:Y:S01]  /*5500*/  HADD2.F32 R52, -RZ, R13.H0_H0 ;  /* 0x2000000dff347230 */ /* 0x000fe20000004100 */
[--C-:B------:R-:W-:Y:S01]  /*5510*/  SHF.R.U64 R45, R46, 0x10, R47.reuse ;  /* 0x000000102e2d7819 */ /* 0x100fe2000000122f */
[--C-:B------:R-:W-:Y:S01]  /*5520*/  HADD2.F32 R13, -RZ, R15.reuse.H1_H1 ;  /* 0x3000000fff0d7230 */ /* 0x100fe20000004100 */
[----:B------:R-:W-:Y:S01]  /*5530*/  SHF.R.U32.HI R46, RZ, 0x10, R47 ;  /* 0x00000010ff2e7819 */ /* 0x000fe2000001162f */
[----:B------:R-:W-:Y:S02]  /*5540*/  HADD2.F32 R15, -RZ, R15.H0_H0 ;  /* 0x2000000fff0f7230 */ /* 0x000fe40000004100 */
[----:B------:R-:W-:Y:S02]  /*5550*/  HADD2.F32 R45, -RZ, R45.H0_H0 ;  /* 0x2000002dff2d7230 */ /* 0x000fe40000004100 */
[----:B------:R-:W-:-:S02]  /*5560*/  HADD2.F32 R46, -RZ, R46.H0_H0 ;  /* 0x2000002eff2e7230 */ /* 0x000fc40000004100 */
[----:B------:R-:W-:Y:S02]  /*5570*/  HADD2.F32 R11, -RZ, R11.H0_H0 ;  /* 0x2000000bff0b7230 */ /* 0x000fe40000004100 */
[-C--:B------:R-:W-:Y:S01]  /*5580*/  FMUL.FTZ R47, R50, R45.reuse ;  /* 0x0000002d322f7220 */ /* 0x080fe20000410000 */
[----:B------:R-:W-:Y:S02]  /*5590*/  HADD2.F32 R44, -RZ, R44.H0_H0 ;  /* 0x2000002cff2c7230 */ /* 0x000fe40000004100 */
[-C--:B------:R-:W-:Y:S01]  /*55a0*/  FMUL.FTZ R54, R13, R46.reuse ;  /* 0x0000002e0d367220 */ /* 0x080fe20000410000 */
[C---:B------:R-:W-:Y:S01]  /*55b0*/  FMUL.FTZ R45, R52.reuse, R45 ;  /* 0x0000002d342d7220 */ /* 0x040fe20000410000 */
[C---:B------:R-:W-:Y:S01]  /*55c0*/  FMUL.FTZ R46, R15.reuse, R46 ;  /* 0x0000002e0f2e7220 */ /* 0x040fe20000410000 */
[-C--:B------:R-:W-:Y:S01]  /*55d0*/  FFMA.FTZ R47, R52, R11.reuse, -R47 ;  /* 0x0000000b342f7223 */ /* 0x080fe2000001082f */
[-C--:B------:R-:W-:Y:S01]  /*55e0*/  FFMA.FTZ R54, R15, R44.reuse, -R54 ;  /* 0x0000002c0f367223 */ /* 0x080fe20000010836 */
[----:B------:R-:W-:Y:S01]  /*55f0*/  FFMA.FTZ R50, R50, R11, R45 ;  /* 0x0000000b32327223 */ /* 0x000fe2000001002d */
[----:B------:R-:W-:Y:S01]  /*5600*/  FFMA.FTZ R13, R13, R44, R46 ;  /* 0x0000002c0d0d7223 */ /* 0x000fe2000001002e */
[----:B------:R-:W-:-:S02]  /*5610*/  HADD2.F32 R45, -RZ, R140.H0_H0 ;  /* 0x2000008cff2d7230 */ /* 0x000fc40000004100 */
[--C-:B------:R-:W-:Y:S01]  /*5620*/  HADD2.F32 R44, -RZ, R12.reuse.H1_H1 ;  /* 0x3000000cff2c7230 */ /* 0x100fe20000004100 */
        /* <DEDUP_REMOVED lines=18> */
[----:B------:R-:W-:Y:S02]  /*5750*/  F2FP.F16.F32.PACK_AB R14, R12, R45 ;  /* 0x0000002d0c0e723e */ /* 0x000fe400000000ff */
[----:B------:R-:W-:-:S07]  /*5760*/  MOV R12, R46 ;  /* 0x0000002e000c7202 */ /* 0x000fce0000000f00 */
.L_x_2713:
[----:B------:R-:W-:Y:S05]  /*5770*/  BSYNC B2 ;  /* 0x0000000000027941 */ /* 0x000fea0003800000 */
.L_x_2712:
[----:B----4-:R0:W-:Y:S02]  /*5780*/  ST.E.128 desc[UR60][R48.64], R12 ;  /* 0x0000000c30007985 */ /* 0x0101e4000c101d3c */
.L_x_2711:
[----:B------:R-:W-:Y:S05]  /*5790*/  BSYNC B1 ;  /* 0x0000000000017941 */ /* 0x000fea0003800000 */
.L_x_2710:
        /* <DEDUP_REMOVED lines=20> */
[----:B------:R-:W-:-:S02]  /*58e0*/  HADD2.F32 R43, -RZ, R43.H0_H0 ;  /* 0x2000002bff2b7230 */ /* 0x000fc40000004100 */
[--C-:B------:R-:W-:Y:S02]  /*58f0*/  HADD2.F32 R42, -RZ, R41.reuse.H1_H1 ;  /* 0x30000029ff2a7230 */ /* 0x100fe40000004100 */
[----:B------:R-:W-:Y:S02]  /*5900*/  HADD2.F32 R13, -RZ, R41.H0_H0 ;  /* 0x20000029ff0d7230 */ /* 0x000fe40000004100 */
[----:B------:R-:W-:Y:S02]  /*5910*/  HADD2.F32 R41, -RZ, R40.H0_H0 ;  /* 0x20000028ff297230 */ /* 0x000fe40000004100 */
[-C--:B------:R-:W-:Y:S01]  /*5920*/  FMUL.FTZ R40, R15, R48.reuse ;  /* 0x000000300f287220 */ /* 0x080fe20000410000 */
[CC--:B------:R-:W-:Y:S01]  /*5930*/  FMUL.FTZ R50, R42.reuse, R43.reuse ;  /* 0x0000002b2a327220 */ /* 0x0c0fe20000410000 */
[----:B------:R-:W-:Y:S01]  /*5940*/  FMUL.FTZ R48, R11, R48 ;  /* 0x000000300b307220 */ /* 0x000fe20000410000 */
[----:B------:R-:W-:Y:S01]  /*5950*/  FMUL.FTZ R43, R13, R43 ;  /* 0x0000002b0d2b7220 */ /* 0x000fe20000410000 */
[-C--:B------:R-:W-:Y:S01]  /*5960*/  FFMA.FTZ R11, R11, R46.reuse, -R40 ;  /* 0x0000002e0b0b7223 */ /* 0x080fe20000010828 */
[-C--:B------:R-:W-:Y:S01]  /*5970*/  FFMA.FTZ R13, R13, R41.reuse, -R50 ;  /* 0x000000290d0d7223 */ /* 0x080fe20000010832 */
[----:B------:R-:W-:Y:S01]  /*5980*/  FFMA.FTZ R40, R15, R46, R48 ;  /* 0x0000002e0f287223 */ /* 0x000fe20000010030 */
[----:B------:R-:W-:Y:S01]  /*5990*/  FFMA.FTZ R42, R42, R41, R43 ;  /* 0x000000292a2a7223 */ /* 0x000fe2000001002b */
[----:B------:R-:W-:-:S02]  /*59a0*/  HADD2.F32 R46, -RZ, R137.H1_H1 ;  /* 0x30000089ff2e7230 */ /* 0x000fc40000004100 */
[----:B------:R-:W-:Y:S01]  /*59b0*/  HADD2.F32 R15, -RZ, R12.H1_H1 ;  /* 0x3000000cff0f7230 */ /* 0x000fe20000004100 */
[----:B------:R-:W-:Y:S01]  /*59c0*/  F2FP.F16.F32.PACK_AB R11, R40, R11 ;  /* 0x0000000b280b723e */ /* 0x000fe200000000ff */
[----:B------:R-:W-:Y:S02]  /*59d0*/  HADD2.F32 R41, -RZ, R14.H1_H1 ;  /* 0x3000000eff297230 */ /* 0x000fe40000004100 */
[----:B------:R-:W-:Y:S02]  /*59e0*/  HADD2.F32 R137, -RZ, R137.H0_H0 ;  /* 0x20000089ff897230 */ /* 0x000fe40000004100 */
[----:B------:R-:W-:Y:S01]  /*59f0*/  FMUL.FTZ R47, R15, R46 ;  /* 0x0000002e0f2f7220 */ /* 0x000fe20000410000 */
[----:B------:R-:W-:Y:S02]  /*5a00*/  HADD2.F32 R12, -RZ, R12.H0_H0 ;  /* 0x2000000cff0c7230 */ /* 0x000fe40000004100 */
[----:B------:R-:W-:Y:S02]  /*5a10*/  HADD2.F32 R14, -RZ, R14.H0_H0 ;  /* 0x2000000eff0e7230 */ /* 0x000fe40000004100 */
[----:B------:R-:W-:Y:S01]  /*5a20*/  FMUL.FTZ R49, R41, R137 ;  /* 0x0000008929317220 */ /* 0x000fe20000410000 */
[----:B------:R-:W-:-:S02]  /*5a30*/  HADD2.F32 R43, -RZ, R138.H1_H1 ;  /* 0x3000008aff2b7230 */ /* 0x000fc40000004100 */
[----:B------:R-:W-:Y:S01]  /*5a40*/  FMUL.FTZ R46, R12, R46 ;  /* 0x0000002e0c2e7220 */ /* 0x000fe20000410000 */
        /* <DEDUP_REMOVED lines=10> */
.L_x_2717:
[----:B------:R-:W-:Y:S05]  /*5af0*/  BSYNC B2 ;  /* 0x0000000000027941 */ /* 0x000fea0003800000 */
.L_x_2716:
[----:B----4-:R0:W-:Y:S02]  /*5b00*/  ST.E.128 desc[UR60][R44.64], R12 ;  /* 0x0000000c2c007985 */ /* 0x0101e4000c101d3c */
.L_x_2715:
[----:B------:R-:W-:Y:S05]  /*5b10*/  BSYNC B1 ;  /* 0x0000000000017941 */ /* 0x000fea0003800000 */
.L_x_2714:
        /* <DEDUP_REMOVED lines=10> */
[----:B----4-:R-:W-:Y:S01]  /*5bc0*/  IMAD.MOV.U32 R36, RZ, RZ, R15 ;  /* 0x000000ffff247224 */ /* 0x010fe200078e000f */
[--C-:B------:R-:W-:Y:S01]  /*5bd0*/  SHF.R.U64 R42, R38, 0x10, R39.reuse ;  /* 0x00000010262a7819 */ /* 0x100fe20000001227 */
[----:B------:R-:W-:Y:S01]  /*5be0*/  HADD2.F32 R15, -RZ, R13.H1_H1 ;  /* 0x3000000dff0f7230 */ /* 0x000fe20000004100 */
[----:B------:R-:W-:Y:S01]  /*5bf0*/  SHF.R.U32.HI R39, RZ, 0x10, R39 ;  /* 0x00000010ff277819 */ /* 0x000fe20000011627 */
[----:B------:R-:W-:Y:S01]  /*5c00*/  HADD2.F32 R38, -RZ, R11.H0_H0 ;  /* 0x2000000bff267230 */ /* 0x000fe20000004100 */
[----:B------:R-:W-:Y:S01]  /*5c10*/  SHF.R.U32.HI R37, RZ, 0x10, R37 ;  /* 0x00000010ff257819 */ /* 0x000fe20000011625 */
[----:B------:R-:W-:Y:S02]  /*5c20*/  HADD2.F32 R11, -RZ, R13.H0_H0 ;  /* 0x2000000dff0b7230 */ /* 0x000fe40000004100 */
[----:B------:R-:W-:Y:S02]  /*5c30*/  HADD2.F32 R13, -RZ, R36.H1_H1 ;  /* 0x30000024ff0d7230 */ /* 0x000fe40000004100 */
[----:B------:R-:W-:-:S02]  /*5c40*/  HADD2.F32 R39, -RZ, R39.H0_H0 ;  /* 0x20000027ff277230 */ /* 0x000fc40000004100 */
[----:B------:R-:W-:Y:S02]  /*5c50*/  HADD2.F32 R36, -RZ, R36.H0_H0 ;  /* 0x20000024ff247230 */ /* 0x000fe40000004100 */
[----:B------:R-:W-:Y:S02]  /*5c60*/  HADD2.F32 R42, -RZ, R42.H0_H0 ;  /* 0x2000002aff2a7230 */ /* 0x000fe40000004100 */
[-C--:B------:R-:W-:Y:S01]  /*5c70*/  FMUL.FTZ R43, R13, R39.reuse ;  /* 0x000000270d2b7220 */ /* 0x080fe20000410000 */
[----:B------:R-:W-:Y:S02]  /*5c80*/  HADD2.F32 R37, -RZ, R37.H0_H0 ;  /* 0x20000025ff257230 */ /* 0x000fe40000004100 */
[C---:B------:R-:W-:Y:S01]  /*5c90*/  FMUL.FTZ R46, R36.reuse, R39 ;  /* 0x00000027242e7220 */ /* 0x040fe20000410000 */
[-C--:B------:R-:W-:Y:S01]  /*5ca0*/  FMUL.FTZ R44, R15, R42.reuse ;  /* 0x0000002a0f2c7220 */ /* 0x080fe20000410000 */
[----:B------:R-:W-:Y:S02]  /*5cb0*/  FMUL.FTZ R42, R11, R42 ;  /* 0x0000002a0b2a7220 */ /* 0x000fe40000410000 */
[-C--:B------:R-:W-:Y:S01]  /*5cc0*/  FFMA.FTZ R46, R13, R37.reuse, R46 ;  /* 0x000000250d2e7223 */ /* 0x080fe2000001002e */
[----:B------:R-:W-:Y:S01]  /*5cd0*/  FFMA.FTZ R43, R36, R37, -R43 ;  /* 0x00000025242b7223 */ /* 0x000fe2000001082b */
[----:B------:R-:W-:-:S02]  /*5ce0*/  HADD2.F32 R13, -RZ, R12.H1_H1 ;  /* 0x3000000cff0d7230 */ /* 0x000fc40000004100 */
[-C--:B------:R-:W-:Y:S01]  /*5cf0*/  FFMA.FTZ R42, R15, R38.reuse, R42 ;  /* 0x000000260f2a7223 */ /* 0x080fe2000001002a */
[----:B------:R-:W-:Y:S02]  /*5d00*/  HADD2.F32 R37, -RZ, R132.H0_H0 ;  /* 0x20000084ff257230 */ /* 0x000fe40000004100 */
[----:B------:R-:W-:Y:S01]  /*5d10*/  FFMA.FTZ R11, R11, R38, -R44 ;  /* 0x000000260b0b7223 */ /* 0x000fe2000001082c */
        /* <DEDUP_REMOVED lines=18> */
.L_x_2721:
[----:B------:R-:W-:Y:S05]  /*5e40*/  BSYNC B2 ;  /* 0x0000000000027941 */ /* 0x000fea0003800000 */
.L_x_2720:
[----:B----4-:R0:W-:Y:S02]  /*5e50*/  ST.E.128 desc[UR60][R40.64], R12 ;  /* 0x0000000c28007985 */ /* 0x0101e4000c101d3c */
.L_x_2719:
[----:B------:R-:W-:Y:S05]  /*5e60*/  BSYNC B1 ;  /* 0x0000000000017941 */ /* 0x000fea0003800000 */
.L_x_2718:
        /* <DEDUP_REMOVED lines=49> */
.L_x_2725:
[----:B------:R-:W-:Y:S05]  /*6180*/  BSYNC B2 ;  /* 0x0000000000027941 */ /* 0x000fea0003800000 */
.L_x_2724:
[----:B----4-:R0:W-:Y:S02]  /*6190*/  ST.E.128 desc[UR60][R36.64], R12 ;  /* 0x0000000c24007985 */ /* 0x0101e4000c101d3c */
.L_x_2723:
[----:B------:R-:W-:Y:S05]  /*61a0*/  BSYNC B1 ;  /* 0x0000000000017941 */ /* 0x000fea0003800000 */
.L_x_2722:
        /* <DEDUP_REMOVED lines=48> */
.L_x_2727:
[----:B------:R-:W-:Y:S05]  /*64b0*/  BSYNC B1 ;  /* 0x0000000000017941 */ /* 0x000fea0003800000 */
.L_x_2726:
[----:B----4-:R0:W-:Y:S01]  /*64c0*/  ST.E.128 desc[UR60][R32.64], R12 ;  /* 0x0000000c20007985 */ /* 0x0101e2000c101d3c */
[----:B------:R-:W-:Y:S05]  /*64d0*/  BRA `(.L_x_2705) ;  /* 0x0000004000407947 */ /* 0x000fea0003800000 */
.L_x_2671:
        /* <DEDUP_REMOVED lines=21> */
[----:B------:R-:W-:Y:S02]  /*6630*/  CS2R R50, SRZ ;  /* 0x0000000000327805 */ /* 0x000fe4000001ff00 */
[----:B------:R-:W-:-:S02]  /*6640*/  LEA R52, P2, R28, UR4, 0x1 ;  /* 0x000000041c347c11 */ /* 0x000fc4000f8408ff */
[----:B------:R-:W-:Y:S02]  /*6650*/  CS2R R48, SRZ ;  /* 0x0000000000307805 */ /* 0x000fe4000001ff00 */
        /* <DEDUP_REMOVED lines=23> */
.L_x_2729:
[----:B------:R-:W-:Y:S05]  /*67d0*/  BSYNC B1 ;  /* 0x0000000000017941 */ /* 0x000fea0003800000 */
.L_x_2728:
        /* <DEDUP_REMOVED lines=47> */
.L_x_2731:
[----:B------:R-:W-:Y:S05]  /*6ad0*/  BSYNC B1 ;  /* 0x0000000000017941 */ /* 0x000fea0003800000 */
.L_x_2730:
        /* <DEDUP_REMOVED lines=9> */
[----:B------:R-:W-:-:S03]  /*6b70*/  IMAD.MOV.U32 R13, RZ, RZ, R36 ;  /* 0x000000ffff0d7224 */ /* 0x000fc600078e0024 */
[----:B------:R-:W-:Y:S02]  /*6b80*/  PRMT R145, R14, 0x7610, R145 ;  /* 0x000076100e917816 */ /* 0x000fe40000000091 */
[----:B--2---:R-:W-:Y:S01]  /*6b90*/  R2UR UR4, R11 ;  /* 0x000000000b0472ca */ /* 0x004fe200000e0000 */
[----:B------:R-:W-:-:S05]  /*6ba0*/  IMAD.MOV.U32 R11, RZ, RZ, R29 ;  /* 0x000000ffff0b7224 */ /* 0x000fca00078e001d */
[----:B------:R-:W-:Y:S01]  /*6bb0*/  PRMT R156, R12, 0x5410, R11 ;  /* 0x000054100c9c7816 */ /* 0x000fe2000000000b */
[----:B------:R-:W-:Y:S02]  /*6bc0*/  IMAD.MOV.U32 R12, RZ, RZ, R32 ;  /* 0x000000ffff0c7224 */ /* 0x000fe400078e0020 */
[----:B------:R-:W-:-:S03]  /*6bd0*/  IMAD.MOV.U32 R11, RZ, RZ, R33 ;  /* 0x000000ffff0b7224 */ /* 0x000fc600078e0021 */
[----:B------:R-:W-:Y:S01]  /*6be0*/  PRMT R161, R12, 0x7610, R161 ;  /* 0x000076100ca17816 */ /* 0x000fe200000000a1 */
[----:B------:R-:W-:Y:S01]  /*6bf0*/  UISETP.NE.AND UP0, UPT, UR4, 0x3, UPT ;  /* 0x000000030400788c */ /* 0x000fe2000bf05270 */
[----:B------:R-:W-:Y:S01]  /*6c00*/  PRMT R163, R11, 0x7610, R163 ;  /* 0x000076100ba37816 */ /* 0x000fe200000000a3 */
[----:B------:R-:W-:Y:S01]  /*6c10*/  IMAD.MOV.U32 R11, RZ, RZ, R38 ;  /* 0x000000ffff0b7224 */ /* 0x000fe200078e0026 */
[----:B------:R-:W-:-:S03]  /*6c20*/  MOV R12, R39 ;  /* 0x00000027000c7202 */ /* 0x000fc60000000f00 */
[----:B------:R-:W-:Y:S02]  /*6c30*/  PLOP3.LUT P2, PT, PT, PT, UP0, 0x80, 0x0 ;  /* 0x000000000000781c */ /* 0x000fe40003f4f008 */
[----:B------:R-:W-:Y:S01]  /*6c40*/  PRMT R164, R12, 0x5410, R13 ;  /* 0x000054100ca47816 */ /* 0x000fe2000000000d */
[----:B------:R-:W-:Y:S01]  /*6c50*/  IMAD.MOV.U32 R12, RZ, RZ, R42 ;  /* 0x000000ffff0c7224 */ /* 0x000fe200078e002a */
[----:B------:R-:W-:Y:S02]  /*6c60*/  PRMT R163, R163, 0x5410, R11 ;  /* 0x00005410a3a37816 */ /* 0x000fe4000000000b */
        /* <DEDUP_REMOVED lines=10> */
[----:B------:R-:W-:-:S03]  /*6d10*/  IMAD.MOV.U32 R11, RZ, RZ, R45 ;  /* 0x000000ffff0b7224 */ /* 0x000fc600078e002d */
[----:B------:R-:W-:Y:S02]  /*6d20*/  PRMT R161, R161, 0x5410, R12 ;  /* 0x00005410a1a17816 */ /* 0x000fe4000000000c */
        /* <DEDUP_REMOVED lines=50> */
.L_x_2732:
[----:B------:R-:W-:Y:S01]  /*7050*/  IMAD R86, R18, 0x8, R2 ;  /* 0x0000000812567824 */ /* 0x000fe200078e0202 */
[----:B------:R-:W-:Y:S01]  /*7060*/  SHF.L.U32 R87, R205, 0x1f, RZ ;  /* 0x0000001fcd577819 */ /* 0x000fe200000006ff */
[----:B------:R-:W-:Y:S03]  /*7070*/  BSSY B1, `(.L_x_2733) ;  /* 0x0000003000017945 */ /* 0x000fe60003800000 */
[----:B------:R-:W0:Y:S02]  /*7080*/  SYNCS.PHASECHK.TRANS64.TRYWAIT P5, [R86+URZ+0x30890], R87 ;  /* 0x03089057560075a7 */ /* 0x000e2400080a017f */
[----:B0-----:R-:W-:Y:S05]  /*7090*/  @!P5 BRA `(.L_x_2734) ;  /* 0x0000020c0030d947 */ /* 0x001fea0003800000 */
.L_x_3039:
[----:B------:R-:W-:Y:S05]  /*70a0*/  BSYNC B1 ;  /* 0x0000000000017941 */ /* 0x000fea0003800000 */
.L_x_2733:
[----:B------:R-:W1:Y:S01]  /*70b0*/  LDC R132, c[0x0][0x2f4] ;  /* 0x0000bd00ff847b82 */ /* 0x000e620000000800 */
[----:B------:R-:W-:Y:S01]  /*70c0*/  UMOV UR4, 0xffffffff ;  /* 0xffffffff00047882 */ /* 0x000fe20000000000 */
[----:B-1----:R-:W-:Y:S02]  /*70d0*/  IADD3 R133, -R119, R132, RZ ;  /* 0x0000008477857210 */ /* 0x002fe40007ffe1ff */
[----:B------:R-:W-:Y:S05]  /*70e0*/  BRA.DIV UR4, `(.L_x_2735) ;  /* 0x0000020e04307947 */ /* 0x000fea000b800000 */
[----:B------:R1:W2:Y:S04]  /*70f0*/  SHFL.IDX PT, R115, R116, RZ, 0x1c1f ;  /* 0x001c1fff74737589 */ /* 0x0002a800000e0000 */
[----:B------:R1:W3:Y:S02]  /*7100*/  SHFL.IDX PT, R11, R117, RZ, 0x1c1f ;  /* 0x001c1fff750b7589 */ /* 0x0002e400000e0000 */
.L_x_3043:
[----:B------:R-:W-:Y:S04]  /*7110*/  BSSY B1, `(.L_x_2736) ;  /* 0x000016c000017945 */ /* 0x000fe80003800000 */
[----:B------:R-:W-:Y:S05]  /*7120*/  @P3 BRA `(.L_x_2737) ;  /* 0x0000001400a83947 */ /* 0x000fea0003800000 */
[----:B------:R-:W-:Y:S01]  /*7130*/  ISETP.NE.AND P3, PT, R8, RZ, PT ;  /* 0x000000ff0800720c */ /* 0x000fe20003f65270 */
[----:B------:R-:W-:Y:S01]  /*7140*/  BSSY B2, `(.L_x_2738) ;  /* 0x0000078000027945 */ /* 0x000fe20003800000 */
[----:B---3--:R-:W-:-:S11]  /*7150*/  IMAD.MOV.U32 R114, RZ, RZ, R11 ;  /* 0x000000ffff727224 */ /* 0x008fd600078e000b */
        /* <DEDUP_REMOVED lines=56> */
[----:B------:R-:W-:Y:S02]  /*74e0*/  F2FP.F16.F32.PACK_AB R37, R37, R13 ;  /* 0x0000000d2525723e */ /* 0x000fe400000000ff */
[-C--:B------:R-:W-:Y:S01]  /*74f0*/  FFMA.FTZ R142, R146, R144.reuse, -R142 ;  /* 0x00000090928e7223 */ /* 0x080fe2000001088e */
[----:B------:R-:W-:Y:S01]  /*7500*/  FFMA.FTZ R143, R143, R144, R145 ;  /* 0x000000908f8f7223 */ /* 0x000fe20000010091 */
[----:B------:R-:W-:Y:S01]  /*7510*/  SHF.R.U32.HI R144, RZ, 0x10, R39 ;  /* 0x00000010ff907819 */ /* 0x000fe20000011627 */
[----:B------:R-:W-:Y:S01]  /*7520*/  HADD2.F32 R146, -RZ, R166.H1_H1 ;  /* 0x300000a6ff927230 */ /* 0x000fe20000004100 */
[--C-:B------:R-:W-:Y:S01]  /*7530*/  SHF.R.U64 R39, R50, 0x10, R51.reuse ;  /* 0x0000001032277819 */ /* 0x100fe20000001233 */
[----:B------:R-:W-:Y:S01]  /*7540*/  HADD2.F32 R50, -RZ, R83.H1_H1 ;  /* 0x30000053ff327230 */ /* 0x000fe20000004100 */
        /* <DEDUP_REMOVED lines=28> */
[--C-:B------:R-:W-:Y:S02]  /*7710*/  HADD2.F32 R49, -RZ, R82.reuse.H0_H0 ;  /* 0x20000052ff317230 */ /* 0x100fe40000004100 */
[----:B------:R-:W-:Y:S01]  /*7720*/  HADD2.F32 R50, -RZ, R163.H1_H1 ;  /* 0x300000a3ff327230 */ /* 0x000fe20000004100 */
        /* <DEDUP_REMOVED lines=13> */
[----:B------:R-:W-:Y:S01]  /*7800*/  F2FP.F16.F32.PACK_AB R49, R49, R80 ;  /* 0x000000503131723e */ /* 0x000fe200000000ff */
[----:B------:R-:W-:Y:S01]  /*7810*/  IMAD.MOV.U32 R80, RZ, RZ, R36 ;  /* 0x000000ffff507224 */ /* 0x000fe200078e0024 */
[----:B------:R-:W-:-:S03]  /*7820*/  F2FP.F16.F32.PACK_AB R39, R39, R144 ;  /* 0x000000902727723e */ /* 0x000fc600000000ff */
[----:B------:R-:W-:Y:S02]  /*7830*/  IMAD.MOV.U32 R14, RZ, RZ, R49 ;  /* 0x000000ffff0e7224 */ /* 0x000fe400078e0031 */
[----:B------:R-:W-:-:S07]  /*7840*/  IMAD.MOV.U32 R82, RZ, RZ, R39 ;  /* 0x000000ffff527224 */ /* 0x000fce00078e0027 */
.L_x_2741:
[----:B------:R-:W-:Y:S05]  /*7850*/  BSYNC B3 ;  /* 0x0000000000037941 */ /* 0x000fea0003800000 */
.L_x_2740:
[----:B------:R-:W-:-:S04]  /*7860*/  LEA R36, P3, R5, R11, 0x1 ;  /* 0x0000000b05247211 */ /* 0x000fc800078608ff */
[----:B--2---:R-:W-:Y:S02]  /*7870*/  LEA.HI.X R37, R5, R115, R108, 0x1, P3 ;  /* 0x0000007305257211 */ /* 0x004fe400018f0c6c */
[----:B------:R-:W-:-:S03]  /*7880*/  ISETP.GE.AND P3, PT, R137, R132, PT ;  /* 0x000000848900720c */ /* 0x000fc60003f66270 */
[----:B----4-:R2:W-:Y:S10]  /*7890*/  ST.E.128 desc[UR60][R36.64], R12 ;  /* 0x0000000c24007985 */ /* 0x0105f4000c101d3c */
[----:B--2---:R-:W-:-:S05]  /*78a0*/  @!P3 IMAD.WIDE R12, R137, 0x2, R114 ;  /* 0x00000002890cb825 */ /* 0x004fca00078e0272 */
[----:B---3--:R3:W-:Y:S02]  /*78b0*/  @!P3 ST.E.128 desc[UR60][R12.64], R80 ;  /* 0x000000500c00b985 */ /* 0x0087e4000c101d3c */
.L_x_2739:
[----:B------:R-:W-:Y:S05]  /*78c0*/  BSYNC B2 ;  /* 0x0000000000027941 */ /* 0x000fea0003800000 */
.L_x_2738:
        /* <DEDUP_REMOVED lines=16> */
[----:B------:R-:W-:-:S05]  /*79d0*/  IADD3 R12, R13, R12, RZ ;  /* 0x0000000c0d0c7210 */ /* 0x000fca0007ffe0ff */
[C---:B------:R-:W-:Y:S02]  /*79e0*/  IMAD R36, R18.reuse, 0x4800, R12 ;  /* 0x0000480012247824 */ /* 0x040fe400078e020c */
[----:B------:R-:W-:Y:S02]  /*79f0*/  IMAD R12, R18, 0x4800, R130 ;  /* 0x00004800120c7824 */ /* 0x000fe400078e0282 */
[--C-:B------:R-:W-:Y:S02]  /*7a00*/  IMAD R36, R36, 0x2, R2.reuse ;  /* 0x0000000224247824 */ /* 0x100fe400078e0202 */
[----:B------:R-:W-:-:S04]  /*7a10*/  IMAD R12, R12, 0x2, R2 ;  /* 0x000000020c0c7824 */ /* 0x000fc800078e0202 */
        /* <DEDUP_REMOVED lines=13> */
[-C--:B------:R-:W-:Y:S01]  /*7af0*/  FMUL.FTZ R37, R13, R51.reuse ;  /* 0x000000330d257220 */ /* 0x080fe20000410000 */
[----:B------:R-:W-:Y:S02]  /*7b00*/  HADD2.F32 R33, -RZ, R33.H0_H0 ;  /* 0x20000021ff217230 */ /* 0x000fe40000004100 */
        /* <DEDUP_REMOVED lines=10> */
[----:B------:R-:W-:-:S03]  /*7bb0*/  HADD2.F32 R45, -RZ, R45.H0_H0 ;  /* 0x2000002dff2d7230 */ /* 0x000fc60000004100 */
        /* <DEDUP_REMOVED lines=18> */
[----:B------:R-:W-:Y:S01]  /*7ce0*/  SHF.R.U64 R35, R46, 0x10, R47 ;  /* 0x000000102e237819 */ /* 0x000fe2000000122f */
[----:B------:R-:W-:Y:S01]  /*7cf0*/  IMAD.MOV.U32 R37, RZ, RZ, R33 ;  /* 0x000000ffff257224 */ /* 0x000fe200078e0021 */
[----:B------:R-:W-:Y:S01]  /*7d00*/  SHF.R.U32.HI R46, RZ, 0x10, R47 ;  /* 0x00000010ff2e7819 */ /* 0x000fe2000001162f */
[----:B------:R-:W-:-:S02]  /*7d10*/  HADD2.F32 R49, -RZ, R49.H0_H0 ;  /* 0x20000031ff317230 */ /* 0x000fc40000004100 */
        /* <DEDUP_REMOVED lines=41> */
[----:B------:R-:W-:Y:S02]  /*7fb0*/  F2FP.F16.F32.PACK_AB R35, R35, R49 ;  /* 0x000000312323723e */ /* 0x000fe400000000ff */
[----:B------:R-:W-:-:S03]  /*7fc0*/  MOV R14, R46 ;  /* 0x0000002e000e7202 */ /* 0x000fc60000000f00 */
[----:B------:R-:W-:-:S07]  /*7fd0*/  IMAD.MOV.U32 R38, RZ, RZ, R35 ;  /* 0x000000ffff267224 */ /* 0x000fce00078e0023 */
.L_x_2745:
[----:B------:R-:W-:Y:S05]  /*7fe0*/  BSYNC B3 ;  /* 0x0000000000037941 */ /* 0x000fea0003800000 */
.L_x_2744:
[----:B------:R-:W-:-:S04]  /*7ff0*/  LEA R32, P3, R6, R11, 0x1 ;  /* 0x0000000b06207211 */ /* 0x000fc800078608ff */
[----:B--2---:R-:W-:Y:S02]  /*8000*/  LEA.HI.X R33, R6, R115, R107, 0x1, P3 ;  /* 0x0000007306217211 */ /* 0x004fe400018f0c6b */
[----:B------:R-:W-:-:S03]  /*8010*/  ISETP.GE.AND P3, PT, R48, R132, PT ;  /* 0x000000843000720c */ /* 0x000fc60003f66270 */
[----:B----4-:R2:W-:Y:S10]  /*8020*/  ST.E.128 desc[UR60][R32.64], R12 ;  /* 0x0000000c20007985 */ /* 0x0105f4000c101d3c */
[----:B--2---:R-:W-:-:S05]  /*8030*/  @!P3 IMAD.WIDE R12, R48, 0x2, R114 ;  /* 0x00000002300cb825 */ /* 0x004fca00078e0272 */
[----:B---3--:R4:W-:Y:S02]  /*8040*/  @!P3 ST.E.128 desc[UR60][R12.64], R36 ;  /* 0x000000240c00b985 */ /* 0x0089e4000c101d3c */
.L_x_2743:
[----:B------:R-:W-:Y:S05]  /*8050*/  BSYNC B2 ;  /* 0x0000000000027941 */ /* 0x000fea0003800000 */
.L_x_2742:
[----:B------:R-:W-:-:S13]  /*8060*/  ISETP.NE.AND P3, PT, R10, RZ, PT ;  /* 0x000000ff0a00720c */ /* 0x000fda0003f65270 */
[----:B------:R-:W-:Y:S05]  /*8070*/  @!P3 BRA `(.L_x_2737) ;  /* 0x0000000400d4b947 */ /* 0x000fea0003800000 */
[----:B---34-:R-:W3:Y:S01]  /*8080*/  LDL R12, [R1] ;  /* 0x00000000010c7983 */ /* 0x018ee20000100800 */
[C---:B------:R-:W-:Y:S01]  /*8090*/  LEA R36, P3, R7.reuse, R11, 0x1 ;  /* 0x0000000b07247211 */ /* 0x040fe200078608ff */
[----:B------:R-:W-:Y:S03]  /*80a0*/  BSSY B2, `(.L_x_2746) ;  /* 0x000006e000027945 */ /* 0x000fe60003800000 */
[----:B--2---:R-:W-:Y:S02]  /*80b0*/  LEA.HI.X R37, R7, R115, R106, 0x1, P3 ;  /* 0x0000007307257211 */ /* 0x004fe400018f0c6a */
[----:B------:R-:W-:Y:S02]  /*80c0*/  ISETP.GE.AND P3, PT, R192, R118, PT ;  /* 0x00000076c000720c */ /* 0x000fe40003f66270 */
[----:B---3--:R-:W-:-:S04]  /*80d0*/  LOP3.LUT P5, RZ, R12, 0x1, RZ, 0xc0, !PT ;  /* 0x000000010cff7812 */ /* 0x008fc800078ac0ff */
[----:B------:R-:W-:-:S04]  /*80e0*/  SEL R11, R119, R133, !P5 ;  /* 0x00000085770b7207 */ /* 0x000fc80006800000 */
        /* <DEDUP_REMOVED lines=27> */
[C---:B------:R-:W-:Y:S01]  /*82a0*/  FMUL.FTZ R39, R45.reuse, R39 ;  /* 0x000000272d277220 */ /* 0x040fe20000410000 */
        /* <DEDUP_REMOVED lines=15> */
[----:B------:R-:W-:Y:S01]  /*83a0*/  MOV R33, R35 ;  /* 0x0000002300217202 */ /* 0x000fe20000000f00 */
[----:B------:R-:W-:Y:S02]  /*83b0*/  HADD2.F32 R35, -RZ, R157.H1_H1 ;  /* 0x3000009dff237230 */ /* 0x000fe40000004100 */
[----:B------:R-:W-:Y:S01]  /*83c0*/  HADD2.F32 R41, -RZ, R155.H1_H1 ;  /* 0x3000009bff297230 */ /* 0x000fe20000004100 */
[----:B------:R-:W-:Y:S01]  /*83d0*/  F2FP.F16.F32.PACK_AB R29, R29, R46 ;  /* 0x0000002e1d1d723e */ /* 0x000fe200000000ff */
[--C-:B------:R-:W-:Y:S01]  /*83e0*/  HADD2.F32 R39, -RZ, R33.reuse.H0_H0 ;  /* 0x20000021ff277230 */ /* 0x100fe20000004100 */
[----:B------:R-:W-:Y:S01]  /*83f0*/  F2FP.F16.F32.PACK_AB R38, R13, R38 ;  /* 0x000000260d26723e */ /* 0x000fe200000000ff */
[----:B------:R-:W-:-:S02]  /*8400*/  HADD2.F32 R33, -RZ, R33.H1_H1 ;  /* 0x30000021ff217230 */ /* 0x000fc40000004100 */
        /* <DEDUP_REMOVED lines=51> */
[----:B------:R-:W-:Y:S01]  /*8740*/  F2FP.F16.F32.PACK_AB R31, R31, R157 ;  /* 0x0000009d1f1f723e */ /* 0x000fe200000000ff */
[----:B------:R-:W-:Y:S01]  /*8750*/  IMAD.MOV.U32 R32, RZ, RZ, R40 ;  /* 0x000000ffff207224 */ /* 0x000fe200078e0028 */
[----:B------:R-:W-:-:S03]  /*8760*/  MOV R33, R38 ;  /* 0x0000002600217202 */ /* 0x000fc60000000f00 */
[----:B------:R-:W-:-:S07]  /*8770*/  IMAD.MOV.U32 R34, RZ, RZ, R31 ;  /* 0x000000ffff227224 */ /* 0x000fce00078e001f */
.L_x_2747:
[----:B------:R-:W-:Y:S05]  /*8780*/  BSYNC B2 ;  /* 0x0000000000027941 */ /* 0x000fea0003800000 */
.L_x_2746:
[----:B------:R-:W-:Y:S01]  /*8790*/  ISETP.GE.AND P3, PT, R11, R132, PT ;  /* 0x000000840b00720c */ /* 0x000fe20003f66270 */
[----:B---3--:R3:W-:-:S12]  /*87a0*/  ST.E.128 desc[UR60][R36.64], R12 ;  /* 0x0000000c24007985 */ /* 0x0087d8000c101d3c */
[----:B------:R-:W-:-:S05]  /*87b0*/  @!P3 IMAD.WIDE R114, R11, 0x2, R114 ;  /* 0x000000020b72b825 */ /* 0x000fca00078e0272 */
[----:B--2---:R3:W-:Y:S02]  /*87c0*/  @!P3 ST.E.128 desc[UR60][R114.64], R32 ;  /* 0x000000207200b985 */ /* 0x0047e4000c101d3c */
.L_x_2737:
[----:B------:R-:W-:Y:S05]  /*87d0*/  BSYNC B1 ;  /* 0x0000000000017941 */ /* 0x000fea0003800000 */
.L_x_2736:
[----:B------:R-:W-:-:S03]  /*87e0*/  UMOV UR4, 0xffffffff ;  /* 0xffffffff00047882 */ /* 0x000fc60000000000 */
[----:B------:R-:W-:Y:S05]  /*87f0*/  BRA.DIV UR4, `(.L_x_2748) ;  /* 0x000001f604b87947 */ /* 0x000fea000b800000 */
[----:B-1----:R-:W1:Y:S04]  /*8800*/  SHFL.IDX PT, R116, R116, 0x1, 0x1c1f ;  /* 0x003c1f0074747f89 */ /* 0x002e6800000e0000 */
[----:B------:R-:W0:Y:S02]  /*8810*/  SHFL.IDX PT, R117, R117, 0x1, 0x1c1f ;  /* 0x003c1f0075757f89 */ /* 0x000e2400000e0000 */
.L_x_3047:
[----:B------:R-:W-:Y:S05]  /*8820*/  @P4 BRA `(.L_x_2705) ;  /* 0x0000001c006c4947 */ /* 0x000fea0003800000 */
[----:B------:R-:W-:Y:S01]  /*8830*/  ISETP.NE.AND P3, PT, R8, RZ, PT ;  /* 0x000000ff0800720c */ /* 0x000fe20003f65270 */
[----:B------:R-:W-:Y:S01]  /*8840*/  BSSY B1, `(.L_x_2749) ;  /* 0x0000079000017945 */ /* 0x000fe20003800000 */
[----:B0--3--:R-:W-:Y:S01]  /*8850*/  IMAD.MOV.U32 R32, RZ, RZ, R117 ;  /* 0x000000ffff207224 */ /* 0x009fe200078e0075 */
[----:B-1----:R-:W-:-:S10]  /*8860*/  MOV R33, R116 ;  /* 0x0000007400217202 */ /* 0x002fd40000000f00 */
[----:B------:R-:W-:Y:S05]  /*8870*/  @!P3 BRA `(.L_x_2750) ;  /* 0x0000000400d4b947 */ /* 0x000fea0003800000 */
[----:B------:R-:W-:Y:S01]  /*8880*/  SEL R11, R119, R133, !P0 ;  /* 0x00000085770b7207 */ /* 0x000fe20004000000 */
[----:B------:R-:W-:Y:S01]  /*8890*/  BSSY B2, `(.L_x_2751) ;  /* 0x0000070000027945 */ /* 0x000fe20003800000 */
[----:B----4-:R-:W-:Y:S02]  /*88a0*/  SHF.R.U32.HI R13, RZ, 0x3, R217 ;  /* 0x00000003ff0d7819 */ /* 0x010fe400000116d9 */
[----:B------:R-:W-:Y:S02]  /*88b0*/  SHF.R.S32.HI R12, RZ, 0x1f, R11 ;  /* 0x0000001fff0c7819 */ /* 0x000fe4000001140b */
[----:B------:R-:W-:Y:S02]  /*88c0*/  ISETP.GE.AND P4, PT, R16, R118, PT ;  /* 0x000000761000720c */ /* 0x000fe40003f86270 */
[----:B------:R-:W-:Y:S02]  /*88d0*/  LEA.HI R12, R12, R11, RZ, 0x4 ;  /* 0x0000000b0c0c7211 */ /* 0x000fe400078f20ff */
[----:B------:R-:W-:-:S02]  /*88e0*/  LEA R34, P3, R5, R117, 0x1 ;  /* 0x0000007505227211 */ /* 0x000fc400078608ff */
[----:B------:R-:W-:Y:S02]  /*88f0*/  LEA.HI.SX32 R36, R12, R112, 0x1c ;  /* 0x000000700c247211 */ /* 0x000fe400078fe2ff */
[----:B------:R-:W-:Y:S02]  /*8900*/  LEA.HI.X R35, R5, R116, R108, 0x1, P3 ;  /* 0x0000007405237211 */ /* 0x000fe400018f0c6c */
[----:B------:R-:W-:-:S04]  /*8910*/  SHF.R.S32.HI R12, RZ, 0x1f, R36 ;  /* 0x0000001fff0c7819 */ /* 0x000fc80000011424 */
[----:B------:R-:W-:Y:S01]  /*8920*/  LEA.HI R12, R12, R36, RZ, 0x3 ;  /* 0x000000240c0c7211 */ /* 0x000fe200078f18ff */
[----:B------:R-:W-:-:S03]  /*8930*/  IMAD.SHL.U32 R36, R36, 0x8, RZ ;  /* 0x0000000824247824 */ /* 0x000fc600078e00ff */
[----:B------:R-:W-:Y:S02]  /*8940*/  SHF.R.S32.HI R12, RZ, 0x3, R12 ;  /* 0x00000003ff0c7819 */ /* 0x000fe4000001140c */
[----:B------:R-:W-:Y:S02]  /*8950*/  LOP3.LUT R11, R217, 0x38, R36, 0xf8, !PT ;  /* 0x00000038d90b7812 */ /* 0x000fe400078ef824 */
[----:B------:R-:W-:Y:S01]  /*8960*/  ISETP.GE.AND P3, PT, R36, R132, PT ;  /* 0x000000842400720c */ /* 0x000fe20003f66270 */
        /* <DEDUP_REMOVED lines=10> */
[----:B0-----:R-:W-:Y:S01]  /*8a10*/  IMAD.MOV.U32 R11, RZ, RZ, R13 ;  /* 0x000000ffff0b7224 */ /* 0x001fe200078e000d */
[----:B------:R-:W-:Y:S01]  /*8a20*/  SHF.R.U64 R72, R72, 0x10, R73 ;  /* 0x0000001048487819 */ /* 0x000fe20000001249 */
        /* <DEDUP_REMOVED lines=32> */
[--C-:B------:R-:W-:Y:S02]  /*8c30*/  HADD2.F32 R39, -RZ, R13.reuse.H0_H0 ;  /* 0x2000000dff277230 */ /* 0x100fe40000004100 */
[----:B------:R-:W-:Y:S01]  /*8c40*/  FMUL.FTZ R42, R15, R40 ;  /* 0x000000280f2a7220 */ /* 0x000fe20000410000 */
[----:B------:R-:W-:-:S02]  /*8c50*/  HADD2.F32 R13, -RZ, R13.H1_H1 ;  /* 0x3000000dff0d7230 */ /* 0x000fc40000004100 */
[----:B------:R-:W-:Y:S02]  /*8c60*/  HADD2.F32 R153, -RZ, R153.H0_H0 ;  /* 0x20000099ff997230 */ /* 0x000fe40000004100 */
[C---:B------:R-:W-:Y:S01]  /*8c70*/  FMUL.FTZ R40, R39.reuse, R40 ;  /* 0x0000002827287220 */ /* 0x040fe20000410000 */
[-C--:B------:R-:W-:Y:S01]  /*8c80*/  FFMA.FTZ R42, R39, R41.reuse, -R42 ;  /* 0x00000029272a7223 */ /* 0x080fe2000001082a */
[----:B------:R-:W-:Y:S01]  /*8c90*/  SHF.R.U32.HI R39, RZ, 0x10, R75 ;  /* 0x00000010ff277819 */ /* 0x000fe2000001164b */
[----:B------:R-:W-:Y:S02]  /*8ca0*/  HADD2.F32 R151, -RZ, R151.H0_H0 ;  /* 0x20000097ff977230 */ /* 0x000fe40000004100 */
[----:B------:R-:W-:Y:S01]  /*8cb0*/  FFMA.FTZ R40, R15, R41, R40 ;  /* 0x000000290f287223 */ /* 0x000fe20000010028 */
[----:B------:R-:W-:Y:S02]  /*8cc0*/  HADD2.F32 R15, -RZ, R31.H1_H1 ;  /* 0x3000001fff0f7230 */ /* 0x000fe40000004100 */
[----:B------:R-:W-:Y:S01]  /*8cd0*/  HADD2.F32 R31, -RZ, R39.H0_H0 ;  /* 0x20000027ff1f7230 */ /* 0x000fe20000004100 */
[----:B------:R-:W-:Y:S01]  /*8ce0*/  SHF.R.U32.HI R39, RZ, 0x10, R63 ;  /* 0x00000010ff277819 */ /* 0x000fe2000001163f */
[----:B------:R-:W-:-:S03]  /*8cf0*/  HADD2.F32 R62, -RZ, R62.H0_H0 ;  /* 0x2000003eff3e7230 */ /* 0x000fc60000004100 */
[-C--:B------:R-:W-:Y:S01]  /*8d00*/  FMUL.FTZ R41, R15, R31.reuse ;  /* 0x0000001f0f297220 */ /* 0x080fe20000410000 */
[----:B------:R-:W-:Y:S02]  /*8d10*/  HADD2.F32 R39, -RZ, R39.H0_H0 ;  /* 0x20000027ff277230 */ /* 0x000fe40000004100 */
        /* <DEDUP_REMOVED lines=34> */
[----:B------:R-:W-:Y:S01]  /*8f40*/  F2FP.F16.F32.PACK_AB R74, R74, R153 ;  /* 0x000000994a4a723e */ /* 0x000fe200000000ff */
[----:B------:R-:W-:Y:S01]  /*8f50*/  IMAD.MOV.U32 R28, RZ, RZ, R72 ;  /* 0x000000ffff1c7224 */ /* 0x000fe200078e0048 */
[----:B------:R-:W-:Y:S01]  /*8f60*/  MOV R13, R29 ;  /* 0x0000001d000d7202 */ /* 0x000fe20000000f00 */
[----:B------:R-:W-:Y:S01]  /*8f70*/  IMAD.MOV.U32 R29, RZ, RZ, R11 ;  /* 0x000000ffff1d7224 */ /* 0x000fe200078e000b */
[----:B------:R-:W-:-:S07]  /*8f80*/  MOV R30, R74 ;  /* 0x0000004a001e7202 */ /* 0x000fce0000000f00 */
.L_x_2752:
[----:B------:R-:W-:Y:S05]  /*8f90*/  BSYNC B2 ;  /* 0x0000000000027941 */ /* 0x000fea0003800000 */
.L_x_2751:
[----:B------:R-:W-:Y:S01]  /*8fa0*/  @!P3 IMAD.WIDE R36, R36, 0x2, R32 ;  /* 0x000000022424b825 */ /* 0x000fe200078e0220 */
[----:B0-----:R0:W-:Y:S04]  /*8fb0*/  ST.E.128 desc[UR60][R34.64], R12 ;  /* 0x0000000c22007985 */ /* 0x0011e8000c101d3c */
[----:B-1----:R0:W-:Y:S02]  /*8fc0*/  @!P3 ST.E.128 desc[UR60][R36.64], R28 ;  /* 0x0000001c2400b985 */ /* 0x0021e4000c101d3c */
.L_x_2750:
[----:B------:R-:W-:Y:S05]  /*8fd0*/  BSYNC B1 ;  /* 0x0000000000017941 */ /* 0x000fea0003800000 */
.L_x_2749:
[----:B------:R-:W-:Y:S01]  /*8fe0*/  ISETP.NE.AND P3, PT, R9, RZ, PT ;  /* 0x000000ff0900720c */ /* 0x000fe20003f65270 */
[----:B------:R-:W-:-:S12]  /*8ff0*/  BSSY B1, `(.L_x_2753) ;  /* 0x0000072000017945 */ /* 0x000fd80003800000 */
[----:B------:R-:W-:Y:S05]  /*9000*/  @!P3 BRA `(.L_x_2754) ;  /* 0x0000000400c0b947 */ /* 0x000fea0003800000 */
[----:B------:R-:W-:Y:S01]  /*9010*/  SEL R11, R119, R133, !P1 ;  /* 0x00000085770b7207 */ /* 0x000fe20004800000 */
[----:B------:R-:W-:Y:S01]  /*9020*/  BSSY B2, `(.L_x_2755) ;  /* 0x000006c000027945 */ /* 0x000fe20003800000 */
[----:B0-----:R-:W-:Y:S02]  /*9030*/  SHF.R.U32.HI R14, RZ, 0x3, R217 ;  /* 0x00000003ff0e7819 */ /* 0x001fe400000116d9 */
[----:B----4-:R-:W-:Y:S02]  /*9040*/  SHF.R.S32.HI R12, RZ, 0x1f, R11 ;  /* 0x0000001fff0c7819 */ /* 0x010fe4000001140b */
        /* <DEDUP_REMOVED lines=10> */
[----:B------:R-:W-:-:S03]  /*90f0*/  LOP3.LUT R11, R217, 0x38, R37, 0xf8, !PT ;  /* 0x00000038d90b7812 */ /* 0x000fc600078ef825 */
[----:B------:R-:W-:Y:S01]  /*9100*/  IMAD R12, R13, 0x1800, R224 ;  /* 0x000018000d0c7824 */ /* 0x000fe200078e02e0 */
[----:B------:R-:W-:-:S05]  /*9110*/  LOP3.LUT R11, R11, R14, RZ, 0x3c, !PT ;  /* 0x0000000e0b0b7212 */ /* 0x000fca00078e3cff */
[----:B------:R-:W-:Y:S02]  /*9120*/  IMAD.IADD R13, R12, 0x1, R11 ;  /* 0x000000010c0d7824 */ /* 0x000fe400078e020b */
[C---:B------:R-:W-:Y:S02]  /*9130*/  IMAD R11, R18.reuse, 0x4800, R127 ;  /* 0x00004800120b7824 */ /* 0x040fe400078e027f */
[----:B------:R-:W-:Y:S02]  /*9140*/  IMAD R13, R18, 0x4800, R13 ;  /* 0x00004800120d7824 */ /* 0x000fe400078e020d */
[----:B------:R-:W-:Y:S02]  /*9150*/  IMAD R11, R11, 0x2, R2 ;  /* 0x000000020b0b7824 */ /* 0x000fe400078e0202 */
[----:B------:R-:W-:Y:S01]  /*9160*/  @!P3 IMAD.WIDE R36, R37, 0x2, R32 ;  /* 0x000000022524b825 */ /* 0x000fe200078e0220 */
[----:B------:R-:W-:Y:S02]  /*9170*/  LEA R28, R13, R2, 0x1 ;  /* 0x000000020d1c7211 */ /* 0x000fe400078e08ff */
[----:B------:R0:W1:Y:S04]  /*9180*/  LDS.128 R12, [R11+0x1e400] ;  /* 0x01e400000b0c7984 */ /* 0x0000680000000c00 */
[----:B------:R-:W3:Y:S01]  /*9190*/  LDS.128 R28, [R28+0x1e400] ;  /* 0x01e400001c1c7984 */ /* 0x000ee20000000c00 */
[----:B------:R-:W-:Y:S05]  /*91a0*/  @P4 BRA `(.L_x_2756) ;  /* 0x00000004004c4947 */ /* 0x000fea0003800000 */
[--C-:B------:R-:W-:Y:S01]  /*91b0*/  SHF.R.U64 R38, R68, 0x10, R69.reuse ;  /* 0x0000001044267819 */ /* 0x100fe20000001245 */
[--C-:B---3--:R-:W-:Y:S01]  /*91c0*/  HADD2.F32 R43, -RZ, R29.reuse.H0_H0 ;  /* 0x2000001dff2b7230 */ /* 0x108fe20000004100 */
[----:B------:R-:W-:Y:S01]  /*91d0*/  SHF.R.U32.HI R68, RZ, 0x10, R69 ;  /* 0x00000010ff447819 */ /* 0x000fe20000011645 */
[----:B------:R-:W-:Y:S01]  /*91e0*/  HADD2.F32 R44, -RZ, R29.H1_H1 ;  /* 0x3000001dff2c7230 */ /* 0x000fe20000004100 */
[--C-:B0-----:R-:W-:Y:S01]  /*91f0*/  SHF.R.U64 R11, R56, 0x10, R57.reuse ;  /* 0x00000010380b7819 */ /* 0x101fe20000001239 */
[----:B------:R-:W-:Y:S01]  /*9200*/  HADD2.F32 R42, -RZ, R150.H1_H1 ;  /* 0x30000096ff2a7230 */ /* 0x000fe20000004100 */
[----:B------:R-:W-:Y:S01]  /*9210*/  SHF.R.U32.HI R56, RZ, 0x10, R57 ;  /* 0x00000010ff387819 */ /* 0x000fe20000011639 */
[--C-:B-1----:R-:W-:Y:S01]  /*9220*/  HADD2.F32 R29, -RZ, R13.reuse.H0_H0 ;  /* 0x2000000dff1d7230 */ /* 0x102fe20000004100 */
[----:B------:R-:W-:Y:S01]  /*9230*/  SHF.R.U64 R40, R70, 0x10, R71 ;  /* 0x0000001046287819 */ /* 0x000fe20000001247 */
[----:B------:R-:W-:Y:S02]  /*9240*/  HADD2.F32 R68, -RZ, R68.H0_H0 ;  /* 0x20000044ff447230 */ /* 0x000fe40000004100 */
[----:B------:R-:W-:Y:S01]  /*9250*/  FMUL.FTZ R45, R43, R42 ;  /* 0x0000002a2b2d7220 */ /* 0x000fe20000410000 */
[----:B------:R-:W-:-:S02]  /*9260*/  HADD2.F32 R13, -RZ, R13.H1_H1 ;  /* 0x3000000dff0d7230 */ /* 0x000fc40000004100 */
[----:B------:R-:W-:Y:S01]  /*9270*/  FMUL.FTZ R46, R29, R42 ;  /* 0x0000002a1d2e7220 */ /* 0x000fe20000410000 */
[----:B------:R-:W-:Y:S02]  /*9280*/  HADD2.F32 R56, -RZ, R56.H0_H0 ;  /* 0x20000038ff387230 */ /* 0x000fe40000004100 */
[-C--:B------:R-:W-:Y:S01]  /*9290*/  FMUL.FTZ R42, R44, R68.reuse ;  /* 0x000000442c2a7220 */ /* 0x080fe20000410000 */
[----:B------:R-:W-:Y:S02]  /*92a0*/  HADD2.F32 R41, -RZ, R148.H1_H1 ;  /* 0x30000094ff297230 */ /* 0x000fe40000004100 */
[C---:B------:R-:W-:Y:S01]  /*92b0*/  FMUL.FTZ R68, R13.reuse, R68 ;  /* 0x000000440d447220 */ /* 0x040fe20000410000 */
[----:B------:R-:W-:Y:S01]  /*92c0*/  SHF.R.U32.HI R70, RZ, 0x10, R71 ;  /* 0x00000010ff467819 */ /* 0x000fe20000011647 */
[-C--:B------:R-:W-:Y:S01]  /*92d0*/  FFMA.FTZ R42, R13, R56.reuse, -R42 ;  /* 0x000000380d2a7223 */ /* 0x080fe2000001082a */
[--C-:B------:R-:W-:Y:S01]  /*92e0*/  SHF.R.U64 R39, R58, 0x10, R59.reuse ;  /* 0x000000103a277819 */ /* 0x100fe2000000123b */
[----:B------:R-:W-:Y:S01]  /*92f0*/  FFMA.FTZ R13, R44, R56, R68 ;  /* 0x000000382c0d7223 */ /* 0x000fe20000010044 */
[----:B------:R-:W-:Y:S01]  /*9300*/  SHF.R.U32.HI R58, RZ, 0x10, R59 ;  /* 0x00000010ff3a7819 */ /* 0x000fe2000001163b */
[-C--:B------:R-:W-:Y:S01]  /*9310*/  FFMA.FTZ R45, R29, R41.reuse, -R45 ;  /* 0x000000291d2d7223 */ /* 0x080fe2000001082d */
[----:B------:R-:W-:Y:S01]  /*9320*/  FFMA.FTZ R46, R43, R41, R46 ;  /* 0x000000292b2e7223 */ /* 0x000fe2000001002e */
[----:B------:R-:W-:-:S02]  /*9330*/  HADD2.F32 R44, -RZ, R31.H0_H0 ;  /* 0x2000001fff2c7230 */ /* 0x000fc40000004100 */
[----:B------:R-:W-:Y:S01]  /*9340*/  HADD2.F32 R41, -RZ, R149.H1_H1 ;  /* 0x30000095ff297230 */ /* 0x000fe20000004100 */
[----:B------:R-:W-:Y:S01]  /*9350*/  F2FP.F16.F32.PACK_AB R42, R42, R45 ;  /* 0x0000002d2a2a723e */ /* 0x000fe200000000ff */
[----:B------:R-:W-:Y:S01]  /*9360*/  HADD2.F32 R31, -RZ, R31.H1_H1 ;  /* 0x3000001fff1f7230 */ /* 0x000fe20000004100 */
[----:B------:R-:W-:Y:S01]  /*9370*/  F2FP.F16.F32.PACK_AB R46, R13, R46 ;  /* 0x0000002e0d2e723e */ /* 0x000fe200000000ff */
[--C-:B------:R-:W-:Y:S02]  /*9380*/  HADD2.F32 R48, -RZ, R15.reuse.H0_H0 ;  /* 0x2000000fff307230 */ /* 0x100fe40000004100 */
[-C--:B------:R-:W-:Y:S01]  /*9390*/  FMUL.FTZ R43, R44, R41.reuse ;  /* 0x000000292c2b7220 */ /* 0x080fe20000410000 */
[----:B------:R-:W-:Y:S02]  /*93a0*/  HADD2.F32 R70, -RZ, R70.H0_H0 ;  /* 0x20000046ff467230 */ /* 0x000fe40000004100 */
[----:B------:R-:W-:Y:S02]  /*93b0*/  HADD2.F32 R15, -RZ, R15.H1_H1 ;  /* 0x3000000fff0f7230 */ /* 0x000fe40000004100 */
[----:B------:R-:W-:Y:S01]  /*93c0*/  FMUL.FTZ R41, R48, R41 ;  /* 0x0000002930297220 */ /* 0x000fe20000410000 */
[----:B------:R-:W-:-:S02]  /*93d0*/  HADD2.F32 R58, -RZ, R58.H0_H0 ;  /* 0x2000003aff3a7230 */ /* 0x000fc40000004100 */
[-C--:B------:R-:W-:Y:S01]  /*93e0*/  FMUL.FTZ R50, R31, R70.reuse ;  /* 0x000000461f327220 */ /* 0x080fe20000410000 */
[----:B------:R-:W-:Y:S02]  /*93f0*/  HADD2.F32 R29, -RZ, R147.H1_H1 ;  /* 0x30000093ff1d7230 */ /* 0x000fe40000004100 */
[C---:B------:R-:W-:Y:S01]  /*9400*/  FMUL.FTZ R70, R15.reuse, R70 ;  /* 0x000000460f467220 */ /* 0x040fe20000410000 */
[----:B------:R-:W-:Y:S02]  /*9410*/  HADD2.F32 R150, -RZ, R150.H0_H0 ;  /* 0x20000096ff967230 */ /* 0x000fe40000004100 */
[-C--:B------:R-:W-:Y:S01]  /*9420*/  FFMA.FTZ R50, R15, R58.reuse, -R50 ;  /* 0x0000003a0f327223 */ /* 0x080fe20000010832 */
[----:B------:R-:W-:Y:S02]  /*9430*/  HADD2.F32 R15, -RZ, R28.H0_H0 ;  /* 0x2000001cff0f7230 */ /* 0x000fe40000004100 */
[-C--:B------:R-:W-:Y:S01]  /*9440*/  FFMA.FTZ R43, R48, R29.reuse, -R43 ;  /* 0x0000001d302b7223 */ /* 0x080fe2000001082b */
[----:B------:R-:W-:Y:S01]  /*9450*/  FFMA.FTZ R41, R44, R29, R41 ;  /* 0x0000001d2c297223 */ /* 0x000fe20000010029 */
[----:B------:R-:W-:Y:S01]  /*9460*/  FFMA.FTZ R70, R31, R58, R70 ;  /* 0x0000003a1f467223 */ /* 0x000fe20000010046 */
[----:B------:R-:W-:-:S02]  /*9470*/  HADD2.F32 R31, -RZ, R38.H0_H0 ;  /* 0x20000026ff1f7230 */ /* 0x000fc40000004100 */
[-C--:B------:R-:W-:Y:S01]  /*9480*/  FMUL.FTZ R38, R15, R150.reuse ;  /* 0x000000960f267220 */ /* 0x080fe20000410000 */
[----:B------:R-:W-:Y:S01]  /*9490*/  HADD2.F32 R29, -RZ, R12.H0_H0 ;  /* 0x2000000cff1d7230 */ /* 0x000fe20000004100 */
[----:B------:R-:W-:Y:S01]  /*94a0*/  F2FP.F16.F32.PACK_AB R43, R50, R43 ;  /* 0x0000002b322b723e */ /* 0x000fe200000000ff */
[----:B------:R-:W-:Y:S02]  /*94b0*/  HADD2.F32 R28, -RZ, R28.H1_H1 ;  /* 0x3000001cff1c7230 */ /* 0x000fe40000004100 */
[----:B------:R-:W-:Y:S02]  /*94c0*/  HADD2.F32 R12, -RZ, R12.H1_H1 ;  /* 0x3000000cff0c7230 */ /* 0x000fe40000004100 */
[----:B------:R-:W-:Y:S01]  /*94d0*/  FMUL.FTZ R150, R29, R150 ;  /* 0x000000961d967220 */ /* 0x000fe20000410000 */
[----:B------:R-:W-:Y:S02]  /*94e0*/  HADD2.F32 R148, -RZ, R148.H0_H0 ;  /* 0x20000094ff947230 */ /* 0x000fe40000004100 */
[----:B------:R-:W-:Y:S01]  /*94f0*/  FMUL.FTZ R47, R28, R31 ;  /* 0x0000001f1c2f7220 */ /* 0x000fe20000410000 */
[----:B------:R-:W-:-:S02]  /*9500*/  HADD2.F32 R11, -RZ, R11.H0_H0 ;  /* 0x2000000bff0b7230 */ /* 0x000fc40000004100 */
[C---:B------:R-:W-:Y:S01]  /*9510*/  FMUL.FTZ R31, R12.reuse, R31 ;  /* 0x0000001f0c1f7220 */ /* 0x040fe20000410000 */
[----:B------:R-:W-:Y:S02]  /*9520*/  HADD2.F32 R149, -RZ, R149.H0_H0 ;  /* 0x20000095ff957230 */ /* 0x000fe40000004100 */
[-C--:B------:R-:W-:Y:S01]  /*9530*/  FFMA.FTZ R29, R29, R148.reuse, -R38 ;  /* 0x000000941d1d7223 */ /* 0x080fe20000010826 */
[----:B------:R-:W-:Y:S02]  /*9540*/  HADD2.F32 R38, -RZ, R30.H0_H0 ;  /* 0x2000001eff267230 */ /* 0x000fe40000004100 */
[-C--:B------:R-:W-:Y:S01]  /*9550*/  FFMA.FTZ R12, R12, R11.reuse, -R47 ;  /* 0x0000000b0c0c7223 */ /* 0x080fe2000001082f */
[----:B------:R-:W-:Y:S01]  /*9560*/  FFMA.FTZ R28, R28, R11, R31 ;  /* 0x0000000b1c1c7223 */ /* 0x000fe2000001001f */
[----:B------:R-:W-:Y:S02]  /*9570*/  HADD2.F32 R11, -RZ, R40.H0_H0 ;  /* 0x20000028ff0b7230 */ /* 0x000fe40000004100 */
[----:B------:R-:W-:Y:S01]  /*9580*/  FFMA.FTZ R15, R15, R148, R150 ;  /* 0x000000940f0f7223 */ /* 0x000fe20000010096 */
[----:B------:R-:W-:-:S02]  /*9590*/  HADD2.F32 R40, -RZ, R14.H0_H0 ;  /* 0x2000000eff287230 */ /* 0x000fc40000004100 */
[----:B------:R-:W-:Y:S01]  /*95a0*/  FMUL.FTZ R31, R38, R149 ;  /* 0x00000095261f7220 */ /* 0x000fe20000410000 */
[----:B------:R-:W-:Y:S01]  /*95b0*/  HADD2.F32 R30, -RZ, R30.H1_H1 ;  /* 0x3000001eff1e7230 */ /* 0x000fe20000004100 */
[----:B------:R-:W-:Y:S01]  /*95c0*/  F2FP.F16.F32.PACK_AB R12, R12, R29 ;  /* 0x0000001d0c0c723e */ /* 0x000fe200000000ff */
        /* <DEDUP_REMOVED lines=11> */
[----:B------:R-:W-:Y:S01]  /*9680*/  F2FP.F16.F32.PACK_AB R31, R70, R41 ;  /* 0x00000029461f723e */ /* 0x000fe200000000ff */
[----:B------:R-:W-:-:S02]  /*9690*/  IMAD.MOV.U32 R13, RZ, RZ, R42 ;  /* 0x000000ffff0d7224 */ /* 0x000fc400078e002a */
[----:B------:R-:W-:Y:S01]  /*96a0*/  F2FP.F16.F32.PACK_AB R14, R47, R40 ;  /* 0x000000282f0e723e */ /* 0x000fe200000000ff */
[----:B------:R-:W-:Y:S01]  /*96b0*/  IMAD.MOV.U32 R29, RZ, RZ, R46 ;  /* 0x000000ffff1d7224 */ /* 0x000fe200078e002e */
[----:B------:R-:W-:Y:S01]  /*96c0*/  F2FP.F16.F32.PACK_AB R30, R11, R38 ;  /* 0x000000260b1e723e */ /* 0x000fe200000000ff */
[----:B------:R-:W-:-:S07]  /*96d0*/  IMAD.MOV.U32 R15, RZ, RZ, R43 ;  /* 0x000000ffff0f7224 */ /* 0x000fce00078e002b */
.L_x_2756:
[----:B------:R-:W-:Y:S05]  /*96e0*/  BSYNC B2 ;  /* 0x0000000000027941 */ /* 0x000fea0003800000 */
.L_x_2755:
[----:B-1----:R1:W-:Y:S04]  /*96f0*/  ST.E.128 desc[UR60][R34.64], R12 ;  /* 0x0000000c22007985 */ /* 0x0023e8000c101d3c */
[----:B---3--:R1:W-:Y:S02]  /*9700*/  @!P3 ST.E.128 desc[UR60][R36.64], R28 ;  /* 0x0000001c2400b985 */ /* 0x0083e4000c101d3c */
.L_x_2754:
[----:B------:R-:W-:Y:S05]  /*9710*/  BSYNC B1 ;  /* 0x0000000000017941 */ /* 0x000fea0003800000 */
.L_x_2753:
[----:B------:R-:W-:-:S13]  /*9720*/  ISETP.NE.AND P3, PT, R10, RZ, PT ;  /* 0x000000ff0a00720c */ /* 0x000fda0003f65270 */
[----:B------:R-:W-:Y:S05]  /*9730*/  @!P3 BRA `(.L_x_2705) ;  /* 0x0000000c00a8b947 */ /* 0x000fea0003800000 */
[----:B0-----:R-:W3:Y:S01]  /*9740*/  LDL R11, [R1] ;  /* 0x00000000010b7983 */ /* 0x001ee20000100800 */
[----:B-1----:R-:W-:Y:S01]  /*9750*/  SHF.R.U32.HI R14, RZ, 0x3, R217 ;  /* 0x00000003ff0e7819 */ /* 0x002fe200000116d9 */
[----:B------:R-:W-:Y:S01]  /*9760*/  BSSY B1, `(.L_x_2757) ;  /* 0x000006c000017945 */ /* 0x000fe20003800000 */
[----:B------:R-:W-:-:S04]  /*9770*/  LEA R34, P3, R7, R117, 0x1 ;  /* 0x0000007507227211 */ /* 0x000fc800078608ff */
[----:B------:R-:W-:Y:S02]  /*9780*/  LEA.HI.X R35, R7, R116, R106, 0x1, P3 ;  /* 0x0000007407237211 */ /* 0x000fe400018f0c6a */
[----:B------:R-:W-:Y:S02]  /*9790*/  ISETP.GE.AND P3, PT, R192, R118, PT ;  /* 0x00000076c000720c */ /* 0x000fe40003f66270 */
[----:B---3--:R-:W-:-:S04]  /*97a0*/  LOP3.LUT P4, RZ, R11, 0x1, RZ, 0xc0, !PT ;  /* 0x000000010bff7812 */ /* 0x008fc8000788c0ff */
[----:B------:R-:W-:-:S04]  /*97b0*/  SEL R133, R119, R133, !P4 ;  /* 0x0000008577857207 */ /* 0x000fc80006000000 */
[----:B----4-:R-:W-:-:S04]  /*97c0*/  SHF.R.S32.HI R12, RZ, 0x1f, R133 ;  /* 0x0000001fff0c7819 */ /* 0x010fc80000011485 */
[----:B------:R-:W-:-:S04]  /*97d0*/  LEA.HI R133, R12, R133, RZ, 0x4 ;  /* 0x000000850c857211 */ /* 0x000fc800078f20ff */
[----:B------:R-:W-:-:S04]  /*97e0*/  LEA.HI.SX32 R133, R133, R110, 0x1c ;  /* 0x0000006e85857211 */ /* 0x000fc800078fe2ff */
[----:B------:R-:W-:Y:S02]  /*97f0*/  SHF.R.S32.HI R12, RZ, 0x1f, R133 ;  /* 0x0000001fff0c7819 */ /* 0x000fe40000011485 */
[----:B------:R-:W-:Y:S02]  /*9800*/  SHF.L.U32 R11, R133, 0x3, RZ ;  /* 0x00000003850b7819 */ /* 0x000fe400000006ff */
[----:B------:R-:W-:-:S04]  /*9810*/  LEA.HI R12, R12, R133, RZ, 0x3 ;  /* 0x000000850c0c7211 */ /* 0x000fc800078f18ff */
[----:B------:R-:W-:Y:S02]  /*9820*/  SHF.R.S32.HI R13, RZ, 0x3, R12 ;  /* 0x00000003ff0d7819 */ /* 0x000fe4000001140c */
[----:B------:R-:W-:-:S03]  /*9830*/  LOP3.LUT R12, R217, 0x38, R11, 0xf8, !PT ;  /* 0x00000038d90c7812 */ /* 0x000fc600078ef80b */
[----:B------:R-:W-:Y:S01]  /*9840*/  IMAD R13, R13, 0x1800, R224 ;  /* 0x000018000d0d7824 */ /* 0x000fe200078e02e0 */
[----:B------:R-:W-:-:S05]  /*9850*/  LOP3.LUT R12, R12, R14, RZ, 0x3c, !PT ;  /* 0x0000000e0c0c7212 */ /* 0x000fca00078e3cff */
        /* <DEDUP_REMOVED lines=10> */
[----:B------:R-:W-:Y:S01]  /*9900*/  MOV R40, R29 ;  /* 0x0000001d00287202 */ /* 0x000fe20000000f00 */
[----:B0-----:R-:W-:Y:S01]  /*9910*/  IMAD.MOV.U32 R29, RZ, RZ, R15 ;  /* 0x000000ffff1d7224 */ /* 0x001fe200078e000f */
[----:B------:R-:W-:Y:S01]  /*9920*/  SHF.R.U32.HI R43, RZ, 0x10, R53 ;  /* 0x00000010ff2b7819 */ /* 0x000fe20000011635 */
[----:B------:R-:W-:Y:S01]  /*9930*/  HADD2.F32 R45, -RZ, R45.H0_H0 ;  /* 0x2000002dff2d7230 */ /* 0x000fe20000004100 */
[--C-:B------:R-:W-:Y:S01]  /*9940*/  SHF.R.U64 R39, R66, 0x10, R67.reuse ;  /* 0x0000001042277819 */ /* 0x100fe20000001243 */
[--C-:B------:R-:W-:Y:S01]  /*9950*/  HADD2.F32 R31, -RZ, R40.reuse.H0_H0 ;  /* 0x20000028ff1f7230 */ /* 0x100fe20000004100 */
[----:B------:R-:W-:Y:S01]  /*9960*/  SHF.R.U32.HI R66, RZ, 0x10, R67 ;  /* 0x00000010ff427819 */ /* 0x000fe20000011643 */
[----:B------:R-:W-:Y:S01]  /*9970*/  HADD2.F32 R42, -RZ, R40.H1_H1 ;  /* 0x30000028ff2a7230 */ /* 0x000fe20000004100 */
[--C-:B------:R-:W-:Y:S01]  /*9980*/  SHF.R.U64 R37, R54, 0x10, R55.reuse ;  /* 0x0000001036257819 */ /* 0x100fe20000001237 */
[----:B------:R-:W-:Y:S01]  /*9990*/  HADD2.F32 R46, -RZ, R141.H1_H1 ;  /* 0x3000008dff2e7230 */ /* 0x000fe20000004100 */
[----:B------:R-:W-:Y:S01]  /*99a0*/  SHF.R.U32.HI R54, RZ, 0x10, R55 ;  /* 0x00000010ff367819 */ /* 0x000fe20000011637 */
[----:B------:R-:W-:-:S02]  /*99b0*/  HADD2.F32 R40, -RZ, R13.H1_H1 ;  /* 0x3000000dff287230 */ /* 0x000fc40000004100 */
[-C--:B------:R-:W-:Y:S01]  /*99c0*/  FMUL.FTZ R47, R42, R45.reuse ;  /* 0x0000002d2a2f7220 */ /* 0x080fe20000410000 */
[----:B------:R-:W-:Y:S02]  /*99d0*/  HADD2.F32 R15, -RZ, R13.H0_H0 ;  /* 0x2000000dff0f7230 */ /* 0x000fe40000004100 */
[-C--:B------:R-:W-:Y:S01]  /*99e0*/  FMUL.FTZ R48, R31, R46.reuse ;  /* 0x0000002e1f307220 */ /* 0x080fe20000410000 */
[----:B------:R-:W-:Y:S02]  /*99f0*/  HADD2.F32 R44, -RZ, R138.H0_H0 ;  /* 0x2000008aff2c7230 */ /* 0x000fe40000004100 */
        /* <DEDUP_REMOVED lines=9> */
[--C-:B------:R-:W-:Y:S01]  /*9a90*/  HADD2.F32 R43, -RZ, R41.reuse.H0_H0 ;  /* 0x20000029ff2b7230 */ /* 0x100fe20000004100 */
[----:B------:R-:W-:Y:S01]  /*9aa0*/  SHF.R.U64 R38, R64, 0x10, R65 ;  /* 0x0000001040267819 */ /* 0x000fe20000001241 */
[----:B------:R-:W-:Y:S01]  /*9ab0*/  HADD2.F32 R41, -RZ, R41.H1_H1 ;  /* 0x30000029ff297230 */ /* 0x000fe20000004100 */
[----:B------:R-:W-:Y:S01]  /*9ac0*/  SHF.R.U64 R36, R52, 0x10, R53 ;  /* 0x0000001034247819 */ /* 0x000fe20000001235 */
[----:B------:R-:W-:-:S02]  /*9ad0*/  HADD2.F32 R31, -RZ, R29.H0_H0 ;  /* 0x2000001dff1f7230 */ /* 0x000fc40000004100 */
[----:B------:R-:W-:Y:S01]  /*9ae0*/  FMUL.FTZ R50, R43, R48 ;  /* 0x000000302b327220 */ /* 0x000fe20000410000 */
[----:B------:R-:W-:Y:S02]  /*9af0*/  HADD2.F32 R44, -RZ, R29.H1_H1 ;  /* 0x3000001dff2c7230 */ /* 0x000fe40000004100 */
[----:B------:R-:W-:Y:S01]  /*9b00*/  FMUL.FTZ R45, R41, R66 ;  /* 0x00000042292d7220 */ /* 0x000fe20000410000 */
[----:B------:R-:W-:Y:S02]  /*9b10*/  HADD2.F32 R46, -RZ, R139.H0_H0 ;  /* 0x2000008bff2e7230 */ /* 0x000fe40000004100 */
        /* <DEDUP_REMOVED lines=8> */
[----:B------:R-:W-:Y:S01]  /*9ba0*/  HADD2.F32 R45, -RZ, R38.H0_H0 ;  /* 0x20000026ff2d7230 */ /* 0x000fe20000004100 */
[----:B------:R-:W-:Y:S01]  /*9bb0*/  F2FP.F16.F32.PACK_AB R13, R40, R13 ;  /* 0x0000000d280d723e */ /* 0x000fe200000000ff */
[----:B------:R-:W-:Y:S01]  /*9bc0*/  HADD2.F32 R41, -RZ, R28.H0_H0 ;  /* 0x2000001cff297230 */ /* 0x000fe20000004100 */
[----:B------:R-:W-:Y:S01]  /*9bd0*/  F2FP.F16.F32.PACK_AB R44, R44, R29 ;  /* 0x0000001d2c2c723e */ /* 0x000fe200000000ff */
[----:B------:R-:W-:Y:S01]  /*9be0*/  HADD2.F32 R38, -RZ, R12.H0_H0 ;  /* 0x2000000cff267230 */ /* 0x000fe20000004100 */
[----:B------:R-:W-:Y:S01]  /*9bf0*/  F2FP.F16.F32.PACK_AB R29, R42, R15 ;  /* 0x0000000f2a1d723e */ /* 0x000fe200000000ff */
[----:B------:R-:W-:-:S02]  /*9c00*/  HADD2.F32 R28, -RZ, R28.H1_H1 ;  /* 0x3000001cff1c7230 */ /* 0x000fc40000004100 */
[----:B------:R-:W-:Y:S01]  /*9c10*/  FMUL.FTZ R47, R41, R141 ;  /* 0x0000008d292f7220 */ /* 0x000fe20000410000 */
[----:B------:R-:W-:Y:S01]  /*9c20*/  HADD2.F32 R12, -RZ, R12.H1_H1 ;  /* 0x3000000cff0c7230 */ /* 0x000fe20000004100 */
[----:B------:R-:W-:Y:S01]  /*9c30*/  F2FP.F16.F32.PACK_AB R31, R46, R31 ;  /* 0x0000001f2e1f723e */ /* 0x000fe200000000ff */
[----:B------:R-:W-:Y:S02]  /*9c40*/  HADD2.F32 R138, -RZ, R138.H1_H1 ;  /* 0x3000008aff8a7230 */ /* 0x000fe40000004100 */
[-C--:B------:R-:W-:Y:S01]  /*9c50*/  FMUL.FTZ R49, R28, R45.reuse ;  /* 0x0000002d1c317220 */ /* 0x080fe20000410000 */
[----:B------:R-:W-:Y:S02]  /*9c60*/  HADD2.F32 R43, -RZ, R36.H0_H0 ;  /* 0x20000024ff2b7230 */ /* 0x000fe40000004100 */
[----:B------:R-:W-:Y:S01]  /*9c70*/  FMUL.FTZ R45, R12, R45 ;  /* 0x0000002d0c2d7220 */ /* 0x000fe20000410000 */
[C---:B------:R-:W-:Y:S01]  /*9c80*/  FMUL.FTZ R36, R38.reuse, R141 ;  /* 0x0000008d26247220 */ /* 0x040fe20000410000 */
[----:B------:R-:W-:Y:S01]  /*9c90*/  FFMA.FTZ R47, R38, R138, -R47 ;  /* 0x0000008a262f7223 */ /* 0x000fe2000001082f */
[----:B------:R-:W-:-:S02]  /*9ca0*/  HADD2.F32 R39, -RZ, R39.H0_H0 ;  /* 0x20000027ff277230 */ /* 0x000fc40000004100 */
[-C--:B------:R-:W-:Y:S01]  /*9cb0*/  FFMA.FTZ R45, R28, R43.reuse, R45 ;  /* 0x0000002b1c2d7223 */ /* 0x080fe2000001002d */
[----:B------:R-:W-:Y:S01]  /*9cc0*/  FFMA.FTZ R36, R41, R138, R36 ;  /* 0x0000008a29247223 */ /* 0x000fe20000010024 */
[----:B------:R-:W-:Y:S01]  /*9cd0*/  FFMA.FTZ R38, R12, R43, -R49 ;  /* 0x0000002b0c267223 */ /* 0x000fe20000010831 */
[----:B------:R-:W-:Y:S02]  /*9ce0*/  HADD2.F32 R28, -RZ, R30.H0_H0 ;  /* 0x2000001eff1c7230 */ /* 0x000fe40000004100 */
[----:B------:R-:W-:Y:S02]  /*9cf0*/  HADD2.F32 R41, -RZ, R140.H0_H0 ;  /* 0x2000008cff297230 */ /* 0x000fe40000004100 */
[----:B------:R-:W-:Y:S02]  /*9d00*/  HADD2.F32 R12, -RZ, R14.H0_H0 ;  /* 0x2000000eff0c7230 */ /* 0x000fe40000004100 */
[----:B------:R-:W-:Y:S02]  /*9d10*/  HADD2.F32 R30, -RZ, R30.H1_H1 ;  /* 0x3000001eff1e7230 */ /* 0x000fe40000004100 */
[----:B------:R-:W-:Y:S01]  /*9d20*/  FMUL.FTZ R43, R28, R41 ;  /* 0x000000291c2b7220 */ /* 0x000fe20000410000 */
[----:B------:R-:W-:-:S02]  /*9d30*/  HADD2.F32 R14, -RZ, R14.H1_H1 ;  /* 0x3000000eff0e7230 */ /* 0x000fc40000004100 */
[----:B------:R-:W-:Y:S01]  /*9d40*/  FMUL.FTZ R41, R12, R41 ;  /* 0x000000290c297220 */ /* 0x000fe20000410000 */
[----:B------:R-:W-:Y:S02]  /*9d50*/  HADD2.F32 R139, -RZ, R139.H1_H1 ;  /* 0x3000008bff8b7230 */ /* 0x000fe40000004100 */
[-C--:B------:R-:W-:Y:S01]  /*9d60*/  FMUL.FTZ R49, R30, R39.reuse ;  /* 0x000000271e317220 */ /* 0x080fe20000410000 */
[----:B------:R-:W-:Y:S02]  /*9d70*/  HADD2.F32 R37, -RZ, R37.H0_H0 ;  /* 0x20000025ff257230 */ /* 0x000fe40000004100 */
[----:B------:R-:W-:Y:S01]  /*9d80*/  FMUL.FTZ R39, R14, R39 ;  /* 0x000000270e277220 */ /* 0x000fe20000410000 */
[----:B------:R-:W-:Y:S02]  /*9d90*/  IMAD.MOV.U32 R15, RZ, RZ, R44 ;  /* 0x000000ffff0f7224 */ /* 0x000fe400078e002c */
        /* <DEDUP_REMOVED lines=8> */
.L_x_2758:
[----:B------:R-:W-:Y:S05]  /*9e20*/  BSYNC B1 ;  /* 0x0000000000017941 */ /* 0x000fea0003800000 */
.L_x_2757:
[----:B0-----:R0:W-:Y:S01]  /*9e30*/  ST.E.128 desc[UR60][R34.64], R12 ;  /* 0x0000000c22007985 */ /* 0x0011e2000c101d3c */
[----:B------:R-:W-:-:S13]  /*9e40*/  ISETP.GE.AND P3, PT, R11, R132, PT ;  /* 0x000000840b00720c */ /* 0x000fda0003f66270 */
[----:B------:R-:W-:Y:S05]  /*9e50*/  @P3 BRA `(.L_x_2705) ;  /* 0x0000000400e03947 */ /* 0x000fea0003800000 */
[----:B------:R-:W-:-:S05]  /*9e60*/  IMAD.WIDE R32, R11, 0x2, R32 ;  /* 0x000000020b207825 */ /* 0x000fca00078e0220 */
[----:B-1----:R1:W-:Y:S01]  /*9e70*/  ST.E.128 desc[UR60][R32.64], R28 ;  /* 0x0000001c20007985 */ /* 0x0023e2000c101d3c */
[----:B------:R-:W-:Y:S05]  /*9e80*/  BRA `(.L_x_2705) ;  /* 0x0000000400d47947 */ /* 0x000fea0003800000 */
.L_x_2670:
[----:B------:R-:W2:Y:S02]  /*9e90*/  LDL R11, [R1+0x4] ;  /* 0x00000400010b7983 */ /* 0x000ea40000100800 */
[----:B--2---:R-:W-:-:S13]  /*9ea0*/  R2UR UR4, R11 ;  /* 0x000000000b0472ca */ /* 0x004fda00000e0000 */
[----:B------:R-:W-:-:S06]  /*9eb0*/  UISETP.NE.AND UP0, UPT, UR4, 0x3, UPT ;  /* 0x000000030400788c */ /* 0x000fcc000bf05270 */
[----:B------:R-:W-:-:S13]  /*9ec0*/  PLOP3.LUT P2, PT, PT, PT, UP0, 0x80, 0x0 ;  /* 0x000000000000781c */ /* 0x000fda0003f4f008 */
[----:B------:R-:W-:Y:S05]  /*9ed0*/  @!P2 BRA `(.L_x_2759) ;  /* 0x000000000004a947 */ /* 0x000fea0003800000 */
[----:B------:R-:W-:Y:S01]  /*9ee0*/  BPT.TRAP 0x1 ;  /* 0x000000040000795c */ /* 0x000fe20000300000 */
.L_x_2759:
[----:B------:R-:W-:Y:S01]  /*9ef0*/  LEA R86, R18, R2, 0x3 ;  /* 0x0000000212567211 */ /* 0x000fe200078e18ff */
[----:B------:R-:W-:Y:S01]  /*9f00*/  BSSY B1, `(.L_x_2760) ;  /* 0x0000005000017945 */ /* 0x000fe20003800000 */
[----:B------:R-:W-:Y:S02]  /*9f10*/  SHF.L.U32 R87, R205, 0x1f, RZ ;  /* 0x0000001fcd577819 */ /* 0x000fe400000006ff */
[----:B------:R-:W-:Y:S02]  /*9f20*/  SHF.R.S32.HI R79, RZ, 0x1f, R76 ;  /* 0x0000001fff4f7819 */ /* 0x000fe4000001144c */
[----:B------:R-:W0:Y:S02]  /*9f30*/  SYNCS.PHASECHK.TRANS64.TRYWAIT P3, [R86+URZ+0x30890], R87 ;  /* 0x03089057560075a7 */ /* 0x000e24000806017f */
[----:B0-----:R-:W-:Y:S05]  /*9f40*/  @!P3 BRA `(.L_x_2761) ;  /* 0x000001e00030b947 */ /* 0x001fea0003800000 */
.L_x_3048:
[----:B------:R-:W-:Y:S05]  /*9f50*/  BSYNC B1 ;  /* 0x0000000000017941 */ /* 0x000fea0003800000 */
.L_x_2760:
        /* <DEDUP_REMOVED lines=25> */
.L_x_3052:
        /* <DEDUP_REMOVED lines=16> */
[----:B------:R-:W-:Y:S01]  /*a1f0*/  @!P5 SHF.L.U32 R11, R198, 0x3, RZ ;  /* 0x00000003c60bd819 */ /* 0x000fe200000006ff */
[----:B--2---:R-:W-:Y:S02]  /*a200*/  @!P5 IMAD.MOV.U32 R32, RZ, RZ, R37 ;  /* 0x000000ffff20d224 */ /* 0x004fe400078e0025 */
[----:B------:R-:W-:Y:S02]  /*a210*/  @!P5 IMAD.MOV.U32 R33, RZ, RZ, R36 ;  /* 0x000000ffff21d224 */ /* 0x000fe400078e0024 */
        /* <DEDUP_REMOVED lines=18> */
.L_x_2764:
[----:B------:R-:W-:Y:S05]  /*a340*/  BSYNC B1 ;  /* 0x0000000000017941 */ /* 0x000fea0003800000 */
.L_x_2763:
[----:B------:R-:W-:-:S03]  /*a350*/  UMOV UR4, 0xffffffff ;  /* 0xffffffff00047882 */ /* 0x000fc60000000000 */
[----:B------:R-:W-:Y:S05]  /*a360*/  BRA.DIV UR4, `(.L_x_2765) ;  /* 0x000001de04887947 */ /* 0x000fea000b800000 */
[----:B--2---:R2:W0:Y:S04]  /*a370*/  SHFL.IDX PT, R36, R35, 0x1, 0x1c1f ;  /* 0x003c1f0023247f89 */ /* 0x00442800000e0000 */
[----:B---3--:R2:W3:Y:S02]  /*a380*/  SHFL.IDX PT, R37, R34, 0x1, 0x1c1f ;  /* 0x003c1f0022257f89 */ /* 0x0084e400000e0000 */
.L_x_3056:
        /* <DEDUP_REMOVED lines=23> */
[----:B------:R-:W-:Y:S02]  /*a500*/  @!P5 IMAD.SHL.U32 R11, R199, 0x8, RZ ;  /* 0x00000008c70bd824 */ /* 0x000fe400078e00ff */
[----:B0-----:R-:W-:Y:S02]  /*a510*/  @!P5 IMAD.MOV.U32 R32, RZ, RZ, R37 ;  /* 0x000000ffff20d224 */ /* 0x001fe400078e0025 */
[----:B------:R-:W-:Y:S02]  /*a520*/  @!P5 IMAD.MOV.U32 R33, RZ, RZ, R36 ;  /* 0x000000ffff21d224 */ /* 0x000fe400078e0024 */
        /* <DEDUP_REMOVED lines=11> */
.L_x_2705:
[----:B------:R-:W-:Y:S05]  /*a5e0*/  BSYNC B0 ;  /* 0x0000000000007941 */ /* 0x000fea0003800000 */
.L_x_2669:
        /* <DEDUP_REMOVED lines=12> */
[----:B------:R-:W-:-:S04]  /*a6b0*/  @!P3 IADD3 R11, R86, 0x308a0, RZ ;  /* 0x000308a0560bb810 */ /* 0x000fc80007ffe0ff */
[----:B------:R-:W-:-:S04]  /*a6c0*/  @!P3 PRMT R11, RZ, 0x654, R11 ;  /* 0x00000654ff0bb816 */ /* 0x000fc8000000000b */
[----:B------:R0:W-:Y:S01]  /*a6d0*/  @!P3 SYNCS.ARRIVE.TRANS64.RED.A1T0 RZ, [R11+URZ], RZ ;  /* 0x000000ff0bffb9a7 */ /* 0x0001e2000810043f */
[----:B------:R-:W-:Y:S05]  /*a6e0*/  @!P2 BRA `(.L_x_2767) ;  /* 0x000000000004a947 */ /* 0x000fea0003800000 */
[----:B------:R-:W-:Y:S01]  /*a6f0*/  BPT.TRAP 0x1 ;  /* 0x000000040000795c */ /* 0x000fe20000300000 */
.L_x_2767:
[----:B------:R-:W-:Y:S05]  /*a700*/  BSYNC B0 ;  /* 0x0000000000007941 */ /* 0x000fea0003800000 */
.L_x_2766:
[----:B------:R-:W3:Y:S01]  /*a710*/  SYNCS.PHASECHK.TRANS64.TRYWAIT P2, [R86+URZ+0x308b0], R87 ;  /* 0x0308b057560075a7 */ /* 0x000ee2000804017f */
[----:B------:R-:W-:Y:S04]  /*a720*/  BSSY B0, `(.L_x_2768) ;  /* 0x0000002000007945 */ /* 0x000fe80003800000 */
[----:B---3--:R-:W-:Y:S05]  /*a730*/  @!P2 BRA `(.L_x_2769) ;  /* 0x000001d800e0a947 */ /* 0x008fea0003800000 */
.L_x_3057:
[----:B------:R-:W-:Y:S05]  /*a740*/  BSYNC B0 ;  /* 0x0000000000007941 */ /* 0x000fea0003800000 */
.L_x_2768:
        /* <DEDUP_REMOVED lines=8> */
[----:B------:R-:W-:Y:S02]  /*a7d0*/  IMAD R84, R84, UR4, RZ ;  /* 0x0000000454547c24 */ /* 0x000fe4000f8e02ff */
[----:B------:R-:W-:Y:S02]  /*a7e0*/  IMAD.IADD R13, R13, 0x1, R79 ;  /* 0x000000010d0d7824 */ /* 0x000fe400078e024f */
        /* <DEDUP_REMOVED lines=16> */
[----:B-12---:R-:W-:-:S04]  /*a8f0*/  @!P5 LEA R34, P2, R16, R32, 0x1 ;  /* 0x000000201022d211 */ /* 0x006fc800078408ff */
        /* <DEDUP_REMOVED lines=28> */
.L_x_2771:
[----:B------:R-:W-:Y:S05]  /*aac0*/  BSYNC B0 ;  /* 0x0000000000007941 */ /* 0x000fea0003800000 */
.L_x_2770:
        /* <DEDUP_REMOVED lines=38> */
.L_x_2773:
[----:B------:R-:W-:Y:S05]  /*ad30*/  BSYNC B0 ;  /* 0x0000000000007941 */ /* 0x000fea0003800000 */
.L_x_2772:
[----:B------:R-:W5:Y:S01]  /*ad40*/  LDL R11, [R1] ;  /* 0x00000000010b7983 */ /* 0x000f620000100800 */
[----:B---3--:R-:W-:Y:S01]  /*ad50*/  @!P3 IADD3 R86, R86, 0x308c0, RZ ;  /* 0x000308c05656b810 */ /* 0x008fe20007ffe0ff */
[----:B------:R-:W-:Y:S01]  /*ad60*/  VIADD R18, R18, 0x1 ;  /* 0x0000000112127836 */ /* 0x000fe20000000000 */
[----:B------:R-:W-:Y:S01]  /*ad70*/  PLOP3.LUT P2, PT, PT, PT, PT, 0x8, 0x0 ;  /* 0x000000000000781c */ /* 0x000fe20003f4e170 */
[----:B------:R-:W-:Y:S01]  /*ad80*/  @!PT LDS RZ, [RZ] ;  /* 0x00000000fffff984 */ /* 0x000fe20000000800 */
[----:B------:R-:W-:Y:S01]  /*ad90*/  @!PT LDS RZ, [RZ] ;  /* 0x00000000fffff984 */ /* 0x000fe20000000800 */
[----:B------:R-:W-:Y:S01]  /*ada0*/  @!PT LDS RZ, [RZ] ;  /* 0x00000000fffff984 */ /* 0x000fe20000000800 */
[----:B------:R-:W-:Y:S01]  /*adb0*/  @!PT LDS RZ, [RZ] ;  /* 0x00000000fffff984 */ /* 0x000fe20000000800 */
[----:B------:R3:W-:Y:S06]  /*adc0*/  MEMBAR.ALL.CTA ;  /* 0x0000000000007992 */ /* 0x0007ec0000008000 */
[----:B---3--:R-:W3:Y:S01]  /*add0*/  FENCE.VIEW.ASYNC.S ;  /* 0x00000000000073c6 */ /* 0x008ee20000000000 */
[----:B------:R-:W-:Y:S01]  /*ade0*/  @!P3 PRMT R86, RZ, 0x654, R86 ;  /* 0x00000654ff56b816 */ /* 0x000fe20000000056 */
[----:B---3--:R3:W-:Y:S06]  /*adf0*/  BAR.SYNC.DEFER_BLOCKING R159, 0x80 ;  /* 0x0002009f0000751d */ /* 0x0087ec0000010000 */
[----:B------:R3:W-:Y:S01]  /*ae00*/  @!P3 SYNCS.ARRIVE.TRANS64.RED.A1T0 RZ, [R86+URZ], RZ ;  /* 0x000000ff56ffb9a7 */ /* 0x0007e2000810043f */
[----:B------:R-:W-:-:S04]  /*ae10*/  ISETP.NE.AND P3, PT, R18, 0x2, PT ;  /* 0x000000021200780c */ /* 0x000fc80003f65270 */
[----:B------:R-:W-:Y:S02]  /*ae20*/  SEL R12, RZ, 0x1, P3 ;  /* 0x00000001ff0c7807 */ /* 0x000fe40001800000 */
[----:B------:R-:W-:Y:S02]  /*ae30*/  SEL R18, R18, RZ, P3 ;  /* 0x000000ff12127207 */ /* 0x000fe40001800000 */
[----:B------:R-:W-:Y:S02]  /*ae40*/  LOP3.LUT R205, R205, R12, RZ, 0x3c, !PT ;  /* 0x0000000ccdcd7212 */ /* 0x000fe400078e3cff */
[----:B-----5:R-:W-:-:S13]  /*ae50*/  LOP3.LUT P4, RZ, R11, 0x2, RZ, 0xc0, !PT ;  /* 0x000000020bff7812 */ /* 0x020fda000788c0ff */
[----:B---3--:R-:W-:Y:S05]  /*ae60*/  @P4 BRA `(.L_x_2774) ;  /* 0xffffff7800c84947 */ /* 0x008fea000383ffff */
.L_x_2664:
[----:B------:R-:W3:Y:S01]  /*ae70*/  LDC R0, c[0x0][0x448] ;  /* 0x00011200ff007b82 */ /* 0x000ee20000000800 */
[----:B------:R-:W-:Y:S01]  /*ae80*/  BSSY B0, `(.L_x_2775) ;  /* 0x0000011000007945 */ /* 0x000fe20003800000 */
[----:B--2---:R-:W-:Y:S02]  /*ae90*/  MOV R80, RZ ;  /* 0x000000ff00507202 */ /* 0x004fe40000000f00 */
[----:B---3--:R-:W-:Y:S01]  /*aea0*/  ISETP.NE.AND P0, PT, R0, 0x1, PT ;  /* 0x000000010000780c */ /* 0x008fe20003f05270 */
[----:B------:R-:W-:-:S12]  /*aeb0*/  VIADD R0, R226, 0x7f ;  /* 0x0000007fe2007836 */ /* 0x000fd80000000000 */
[----:B------:R-:W2:Y:S08]  /*aec0*/  @P0 LDC R3, c[0x0][0x44c] ;  /* 0x00011300ff030b82 */ /* 0x000eb00000000800 */
[----:B------:R-:W3:Y:S01]  /*aed0*/  @P0 LDC R4, c[0x0][0x450] ;  /* 0x00011400ff040b82 */ /* 0x000ee20000000800 */
[----:B--2---:R-:W-:-:S05]  /*aee0*/  @P0 IMAD.HI.U32 R3, R0, R3, RZ ;  /* 0x0000000300030227 */ /* 0x004fca00078e00ff */
[----:B---3--:R-:W-:-:S05]  /*aef0*/  @P0 SHF.R.U32.HI R0, RZ, R4, R3 ;  /* 0x00000004ff000219 */ /* 0x008fca0000011603 */
[----:B------:R-:W-:-:S04]  /*af00*/  IMAD.IADD R0, R135, 0x1, R0 ;  /* 0x0000000187007824 */ /* 0x000fc800078e0200 */
[----:B------:R-:W-:-:S05]  /*af10*/  IMAD.HI R0, R0, 0x2aaaaaab, RZ ;  /* 0x2aaaaaab00007827 */ /* 0x000fca00078e02ff */
[----:B------:R-:W-:-:S04]  /*af20*/  SHF.R.U32.HI R3, RZ, 0x1f, R0 ;  /* 0x0000001fff037819 */ /* 0x000fc80000011600 */
[----:B------:R-:W-:-:S04]  /*af30*/  LEA.HI.SX32 R3, R0, R3, 0x1c ;  /* 0x0000000300037211 */ /* 0x000fc800078fe2ff */
[----:B------:R-:W-:-:S04]  /*af40*/  VIMNMX R136, R136, R3, PT ;  /* 0x0000000388887248 */ /* 0x000fc80003fe0100 */
[----:B------:R-:W-:Y:S01]  /*af50*/  ISETP.GE.AND P0, PT, R136, 0x1, PT ;  /* 0x000000018800780c */ /* 0x000fe20003f06270 */
[----:B------:R-:W-:-:S12]  /*af60*/  @P2 BRA `(.L_x_2776) ;  /* 0x0000000000082947 */ /* 0x000fd80003800000 */
[----:B------:R-:W2:Y:S02]  /*af70*/  FENCE.VIEW.ASYNC.G ;  /* 0x00000000000073c6 */ /* 0x000ea40000000100 */
[----:B--2---:R-:W-:Y:S06]  /*af80*/  BAR.ARV 0xc, 0x180 ;  /* 0x0306000000007b1d */ /* 0x004fec0000002000 */
.L_x_2776:
[----:B------:R-:W-:Y:S05]  /*af90*/  BSYNC B0 ;  /* 0x0000000000007941 */ /* 0x000fea0003800000 */
.L_x_2775:
[----:B------:R-:W-:Y:S04]  /*afa0*/  BSSY B0, `(.L_x_2777) ;  /* 0x0000020000007945 */ /* 0x000fe80003800000 */
[----:B------:R-:W-:Y:S05]  /*afb0*/  @!P0 BRA `(.L_x_2778) ;  /* 0x0000000000788947 */ /* 0x000fea0003800000 */
[----:B------:R-:W2:Y:S01]  /*afc0*/  LDL R0, [R1+0x40] ;  /* 0x0000400001007983 */ /* 0x000ea20000100800 */
[----:B------:R-:W-:Y:S01]  /*afd0*/  ULDC UR4, c[0x0][0x9f0] ;  /* 0x00027c0000047ab9 */ /* 0x000fe20000000800 */
[----:B--2---:R-:W-:-:S04]  /*afe0*/  ISETP.NE.AND P0, PT, R0, RZ, PT ;  /* 0x000000ff0000720c */ /* 0x004fc80003f05270 */
[----:B------:R-:W-:-:S04]  /*aff0*/  SEL R9, R0, UR4, P0 ;  /* 0x0000000400097c07 */ /* 0x000fc80008000000 */
[-C--:B------:R-:W-:Y:S02]  /*b000*/  IABS R6, R9.reuse ;  /* 0x0000000900067213 */ /* 0x080fe40000000000 */
[----:B------:R-:W-:Y:S02]  /*b010*/  IADD3 R0, R9, -0x1, R136 ;  /* 0xffffffff09007810 */ /* 0x000fe40007ffe088 */
[----:B------:R-:W2:Y:S01]  /*b020*/  I2F.RP R3, R6 ;  /* 0x0000000600037306 */ /* 0x000ea20000209400 */
[-C--:B------:R-:W-:Y:S02]  /*b030*/  IABS R10, R9.reuse ;  /* 0x00000009000a7213 */ /* 0x080fe40000000000 */
[----:B------:R-:W-:Y:S02]  /*b040*/  IABS R8, R0 ;  /* 0x0000000000087213 */ /* 0x000fe40000000000 */
[----:B------:R-:W-:-:S04]  /*b050*/  LOP3.LUT R0, R0, R9, RZ, 0x3c, !PT ;  /* 0x0000000900007212 */ /* 0x000fc800078e3cff */
[----:B------:R-:W-:Y:S01]  /*b060*/  ISETP.GE.AND P2, PT, R0, RZ, PT ;  /* 0x000000ff0000720c */ /* 0x000fe20003f46270 */
[----:B--2---:R-:W2:Y:S02]  /*b070*/  MUFU.RCP R3, R3 ;  /* 0x0000000300037308 */ /* 0x004ea40000001000 */
[----:B--2---:R-:W-:Y:S02]  /*b080*/  VIADD R4, R3, 0xffffffe ;  /* 0x0ffffffe03047836 */ /* 0x004fe40000000000 */
[----:B------:R-:W-:-:S04]  /*b090*/  IMAD.MOV R3, RZ, RZ, -R10 ;  /* 0x000000ffff037224 */ /* 0x000fc800078e0a0a */
[----:B------:R2:W3:Y:S02]  /*b0a0*/  F2I.FTZ.U32.TRUNC.NTZ R5, R4 ;  /* 0x0000000400057305 */ /* 0x0004e4000021f000 */
[----:B--2---:R-:W-:Y:S01]  /*b0b0*/  MOV R4, RZ ;  /* 0x000000ff00047202 */ /* 0x004fe20000000f00 */
[----:B---3--:R-:W-:-:S04]  /*b0c0*/  IMAD.MOV R7, RZ, RZ, -R5 ;  /* 0x000000ffff077224 */ /* 0x008fc800078e0a05 */
        /* <DEDUP_REMOVED lines=13> */
.L_x_2778:
[----:B------:R-:W-:Y:S05]  /*b1a0*/  BSYNC B0 ;  /* 0x0000000000007941 */ /* 0x000fea0003800000 */
.L_x_2777:
[----:B------:R-:W2:Y:S01]  /*b1b0*/  LDL R0, [R1+0x54] ;  /* 0x0000540001007983 */ /* 0x000ea20000100800 */
[----:B------:R-:W-:Y:S02]  /*b1c0*/  PLOP3.LUT P0, PT, PT, PT, PT, 0x80, 0x0 ;  /* 0x000000000000781c */ /* 0x000fe40003f0f070 */
        /* <DEDUP_REMOVED lines=21> */
[----:B0-----:R-:W-:Y:S02]  /*b320*/  CS2R R78, SRZ ;  /* 0x00000000004e7805 */ /* 0x001fe4000001ff00 */
        /* <DEDUP_REMOVED lines=22> */
[----:B-1--4-:R-:W-:Y:S02]  /*b490*/  CS2R R32, SRZ ;  /* 0x0000000000207805 */ /* 0x012fe4000001ff00 */
[----:B------:R-:W-:Y:S02]  /*b4a0*/  CS2R R30, SRZ ;  /* 0x00000000001e7805 */ /* 0x000fe4000001ff00 */
[----:B------:R-:W-:-:S02]  /*b4b0*/  CS2R R28, SRZ ;  /* 0x00000000001c7805 */ /* 0x000fc4000001ff00 */
[----:B------:R-:W-:Y:S02]  /*b4c0*/  CS2R R26, SRZ ;  /* 0x00000000001a7805 */ /* 0x000fe4000001ff00 */
[----:B------:R-:W-:Y:S01]  /*b4d0*/  CS2R R24, SRZ ;  /* 0x0000000000187805 */ /* 0x000fe2000001ff00 */
[----:B--2---:R-:W-:-:S05]  /*b4e0*/  IMAD R225, R0, R80, RZ ;  /* 0x0000005000e17224 */ /* 0x004fca00078e02ff */
[----:B------:R-:W-:-:S04]  /*b4f0*/  VIADDMNMX R80, R225, R80, R136, PT ;  /* 0x00000050e1507246 */ /* 0x000fc80003800188 */
[----:B------:R-:W-:-:S13]  /*b500*/  ISETP.GT.AND P1, PT, R80, R225, PT ;  /* 0x000000e15000720c */ /* 0x000fda0003f24270 */
[----:B------:R-:W-:Y:S05]  /*b510*/  @!P1 BRA `(.L_x_2779) ;  /* 0x00000108007c9947 */ /* 0x000fea0003800000 */
        /* <DEDUP_REMOVED lines=33> */
.L_x_2780:
        /* <DEDUP_REMOVED lines=13> */
.L_x_2784:
[----:B-1----:R1:W2:Y:S02]  /*b800*/  SYNCS.PHASECHK.TRANS64.TRYWAIT P0, [R2+URZ+0x30800], R3 ;  /* 0x03080003020075a7 */ /* 0x0022a4000800017f */
[----:B--2---:R-:W-:Y:S05]  /*b810*/  @!P0 NANOSLEEP.SYNCS 0x989680 ;  /* 0x009896800000895d */ /* 0x004fea0003900000 */
[----:B------:R-:W2:Y:S02]  /*b820*/  @!P0 SYNCS.PHASECHK.TRANS64 P0, [R2+URZ+0x30800], R3 ;  /* 0x03080003020085a7 */ /* 0x000ea4000800007f */
[----:B--2---:R-:W-:Y:S05]  /*b830*/  @!P0 BRA `(.L_x_2784) ;  /* 0xfffffffc00f08947 */ /* 0x004fea000383ffff */
.L_x_2783:
[----:B------:R-:W-:Y:S05]  /*b840*/  BSYNC B0 ;  /* 0x0000000000007941 */ /* 0x000fea0003800000 */
.L_x_2782:
[----:B------:R-:W-:Y:S05]  /*b850*/  BRA `(.L_x_2785) ;  /* 0x0000007000447947 */ /* 0x000fea0003800000 */
.L_x_2781:
[----:B------:R-:W2:Y:S01]  /*b860*/  LDL R0, [R1+0x58] ;  /* 0x0000580001007983 */ /* 0x000ea20000100800 */
[----:B------:R-:W-:Y:S01]  /*b870*/  ULDC.64 UR6, c[0x0][0x408] ;  /* 0x0001020000067ab9 */ /* 0x000fe20000000a00 */
[----:B--2---:R-:W-:Y:S02]  /*b880*/  R2UR UR4, R0 ;  /* 0x00000000000472ca */ /* 0x004fe400000e0000 */
[----:B-----5:R-:W-:-:S05]  /*b890*/  SHF.R.S32.HI R0, RZ, 0x1f, R134 ;  /* 0x0000001fff007819 */ /* 0x020fca0000011486 */
[----:B------:R-:W-:-:S04]  /*b8a0*/  IMAD R5, R0, UR6, RZ ;  /* 0x0000000600057c24 */ /* 0x000fc8000f8e02ff */
[----:B------:R-:W-:Y:S02]  /*b8b0*/  IMAD R5, R134, UR7, R5 ;  /* 0x0000000786057c24 */ /* 0x000fe4000f8e0205 */
[----:B------:R-:W-:-:S03]  /*b8c0*/  ULOP3.LUT UP0, URZ, UR4, 0x3ff, URZ, 0xc0, !UPT ;  /* 0x000003ff043f7892 */ /* 0x000fc6000f80c03f */
[----:B------:R-:W-:Y:S02]  /*b8d0*/  ULDC.64 UR4, c[0x0][0x3f8] ;  /* 0x0000fe0000047ab9 */ /* 0x000fe40000000a00 */
[----:B------:R-:W-:Y:S01]  /*b8e0*/  IMAD R3, R0, UR4, RZ ;  /* 0x0000000400037c24 */ /* 0x000fe2000f8e02ff */
[----:B------:R-:W-:Y:S01]  /*b8f0*/  PLOP3.LUT P0, PT, PT, PT, UP0, 0x80, 0x0 ;  /* 0x000000000000781c */ /* 0x000fe20003f0f008 */
[----:B------:R-:W-:-:S04]  /*b900*/  IMAD.WIDE.U32 R24, R134, UR4, RZ ;  /* 0x0000000486187c25 */ /* 0x000fc8000f8e00ff */
[C---:B------:R-:W-:Y:S02]  /*b910*/  IMAD R3, R134.reuse, UR5, R3 ;  /* 0x0000000586037c24 */ /* 0x040fe4000f8e0203 */
[----:B------:R-:W-:-:S04]  /*b920*/  IMAD.WIDE.U32 R134, R134, UR6, RZ ;  /* 0x0000000686867c25 */ /* 0x000fc8000f8e00ff */
        /* <DEDUP_REMOVED lines=19> */
.L_x_2786:
[----:B------:R-:W-:Y:S01]  /*ba60*/  ULDC.U8 UR4, c[0x0][0x410] ;  /* 0x0001040000047ab9 */ /* 0x000fe20000000000 */
[----:B------:R-:W-:Y:S01]  /*ba70*/  BSSY B0, `(.L_x_2787) ;  /* 0x00006e7000007945 */ /* 0x000fe20003800000 */
[----:B------:R-:W-:Y:S01]  /*ba80*/  ISETP.NE.AND P0, PT, RZ, UR4, PT ;  /* 0x00000004ff007c0c */ /* 0x000fe2000bf05270 */
[----:B------:R-:W-:-:S12]  /*ba90*/  IMAD.IADD R64, R204, 0x1, R226 ;  /* 0x00000001cc407824 */ /* 0x000fd800078e02e2 */
[----:B------:R-:W-:Y:S05]  /*baa0*/  @!P0 BRA `(.L_x_2788) ;  /* 0x0000003400b48947 */ /* 0x000fea0003800000 */
[----:B------:R-:W0:Y:S01]  /*bab0*/  LDC R10, c[0x0][0x448] ;  /* 0x00011200ff0a7b82 */ /* 0x000e220000000800 */
[----:B------:R-:W-:Y:S01]  /*bac0*/  LEA.HI R31, R31, R28, RZ, 0x2 ;  /* 0x0000001c1f1f7211 */ /* 0x000fe200078f10ff */
[----:B------:R-:W-:Y:S01]  /*bad0*/  ULDC.64 UR4, c[0x0][0x3f8] ;  /* 0x0000fe0000047ab9 */ /* 0x000fe20000000a00 */
[----:B------:R-:W-:Y:S01]  /*bae0*/  ULDC.64 UR6, c[0x0][0x408] ;  /* 0x0001020000067ab9 */ /* 0x000fe20000000a00 */
[----:B------:R-:W-:Y:S01]  /*baf0*/  MOV R4, R24 ;  /* 0x0000001800047202 */ /* 0x000fe20000000f00 */
        /* <DEDUP_REMOVED lines=22> */
[----:B------:R-:W-:-:S02]  /*bc60*/  IADD3 R3, R5, R9, RZ ;  /* 0x0000000905037210 */ /* 0x000fc40007ffe0ff */
[----:B------:R-:W-:Y:S01]  /*bc70*/  IMAD.IADD R63, R7, 0x1, R63 ;  /* 0x00000001073f7824 */ /* 0x000fe200078e023f */
[----:B------:R-:W-:Y:S02]  /*bc80*/  LEA R62, P1, R6, UR6, 0x1 ;  /* 0x00000006063e7c11 */ /* 0x000fe4000f8208ff */
[----:B------:R-:W-:Y:S02]  /*bc90*/  LEA.HI.X R0, R4, UR5, R3, 0x1, P0 ;  /* 0x0000000504007c11 */ /* 0x000fe400080f0c03 */
[----:B------:R-:W-:Y:S01]  /*bca0*/  LEA.HI.X R63, R6, UR7, R63, 0x1, P1 ;  /* 0x00000007063f7c11 */ /* 0x000fe200088f0c3f */
[----:B------:R-:W-:Y:S08]  /*bcb0*/  BRA.DIV UR4, `(.L_x_2789) ;  /* 0x000001c604947947 */ /* 0x000ff0000b800000 */
[----:B------:R0:W1:Y:S04]  /*bcc0*/  SHFL.IDX PT, R3, R0, RZ, 0x1c1f ;  /* 0x001c1fff00037589 */ /* 0x00006800000e0000 */
[----:B------:R0:W2:Y:S04]  /*bcd0*/  SHFL.IDX PT, R8, R65, RZ, 0x1c1f ;  /* 0x001c1fff41087589 */ /* 0x0000a800000e0000 */
[----:B------:R0:W3:Y:S04]  /*bce0*/  SHFL.IDX PT, R9, R63, RZ, 0x1c1f ;  /* 0x001c1fff3f097589 */ /* 0x0000e800000e0000 */
[----:B------:R0:W4:Y:S02]  /*bcf0*/  SHFL.IDX PT, R30, R62, RZ, 0x1c1f ;  /* 0x001c1fff3e1e7589 */ /* 0x00012400000e0000 */
.L_x_3063:
        /* <DEDUP_REMOVED lines=23> */
[C---:B------:R-:W-:Y:S02]  /*be70*/  @!P3 SHF.L.U32 R27, R215.reuse, 0x1, RZ ;  /* 0x00000001d71bb819 */ /* 0x040fe400000006ff */
[----:B------:R-:W-:Y:S01]  /*be80*/  @!P3 SHF.L.U64.HI R12, R215, 0x1, R12 ;  /* 0x00000001d70cb819 */ /* 0x000fe2000001020c */
[----:B------:R-:W-:Y:S01]  /*be90*/  @!P2 IMAD.SHL.U32 R21, R207, 0x2, RZ ;  /* 0x00000002cf15a824 */ /* 0x000fe200078e00ff */
[-C--:B--2---:R-:W-:Y:S02]  /*bea0*/  @!P3 IADD3 R28, P6, R8, R27.reuse, RZ ;  /* 0x0000001b081cb210 */ /* 0x084fe40007fde0ff */
[----:B------:R-:W-:Y:S01]  /*beb0*/  SHF.R.S32.HI R10, RZ, 0x1f, R207 ;  /* 0x0000001fff0a7819 */ /* 0x000fe200000114cf */
[----:B------:R-:W-:Y:S01]  /*bec0*/  @!P1 IMAD.SHL.U32 R13, R208, 0x2, RZ ;  /* 0x00000002d00d9824 */ /* 0x000fe200078e00ff */
[----:B----4-:R-:W-:Y:S01]  /*bed0*/  @!P3 IADD3 R26, P5, R30, R27, RZ ;  /* 0x0000001b1e1ab210 */ /* 0x010fe20007fbe0ff */
[----:B-1----:R-:W-:Y:S01]  /*bee0*/  @!P3 IMAD.X R29, R3, 0x1, R12, P6 ;  /* 0x00000001031db824 */ /* 0x002fe200030e060c */
[----:B------:R-:W-:Y:S01]  /*bef0*/  @!P2 SHF.L.U64.HI R10, R207, 0x1, R10 ;  /* 0x00000001cf0aa819 */ /* 0x000fe2000001020a */
[----:B------:R-:W-:Y:S01]  /*bf00*/  @!P4 IMAD.MOV.U32 R4, RZ, RZ, R8 ;  /* 0x000000ffff04c224 */ /* 0x000fe200078e0008 */
[----:B------:R-:W-:Y:S01]  /*bf10*/  @!P2 IADD3 R24, P6, R8, R21, RZ ;  /* 0x000000150818a210 */ /* 0x000fe20007fde0ff */
[----:B------:R-:W-:Y:S01]  /*bf20*/  @!P4 IMAD.MOV.U32 R5, RZ, RZ, R3 ;  /* 0x000000ffff05c224 */ /* 0x000fe200078e0003 */
[----:B------:R-:W-:-:S02]  /*bf30*/  ISETP.GE.AND P0, PT, R206, UR4, PT ;  /* 0x00000004ce007c0c */ /* 0x000fc4000bf06270 */
[----:B------:R-:W-:Y:S01]  /*bf40*/  SHF.R.S32.HI R7, RZ, 0x1f, R208 ;  /* 0x0000001fff077819 */ /* 0x000fe200000114d0 */
[----:B------:R-:W-:Y:S01]  /*bf50*/  @!P2 IMAD.X R25, R3, 0x1, R10, P6 ;  /* 0x000000010319a824 */ /* 0x000fe200030e060a */
[C---:B---3--:R-:W-:Y:S01]  /*bf60*/  @!P3 IADD3.X R27, R9.reuse, R12, RZ, P5, !PT ;  /* 0x0000000c091bb210 */ /* 0x048fe20002ffe4ff */
[----:B------:R-:W-:Y:S01]  /*bf70*/  @!P4 IMAD.WIDE R4, R194, 0x2, R4 ;  /* 0x00000002c204c825 */ /* 0x000fe200078e0204 */
[----:B------:R-:W-:Y:S02]  /*bf80*/  @!P2 IADD3 R20, P5, R30, R21, RZ ;  /* 0x000000151e14a210 */ /* 0x000fe40007fbe0ff */
[----:B------:R-:W-:Y:S02]  /*bf90*/  @!P1 SHF.L.U64.HI R6, R208, 0x1, R7 ;  /* 0x00000001d0069819 */ /* 0x000fe40000010207 */
[-C--:B------:R-:W-:Y:S01]  /*bfa0*/  @!P1 IADD3 R14, P6, R8, R13.reuse, RZ ;  /* 0x0000000d080e9210 */ /* 0x080fe20007fde0ff */
[----:B------:R-:W-:Y:S01]  /*bfb0*/  @!P2 IMAD.X R21, R9, 0x1, R10, P5 ;  /* 0x000000010915a824 */ /* 0x000fe200028e060a */
[----:B------:R-:W-:Y:S01]  /*bfc0*/  ISETP.GE.AND P5, PT, R216, UR4, PT ;  /* 0x00000004d8007c0c */ /* 0x000fe2000bfa6270 */
[----:B------:R1:W5:Y:S01]  /*bfd0*/  @!P4 LD.E.64 R60, desc[UR60][R4.64] ;  /* 0x0000003c043cc980 */ /* 0x000362000c101b00 */
[----:B------:R-:W-:Y:S01]  /*bfe0*/  @!P0 SHF.L.U32 R31, R206, 0x1, RZ ;  /* 0x00000001ce1f8819 */ /* 0x000fe200000006ff */
[----:B------:R-:W-:Y:S01]  /*bff0*/  @!P1 IMAD.X R15, R3, 0x1, R6, P6 ;  /* 0x00000001030f9824 */ /* 0x000fe200030e0606 */
[----:B------:R-:W-:-:S02]  /*c000*/  @!P1 IADD3 R12, P6, R30, R13, RZ ;  /* 0x0000000d1e0c9210 */ /* 0x000fc40007fde0ff */
[----:B------:R-:W-:-:S03]  /*c010*/  CS2R R58, SRZ ;  /* 0x00000000003a7805 */ /* 0x000fc6000001ff00 */
[----:B------:R-:W-:Y:S01]  /*c020*/  @!P1 IMAD.X R13, R9, 0x1, R6, P6 ;  /* 0x00000001090d9824 */ /* 0x000fe200030e0606 */
[----:B------:R-:W-:Y:S01]  /*c030*/  @!P0 IADD3 R10, P6, R8, R31, RZ ;  /* 0x0000001f080a8210 */ /* 0x000fe20007fde0ff */
[----:B-1----:R-:W-:Y:S01]  /*c040*/  @!P4 IMAD.MOV.U32 R4, RZ, RZ, R30 ;  /* 0x000000ffff04c224 */ /* 0x002fe200078e001e */
[----:B------:R-:W-:-:S04]  /*c050*/  SHF.R.S32.HI R5, RZ, 0x1f, R206 ;  /* 0x0000001fff057819 */ /* 0x000fc800000114ce */
[----:B------:R-:W-:Y:S01]  /*c060*/  @!P0 SHF.L.U64.HI R34, R206, 0x1, R5 ;  /* 0x00000001ce228819 */ /* 0x000fe20000010205 */
[----:B------:R-:W-:-:S03]  /*c070*/  @!P4 IMAD.MOV.U32 R5, RZ, RZ, R9 ;  /* 0x000000ffff05c224 */ /* 0x000fc600078e0009 */
[----:B------:R-:W-:Y:S01]  /*c080*/  @!P0 IADD3.X R11, R3, R34, RZ, P6, !PT ;  /* 0x00000022030b8210 */ /* 0x000fe200037fe4ff */
[----:B------:R-:W-:Y:S01]  /*c090*/  @!P4 IMAD.WIDE R6, R194, 0x2, R4 ;  /* 0x00000002c206c825 */ /* 0x000fe200078e0204 */
[----:B------:R-:W-:Y:S02]  /*c0a0*/  @!P0 IADD3 R4, P6, R30, R31, RZ ;  /* 0x0000001f1e048210 */ /* 0x000fe40007fde0ff */
[----:B------:R-:W-:Y:S01]  /*c0b0*/  SHF.R.S32.HI R5, RZ, 0x1f, R216 ;  /* 0x0000001fff057819 */ /* 0x000fe200000114d8 */
[C---:B------:R-:W-:Y:S01]  /*c0c0*/  @!P5 IMAD.SHL.U32 R31, R216.reuse, 0x2, RZ ;  /* 0x00000002d81fd824 */ /* 0x040fe200078e00ff */
[----:B------:R1:W5:Y:S01]  /*c0d0*/  @!P4 LD.E.64 R58, desc[UR60][R6.64] ;  /* 0x0000003c063ac980 */ /* 0x000362000c101b00 */
[----:B------:R-:W-:Y:S02]  /*c0e0*/  CS2R R56, SRZ ;  /* 0x0000000000387805 */ /* 0x000fe4000001ff00 */
[----:B------:R-:W-:Y:S01]  /*c0f0*/  @!P5 SHF.L.U64.HI R32, R216, 0x1, R5 ;  /* 0x00000001d820d819 */ /* 0x000fe20000010205 */
[----:B------:R-:W-:Y:S01]  /*c100*/  @!P0 IMAD.X R5, R9, 0x1, R34, P6 ;  /* 0x0000000109058824 */ /* 0x000fe200030e0622 */
[----:B------:R-:W-:-:S02]  /*c110*/  CS2R R54, SRZ ;  /* 0x0000000000367805 */ /* 0x000fc4000001ff00 */
[----:B------:R-:W-:Y:S02]  /*c120*/  CS2R R52, SRZ ;  /* 0x0000000000347805 */ /* 0x000fe4000001ff00 */
[----:B------:R-:W-:Y:S02]  /*c130*/  CS2R R50, SRZ ;  /* 0x0000000000327805 */ /* 0x000fe4000001ff00 */
[----:B------:R-:W-:Y:S02]  /*c140*/  CS2R R48, SRZ ;  /* 0x0000000000307805 */ /* 0x000fe4000001ff00 */
[----:B------:R-:W-:Y:S02]  /*c150*/  CS2R R46, SRZ ;  /* 0x00000000002e7805 */ /* 0x000fe4000001ff00 */
[----:B------:R-:W-:Y:S02]  /*c160*/  CS2R R44, SRZ ;  /* 0x00000000002c7805 */ /* 0x000fe4000001ff00 */
[----:B-1----:R-:W-:-:S02]  /*c170*/  @!P5 IADD3 R6, P4, R8, R31, RZ ;  /* 0x0000001f0806d210 */ /* 0x002fc40007f9e0ff */
[----:B------:R-:W-:Y:S02]  /*c180*/  CS2R R42, SRZ ;  /* 0x00000000002a7805 */ /* 0x000fe4000001ff00 */
[----:B------:R-:W-:Y:S02]  /*c190*/  @!P5 IADD3 R8, P6, R30, R31, RZ ;  /* 0x0000001f1e08d210 */ /* 0x000fe40007fde0ff */
[----:B------:R-:W-:Y:S02]  /*c1a0*/  CS2R R36, SRZ ;  /* 0x0000000000247805 */ /* 0x000fe4000001ff00 */
[----:B------:R-:W-:Y:S01]  /*c1b0*/  CS2R R38, SRZ ;  /* 0x0000000000267805 */ /* 0x000fe2000001ff00 */
[----:B------:R-:W-:Y:S01]  /*c1c0*/  @!P5 IMAD.X R7, R3, 0x1, R32, P4 ;  /* 0x000000010307d824 */ /* 0x000fe200020e0620 */
[----:B------:R-:W-:Y:S01]  /*c1d0*/  @!P5 IADD3.X R9, R9, R32, RZ, P6, !PT ;  /* 0x000000200909d210 */ /* 0x000fe200037fe4ff */
        /* <DEDUP_REMOVED lines=10> */
.L_x_2791:
[----:B------:R-:W-:Y:S05]  /*c280*/  BSYNC B1 ;  /* 0x0000000000017941 */ /* 0x000fea0003800000 */
.L_x_2790:
[----:B-1---5:R-:W-:Y:S01]  /*c290*/  IMAD.MOV.U32 R3, RZ, RZ, R54 ;  /* 0x000000ffff037224 */ /* 0x022fe200078e0036 */
[----:B------:R-:W-:Y:S01]  /*c2a0*/  MOV R6, R59 ;  /* 0x0000003b00067202 */ /* 0x000fe20000000f00 */
[----:B------:R-:W-:Y:S01]  /*c2b0*/  IMAD.MOV.U32 R4, RZ, RZ, R55 ;  /* 0x000000ffff047224 */ /* 0x000fe200078e0037 */
        /* <DEDUP_REMOVED lines=9> */
[----:B----4-:R-:W-:Y:S02]  /*c350*/  CS2R R30, SRZ ;  /* 0x00000000001e7805 */ /* 0x010fe4000001ff00 */
[----:B------:R-:W-:Y:S02]  /*c360*/  MOV R6, R47 ;  /* 0x0000002f00067202 */ /* 0x000fe40000000f00 */
        /* <DEDUP_REMOVED lines=9> */
[----:B------:R-:W-:Y:S01]  /*c400*/  IMAD.MOV.U32 R4, RZ, RZ, R61 ;  /* 0x000000ffff047224 */ /* 0x000fe200078e003d */
[----:B------:R-:W-:Y:S01]  /*c410*/  MOV R6, R57 ;  /* 0x0000003900067202 */ /* 0x000fe20000000f00 */
        /* <DEDUP_REMOVED lines=8> */
[----:B------:R-:W-:Y:S02]  /*c4a0*/  MOV R6, R49 ;  /* 0x0000003100067202 */ /* 0x000fe40000000f00 */
[----:B------:R-:W-:Y:S01]  /*c4b0*/  PRMT R81, R3, 0x5410, R4 ;  /* 0x0000541003517816 */ /* 0x000fe20000000004 */
[----:B------:R-:W-:Y:S01]  /*c4c0*/  IMAD.MOV.U32 R3, RZ, RZ, R44 ;  /* 0x000000ffff037224 */ /* 0x000fe200078e002c */
[----:B------:R-:W-:Y:S01]  /*c4d0*/  PRMT R75, R5, 0x5410, R6 ;  /* 0x00005410054b7816 */ /* 0x000fe20000000006 */
[----:B------:R-:W-:Y:S01]  /*c4e0*/  IMAD.MOV.U32 R4, RZ, RZ, R45 ;  /* 0x000000ffff047224 */ /* 0x000fe200078e002d */
[----:B------:R-:W-:Y:S01]  /*c4f0*/  MOV R6, R37 ;  /* 0x0000002500067202 */ /* 0x000fe20000000f00 */
[----:B------:R-:W-:-:S03]  /*c500*/  IMAD.MOV.U32 R5, RZ, RZ, R36 ;  /* 0x000000ffff057224 */ /* 0x000fc600078e0024 */
[----:B------:R-:W-:Y:S02]  /*c510*/  PRMT R71, R3, 0x5410, R4 ;  /* 0x0000541003477816 */ /* 0x000fe40000000004 */
[----:B------:R-:W-:Y:S01]  /*c520*/  PRMT R66, R6, 0x5410, R5 ;  /* 0x0000541006427816 */ /* 0x000fe20000000005 */
[----:B------:R-:W-:Y:S06]  /*c530*/  BRA.DIV UR4, `(.L_x_2792) ;  /* 0x000001be04e87947 */ /* 0x000fec000b800000 */
[----:B0-----:R-:W0:Y:S04]  /*c540*/  SHFL.IDX PT, R0, R0, 0x1, 0x1c1f ;  /* 0x003c1f0000007f89 */ /* 0x001e2800000e0000 */
[----:B------:R-:W1:Y:S04]  /*c550*/  SHFL.IDX PT, R65, R65, 0x1, 0x1c1f ;  /* 0x003c1f0041417f89 */ /* 0x000e6800000e0000 */
[----:B------:R-:W4:Y:S04]  /*c560*/  SHFL.IDX PT, R63, R63, 0x1, 0x1c1f ;  /* 0x003c1f003f3f7f89 */ /* 0x000f2800000e0000 */
[----:B------:R-:W0:Y:S02]  /*c570*/  SHFL.IDX PT, R62, R62, 0x1, 0x1c1f ;  /* 0x003c1f003e3e7f89 */ /* 0x000e2400000e0000 */
.L_x_3069:
[----:B------:R-:W5:Y:S01]  /*c580*/  LDL R3, [R1+0x38] ;  /* 0x0000380001037983 */ /* 0x000f620000100800 */
[----:B------:R-:W-:Y:S01]  /*c590*/  VIADD R64, R64, 0x40 ;  /* 0x0000004040407836 */ /* 0x000fe20000000000 */
[----:B------:R-:W-:Y:S01]  /*c5a0*/  LOP3.LUT R4, R220, 0x18, R16, 0xf8, !PT ;  /* 0x00000018dc047812 */ /* 0x000fe200078ef810 */
[----:B------:R-:W-:Y:S01]  /*c5b0*/  BSSY B1, `(.L_x_2793) ;  /* 0x000005a000017945 */ /* 0x000fe20003800000 */
[----:B------:R-:W-:Y:S02]  /*c5c0*/  CS2R R32, SRZ ;  /* 0x0000000000207805 */ /* 0x000fe4000001ff00 */
[----:B------:R-:W-:Y:S02]  /*c5d0*/  CS2R R26, SRZ ;  /* 0x00000000001a7805 */ /* 0x000fe4000001ff00 */
[----:B------:R-:W-:Y:S02]  /*c5e0*/  ISETP.GE.AND P1, PT, R64, R67, PT ;  /* 0x000000434000720c */ /* 0x000fe40003f26270 */
[----:B------:R-:W-:-:S02]  /*c5f0*/  CS2R R20, SRZ ;  /* 0x0000000000147805 */ /* 0x000fc4000001ff00 */
[----:B------:R-:W-:Y:S02]  /*c600*/  CS2R R12, SRZ ;  /* 0x00000000000c7805 */ /* 0x000fe4000001ff00 */
[----:B--23--:R-:W-:Y:S02]  /*c610*/  CS2R R8, SRZ ;  /* 0x0000000000087805 */ /* 0x00cfe4000001ff00 */
[----:B------:R-:W-:Y:S02]  /*c620*/  CS2R R40, SRZ ;  /* 0x0000000000287805 */ /* 0x000fe4000001ff00 */
[----:B------:R-:W-:Y:S02]  /*c630*/  CS2R R34, SRZ ;  /* 0x0000000000227805 */ /* 0x000fe4000001ff00 */
[----:B------:R-:W-:Y:S02]  /*c640*/  CS2R R28, SRZ ;  /* 0x00000000001c7805 */ /* 0x000fe4000001ff00 */
[----:B------:R-:W-:-:S02]  /*c650*/  CS2R R24, SRZ ;  /* 0x0000000000187805 */ /* 0x000fc4000001ff00 */
[----:B------:R-:W-:Y:S02]  /*c660*/  CS2R R14, SRZ ;  /* 0x00000000000e7805 */ /* 0x000fe4000001ff00 */
[----:B------:R-:W-:Y:S02]  /*c670*/  CS2R R10, SRZ ;  /* 0x00000000000a7805 */ /* 0x000fe4000001ff00 */
[----:B-----5:R-:W-:Y:S02]  /*c680*/  LOP3.LUT P0, RZ, R3, 0x4, RZ, 0xc0, !PT ;  /* 0x0000000403ff7812 */ /* 0x020fe4000780c0ff */
[----:B------:R-:W-:-:S05]  /*c690*/  LOP3.LUT R3, R4, R221, RZ, 0x3c, !PT ;  /* 0x000000dd04037212 */ /* 0x000fca00078e3cff */
[----:B------:R-:W-:-:S04]  /*c6a0*/  IMAD.IADD R3, R222, 0x1, R3 ;  /* 0x00000001de037824 */ /* 0x000fc800078e0203 */
        /* <DEDUP_REMOVED lines=12> */
[----:B------:R-:W-:Y:S02]  /*c770*/  SHF.R.S32.HI R9, RZ, 0x1f, R206 ;  /* 0x0000001fff097819 */ /* 0x000fe400000114ce */
[----:B------:R-:W-:Y:S01]  /*c780*/  @!P4 SHF.L.U32 R24, R215, 0x1, RZ ;  /* 0x00000001d718c819 */ /* 0x000fe200000006ff */
[----:B------:R-:W-:Y:S01]  /*c790*/  @!P3 IMAD.SHL.U32 R14, R207, 0x2, RZ ;  /* 0x00000002cf0eb824 */ /* 0x000fe200078e00ff */
[----:B------:R-:W-:Y:S01]  /*c7a0*/  @!P4 SHF.L.U64.HI R4, R215, 0x1, R4 ;  /* 0x00000001d704c819 */ /* 0x000fe20000010204 */
[----:B------:R-:W-:Y:S01]  /*c7b0*/  @!P2 IMAD.SHL.U32 R10, R208, 0x2, RZ ;  /* 0x00000002d00aa824 */ /* 0x000fe200078e00ff */
[----:B-1----:R-:W-:-:S02]  /*c7c0*/  @!P4 IADD3 R26, P5, R65, R24, RZ ;  /* 0x00000018411ac210 */ /* 0x002fc40007fbe0ff */
[----:B0-----:R-:W-:Y:S02]  /*c7d0*/  @!P4 IADD3 R24, P6, R62, R24, RZ ;  /* 0x000000183e18c210 */ /* 0x001fe40007fde0ff */
[----:B------:R-:W-:Y:S01]  /*c7e0*/  @!P3 SHF.L.U64.HI R5, R207, 0x1, R6 ;  /* 0x00000001cf05b819 */ /* 0x000fe20000010206 */
[----:B------:R-:W-:Y:S01]  /*c7f0*/  @!P4 IMAD.X R27, R0, 0x1, R4, P5 ;  /* 0x00000001001bc824 */ /* 0x000fe200028e0604 */
[----:B------:R-:W-:Y:S02]  /*c800*/  @!P3 IADD3 R20, P5, R65, R14, RZ ;  /* 0x0000000e4114b210 */ /* 0x000fe40007fbe0ff */
[----:B----4-:R-:W-:Y:S01]  /*c810*/  @!P4 IADD3.X R25, R63, R4, RZ, P6, !PT ;  /* 0x000000043f19c210 */ /* 0x010fe200037fe4ff */
[----:B------:R-:W-:Y:S01]  /*c820*/  @!P1 IMAD.SHL.U32 R4, R206, 0x2, RZ ;  /* 0x00000002ce049824 */ /* 0x000fe200078e00ff */
[----:B------:R-:W-:Y:S01]  /*c830*/  @!P3 IADD3 R14, P6, R62, R14, RZ ;  /* 0x0000000e3e0eb210 */ /* 0x000fe20007fde0ff */
[----:B------:R-:W-:Y:S01]  /*c840*/  @!P3 IMAD.X R21, R0, 0x1, R5, P5 ;  /* 0x000000010015b824 */ /* 0x000fe200028e0605 */
[----:B------:R-:W-:-:S02]  /*c850*/  @!P2 SHF.L.U64.HI R6, R208, 0x1, R7 ;  /* 0x00000001d006a819 */ /* 0x000fc40000010207 */
[-C--:B------:R-:W-:Y:S01]  /*c860*/  @!P2 IADD3 R12, P5, R65, R10.reuse, RZ ;  /* 0x0000000a410ca210 */ /* 0x080fe20007fbe0ff */
[C---:B------:R-:W-:Y:S01]  /*c870*/  @!P3 IMAD.X R15, R63.reuse, 0x1, R5, P6 ;  /* 0x000000013f0fb824 */ /* 0x040fe200030e0605 */
[----:B------:R-:W-:Y:S02]  /*c880*/  @!P2 IADD3 R10, P6, R62, R10, RZ ;  /* 0x0000000a3e0aa210 */ /* 0x000fe40007fde0ff */
[----:B------:R-:W-:Y:S02]  /*c890*/  @!P2 IADD3.X R13, R0, R6, RZ, P5, !PT ;  /* 0x00000006000da210 */ /* 0x000fe40002ffe4ff */
[----:B------:R-:W-:Y:S01]  /*c8a0*/  @!P1 SHF.L.U64.HI R7, R206, 0x1, R9 ;  /* 0x00000001ce079819 */ /* 0x000fe20000010209 */
[----:B------:R-:W-:Y:S01]  /*c8b0*/  @!P2 IMAD.X R11, R63, 0x1, R6, P6 ;  /* 0x000000013f0ba824 */ /* 0x000fe200030e0606 */
[----:B------:R-:W-:Y:S02]  /*c8c0*/  @!P1 IADD3 R8, P5, R65, R4, RZ ;  /* 0x0000000441089210 */ /* 0x000fe40007fbe0ff */
[----:B------:R-:W-:-:S02]  /*c8d0*/  ISETP.GE.AND P6, PT, R194, UR4, PT ;  /* 0x00000004c2007c0c */ /* 0x000fc4000bfc6270 */
        /* <DEDUP_REMOVED lines=9> */
[----:B------:R-:W-:-:S03]  /*c970*/  @!P6 IMAD.WIDE R28, R194, 0x2, R28 ;  /* 0x00000002c21ce825 */ /* 0x000fc600078e021c */
[----:B------:R-:W-:Y:S01]  /*c980*/  @!P5 SHF.L.U32 R33, R216, 0x1, RZ ;  /* 0x00000001d821d819 */ /* 0x000fe200000006ff */
[----:B------:R-:W-:Y:S01]  /*c990*/  @!P6 IMAD.WIDE R6, R194, 0x2, R6 ;  /* 0x00000002c206e825 */ /* 0x000fe200078e0206 */
[----:B------:R0:W5:Y:S01]  /*c9a0*/  @!P6 LD.E.64 R40, desc[UR60][R28.64] ;  /* 0x0000003c1c28e980 */ /* 0x000162000c101b00 */
[----:B------:R-:W-:-:S03]  /*c9b0*/  @!P5 SHF.L.U64.HI R32, R216, 0x1, R35 ;  /* 0x00000001d820d819 */ /* 0x000fc60000010223 */
[----:B------:R1:W5:Y:S01]  /*c9c0*/  @!P6 LD.E.64 R30, desc[UR60][R6.64] ;  /* 0x0000003c061ee980 */ /* 0x000362000c101b00 */
        /* <DEDUP_REMOVED lines=10> */
[----:B------:R0:W5:Y:S01]  /*ca70*/  @!P3 LD.E.64 R26, desc[UR60][R14.64] ;  /* 0x0000003c0e1ab980 */ /* 0x000162000c101b00 */
[----:B-1----:R-:W-:-:S03]  /*ca80*/  CS2R R20, SRZ ;  /* 0x0000000000147805 */ /* 0x002fc6000001ff00 */
[----:B------:R1:W5:Y:S04]  /*ca90*/  @!P4 LD.E.64 R32, desc[UR60][R24.64] ;  /* 0x0000003c1820c980 */ /* 0x000368000c101b00 */
[----:B------:R2:W5:Y:S01]  /*caa0*/  @!P2 LD.E.64 R20, desc[UR60][R10.64] ;  /* 0x0000003c0a14a980 */ /* 0x000562000c101b00 */
[----:B0-----:R-:W-:Y:S02]  /*cab0*/  CS2R R14, SRZ ;  /* 0x00000000000e7805 */ /* 0x001fe4000001ff00 */
        /* <DEDUP_REMOVED lines=9> */
.L_x_2794:
[----:B------:R-:W-:Y:S05]  /*cb50*/  BSYNC B1 ;  /* 0x0000000000017941 */ /* 0x000fea0003800000 */
.L_x_2793:
[----:B0-2---:R-:W2:Y:S01]  /*cb60*/  LDL R62, [R1+0x50] ;  /* 0x00005000013e7983 */ /* 0x005ea20000100800 */
[----:B-----5:R-:W-:Y:S01]  /*cb70*/  IMAD.MOV.U32 R5, RZ, RZ, R30 ;  /* 0x000000ffff057224 */ /* 0x020fe200078e001e */
[C---:B------:R-:W-:Y:S01]  /*cb80*/  IADD3 R0, R3.reuse, 0x12440, RZ ;  /* 0x0001244003007810 */ /* 0x040fe20007ffe0ff */
[----:B------:R-:W-:Y:S01]  /*cb90*/  VIADD R6, R3, 0x12400 ;  /* 0x0001240003067836 */ /* 0x000fe20000000000 */
[----:B------:R-:W-:Y:S01]  /*cba0*/  VIADDMNMX R67, R67, -R226, 0x80, PT ;  /* 0x0000008043437446 */ /* 0x000fe200038009e2 */
[----:B------:R-:W-:Y:S01]  /*cbb0*/  IMAD.MOV.U32 R7, RZ, RZ, R33 ;  /* 0x000000ffff077224 */ /* 0x000fe200078e0021 */
[----:B------:R-:W-:Y:S01]  /*cbc0*/  PRMT R88, R5, 0x7610, R88 ;  /* 0x0000761005587816 */ /* 0x000fe20000000058 */
[----:B------:R-:W-:Y:S01]  /*cbd0*/  IMAD.MOV.U32 R5, RZ, RZ, R31 ;  /* 0x000000ffff057224 */ /* 0x000fe200078e001f */
[----:B------:R-:W-:Y:S01]  /*cbe0*/  BSSY B1, `(.L_x_2795) ;  /* 0x000002b000017945 */ /* 0x000fe20003800000 */
[----:B------:R-:W-:Y:S01]  /*cbf0*/  @P0 VIADD R0, R6, 0xffffffc0 ;  /* 0xffffffc006000836 */ /* 0x000fe20000000000 */
[----:B------:R-:W-:Y:S01]  /*cc00*/  MOV R6, R32 ;  /* 0x0000002000067202 */ /* 0x000fe20000000f00 */
[----:B----4-:R-:W-:Y:S01]  /*cc10*/  IMAD.MOV.U32 R63, RZ, RZ, R34 ;  /* 0x000000ffff3f7224 */ /* 0x010fe200078e0022 */
[----:B------:R-:W-:-:S02]  /*cc20*/  PRMT R88, R88, 0x5410, R5 ;  /* 0x0000541058587816 */ /* 0x000fc40000000005 */
[----:B------:R-:W-:Y:S01]  /*cc30*/  PRMT R82, R6, 0x5410, R7 ;  /* 0x0000541006527816 */ /* 0x000fe20000000007 */
[----:B------:R-:W-:Y:S01]  /*cc40*/  IMAD.MOV.U32 R6, RZ, RZ, R26 ;  /* 0x000000ffff067224 */ /* 0x000fe200078e001a */
[----:B------:R-:W-:Y:S02]  /*cc50*/  MOV R7, R27 ;  /* 0x0000001b00077202 */ /* 0x000fe40000000f00 */
[----:B------:R-:W-:Y:S02]  /*cc60*/  PRMT R83, R63, 0x7610, R83 ;  /* 0x000076103f537816 */ /* 0x000fe40000000053 */
[----:B------:R-:W-:Y:S01]  /*cc70*/  PRMT R76, R6, 0x5410, R7 ;  /* 0x00005410064c7816 */ /* 0x000fe20000000007 */
[----:B------:R-:W-:Y:S01]  /*cc80*/  IMAD.MOV.U32 R6, RZ, RZ, R12 ;  /* 0x000000ffff067224 */ /* 0x000fe200078e000c */
[----:B------:R-:W-:Y:S02]  /*cc90*/  MOV R7, R13 ;  /* 0x0000000d00077202 */ /* 0x000fe40000000f00 */
[----:B------:R-:W-:-:S02]  /*cca0*/  MOV R63, R15 ;  /* 0x0000000f003f7202 */ /* 0x000fc40000000f00 */
[----:B------:R-:W-:Y:S01]  /*ccb0*/  PRMT R64, R7, 0x5410, R6 ;  /* 0x0000541007407816 */ /* 0x000fe20000000006 */
[----:B------:R-:W-:Y:S01]  /*ccc0*/  IMAD.MOV.U32 R6, RZ, RZ, R40 ;  /* 0x000000ffff067224 */ /* 0x000fe200078e0028 */
[----:B------:R-:W-:Y:S02]  /*ccd0*/  MOV R7, R41 ;  /* 0x0000002900077202 */ /* 0x000fe40000000f00 */
[----:B------:R-:W-:Y:S02]  /*cce0*/  ISETP.GE.AND P1, PT, R204, R67, PT ;  /* 0x00000043cc00720c */ /* 0x000fe40003f26270 */
[----:B------:R-:W-:Y:S01]  /*ccf0*/  PRMT R89, R6, 0x5410, R7 ;  /* 0x0000541006597816 */ /* 0x000fe20000000007 */
[----:B------:R-:W-:Y:S01]  /*cd00*/  IMAD.MOV.U32 R6, RZ, RZ, R28 ;  /* 0x000000ffff067224 */ /* 0x000fe200078e001c */
[----:B------:R-:W-:-:S04]  /*cd10*/  MOV R7, R29 ;  /* 0x0000001d00077202 */ /* 0x000fc80000000f00 */
[----:B------:R-:W-:Y:S01]  /*cd20*/  PRMT R77, R6, 0x5410, R7 ;  /* 0x00005410064d7816 */ /* 0x000fe20000000007 */
[----:B------:R-:W-:Y:S02]  /*cd30*/  IMAD.MOV.U32 R6, RZ, RZ, R25 ;  /* 0x000000ffff067224 */ /* 0x000fe400078e0019 */
[----:B------:R-:W-:-:S05]  /*cd40*/  IMAD.MOV.U32 R7, RZ, RZ, R14 ;  /* 0x000000ffff077224 */ /* 0x000fca00078e000e */
[----:B-1----:R-:W-:Y:S02]  /*cd50*/  PRMT R65, R7, 0x5410, R63 ;  /* 0x0000541007417816 */ /* 0x002fe4000000003f */
[----:B--2---:R-:W-:-:S04]  /*cd60*/  LEA.HI R4, R62, R62, RZ, 0x1 ;  /* 0x0000003e3e047211 */ /* 0x004fc800078f08ff */
[----:B------:R-:W-:-:S05]  /*cd70*/  LOP3.LUT R4, R4, 0xfffffffe, RZ, 0xc0, !PT ;  /* 0xfffffffe04047812 */ /* 0x000fca00078ec0ff */
[----:B------:R-:W-:Y:S02]  /*cd80*/  IMAD.IADD R4, R62, 0x1, -R4 ;  /* 0x000000013e047824 */ /* 0x000fe400078e0a04 */
        /* <DEDUP_REMOVED lines=8> */
[----:B------:R-:W-:Y:S01]  /*ce10*/  PRMT R62, R62, 0x5410, R4 ;  /* 0x000054103e3e7816 */ /* 0x000fe20000000004 */
[----:B------:R-:W-:-:S05]  /*ce20*/  IMAD.MOV.U32 R4, RZ, RZ, R35 ;  /* 0x000000ffff047224 */ /* 0x000fca00078e0023 */
[----:B------:R-:W-:Y:S01]  /*ce30*/  PRMT R83, R83, 0x5410, R4 ;  /* 0x0000541053537816 */ /* 0x000fe20000000004 */
[----:B------:R-:W-:-:S05]  /*ce40*/  IMAD.MOV.U32 R4, RZ, RZ, R24 ;  /* 0x000000ffff047224 */ /* 0x000fca00078e0018 */
[----:B------:R-:W-:Y:S01]  /*ce50*/  PRMT R73, R4, 0x5410, R6 ;  /* 0x0000541004497816 */ /* 0x000fe20000000006 */
[----:B------:R-:W-:Y:S02]  /*ce60*/  IMAD.MOV.U32 R4, RZ, RZ, R10 ;  /* 0x000000ffff047224 */ /* 0x000fe400078e000a */
[----:B------:R-:W-:Y:S01]  /*ce70*/  IMAD.MOV.U32 R6, RZ, RZ, R11 ;  /* 0x000000ffff067224 */ /* 0x000fe200078e000b */
[----:B0-----:R-:W-:Y:S06]  /*ce80*/  @!P0 BRA `(.L_x_2796) ;  /* 0x000001b800088947 */ /* 0x001fec0003800000 */
.L_x_3070:
[----:B------:R-:W-:Y:S05]  /*ce90*/  BSYNC B1 ;  /* 0x0000000000017941 */ /* 0x000fea0003800000 */
.L_x_2795:
[----:B------:R-:W-:Y:S01]  /*cea0*/  BSSY B1, `(.L_x_2797) ;  /* 0x0000116000017945 */ /* 0x000fe20003800000 */
[----:B------:R-:W-:-:S03]  /*ceb0*/  PRMT R63, R4, 0x5410, R6 ;  /* 0x00005410043f7816 */ /* 0x000fc60000000006 */
[----:B------:R-:W-:Y:S05]  /*cec0*/  @P1 BRA `(.L_x_2798) ;  /* 0x00000010004c1947 */ /* 0x000fea0003800000 */
[----:B0-----:R-:W0:Y:S01]  /*ced0*/  LDC R5, c[0x0][0x3f4] ;  /* 0x0000fd00ff057b82 */ /* 0x001e220000000800 */
        /* <DEDUP_REMOVED lines=9> */
[----:B------:R-:W-:Y:S01]  /*cf70*/  SHF.R.U32.HI R93, RZ, 0x10, R59 ;  /* 0x00000010ff5d7819 */ /* 0x000fe2000001163b */
[----:B------:R-:W-:Y:S01]  /*cf80*/  HADD2.F32 R85, -RZ, R85.H0_H0 ;  /* 0x20000055ff557230 */ /* 0x000fe20000004100 */
[--C-:B------:R-:W-:Y:S02]  /*cf90*/  SHF.R.U32.HI R91, RZ, 0x10, R61.reuse ;  /* 0x00000010ff5b7819 */ /* 0x100fe4000001163d */
[----:B------:R-:W-:Y:S01]  /*cfa0*/  SHF.R.U64 R60, R60, 0x10, R61 ;  /* 0x000000103c3c7819 */ /* 0x000fe2000000123d */
[----:B------:R-:W-:Y:S01]  /*cfb0*/  HADD2.F32 R93, -RZ, R93.H0_H0 ;  /* 0x2000005dff5d7230 */ /* 0x000fe20000004100 */
[----:B------:R-:W-:Y:S01]  /*cfc0*/  SHF.R.U64 R58, R58, 0x10, R59 ;  /* 0x000000103a3a7819 */ /* 0x000fe2000000123b */
[----:B------:R-:W-:Y:S02]  /*cfd0*/  HADD2.F32 R91, -RZ, R91.H0_H0 ;  /* 0x2000005bff5b7230 */ /* 0x000fe40000004100 */
[----:B------:R-:W-:-:S02]  /*cfe0*/  HADD2.F32 R59, -RZ, R78.H0_H0 ;  /* 0x2000004eff3b7230 */ /* 0x000fc40000004100 */
[----:B------:R-:W-:Y:S02]  /*cff0*/  HADD2.F32 R58, -RZ, R58.H0_H0 ;  /* 0x2000003aff3a7230 */ /* 0x000fe40000004100 */
[----:B------:R-:W-:Y:S02]  /*d000*/  HADD2.F32 R60, -RZ, R60.H0_H0 ;  /* 0x2000003cff3c7230 */ /* 0x000fe40000004100 */
[--C-:B0-----:R-:W-:Y:S02]  /*d010*/  HADD2.F32 R61, -RZ, R7.reuse.H1_H1 ;  /* 0x30000007ff3d7230 */ /* 0x101fe40000004100 */
[----:B------:R-:W-:Y:S02]  /*d020*/  HADD2.F32 R84, -RZ, R7.H0_H0 ;  /* 0x20000007ff547230 */ /* 0x000fe40000004100 */
[--C-:B------:R-:W-:Y:S02]  /*d030*/  HADD2.F32 R92, -RZ, R4.reuse.H1_H1 ;  /* 0x30000004ff5c7230 */ /* 0x100fe40000004100 */
[C---:B------:R-:W-:Y:S01]  /*d040*/  FMUL.FTZ R97, R61.reuse, R93 ;  /* 0x0000005d3d617220 */ /* 0x040fe20000410000 */
[----:B------:R-:W-:Y:S01]  /*d050*/  FMUL.FTZ R94, R61, R91 ;  /* 0x0000005b3d5e7220 */ /* 0x000fe20000410000 */
[----:B------:R-:W-:-:S02]  /*d060*/  HADD2.F32 R78, -RZ, R4.H0_H0 ;  /* 0x20000004ff4e7230 */ /* 0x000fc40000004100 */
[C---:B------:R-:W-:Y:S01]  /*d070*/  FFMA.FTZ R61, R84.reuse, R91, -R97 ;  /* 0x0000005b543d7223 */ /* 0x040fe20000010861 */
[--C-:B------:R-:W-:Y:S02]  /*d080*/  HADD2.F32 R4, -RZ, R6.reuse.H0_H0 ;  /* 0x20000006ff047230 */ /* 0x100fe40000004100 */
[----:B------:R-:W-:Y:S01]  /*d090*/  FFMA.FTZ R84, R84, R93, R94 ;  /* 0x0000005d54547223 */ /* 0x000fe2000001005e */
[----:B------:R-:W-:Y:S02]  /*d0a0*/  HADD2.F32 R6, -RZ, R6.H1_H1 ;  /* 0x30000006ff067230 */ /* 0x000fe40000004100 */
[C---:B------:R-:W-:Y:S01]  /*d0b0*/  FMUL.FTZ R95, R92.reuse, R59 ;  /* 0x0000003b5c5f7220 */ /* 0x040fe20000410000 */
[----:B------:R-:W-:Y:S02]  /*d0c0*/  HADD2.F32 R7, -RZ, R5.H0_H0 ;  /* 0x20000005ff077230 */ /* 0x000fe40000004100 */
[----:B------:R-:W-:Y:S01]  /*d0d0*/  FMUL.FTZ R97, R92, R85 ;  /* 0x000000555c617220 */ /* 0x000fe20000410000 */
[----:B------:R-:W-:-:S02]  /*d0e0*/  HADD2.F32 R93, -RZ, R90.H1_H1 ;  /* 0x3000005aff5d7230 */ /* 0x000fc40000004100 */
[C---:B------:R-:W-:Y:S01]  /*d0f0*/  FFMA.FTZ R85, R78.reuse, R85, -R95 ;  /* 0x000000554e557223 */ /* 0x040fe2000001085f */
[----:B------:R-:W-:Y:S02]  /*d100*/  HADD2.F32 R91, -RZ, R90.H0_H0 ;  /* 0x2000005aff5b7230 */ /* 0x000fe40000004100 */
[----:B------:R-:W-:Y:S01]  /*d110*/  FFMA.FTZ R78, R78, R59, R97 ;  /* 0x0000003b4e4e7223 */ /* 0x000fe20000010061 */
[----:B------:R-:W-:Y:S02]  /*d120*/  HADD2.F32 R5, -RZ, R5.H1_H1 ;  /* 0x30000005ff057230 */ /* 0x000fe40000004100 */
[C---:B------:R-:W-:Y:S01]  /*d130*/  FMUL.FTZ R95, R6.reuse, R93 ;  /* 0x0000005d065f7220 */ /* 0x040fe20000410000 */
[-C--:B------:R-:W-:Y:S02]  /*d140*/  FMUL.FTZ R90, R6, R91.reuse ;  /* 0x0000005b065a7220 */ /* 0x080fe40000410000 */
        /* <DEDUP_REMOVED lines=11> */
.L_x_2800:
[----:B------:R-:W-:Y:S05]  /*d200*/  BSYNC B2 ;  /* 0x0000000000027941 */ /* 0x000fea0003800000 */
.L_x_2799:
[----:B------:R-:W-:Y:S04]  /*d210*/  BSSY B2, `(.L_x_2801) ;  /* 0x000002c000027945 */ /* 0x000fe80003800000 */
[----:B------:R-:W-:Y:S05]  /*d220*/  @P1 BRA `(.L_x_2802) ;  /* 0x0000000000a81947 */ /* 0x000fea0003800000 */
[----:B0-----:R-:W0:Y:S01]  /*d230*/  LDS.128 R4, [R0] ;  /* 0x0000000000047984 */ /* 0x001e220000000c00 */
[----:B------:R-:W-:Y:S01]  /*d240*/  SHF.R.U32.HI R84, RZ, 0x10, R55 ;  /* 0x00000010ff547819 */ /* 0x000fe20000011637 */
[--C-:B------:R-:W-:Y:S01]  /*d250*/  HADD2.F32 R60, -RZ, R87.reuse.H1_H1 ;  /* 0x30000057ff3c7230 */ /* 0x100fe20000004100 */
[--C-:B------:R-:W-:Y:S01]  /*d260*/  SHF.R.U32.HI R61, RZ, 0x10, R57.reuse ;  /* 0x00000010ff3d7819 */ /* 0x100fe20000011639 */
[----:B------:R-:W-:Y:S01]  /*d270*/  HADD2.F32 R78, -RZ, R87.H0_H0 ;  /* 0x20000057ff4e7230 */ /* 0x000fe20000004100 */
[----:B------:R-:W-:Y:S01]  /*d280*/  SHF.R.U64 R56, R56, 0x10, R57 ;  /* 0x0000001038387819 */ /* 0x000fe20000001239 */
[----:B------:R-:W-:Y:S01]  /*d290*/  HADD2.F32 R84, -RZ, R84.H0_H0 ;  /* 0x20000054ff547230 */ /* 0x000fe20000004100 */
[----:B------:R-:W-:Y:S01]  /*d2a0*/  SHF.R.U64 R54, R54, 0x10, R55 ;  /* 0x0000001036367819 */ /* 0x000fe20000001237 */
[----:B------:R-:W-:Y:S02]  /*d2b0*/  HADD2.F32 R61, -RZ, R61.H0_H0 ;  /* 0x2000003dff3d7230 */ /* 0x000fe40000004100 */
[----:B------:R-:W-:-:S02]  /*d2c0*/  HADD2.F32 R56, -RZ, R56.H0_H0 ;  /* 0x20000038ff387230 */ /* 0x000fc40000004100 */
        /* <DEDUP_REMOVED lines=8> */
[----:B------:R-:W-:Y:S01]  /*d350*/  FFMA.FTZ R84, R58, R84, R59 ;  /* 0x000000543a547223 */ /* 0x000fe2000001003b */
[C---:B------:R-:W-:Y:S01]  /*d360*/  FMUL.FTZ R90, R57.reuse, R78 ;  /* 0x0000004e395a7220 */ /* 0x040fe20000410000 */
[-C--:B------:R-:W-:Y:S01]  /*d370*/  FMUL.FTZ R58, R57, R60.reuse ;  /* 0x0000003c393a7220 */ /* 0x080fe20000410000 */
[----:B------:R-:W-:Y:S02]  /*d380*/  HADD2.F32 R7, -RZ, R6.H0_H0 ;  /* 0x20000006ff077230 */ /* 0x000fe40000004100 */
[----:B------:R-:W-:Y:S02]  /*d390*/  HADD2.F32 R4, -RZ, R5.H0_H0 ;  /* 0x20000005ff047230 */ /* 0x000fe40000004100 */
[C---:B------:R-:W-:Y:S01]  /*d3a0*/  FFMA.FTZ R90, R55.reuse, R60, -R90 ;  /* 0x0000003c375a7223 */ /* 0x040fe2000001085a */
[----:B------:R-:W-:Y:S02]  /*d3b0*/  HADD2.F32 R57, -RZ, R86.H0_H0 ;  /* 0x20000056ff397230 */ /* 0x000fe40000004100 */
[----:B------:R-:W-:Y:S01]  /*d3c0*/  FFMA.FTZ R55, R55, R78, R58 ;  /* 0x0000004e37377223 */ /* 0x000fe2000001003a */
[----:B------:R-:W-:-:S02]  /*d3d0*/  HADD2.F32 R6, -RZ, R6.H1_H1 ;  /* 0x30000006ff067230 */ /* 0x000fc40000004100 */
[----:B------:R-:W-:Y:S02]  /*d3e0*/  HADD2.F32 R5, -RZ, R5.H1_H1 ;  /* 0x30000005ff057230 */ /* 0x000fe40000004100 */
[----:B------:R-:W-:Y:S02]  /*d3f0*/  HADD2.F32 R86, -RZ, R86.H1_H1 ;  /* 0x30000056ff567230 */ /* 0x000fe40000004100 */
[CC--:B------:R-:W-:Y:S01]  /*d400*/  FMUL.FTZ R58, R6.reuse, R57.reuse ;  /* 0x00000039063a7220 */ /* 0x0c0fe20000410000 */
[C---:B------:R-:W-:Y:S01]  /*d410*/  FMUL.FTZ R59, R5.reuse, R54 ;  /* 0x00000036053b7220 */ /* 0x040fe20000410000 */
[----:B------:R-:W-:Y:S01]  /*d420*/  FMUL.FTZ R61, R5, R56 ;  /* 0x00000038053d7220 */ /* 0x000fe20000410000 */
[-C--:B------:R-:W-:Y:S01]  /*d430*/  FMUL.FTZ R60, R6, R86.reuse ;  /* 0x00000056063c7220 */ /* 0x080fe20000410000 */
[C---:B------:R-:W-:Y:S01]  /*d440*/  FFMA.FTZ R6, R7.reuse, R86, -R58 ;  /* 0x0000005607067223 */ /* 0x040fe2000001083a */
[C---:B------:R-:W-:Y:S01]  /*d450*/  FFMA.FTZ R5, R4.reuse, R56, -R59 ;  /* 0x0000003804057223 */ /* 0x040fe2000001083b */
[----:B------:R-:W-:Y:S01]  /*d460*/  FFMA.FTZ R54, R4, R54, R61 ;  /* 0x0000003604367223 */ /* 0x000fe2000001003d */
[----:B------:R-:W-:Y:S01]  /*d470*/  FFMA.FTZ R57, R7, R57, R60 ;  /* 0x0000003907397223 */ /* 0x000fe2000001003c */
[----:B------:R-:W-:-:S02]  /*d480*/  F2FP.F16.F32.PACK_AB R7, R84, R85 ;  /* 0x000000555407723e */ /* 0x000fc400000000ff */
[----:B------:R-:W-:Y:S02]  /*d490*/  F2FP.F16.F32.PACK_AB R4, R55, R90 ;  /* 0x0000005a3704723e */ /* 0x000fe400000000ff */
[----:B------:R-:W-:Y:S02]  /*d4a0*/  F2FP.F16.F32.PACK_AB R6, R57, R6 ;  /* 0x000000063906723e */ /* 0x000fe400000000ff */
[----:B------:R-:W-:-:S05]  /*d4b0*/  F2FP.F16.F32.PACK_AB R5, R54, R5 ;  /* 0x000000053605723e */ /* 0x000fca00000000ff */
[----:B------:R1:W-:Y:S02]  /*d4c0*/  STS.128 [R0], R4 ;  /* 0x0000000400007388 */ /* 0x0003e40000000c00 */
.L_x_2802:
[----:B------:R-:W-:Y:S05]  /*d4d0*/  BSYNC B2 ;  /* 0x0000000000027941 */ /* 0x000fea0003800000 */
.L_x_2801:
[----:B------:R-:W-:Y:S04]  /*d4e0*/  BSSY B2, `(.L_x_2803) ;  /* 0x000002c000027945 */ /* 0x000fe80003800000 */
[----:B------:R-:W-:Y:S05]  /*d4f0*/  @P2 BRA `(.L_x_2804) ;  /* 0x0000000000a82947 */ /* 0x000fea0003800000 */
[----:B01----:R-:W0:Y:S01]  /*d500*/  LDS.128 R4, [R3+0x16400] ;  /* 0x0164000003047984 */ /* 0x003e220000000c00 */
        /* <DEDUP_REMOVED lines=41> */
.L_x_2804:
[----:B------:R-:W-:Y:S05]  /*d7a0*/  BSYNC B2 ;  /* 0x0000000000027941 */ /* 0x000fea0003800000 */
.L_x_2803:
        /* <DEDUP_REMOVED lines=44> */
.L_x_2806:
[----:B------:R-:W-:Y:S05]  /*da70*/  BSYNC B2 ;  /* 0x0000000000027941 */ /* 0x000fea0003800000 */
.L_x_2805:
        /* <DEDUP_REMOVED lines=44> */
.L_x_2808:
[----:B------:R-:W-:Y:S05]  /*dd40*/  BSYNC B2 ;  /* 0x0000000000027941 */ /* 0x000fea0003800000 */
.L_x_2807:
[----:B------:R-:W-:Y:S05]  /*dd50*/  @P5 BRA `(.L_x_2798) ;  /* 0x0000000000a85947 */ /* 0x000fea0003800000 */
[----:B01234-:R-:W0:Y:S01]  /*dd60*/  LDS.128 R4, [R0+0x8000] ;  /* 0x0080000000047984 */ /* 0x01fe220000000c00 */
[----:B------:R-:W-:Y:S01]  /*dd70*/  SHF.R.U32.HI R43, RZ, 0x10, R37 ;  /* 0x00000010ff2b7819 */ /* 0x000fe20000011625 */
[----:B------:R-:W-:Y:S01]  /*dd80*/  HADD2.F32 R42, -RZ, R66.H1_H1 ;  /* 0x30000042ff2a7230 */ /* 0x000fe20000004100 */
[--C-:B------:R-:W-:Y:S01]  /*dd90*/  SHF.R.U32.HI R45, RZ, 0x10, R39.reuse ;  /* 0x00000010ff2d7819 */ /* 0x100fe20000011627 */
[----:B------:R-:W-:Y:S01]  /*dda0*/  HADD2.F32 R44, -RZ, R69.H1_H1 ;  /* 0x30000045ff2c7230 */ /* 0x000fe20000004100 */
        /* <DEDUP_REMOVED lines=37> */
.L_x_2798:
[----:B------:R-:W-:Y:S05]  /*e000*/  BSYNC B1 ;  /* 0x0000000000017941 */ /* 0x000fea0003800000 */
.L_x_2797:
        /* <DEDUP_REMOVED lines=54> */
.L_x_2811:
[----:B------:R-:W-:Y:S05]  /*e370*/  BSYNC B1 ;  /* 0x0000000000017941 */ /* 0x000fea0003800000 */
.L_x_2810:
        /* <DEDUP_REMOVED lines=44> */
.L_x_2813:
[----:B------:R-:W-:Y:S05]  /*e640*/  BSYNC B1 ;  /* 0x0000000000017941 */ /* 0x000fea0003800000 */
.L_x_2812:
        /* <DEDUP_REMOVED lines=44> */
.L_x_2815:
[----:B------:R-:W-:Y:S05]  /*e910*/  BSYNC B1 ;  /* 0x0000000000017941 */ /* 0x000fea0003800000 */
.L_x_2814:
        /* <DEDUP_REMOVED lines=44> */
.L_x_2817:
[----:B------:R-:W-:Y:S05]  /*ebe0*/  BSYNC B1 ;  /* 0x0000000000017941 */ /* 0x000fea0003800000 */
.L_x_2816:
[----:B------:R-:W-:Y:S04]  /*ebf0*/  BSSY B1, `(.L_x_2818) ;  /* 0x000002c000017945 */ /* 0x000fe80003800000 */
[----:B------:R-:W-:Y:S05]  /*ec00*/  @P4 BRA `(.L_x_2819) ;  /* 0x0000000000a84947 */ /* 0x000fea0003800000 */
[----:B0123--:R-:W0:Y:S01]  /*ec10*/  LDS.128 R4, [R3+0x1c400] ;  /* 0x01c4000003047984 */ /* 0x00fe220000000c00 */
[----:B------:R-:W-:Y:S01]  /*ec20*/  SHF.R.U32.HI R21, RZ, 0x10, R15 ;  /* 0x00000010ff157819 */ /* 0x000fe2000001160f */
[----:B------:R-:W-:Y:S01]  /*ec30*/  HADD2.F32 R20, -RZ, R65.H0_H0 ;  /* 0x20000041ff147230 */ /* 0x000fe20000004100 */
[----:B------:R-:W-:Y:S01]  /*ec40*/  SHF.R.U32.HI R25, RZ, 0x10, R13 ;  /* 0x00000010ff197819 */ /* 0x000fe2000001160d */
[--C-:B------:R-:W-:Y:S01]  /*ec50*/  HADD2.F32 R24, -RZ, R64.reuse.H1_H1 ;  /* 0x30000040ff187230 */ /* 0x100fe20000004100 */
[----:B------:R-:W-:Y:S01]  /*ec60*/  SHF.R.U64 R31, R14, 0x10, R15 ;  /* 0x000000100e1f7819 */ /* 0x000fe2000000120f */
[----:B------:R-:W-:Y:S01]  /*ec70*/  HADD2.F32 R21, -RZ, R21.H0_H0 ;  /* 0x20000015ff157230 */ /* 0x000fe20000004100 */
        /* <DEDUP_REMOVED lines=35> */
.L_x_2819:
[----:B------:R-:W-:Y:S05]  /*eeb0*/  BSYNC B1 ;  /* 0x0000000000017941 */ /* 0x000fea0003800000 */
.L_x_2818:
        /* <DEDUP_REMOVED lines=44> */
.L_x_2788:
[----:B------:R-:W0:Y:S01]  /*f180*/  LDC R26, c[0x0][0x448] ;  /* 0x00011200ff1a7b82 */ /* 0x000e220000000800 */
[----:B------:R-:W-:Y:S01]  /*f190*/  LEA.HI R31, R31, R28, RZ, 0x2 ;  /* 0x0000001c1f1f7211 */ /* 0x000fe200078f10ff */
[----:B------:R-:W-:Y:S01]  /*f1a0*/  ULDC.64 UR4, c[0x0][0x3f8] ;  /* 0x0000fe0000047ab9 */ /* 0x000fe20000000a00 */
[----:B------:R-:W-:Y:S01]  /*f1b0*/  ULDC.64 UR6, c[0x0][0x408] ;  /* 0x0001020000067ab9 */ /* 0x000fe20000000a00 */
[----:B------:R-:W-:Y:S01]  /*f1c0*/  IMAD.MOV.U32 R6, RZ, RZ, R24 ;  /* 0x000000ffff067224 */ /* 0x000fe200078e0018 */
[----:B------:R-:W-:Y:S01]  /*f1d0*/  LOP3.LUT R31, R31, 0xfffffffc, RZ, 0xc0, !PT ;  /* 0xfffffffc1f1f7812 */ /* 0x000fe200078ec0ff */
[----:B------:R-:W-:-:S03]  /*f1e0*/  IMAD.MOV.U32 R7, RZ, RZ, R27 ;  /* 0x000000ffff077224 */ /* 0x000fc600078e001b */
[----:B------:R-:W-:-:S05]  /*f1f0*/  IADD3 R0, R28, -R31, RZ ;  /* 0x8000001f1c007210 */ /* 0x000fca0007ffe0ff */
        /* <DEDUP_REMOVED lines=29> */
.L_x_3076:
        /* <DEDUP_REMOVED lines=29> */
[----:B------:R-:W-:Y:S02]  /*f5a0*/  @!P2 SHF.L.U64.HI R32, R16, 0x1, R17 ;  /* 0x000000011020a819 */ /* 0x000fe40000010211 */
[-C--:B------:R-:W-:Y:S01]  /*f5b0*/  @!P2 IADD3 R4, P0, R4, R9.reuse, RZ ;  /* 0x000000090404a210 */ /* 0x080fe20007f1e0ff */
[----:B------:R-:W-:Y:S01]  /*f5c0*/  @!P3 IMAD.WIDE R10, R15, 0x2, R12 ;  /* 0x000000020f0ab825 */ /* 0x000fe200078e020c */
[----:B----4-:R-:W-:-:S02]  /*f5d0*/  @!P2 IADD3 R6, P1, R8, R9, RZ ;  /* 0x000000090806a210 */ /* 0x010fc40007f3e0ff */
[----:B------:R-:W-:Y:S01]  /*f5e0*/  @!P4 SHF.L.U32 R25, R199, 0x3, RZ ;  /* 0x00000003c719c819 */ /* 0x000fe200000006ff */
[----:B---3--:R-:W-:Y:S01]  /*f5f0*/  IMAD.MOV.U32 R9, RZ, RZ, R7 ;  /* 0x000000ffff097224 */ /* 0x008fe200078e0007 */
[----:B------:R-:W-:Y:S01]  /*f600*/  CS2R R36, SRZ ;  /* 0x0000000000247805 */ /* 0x000fe2000001ff00 */
[----:B------:R-:W-:Y:S01]  /*f610*/  @!P2 IMAD.X R5, R5, 0x1, R32, P0 ;  /* 0x000000010505a824 */ /* 0x000fe200000e0620 */
[----:B------:R-:W-:Y:S01]  /*f620*/  CS2R R38, SRZ ;  /* 0x0000000000267805 */ /* 0x000fe2000001ff00 */
[----:B------:R-:W-:Y:S01]  /*f630*/  @!P3 IMAD.WIDE R14, R15, 0x2, R8 ;  /* 0x000000020f0eb825 */ /* 0x000fe200078e0208 */
[----:B------:R-:W-:Y:S02]  /*f640*/  CS2R R34, SRZ ;  /* 0x0000000000227805 */ /* 0x000fe4000001ff00 */
[----:B------:R-:W-:Y:S02]  /*f650*/  CS2R R44, SRZ ;  /* 0x00000000002c7805 */ /* 0x000fe4000001ff00 */
[----:B------:R-:W-:Y:S01]  /*f660*/  CS2R R46, SRZ ;  /* 0x00000000002e7805 */ /* 0x000fe2000001ff00 */
[C---:B------:R-:W-:Y:S01]  /*f670*/  @!P4 IMAD.WIDE R12, R25.reuse, 0x2, R12 ;  /* 0x00000002190cc825 */ /* 0x040fe200078e020c */
        /* <DEDUP_REMOVED lines=10> */
.L_x_2822:
[----:B------:R-:W-:Y:S05]  /*f720*/  BSYNC B1 ;  /* 0x0000000000017941 */ /* 0x000fea0003800000 */
.L_x_2821:
[----:B-1---5:R-:W-:Y:S01]  /*f730*/  IMAD.MOV.U32 R5, RZ, RZ, R45 ;  /* 0x000000ffff057224 */ /* 0x022fe200078e002d */
[----:B--2---:R-:W-:Y:S01]  /*f740*/  MOV R4, R44 ;  /* 0x0000002c00047202 */ /* 0x004fe20000000f00 */
[----:B------:R-:W-:Y:S01]  /*f750*/  IMAD.MOV.U32 R6, RZ, RZ, R46 ;  /* 0x000000ffff067224 */ /* 0x000fe200078e002e */
[----:B------:R-:W-:Y:S01]  /*f760*/  UMOV UR4, 0xffffffff ;  /* 0xffffffff00047882 */ /* 0x000fe20000000000 */
[----:B---3--:R-:W-:Y:S01]  /*f770*/  IMAD.MOV.U32 R7, RZ, RZ, R47 ;  /* 0x000000ffff077224 */ /* 0x008fe200078e002f */
[----:B------:R-:W-:Y:S01]  /*f780*/  PRMT R91, R5, 0x7610, R91 ;  /* 0x00007610055b7816 */ /* 0x000fe2000000005b */
[----:B------:R-:W-:Y:S01]  /*f790*/  IMAD.MOV.U32 R5, RZ, RZ, R41 ;  /* 0x000000ffff057224 */ /* 0x000fe200078e0029 */
[----:B------:R-:W-:Y:S02]  /*f7a0*/  PRMT R98, R98, 0x5410, R4 ;  /* 0x0000541062627816 */ /* 0x000fe40000000004 */
        /* <DEDUP_REMOVED lines=39> */
.L_x_3082:
[----:B------:R-:W-:Y:S01]  /*fa20*/  IADD3 R64, R64, 0x40, RZ ;  /* 0x0000004040407810 */ /* 0x000fe20007ffe0ff */
[----:B------:R-:W-:Y:S01]  /*fa30*/  BSSY B1, `(.L_x_2824) ;  /* 0x0000034000017945 */ /* 0x000fe20003800000 */
[----:B------:R-:W-:Y:S02]  /*fa40*/  CS2R R6, SRZ ;  /* 0x0000000000067805 */ /* 0x000fe4000001ff00 */
[----:B----4-:R-:W-:Y:S02]  /*fa50*/  CS2R R8, SRZ ;  /* 0x0000000000087805 */ /* 0x010fe4000001ff00 */
[----:B------:R-:W-:Y:S02]  /*fa60*/  ISETP.GE.AND P0, PT, R64, R65, PT ;  /* 0x000000414000720c */ /* 0x000fe40003f06270 */
        /* <DEDUP_REMOVED lines=31> */
[----:B------:R0:W5:Y:S01]  /*fc60*/  @!P3 LD.E.128 R52, desc[UR60][R4.64] ;  /* 0x0000003c0434b980 */ /* 0x000162000c101d00 */
[----:B------:R-:W-:Y:S02]  /*fc70*/  CS2R R48, SRZ ;  /* 0x0000000000307805 */ /* 0x000fe4000001ff00 */
[----:B------:R-:W-:Y:S01]  /*fc80*/  @!P2 IADD3.X R21, R21, R14, RZ, P0, !PT ;  /* 0x0000000e1515a210 */ /* 0x000fe200007fe4ff */
[--C-:B------:R-:W-:Y:S01]  /*fc90*/  @!P3 IMAD.WIDE R12, R13, 0x2, R8.reuse ;  /* 0x000000020d0cb825 */ /* 0x100fe200078e0208 */
[----:B------:R1:W5:Y:S03]  /*fca0*/  @!P4 LD.E.128 R56, desc[UR60][R6.64] ;  /* 0x0000003c0638c980 */ /* 0x000366000c101d00 */
[----:B------:R-:W-:Y:S01]  /*fcb0*/  @!P4 IMAD.WIDE R62, R63, 0x2, R8 ;  /* 0x000000023f3ec825 */ /* 0x000fe200078e0208 */
[----:B------:R-:W-:-:S02]  /*fcc0*/  CS2R R8, SRZ ;  /* 0x0000000000087805 */ /* 0x000fc4000001ff00 */
[----:B------:R-:W-:Y:S02]  /*fcd0*/  CS2R R50, SRZ ;  /* 0x0000000000327805 */ /* 0x000fe4000001ff00 */
[----:B0-----:R-:W-:Y:S01]  /*fce0*/  CS2R R4, SRZ ;  /* 0x0000000000047805 */ /* 0x001fe2000001ff00 */
[----:B------:R-:W-:Y:S01]  /*fcf0*/  @!P2 IMAD.X R61, R61, 0x1, R14, P1 ;  /* 0x000000013d3da824 */ /* 0x000fe200008e060e */
[----:B------:R-:W-:Y:S01]  /*fd00*/  CS2R R14, SRZ ;  /* 0x00000000000e7805 */ /* 0x000fe2000001ff00 */
[----:B------:R0:W5:Y:S01]  /*fd10*/  @!P3 LD.E.128 R8, desc[UR60][R12.64] ;  /* 0x0000003c0c08b980 */ /* 0x000162000c101d00 */
[----:B-1----:R-:W-:-:S03]  /*fd20*/  CS2R R6, SRZ ;  /* 0x0000000000067805 */ /* 0x002fc6000001ff00 */
[----:B------:R4:W5:Y:S04]  /*fd30*/  @!P2 LD.E.128 R48, desc[UR60][R20.64] ;  /* 0x0000003c1430a980 */ /* 0x000968000c101d00 */
[----:B------:R4:W5:Y:S01]  /*fd40*/  @!P2 LD.E.128 R4, desc[UR60][R60.64] ;  /* 0x0000003c3c04a980 */ /* 0x000962000c101d00 */
[----:B0-----:R-:W-:-:S06]  /*fd50*/  CS2R R12, SRZ ;  /* 0x00000000000c7805 */ /* 0x001fcc000001ff00 */
[----:B------:R4:W5:Y:S02]  /*fd60*/  @!P4 LD.E.128 R12, desc[UR60][R62.64] ;  /* 0x0000003c3e0cc980 */ /* 0x000964000c101d00 */
.L_x_2825:
[----:B------:R-:W-:Y:S05]  /*fd70*/  BSYNC B1 ;  /* 0x0000000000017941 */ /* 0x000fea0003800000 */
.L_x_2824:
[----:B--2-4-:R-:W3:Y:S01]  /*fd80*/  LDL R61, [R1+0x50] ;  /* 0x00005000013d7983 */ /* 0x014ee20000100800 */
[----:B-1---5:R-:W-:Y:S01]  /*fd90*/  IMAD.MOV.U32 R20, RZ, RZ, R4 ;  /* 0x000000ffff147224 */ /* 0x022fe200078e0004 */
[----:B0-----:R-:W-:Y:S01]  /*fda0*/  MOV R62, R57 ;  /* 0x00000039003e7202 */ /* 0x001fe20000000f00 */
[----:B------:R-:W-:Y:S01]  /*fdb0*/  IMAD.MOV.U32 R21, RZ, RZ, R5 ;  /* 0x000000ffff157224 */ /* 0x000fe200078e0005 */
[----:B------:R-:W-:Y:S01]  /*fdc0*/  BSSY B1, `(.L_x_2826) ;  /* 0x000002c000017945 */ /* 0x000fe20003800000 */
[----:B------:R-:W-:-:S03]  /*fdd0*/  IMAD.MOV.U32 R60, RZ, RZ, R7 ;  /* 0x000000ffff3c7224 */ /* 0x000fc600078e0007 */
[----:B------:R-:W-:Y:S02]  /*fde0*/  PRMT R92, R20, 0x5410, R21 ;  /* 0x00005410145c7816 */ /* 0x000fe40000000015 */
[----:B------:R-:W-:-:S04]  /*fdf0*/  MOV R20, R6 ;  /* 0x0000000600147202 */ /* 0x000fc80000000f00 */
        /* <DEDUP_REMOVED lines=22> */
[----:B------:R-:W-:Y:S01]  /*ff60*/  IMAD.MOV.U32 R3, RZ, RZ, R15 ;  /* 0x000000ffff037224 */ /* 0x000fe200078e000f */
[----:B------:R-:W-:Y:S01]  /*ff70*/  PRMT R71, R61, 0x7610, R71 ;  /* 0x000076103d477816 */ /* 0x000fe20000000047 */
[----:B------:R-:W-:-:S03]  /*ff80*/  IMAD.MOV.U32 R61, RZ, RZ, R50 ;  /* 0x000000ffff3d7224 */ /* 0x000fc600078e0032 */
[----:B------:R-:W-:Y:S02]  /*ff90*/  PRMT R71, R71, 0x5410, R3 ;  /* 0x0000541047477816 */ /* 0x000fe40000000003 */
[----:B------:R-:W-:Y:S02]  /*ffa0*/  PRMT R96, R61, 0x7610, R96 ;  /* 0x000076103d607816 */ /* 0x000fe40000000060 */
[----:B------:R-:W-:Y:S02]  /*ffb0*/  MOV R61, R53 ;  /* 0x00000035003d7202 */ /* 0x000fe40000000f00 */
[----:B------:R-:W-:Y:S01]  /*ffc0*/  PRMT R96, R96, 0x5410, R20 ;  /* 0x0000541060607816 */ /* 0x000fe20000000014 */
[----:B------:R-:W-:Y:S01]  /*ffd0*/  IMAD.MOV.U32 R20, RZ, RZ, R54 ;  /* 0x000000ffff147224 */ /* 0x000fe200078e0036 */
[----:B------:R-:W-:Y:S01]  /*ffe0*/  PRMT R77, R60, 0x5410, R61 ;  /* 0x000054103c4d7816 */ /* 0x000fe2000000003d */
[----:B------:R-:W-:Y:S01]  /*fff0*/  IMAD.MOV.U32 R60, RZ, RZ, R55 ;  /* 0x000000ffff3c7224 */ /* 0x000fe200078e0037 */
[----:B------:R-:W-:Y:S01]  /*10000*/  VIADDMNMX R3, R65, -R226, 0x80, PT ;  /* 0x0000008041037446 */ /* 0x000fe200038009e2 */
[----:B------:R-:W-:-:S03]  /*10010*/  IMAD.MOV.U32 R61, RZ, RZ, R56 ;  /* 0x000000ffff3d7224 */ /* 0x000fc600078e0038 */
[----:B------:R-:W-:Y:S01]  /*10020*/  PRMT R78, R20, 0x5410, R60 ;  /* 0x00005410144e7816 */ /* 0x000fe2000000003c */
[----:B------:R-:W-:Y:S01]  /*10030*/  IMAD.MOV.U32 R20, RZ, RZ, R58 ;  /* 0x000000ffff147224 */ /* 0x000fe200078e003a */
[----:B------:R-:W-:Y:S01]  /*10040*/  ISETP.GE.AND P1, PT, R204, R3, PT ;  /* 0x00000003cc00720c */ /* 0x000fe20003f26270 */
[----:B------:R-:W-:Y:S01]  /*10050*/  IMAD.MOV.U32 R60, RZ, RZ, R59 ;  /* 0x000000ffff3c7224 */ /* 0x000fe200078e003b */
[----:B------:R-:W-:Y:S01]  /*10060*/  PRMT R72, R61, 0x5410, R62 ;  /* 0x000054103d487816 */ /* 0x000fe2000000003e */
[----:B0-----:R-:W-:Y:S10]  /*10070*/  @!P0 BRA `(.L_x_2827) ;  /* 0x0000018800888947 */ /* 0x001ff40003800000 */
.L_x_3083:
[----:B------:R-:W-:Y:S05]  /*10080*/  BSYNC B1 ;  /* 0x0000000000017941 */ /* 0x000fea0003800000 */
.L_x_2826:
[----:B------:R-:W-:Y:S01]  /*10090*/  BSSY B1, `(.L_x_2828) ;  /* 0x0000142000017945 */ /* 0x000fe20003800000 */
[----:B------:R-:W-:-:S03]  /*100a0*/  PRMT R73, R20, 0x5410, R60 ;  /* 0x0000541014497816 */ /* 0x000fc6000000003c */
[----:B------:R-:W-:Y:S05]  /*100b0*/  @P1 BRA `(.L_x_2829) ;  /* 0x0000001000fc1947 */ /* 0x000fea0003800000 */
[----:B0-----:R-:W0:Y:S01]  /*100c0*/  LDC R21, c[0x0][0x3f4] ;  /* 0x0000fd00ff157b82 */ /* 0x001e220000000800 */
[----:B------:R-:W-:Y:S01]  /*100d0*/  BSSY B2, `(.L_x_2830) ;  /* 0x0000067000027945 */ /* 0x000fe20003800000 */
[-C--:B0-----:R-:W-:Y:S02]  /*100e0*/  ISETP.GE.AND P0, PT, R16, R21.reuse, PT ;  /* 0x000000151000720c */ /* 0x081fe40003f06270 */
[-C--:B------:R-:W-:Y:S02]  /*100f0*/  ISETP.GE.AND P1, PT, R193, R21.reuse, PT ;  /* 0x00000015c100720c */ /* 0x080fe40003f26270 */
[----:B------:R-:W-:-:S09]  /*10100*/  ISETP.GE.AND P2, PT, R192, R21, PT ;  /* 0x00000015c000720c */ /* 0x000fd20003f46270 */
[----:B------:R-:W-:Y:S05]  /*10110*/  @P0 BRA `(.L_x_2831) ;  /* 0x0000000400880947 */ /* 0x000fea0003800000 */
[----:B------:R-:W-:Y:S01]  /*10120*/  LEA.HI R60, R21, R0, RZ, 0x1d ;  /* 0x00000000153c7211 */ /* 0x000fe200078fe8ff */
[----:B------:R-:W-:Y:S01]  /*10130*/  HADD2.F32 R91, -RZ, R91.H0_H0 ;  /* 0x2000005bff5b7230 */ /* 0x000fe20000004100 */
[----:B------:R-:W-:Y:S01]  /*10140*/  LOP3.LUT R20, R220, 0x38, R16, 0xf8, !PT ;  /* 0x00000038dc147812 */ /* 0x000fe200078ef810 */
[----:B------:R-:W-:Y:S01]  /*10150*/  HADD2.F32 R93, -RZ, R93.H0_H0 ;  /* 0x2000005dff5d7230 */ /* 0x000fe20000004100 */
[----:B------:R-:W-:Y:S01]  /*10160*/  SHF.R.S32.HI R65, RZ, 0x1f, R60 ;  /* 0x0000001fff417819 */ /* 0x000fe2000001143c */
[----:B------:R-:W-:Y:S01]  /*10170*/  IMAD.SHL.U32 R63, R60, 0x8, RZ ;  /* 0x000000083c3f7824 */ /* 0x000fe200078e00ff */
[----:B------:R-:W-:Y:S02]  /*10180*/  LOP3.LUT R61, R20, R221, RZ, 0x3c, !PT ;  /* 0x000000dd143d7212 */ /* 0x000fe400078e3cff */
[----:B------:R-:W-:Y:S02]  /*10190*/  LEA.HI R65, R65, R60, RZ, 0x3 ;  /* 0x0000003c41417211 */ /* 0x000fe400078f18ff */
[----:B------:R-:W-:-:S02]  /*101a0*/  LOP3.LUT R60, R220, 0x38, R63, 0xf8, !PT ;  /* 0x00000038dc3c7812 */ /* 0x000fc400078ef83f */
[----:B------:R-:W-:Y:S01]  /*101b0*/  IADD3 R61, R222, R61, RZ ;  /* 0x0000003dde3d7210 */ /* 0x000fe20007ffe0ff */
[----:B------:R-:W-:Y:S01]  /*101c0*/  IMAD.SHL.U32 R65, R65, 0x400, RZ ;  /* 0x0000040041417824 */ /* 0x000fe200078e00ff */
[----:B------:R-:W-:Y:S02]  /*101d0*/  LOP3.LUT R64, R60, R221, RZ, 0x3c, !PT ;  /* 0x000000dd3c407212 */ /* 0x000fe400078e3cff */
[----:B------:R-:W-:Y:S01]  /*101e0*/  SHF.R.U32.HI R84, RZ, 0x10, R45 ;  /* 0x00000010ff547819 */ /* 0x000fe2000001162d */
[----:B------:R-:W-:Y:S01]  /*101f0*/  IMAD R20, R61, 0x2, R2 ;  /* 0x000000023d147824 */ /* 0x000fe200078e0202 */
[----:B------:R-:W-:Y:S02]  /*10200*/  LOP3.LUT R65, R65, 0x7fffe000, RZ, 0xc0, !PT ;  /* 0x7fffe00041417812 */ /* 0x000fe400078ec0ff */
[--C-:B------:R-:W-:Y:S01]  /*10210*/  SHF.R.U32.HI R74, RZ, 0x10, R33.reuse ;  /* 0x00000010ff4a7819 */ /* 0x100fe20000011621 */
[----:B------:R-:W-:Y:S01]  /*10220*/  HADD2.F32 R84, -RZ, R84.H0_H0 ;  /* 0x20000054ff547230 */ /* 0x000fe20000004100 */
[----:B------:R-:W-:Y:S01]  /*10230*/  IADD3 R65, R64, R65, R222 ;  /* 0x0000004140417210 */ /* 0x000fe20007ffe0de */
[----:B------:R-:W0:Y:S01]  /*10240*/  LDS.128 R60, [R20+0x12400] ;  /* 0x01240000143c7984 */ /* 0x000e220000000c00 */
[----:B------:R-:W-:-:S02]  /*10250*/  SHF.R.U64 R32, R32, 0x10, R33 ;  /* 0x0000001020207819 */ /* 0x000fc40000001221 */
[----:B------:R-:W-:Y:S01]  /*10260*/  SHF.R.U64 R33, R44, 0x10, R45 ;  /* 0x000000102c217819 */ /* 0x000fe2000000122d */
[----:B------:R-:W-:Y:S01]  /*10270*/  IMAD R69, R65, 0x2, R2 ;  /* 0x0000000241457824 */ /* 0x000fe200078e0202 */
[--C-:B------:R-:W-:Y:S02]  /*10280*/  SHF.R.U64 R44, R46, 0x10, R47.reuse ;  /* 0x000000102e2c7819 */ /* 0x100fe4000000122f */
[----:B------:R-:W-:Y:S02]  /*10290*/  SHF.R.U32.HI R46, RZ, 0x10, R47 ;  /* 0x00000010ff2e7819 */ /* 0x000fe4000001162f */
[----:B------:R-:W1:Y:S01]  /*102a0*/  LDS.128 R64, [R69+0x12400] ;  /* 0x0124000045407984 */ /* 0x000e620000000c00 */
[--C-:B------:R-:W-:Y:S02]  /*102b0*/  SHF.R.U64 R34, R34, 0x10, R35.reuse ;  /* 0x0000001022227819 */ /* 0x100fe40000001223 */
[----:B------:R-:W-:Y:S01]  /*102c0*/  SHF.R.U32.HI R35, RZ, 0x10, R35 ;  /* 0x00000010ff237819 */ /* 0x000fe20000011623 */
[----:B0-----:R-:W-:-:S02]  /*102d0*/  HADD2.F32 R86, -RZ, R61.H0_H0 ;  /* 0x2000003dff567230 */ /* 0x001fc40000004100 */
[----:B------:R-:W-:Y:S02]  /*102e0*/  HADD2.F32 R61, -RZ, R61.H1_H1 ;  /* 0x3000003dff3d7230 */ /* 0x000fe40000004100 */
[----:B------:R-:W-:Y:S02]  /*102f0*/  HADD2.F32 R45, -RZ, R60.H0_H0 ;  /* 0x2000003cff2d7230 */ /* 0x000fe40000004100 */
[----:B------:R-:W-:Y:S02]  /*10300*/  HADD2.F32 R47, -RZ, R62.H0_H0 ;  /* 0x2000003eff2f7230 */ /* 0x000fe40000004100 */
[----:B------:R-:W-:Y:S02]  /*10310*/  HADD2.F32 R85, -RZ, R63.H0_H0 ;  /* 0x2000003fff557230 */ /* 0x000fe40000004100 */
[--C-:B-1----:R-:W-:Y:S02]  /*10320*/  HADD2.F32 R90, -RZ, R65.reuse.H0_H0 ;  /* 0x20000041ff5a7230 */ /* 0x102fe40000004100 */
[----:B------:R-:W-:-:S02]  /*10330*/  HADD2.F32 R88, -RZ, R65.H1_H1 ;  /* 0x30000041ff587230 */ /* 0x000fc40000004100 */
[----:B------:R-:W-:Y:S02]  /*10340*/  HADD2.F32 R65, -RZ, R64.H0_H0 ;  /* 0x20000040ff417230 */ /* 0x000fe40000004100 */
[C---:B------:R-:W-:Y:S01]  /*10350*/  FMUL.FTZ R105, R90.reuse, R91 ;  /* 0x0000005b5a697220 */ /* 0x040fe20000410000 */
[-C--:B------:R-:W-:Y:S01]  /*10360*/  FMUL.FTZ R103, R90, R93.reuse ;  /* 0x0000005d5a677220 */ /* 0x080fe20000410000 */
[----:B------:R-:W-:Y:S01]  /*10370*/  FMUL.FTZ R102, R88, R84 ;  /* 0x0000005458667220 */ /* 0x000fe20000410000 */
[----:B------:R-:W-:Y:S02]  /*10380*/  HADD2.F32 R87, -RZ, R66.H0_H0 ;  /* 0x20000042ff577230 */ /* 0x000fe40000004100 */
[C---:B------:R-:W-:Y:S01]  /*10390*/  FFMA.FTZ R90, R86.reuse, R93, -R105 ;  /* 0x0000005d565a7223 */ /* 0x040fe20000010869 */
[----:B------:R-:W-:Y:S02]  /*103a0*/  HADD2.F32 R93, -RZ, R74.H0_H0 ;  /* 0x2000004aff5d7230 */ /* 0x000fe40000004100 */
[----:B------:R-:W-:Y:S01]  /*103b0*/  FFMA.FTZ R86, R86, R91, R103 ;  /* 0x0000005b56567223 */ /* 0x000fe20000010067 */
[----:B------:R-:W-:-:S02]  /*103c0*/  HADD2.F32 R74, -RZ, R98.H1_H1 ;  /* 0x30000062ff4a7230 */ /* 0x000fc40000004100 */
[----:B------:R-:W-:Y:S02]  /*103d0*/  HADD2.F32 R98, -RZ, R98.H0_H0 ;  /* 0x20000062ff627230 */ /* 0x000fe40000004100 */
[-C--:B------:R-:W-:Y:S01]  /*103e0*/  FMUL.FTZ R104, R88, R93.reuse ;  /* 0x0000005d58687220 */ /* 0x080fe20000410000 */
[----:B------:R-:W-:Y:S01]  /*103f0*/  FFMA.FTZ R91, R61, R93, -R102 ;  /* 0x0000005d3d5b7223 */ /* 0x000fe20000010866 */
[--C-:B------:R-:W-:Y:S02]  /*10400*/  HADD2.F32 R88, -RZ, R107.reuse.H1_H1 ;  /* 0x3000006bff587230 */ /* 0x100fe40000004100 */
[----:B------:R-:W-:Y:S01]  /*10410*/  FMUL.FTZ R102, R65, R74 ;  /* 0x0000004a41667220 */ /* 0x000fe20000410000 */
[----:B------:R-:W-:Y:S01]  /*10420*/  FFMA.FTZ R61, R61, R84, R104 ;  /* 0x000000543d3d7223 */ /* 0x000fe20000010068 */
[-C--:B------:R-:W-:Y:S01]  /*10430*/  FMUL.FTZ R65, R65, R98.reuse ;  /* 0x0000006241417220 */ /* 0x080fe20000410000 */
[----:B------:R-:W-:Y:S02]  /*10440*/  HADD2.F32 R84, -RZ, R107.H0_H0 ;  /* 0x2000006bff547230 */ /* 0x000fe40000004100 */
[----:B------:R-:W-:Y:S01]  /*10450*/  FFMA.FTZ R98, R45, R98, -R102 ;  /* 0x000000622d627223 */ /* 0x000fe20000010866 */
[----:B------:R-:W-:-:S02]  /*10460*/  HADD2.F32 R89, -RZ, R67.H0_H0 ;  /* 0x20000043ff597230 */ /* 0x000fc40000004100 */
[----:B------:R-:W-:Y:S01]  /*10470*/  FMUL.FTZ R108, R87, R88 ;  /* 0x00000058576c7220 */ /* 0x000fe20000410000 */
[--C-:B------:R-:W-:Y:S02]  /*10480*/  HADD2.F32 R104, -RZ, R106.reuse.H0_H0 ;  /* 0x2000006aff687230 */ /* 0x100fe40000004100 */
[----:B------:R-:W-:Y:S01]  /*10490*/  FFMA.FTZ R74, R45, R74, R65 ;  /* 0x0000004a2d4a7223 */ /* 0x000fe20000010041 */
[----:B------:R-:W-:Y:S02]  /*104a0*/  HADD2.F32 R102, -RZ, R106.H1_H1 ;  /* 0x3000006aff667230 */ /* 0x000fe40000004100 */
[-C--:B------:R-:W-:Y:S01]  /*104b0*/  FMUL.FTZ R106, R87, R84.reuse ;  /* 0x00000054576a7220 */ /* 0x080fe20000410000 */
[----:B------:R-:W-:Y:S01]  /*104c0*/  FFMA.FTZ R65, R47, R84, -R108 ;  /* 0x000000542f417223 */ /* 0x000fe2000001086c */
[----:B------:R-:W-:Y:S02]  /*104d0*/  HADD2.F32 R67, -RZ, R67.H1_H1 ;  /* 0x30000043ff437230 */ /* 0x000fe40000004100 */
[----:B------:R-:W-:Y:S01]  /*104e0*/  FMUL.FTZ R110, R89, R104 ;  /* 0x00000068596e7220 */ /* 0x000fe20000410000 */
[----:B------:R-:W-:-:S02]  /*104f0*/  HADD2.F32 R84, -RZ, R46.H0_H0 ;  /* 0x2000002eff547230 */ /* 0x000fc40000004100 */
[----:B------:R-:W-:Y:S01]  /*10500*/  FMUL.FTZ R89, R89, R102 ;  /* 0x0000006659597220 */ /* 0x000fe20000410000 */
[----:B------:R-:W-:Y:S02]  /*10510*/  HADD2.F32 R108, -RZ, R35.H0_H0 ;  /* 0x20000023ff6c7230 */ /* 0x000fe40000004100 */
[----:B------:R-:W-:Y:S01]  /*10520*/  FFMA.FTZ R46, R47, R88, R106 ;  /* 0x000000582f2e7223 */ /* 0x000fe2000001006a */
[----:B------:R-:W-:Y:S01]  /*10530*/  FFMA.FTZ R35, R85, R102, -R110 ;  /* 0x0000006655237223 */ /* 0x000fe2000001086e */
[----:B------:R-:W-:Y:S02]  /*10540*/  HADD2.F32 R63, -RZ, R63.H1_H1 ;  /* 0x3000003fff3f7230 */ /* 0x000fe40000004100 */
[----:B------:R-:W-:Y:S01]  /*10550*/  FMUL.FTZ R88, R67, R84 ;  /* 0x0000005443587220 */ /* 0x000fe20000410000 */
[----:B------:R-:W-:Y:S01]  /*10560*/  FFMA.FTZ R47, R85, R104, R89 ;  /* 0x00000068552f7223 */ /* 0x000fe20000010059 */
[----:B------:R-:W-:Y:S01]  /*10570*/  FMUL.FTZ R102, R67, R108 ;  /* 0x0000006c43667220 */ /* 0x000fe20000410000 */
[----:B------:R-:W-:-:S02]  /*10580*/  HADD2.F32 R64, -RZ, R64.H1_H1 ;  /* 0x30000040ff407230 */ /* 0x000fc40000004100 */
[C---:B------:R-:W-:Y:S01]  /*10590*/  FFMA.FTZ R88, R63.reuse, R108, -R88 ;  /* 0x0000006c3f587223 */ /* 0x040fe20000010858 */
[----:B------:R-:W-:Y:S02]  /*105a0*/  HADD2.F32 R66, -RZ, R66.H1_H1 ;  /* 0x30000042ff427230 */ /* 0x000fe40000004100 */
[----:B------:R-:W-:Y:S01]  /*105b0*/  FFMA.FTZ R102, R63, R84, R102 ;  /* 0x000000543f667223 */ /* 0x000fe20000010066 */
[----:B------:R-:W-:Y:S02]  /*105c0*/  HADD2.F32 R67, -RZ, R33.H0_H0 ;  /* 0x20000021ff437230 */ /* 0x000fe40000004100 */
[----:B------:R-:W-:Y:S01]  /*105d0*/  HADD2.F32 R85, -RZ, R44.H0_H0 ;  /* 0x2000002cff557230 */ /* 0x000fe20000004100 */
[----:B------:R-:W-:Y:S01]  /*105e0*/  F2FP.F16.F32.PACK_AB R35, R88, R35 ;  /* 0x000000235823723e */ /* 0x000fe200000000ff */
        /* <DEDUP_REMOVED lines=8> */
[----:B------:R-:W-:Y:S01]  /*10670*/  F2FP.F16.F32.PACK_AB R47, R102, R47 ;  /* 0x0000002f662f723e */ /* 0x000fe200000000ff */
        /* <DEDUP_REMOVED lines=8> */
[----:B------:R-:W-:Y:S01]  /*10700*/  F2FP.F16.F32.PACK_AB R44, R67, R74 ;  /* 0x0000004a432c723e */ /* 0x000fe200000000ff */
[----:B------:R0:W-:Y:S01]  /*10710*/  STS.128 [R20+0x12400], R32 ;  /* 0x0124002014007388 */ /* 0x0001e20000000c00 */
[----:B------:R-:W-:-:S05]  /*10720*/  F2FP.F16.F32.PACK_AB R46, R85, R46 ;  /* 0x0000002e552e723e */ /* 0x000fca00000000ff */
[----:B------:R0:W-:Y:S02]  /*10730*/  STS.128 [R69+0x12400], R44 ;  /* 0x0124002c45007388 */ /* 0x0001e40000000c00 */
.L_x_2831:
[----:B------:R-:W-:Y:S05]  /*10740*/  BSYNC B2 ;  /* 0x0000000000027941 */ /* 0x000fea0003800000 */
.L_x_2830:
[----:B------:R-:W-:Y:S04]  /*10750*/  BSSY B2, `(.L_x_2832) ;  /* 0x000006b000027945 */ /* 0x000fe80003800000 */
[----:B------:R-:W-:Y:S05]  /*10760*/  @P1 BRA `(.L_x_2833) ;  /* 0x0000000400a41947 */ /* 0x000fea0003800000 */
[----:B0-----:R-:W2:Y:S01]  /*10770*/  LDL R20, [R1+0x58] ;  /* 0x0000580001147983 */ /* 0x001ea20000100800 */
[----:B------:R-:W-:Y:S01]  /*10780*/  HADD2.F32 R85, -RZ, R97.H1_H1 ;  /* 0x30000061ff557230 */ /* 0x000fe20000004100 */
[----:B------:R-:W-:Y:S01]  /*10790*/  SHF.R.U32.HI R61, RZ, 0x10, R29 ;  /* 0x00000010ff3d7819 */ /* 0x000fe2000001161d */
[--C-:B------:R-:W-:Y:S01]  /*107a0*/  HADD2.F32 R84, -RZ, R100.reuse.H1_H1 ;  /* 0x30000064ff547230 */ /* 0x100fe20000004100 */
[----:B------:R-:W-:Y:S01]  /*107b0*/  SHF.R.U32.HI R87, RZ, 0x10, R41 ;  /* 0x00000010ff577819 */ /* 0x000fe20000011629 */
[----:B------:R-:W-:Y:S01]  /*107c0*/  HADD2.F32 R100, -RZ, R100.H0_H0 ;  /* 0x20000064ff647230 */ /* 0x000fe20000004100 */
[----:B------:R-:W-:Y:S01]  /*107d0*/  SHF.R.U64 R28, R28, 0x10, R29 ;  /* 0x000000101c1c7819 */ /* 0x000fe2000000121d */
[----:B------:R-:W-:Y:S01]  /*107e0*/  HADD2.F32 R61, -RZ, R61.H0_H0 ;  /* 0x2000003dff3d7230 */ /* 0x000fe20000004100 */
[----:B------:R-:W-:Y:S01]  /*107f0*/  SHF.R.U64 R29, R40, 0x10, R41 ;  /* 0x00000010281d7819 */ /* 0x000fe20000001229 */
[----:B------:R-:W-:Y:S01]  /*10800*/  HADD2.F32 R87, -RZ, R87.H0_H0 ;  /* 0x20000057ff577230 */ /* 0x000fe20000004100 */
[--C-:B------:R-:W-:Y:S01]  /*10810*/  SHF.R.U64 R30, R30, 0x10, R31.reuse ;  /* 0x000000101e1e7819 */ /* 0x100fe2000000121f */
[--C-:B------:R-:W-:Y:S01]  /*10820*/  HADD2.F32 R86, -RZ, R99.reuse.H0_H0 ;  /* 0x20000063ff567230 */ /* 0x100fe20000004100 */
[----:B------:R-:W-:Y:S01]  /*10830*/  SHF.R.U32.HI R40, RZ, 0x10, R31 ;  /* 0x00000010ff287819 */ /* 0x000fe2000001161f */
[----:B------:R-:W-:Y:S01]  /*10840*/  HADD2.F32 R99, -RZ, R99.H1_H1 ;  /* 0x30000063ff637230 */ /* 0x000fe20000004100 */
[----:B------:R-:W-:-:S02]  /*10850*/  SHF.R.U64 R31, R42, 0x10, R43 ;  /* 0x000000102a1f7819 */ /* 0x000fc4000000122b */
[----:B------:R-:W-:Y:S01]  /*10860*/  SHF.R.U32.HI R42, RZ, 0x10, R43 ;  /* 0x00000010ff2a7819 */ /* 0x000fe2000001162b */
[----:B------:R-:W-:-:S04]  /*10870*/  HADD2.F32 R40, -RZ, R40.H0_H0 ;  /* 0x20000028ff287230 */ /* 0x000fc80000004100 */
[----:B------:R-:W-:Y:S01]  /*10880*/  HADD2.F32 R42, -RZ, R42.H0_H0 ;  /* 0x2000002aff2a7230 */ /* 0x000fe20000004100 */
[----:B--2---:R-:W-:Y:S02]  /*10890*/  R2UR UR4, R20 ;  /* 0x00000000140472ca */ /* 0x004fe400000e0000 */
[----:B------:R-:W-:-:S04]  /*108a0*/  SHF.R.S32.HI R20, RZ, 0x1f, R193 ;  /* 0x0000001fff147819 */ /* 0x000fc800000114c1 */
[CC--:B------:R-:W-:Y:S02]  /*108b0*/  LEA.HI R32, R20.reuse, R193.reuse, RZ, 0x6 ;  /* 0x000000c114207211 */ /* 0x0c0fe400078f30ff */
[----:B------:R-:W-:Y:S02]  /*108c0*/  LEA.HI R33, R20, R193, RZ, 0x3 ;  /* 0x000000c114217211 */ /* 0x000fe400078f18ff */
[----:B------:R-:W-:Y:S02]  /*108d0*/  LEA.HI R20, R21, R198, RZ, 0x1d ;  /* 0x000000c615147211 */ /* 0x000fe400078fe8ff */
[----:B------:R-:W-:Y:S02]  /*108e0*/  SHF.L.U32 R34, R32, 0x7, RZ ;  /* 0x0000000720227819 */ /* 0x000fe400000006ff */
[----:B------:R-:W-:Y:S02]  /*108f0*/  SHF.R.S32.HI R35, RZ, 0x1f, R20 ;  /* 0x0000001fff237819 */ /* 0x000fe40000011414 */
[----:B------:R-:W-:Y:S01]  /*10900*/  LOP3.LUT R32, R220, 0x38, R33, 0xf8, !PT ;  /* 0x00000038dc207812 */ /* 0x000fe200078ef821 */
[----:B------:R-:W-:Y:S01]  /*10910*/  IMAD.SHL.U32 R33, R20, 0x8, RZ ;  /* 0x0000000814217824 */ /* 0x000fe200078e00ff */
[----:B------:R-:W-:-:S02]  /*10920*/  LEA.HI R35, R35, R20, RZ, 0x3 ;  /* 0x0000001423237211 */ /* 0x000fc400078f18ff */
[----:B------:R-:W-:Y:S02]  /*10930*/  LOP3.LUT R45, R34, 0xffffe000, RZ, 0xc0, !PT ;  /* 0xffffe000222d7812 */ /* 0x000fe400078ec0ff */
[----:B------:R-:W-:Y:S01]  /*10940*/  LOP3.LUT R32, R32, R221, RZ, 0x3c, !PT ;  /* 0x000000dd20207212 */ /* 0x000fe200078e3cff */
[----:B------:R-:W-:-:S03]  /*10950*/  IMAD.SHL.U32 R35, R35, 0x400, RZ ;  /* 0x0000040023237824 */ /* 0x000fc600078e00ff */
[--C-:B------:R-:W-:Y:S02]  /*10960*/  IADD3 R20, R32, R45, R222.reuse ;  /* 0x0000002d20147210 */ /* 0x100fe40007ffe0de */
[----:B------:R-:W-:Y:S02]  /*10970*/  LOP3.LUT R32, R220, 0x38, R33, 0xf8, !PT ;  /* 0x00000038dc207812 */ /* 0x000fe400078ef821 */
[----:B------:R-:W-:Y:S02]  /*10980*/  LOP3.LUT R45, R35, 0x7fffe000, RZ, 0xc0, !PT ;  /* 0x7fffe000232d7812 */ /* 0x000fe400078ec0ff */
        /* <DEDUP_REMOVED lines=13> */
[CC--:B------:R-:W-:Y:S01]  /*10a60*/  FMUL.FTZ R45, R69.reuse, R85.reuse ;  /* 0x00000055452d7220 */ /* 0x0c0fe20000410000 */
[----:B------:R-:W-:Y:S02]  /*10a70*/  HADD2.F32 R63, -RZ, R47.H1_H1 ;  /* 0x3000002fff3f7230 */ /* 0x000fe40000004100 */
[-C--:B------:R-:W-:Y:S01]  /*10a80*/  FMUL.FTZ R47, R69, R84.reuse ;  /* 0x00000054452f7220 */ /* 0x080fe20000410000 */
[----:B------:R-:W-:Y:S02]  /*10a90*/  HADD2.F32 R67, -RZ, R44.H0_H0 ;  /* 0x2000002cff437230 */ /* 0x000fe40000004100 */
[C---:B------:R-:W-:Y:S01]  /*10aa0*/  FFMA.FTZ R45, R66.reuse, R84, -R45 ;  /* 0x00000054422d7223 */ /* 0x040fe2000001082d */
[----:B------:R-:W-:Y:S02]  /*10ab0*/  HADD2.F32 R84, -RZ, R97.H0_H0 ;  /* 0x20000061ff547230 */ /* 0x000fe40000004100 */
[----:B------:R-:W-:Y:S01]  /*10ac0*/  FFMA.FTZ R47, R66, R85, R47 ;  /* 0x00000055422f7223 */ /* 0x000fe2000001002f */
[C---:B------:R-:W-:Y:S01]  /*10ad0*/  FMUL.FTZ R69, R74.reuse, R87 ;  /* 0x000000574a457220 */ /* 0x040fe20000410000 */
[----:B------:R-:W-:Y:S01]  /*10ae0*/  FMUL.FTZ R85, R74, R61 ;  /* 0x0000003d4a557220 */ /* 0x000fe20000410000 */
[----:B------:R-:W-:-:S02]  /*10af0*/  HADD2.F32 R65, -RZ, R46.H0_H0 ;  /* 0x2000002eff417230 */ /* 0x000fc40000004100 */
[C---:B------:R-:W-:Y:S01]  /*10b00*/  FMUL.FTZ R74, R67.reuse, R84 ;  /* 0x00000054434a7220 */ /* 0x040fe20000410000 */
[-C--:B------:R-:W-:Y:S01]  /*10b10*/  FMUL.FTZ R67, R67, R100.reuse ;  /* 0x0000006443437220 */ /* 0x080fe20000410000 */
[----:B------:R-:W-:Y:S01]  /*10b20*/  FFMA.FTZ R66, R62, R61, -R69 ;  /* 0x0000003d3e427223 */ /* 0x000fe20000010845 */
[----:B------:R-:W-:Y:S02]  /*10b30*/  HADD2.F32 R33, -RZ, R35.H0_H0 ;  /* 0x20000023ff217230 */ /* 0x000fe40000004100 */
[C---:B------:R-:W-:Y:S01]  /*10b40*/  FFMA.FTZ R61, R43.reuse, R100, -R74 ;  /* 0x000000642b3d7223 */ /* 0x040fe2000001084a */
[--C-:B------:R-:W-:Y:S02]  /*10b50*/  HADD2.F32 R74, -RZ, R101.reuse.H0_H0 ;  /* 0x20000065ff4a7230 */ /* 0x100fe40000004100 */
[----:B------:R-:W-:Y:S01]  /*10b60*/  FFMA.FTZ R43, R43, R84, R67 ;  /* 0x000000542b2b7223 */ /* 0x000fe20000010043 */
[----:B------:R-:W-:Y:S01]  /*10b70*/  FMUL.FTZ R84, R65, R86 ;  /* 0x0000005641547220 */ /* 0x000fe20000410000 */
[----:B------:R-:W-:-:S02]  /*10b80*/  HADD2.F32 R101, -RZ, R101.H1_H1 ;  /* 0x30000065ff657230 */ /* 0x000fc40000004100 */
[----:B------:R-:W-:Y:S01]  /*10b90*/  FFMA.FTZ R62, R62, R87, R85 ;  /* 0x000000573e3e7223 */ /* 0x000fe20000010055 */
[-C--:B------:R-:W-:Y:S01]  /*10ba0*/  FMUL.FTZ R88, R65, R74.reuse ;  /* 0x0000004a41587220 */ /* 0x080fe20000410000 */
[C---:B------:R-:W-:Y:S01]  /*10bb0*/  FFMA.FTZ R65, R41.reuse, R74, -R84 ;  /* 0x0000004a29417223 */ /* 0x040fe20000010854 */
[C---:B------:R-:W-:Y:S01]  /*10bc0*/  FMUL.FTZ R74, R64.reuse, R99 ;  /* 0x00000063404a7220 */ /* 0x040fe20000410000 */
[-C--:B------:R-:W-:Y:S01]  /*10bd0*/  FMUL.FTZ R64, R64, R101.reuse ;  /* 0x0000006540407220 */ /* 0x080fe20000410000 */
[----:B------:R-:W-:Y:S01]  /*10be0*/  FFMA.FTZ R41, R41, R86, R88 ;  /* 0x0000005629297223 */ /* 0x000fe20000010058 */
[----:B------:R-:W-:Y:S02]  /*10bf0*/  HADD2.F32 R35, -RZ, R35.H1_H1 ;  /* 0x30000023ff237230 */ /* 0x000fe40000004100 */
[----:B------:R-:W-:Y:S01]  /*10c00*/  FMUL.FTZ R84, R63, R42 ;  /* 0x0000002a3f547220 */ /* 0x000fe20000410000 */
[C---:B------:R-:W-:Y:S01]  /*10c10*/  FFMA.FTZ R74, R33.reuse, R101, -R74 ;  /* 0x00000065214a7223 */ /* 0x040fe2000001084a */
[----:B------:R-:W-:Y:S01]  /*10c20*/  FFMA.FTZ R64, R33, R99, R64 ;  /* 0x0000006321407223 */ /* 0x000fe20000010040 */
[----:B------:R-:W-:Y:S01]  /*10c30*/  FMUL.FTZ R86, R63, R40 ;  /* 0x000000283f567220 */ /* 0x000fe20000410000 */
[----:B------:R-:W-:-:S02]  /*10c40*/  HADD2.F32 R44, -RZ, R44.H1_H1 ;  /* 0x3000002cff2c7230 */ /* 0x000fc40000004100 */
[C---:B------:R-:W-:Y:S01]  /*10c50*/  FFMA.FTZ R69, R35.reuse, R40, -R84 ;  /* 0x0000002823457223 */ /* 0x040fe20000010854 */
[----:B------:R-:W-:Y:S02]  /*10c60*/  HADD2.F32 R46, -RZ, R46.H1_H1 ;  /* 0x3000002eff2e7230 */ /* 0x000fe40000004100 */
[----:B------:R-:W-:Y:S01]  /*10c70*/  FFMA.FTZ R85, R35, R42, R86 ;  /* 0x0000002a23557223 */ /* 0x000fe20000010056 */
[----:B------:R-:W-:Y:S02]  /*10c80*/  HADD2.F32 R33, -RZ, R29.H0_H0 ;  /* 0x2000001dff217230 */ /* 0x000fe40000004100 */
[----:B------:R-:W-:Y:S02]  /*10c90*/  HADD2.F32 R63, -RZ, R31.H0_H0 ;  /* 0x2000001fff3f7230 */ /* 0x000fe40000004100 */
        /* <DEDUP_REMOVED lines=22> */
.L_x_2833:
[----:B------:R-:W-:Y:S05]  /*10e00*/  BSYNC B2 ;  /* 0x0000000000027941 */ /* 0x000fea0003800000 */
.L_x_2832:
[----:B------:R-:W-:Y:S05]  /*10e10*/  @P2 BRA `(.L_x_2829) ;  /* 0x0000000400a42947 */ /* 0x000fea0003800000 */
[----:B01----:R-:W2:Y:S01]  /*10e20*/  LDL R20, [R1+0x58] ;  /* 0x0000580001147983 */ /* 0x003ea20000100800 */
[----:B------:R-:W-:Y:S01]  /*10e30*/  SHF.R.S32.HI R29, RZ, 0x1f, R192 ;  /* 0x0000001fff1d7819 */ /* 0x000fe200000114c0 */
[----:B------:R-:W-:Y:S01]  /*10e40*/  HADD2.F32 R61, -RZ, R79.H1_H1 ;  /* 0x3000004fff3d7230 */ /* 0x000fe20000004100 */
[----:B------:R-:W-:Y:S01]  /*10e50*/  LEA.HI R21, R21, R199, RZ, 0x1d ;  /* 0x000000c715157211 */ /* 0x000fe200078fe8ff */
[--C-:B------:R-:W-:Y:S01]  /*10e60*/  HADD2.F32 R47, -RZ, R82.reuse.H1_H1 ;  /* 0x30000052ff2f7230 */ /* 0x100fe20000004100 */
[----:B------:R-:W-:Y:S01]  /*10e70*/  SHF.R.U32.HI R60, RZ, 0x10, R25 ;  /* 0x00000010ff3c7819 */ /* 0x000fe20000011619 */
[----:B------:R-:W-:Y:S01]  /*10e80*/  HADD2.F32 R82, -RZ, R82.H0_H0 ;  /* 0x20000052ff527230 */ /* 0x000fe20000004100 */
[----:B------:R-:W-:Y:S02]  /*10e90*/  SHF.R.U32.HI R63, RZ, 0x10, R37 ;  /* 0x00000010ff3f7819 */ /* 0x000fe40000011625 */
[----:B------:R-:W-:Y:S02]  /*10ea0*/  SHF.R.U64 R24, R24, 0x10, R25 ;  /* 0x0000001018187819 */ /* 0x000fe40000001219 */
[----:B------:R-:W-:Y:S01]  /*10eb0*/  SHF.R.U64 R25, R26, 0x10, R27 ;  /* 0x000000101a197819 */ /* 0x000fe2000000121b */
[----:B------:R-:W-:Y:S01]  /*10ec0*/  HADD2.F32 R63, -RZ, R63.H0_H0 ;  /* 0x2000003fff3f7230 */ /* 0x000fe20000004100 */
[----:B------:R-:W-:Y:S01]  /*10ed0*/  SHF.R.U64 R26, R38, 0x10, R39 ;  /* 0x00000010261a7819 */ /* 0x000fe20000001227 */
[----:B------:R-:W-:Y:S01]  /*10ee0*/  HADD2.F32 R24, -RZ, R24.H0_H0 ;  /* 0x20000018ff187230 */ /* 0x000fe20000004100 */
[----:B------:R-:W-:Y:S01]  /*10ef0*/  SHF.R.U32.HI R27, RZ, 0x10, R27 ;  /* 0x00000010ff1b7819 */ /* 0x000fe2000001161b */
[----:B------:R-:W-:Y:S01]  /*10f00*/  HADD2.F32 R25, -RZ, R25.H0_H0 ;  /* 0x20000019ff197230 */ /* 0x000fe20000004100 */
[----:B------:R-:W-:-:S02]  /*10f10*/  SHF.R.U32.HI R39, RZ, 0x10, R39 ;  /* 0x00000010ff277819 */ /* 0x000fc40000011627 */
[----:B------:R-:W-:-:S05]  /*10f20*/  SHF.R.U64 R36, R36, 0x10, R37 ;  /* 0x0000001024247819 */ /* 0x000fca0000001225 */
[----:B------:R-:W-:Y:S01]  /*10f30*/  HADD2.F32 R36, -RZ, R36.H0_H0 ;  /* 0x20000024ff247230 */ /* 0x000fe20000004100 */
[----:B--2---:R-:W-:Y:S02]  /*10f40*/  R2UR UR4, R20 ;  /* 0x00000000140472ca */ /* 0x004fe400000e0000 */
[CC--:B------:R-:W-:Y:S02]  /*10f50*/  LEA.HI R20, R29.reuse, R192.reuse, RZ, 0x6 ;  /* 0x000000c01d147211 */ /* 0x0c0fe400078f30ff */
        /* <DEDUP_REMOVED lines=26> */
[-C--:B------:R-:W-:Y:S01]  /*11100*/  FMUL.FTZ R67, R29, R47.reuse ;  /* 0x0000002f1d437220 */ /* 0x080fe20000410000 */
[----:B------:R-:W-:Y:S02]  /*11110*/  HADD2.F32 R33, -RZ, R32.H1_H1 ;  /* 0x30000020ff217230 */ /* 0x000fe40000004100 */
[C---:B------:R-:W-:Y:S01]  /*11120*/  FFMA.FTZ R29, R40.reuse, R47, -R65 ;  /* 0x0000002f281d7223 */ /* 0x040fe20000010841 */
[----:B------:R-:W-:Y:S02]  /*11130*/  HADD2.F32 R47, -RZ, R60.H0_H0 ;  /* 0x2000003cff2f7230 */ /* 0x000fe40000004100 */
[----:B------:R-:W-:Y:S01]  /*11140*/  FFMA.FTZ R32, R40, R61, R67 ;  /* 0x0000003d28207223 */ /* 0x000fe20000010043 */
[----:B------:R-:W-:-:S02]  /*11150*/  HADD2.F32 R60, -RZ, R79.H0_H0 ;  /* 0x2000004fff3c7230 */ /* 0x000fc40000004100 */
[C---:B------:R-:W-:Y:S01]  /*11160*/  FMUL.FTZ R65, R44.reuse, R63 ;  /* 0x0000003f2c417220 */ /* 0x040fe20000410000 */
[----:B------:R-:W-:Y:S02]  /*11170*/  HADD2.F32 R45, -RZ, R34.H0_H0 ;  /* 0x20000022ff2d7230 */ /* 0x000fe40000004100 */
[-C--:B------:R-:W-:Y:S01]  /*11180*/  FMUL.FTZ R61, R44, R47.reuse ;  /* 0x0000002f2c3d7220 */ /* 0x080fe20000410000 */
[----:B------:R-:W-:Y:S02]  /*11190*/  HADD2.F32 R44, -RZ, R81.H0_H0 ;  /* 0x20000051ff2c7230 */ /* 0x000fe40000004100 */
[C---:B------:R-:W-:Y:S01]  /*111a0*/  FMUL.FTZ R62, R43.reuse, R60 ;  /* 0x0000003c2b3e7220 */ /* 0x040fe20000410000 */
[-C--:B------:R-:W-:Y:S01]  /*111b0*/  FMUL.FTZ R43, R43, R82.reuse ;  /* 0x000000522b2b7220 */ /* 0x080fe20000410000 */
[C---:B------:R-:W-:Y:S01]  /*111c0*/  FFMA.FTZ R40, R42.reuse, R47, -R65 ;  /* 0x0000002f2a287223 */ /* 0x040fe20000010841 */
[----:B------:R-:W-:Y:S01]  /*111d0*/  FFMA.FTZ R61, R42, R63, R61 ;  /* 0x0000003f2a3d7223 */ /* 0x000fe2000001003d */
[----:B------:R-:W-:Y:S01]  /*111e0*/  FFMA.FTZ R62, R41, R82, -R62 ;  /* 0x00000052293e7223 */ /* 0x000fe2000001083e */
[----:B------:R-:W-:-:S02]  /*111f0*/  HADD2.F32 R42, -RZ, R83.H0_H0 ;  /* 0x20000053ff2a7230 */ /* 0x000fc40000004100 */
[----:B------:R-:W-:Y:S01]  /*11200*/  FFMA.FTZ R43, R41, R60, R43 ;  /* 0x0000003c292b7223 */ /* 0x000fe2000001002b */
[C---:B------:R-:W-:Y:S01]  /*11210*/  FMUL.FTZ R41, R45.reuse, R44 ;  /* 0x0000002c2d297220 */ /* 0x040fe20000410000 */
[----:B------:R-:W-:Y:S02]  /*11220*/  HADD2.F32 R46, -RZ, R35.H0_H0 ;  /* 0x20000023ff2e7230 */ /* 0x000fe40000004100 */
[----:B------:R-:W-:Y:S02]  /*11230*/  HADD2.F32 R81, -RZ, R81.H1_H1 ;  /* 0x30000051ff517230 */ /* 0x000fe40000004100 */
[-C--:B------:R-:W-:Y:S01]  /*11240*/  FMUL.FTZ R45, R45, R42.reuse ;  /* 0x0000002a2d2d7220 */ /* 0x080fe20000410000 */
[----:B------:R-:W-:Y:S01]  /*11250*/  FFMA.FTZ R41, R38, R42, -R41 ;  /* 0x0000002a26297223 */ /* 0x000fe20000010829 */
[----:B------:R-:W-:Y:S02]  /*11260*/  HADD2.F32 R35, -RZ, R35.H1_H1 ;  /* 0x30000023ff237230 */ /* 0x000fe40000004100 */
[----:B------:R-:W-:-:S02]  /*11270*/  HADD2.F32 R83, -RZ, R83.H1_H1 ;  /* 0x30000053ff537230 */ /* 0x000fc40000004100 */
[----:B------:R-:W-:Y:S01]  /*11280*/  FMUL.FTZ R64, R46, R81 ;  /* 0x000000512e407220 */ /* 0x000fe20000410000 */
[----:B------:R-:W-:Y:S02]  /*11290*/  HADD2.F32 R60, -RZ, R39.H0_H0 ;  /* 0x20000027ff3c7230 */ /* 0x000fe40000004100 */
[----:B------:R-:W-:Y:S01]  /*112a0*/  FFMA.FTZ R45, R38, R44, R45 ;  /* 0x0000002c262d7223 */ /* 0x000fe2000001002d */
[----:B------:R-:W-:Y:S02]  /*112b0*/  HADD2.F32 R42, -RZ, R27.H0_H0 ;  /* 0x2000001bff2a7230 */ /* 0x000fe40000004100 */
[----:B------:R-:W-:Y:S01]  /*112c0*/  FMUL.FTZ R46, R46, R83 ;  /* 0x000000532e2e7220 */ /* 0x000fe20000410000 */
[--C-:B------:R-:W-:Y:S02]  /*112d0*/  HADD2.F32 R37, -RZ, R31.reuse.H0_H0 ;  /* 0x2000001fff257230 */ /* 0x100fe40000004100 */
[----:B------:R-:W-:Y:S01]  /*112e0*/  FMUL.FTZ R38, R35, R60 ;  /* 0x0000003c23267220 */ /* 0x000fe20000410000 */
[----:B------:R-:W-:-:S02]  /*112f0*/  HADD2.F32 R31, -RZ, R31.H1_H1 ;  /* 0x3000001fff1f7230 */ /* 0x000fc40000004100 */
[-C--:B------:R-:W-:Y:S01]  /*11300*/  FMUL.FTZ R44, R35, R42.reuse ;  /* 0x0000002a232c7220 */ /* 0x080fe20000410000 */
[----:B------:R-:W-:Y:S02]  /*11310*/  HADD2.F32 R34, -RZ, R34.H1_H1 ;  /* 0x30000022ff227230 */ /* 0x000fe40000004100 */
[C---:B------:R-:W-:Y:S01]  /*11320*/  FFMA.FTZ R64, R37.reuse, R83, -R64 ;  /* 0x0000005325407223 */ /* 0x040fe20000010840 */
[----:B------:R-:W-:Y:S02]  /*11330*/  HADD2.F32 R27, -RZ, R26.H0_H0 ;  /* 0x2000001aff1b7230 */ /* 0x000fe40000004100 */
[----:B------:R-:W-:Y:S01]  /*11340*/  FFMA.FTZ R46, R37, R81, R46 ;  /* 0x00000051252e7223 */ /* 0x000fe2000001002e */
[----:B------:R-:W-:Y:S02]  /*11350*/  HADD2.F32 R28, -RZ, R28.H1_H1 ;  /* 0x3000001cff1c7230 */ /* 0x000fe40000004100 */
[----:B------:R-:W-:Y:S01]  /*11360*/  FFMA.FTZ R39, R31, R42, -R38 ;  /* 0x0000002a1f277223 */ /* 0x000fe20000010826 */
[----:B------:R-:W-:-:S02]  /*11370*/  HADD2.F32 R30, -RZ, R30.H1_H1 ;  /* 0x3000001eff1e7230 */ /* 0x000fc40000004100 */
        /* <DEDUP_REMOVED lines=9> */
[----:B------:R-:W-:Y:S02]  /*11410*/  F2FP.F16.F32.PACK_AB R27, R39, R64 ;  /* 0x00000040271b723e */ /* 0x000fe400000000ff */
[----:B------:R-:W-:-:S02]  /*11420*/  F2FP.F16.F32.PACK_AB R25, R40, R29 ;  /* 0x0000001d2819723e */ /* 0x000fc400000000ff */
[----:B------:R-:W-:Y:S02]  /*11430*/  F2FP.F16.F32.PACK_AB R24, R33, R62 ;  /* 0x0000003e2118723e */ /* 0x000fe400000000ff */
[----:B------:R-:W-:Y:S02]  /*11440*/  F2FP.F16.F32.PACK_AB R26, R26, R41 ;  /* 0x000000291a1a723e */ /* 0x000fe400000000ff */
[----:B------:R-:W-:Y:S02]  /*11450*/  F2FP.F16.F32.PACK_AB R31, R47, R46 ;  /* 0x0000002e2f1f723e */ /* 0x000fe400000000ff */
[----:B------:R-:W-:Y:S01]  /*11460*/  F2FP.F16.F32.PACK_AB R29, R61, R32 ;  /* 0x000000203d1d723e */ /* 0x000fe200000000ff */
[----:B------:R2:W-:Y:S01]  /*11470*/  STS.128 [R20], R24 ;  /* 0x0000001814007388 */ /* 0x0005e20000000c00 */
[----:B------:R-:W-:Y:S02]  /*11480*/  F2FP.F16.F32.PACK_AB R28, R28, R43 ;  /* 0x0000002b1c1c723e */ /* 0x000fe400000000ff */
[----:B------:R-:W-:-:S05]  /*11490*/  F2FP.F16.F32.PACK_AB R30, R30, R45 ;  /* 0x0000002d1e1e723e */ /* 0x000fca00000000ff */
[----:B------:R2:W-:Y:S02]  /*114a0*/  STS.128 [R21+0x12400], R28 ;  /* 0x0124001c15007388 */ /* 0x0005e40000000c00 */
.L_x_2829:
[----:B------:R-:W-:Y:S05]  /*114b0*/  BSYNC B1 ;  /* 0x0000000000017941 */ /* 0x000fea0003800000 */
.L_x_2828:
[----:B012---:R-:W-:-:S04]  /*114c0*/  IADD3 R20, R204, 0x40, RZ ;  /* 0x00000040cc147810 */ /* 0x007fc80007ffe0ff */
[----:B------:R-:W-:-:S13]  /*114d0*/  ISETP.GE.AND P0, PT, R20, R3, PT ;  /* 0x000000031400720c */ /* 0x000fda0003f06270 */
[----:B------:R-:W-:Y:S05]  /*114e0*/  @P0 BRA `(.L_x_2809) ;  /* 0x0000001000fc0947 */ /* 0x000fea0003800000 */
[----:B------:R0:W5:Y:S01]  /*114f0*/  LDL R61, [R1+0x58] ;  /* 0x00005800013d7983 */ /* 0x0001620000100800 */
[----:B------:R-:W1:Y:S01]  /*11500*/  LDC R3, c[0x0][0x3f4] ;  /* 0x0000fd00ff037b82 */ /* 0x000e620000000800 */
[----:B------:R-:W-:Y:S01]  /*11510*/  BSSY B1, `(.L_x_2834) ;  /* 0x0000068000017945 */ /* 0x000fe20003800000 */
[----:B------:R-:W-:Y:S02]  /*11520*/  SHF.R.U32.HI R60, RZ, 0x3, R217 ;  /* 0x00000003ff3c7819 */ /* 0x000fe400000116d9 */
[-C--:B-1----:R-:W-:Y:S02]  /*11530*/  ISETP.GE.AND P0, PT, R16, R3.reuse, PT ;  /* 0x000000031000720c */ /* 0x082fe40003f06270 */
[-C--:B------:R-:W-:Y:S02]  /*11540*/  ISETP.GE.AND P1, PT, R193, R3.reuse, PT ;  /* 0x00000003c100720c */ /* 0x080fe40003f26270 */
[----:B------:R-:W-:-:S09]  /*11550*/  ISETP.GE.AND P2, PT, R192, R3, PT ;  /* 0x00000003c000720c */ /* 0x000fd20003f46270 */
[----:B0-----:R-:W-:Y:S05]  /*11560*/  @P0 BRA `(.L_x_2835) ;  /* 0x0000000400880947 */ /* 0x001fea0003800000 */
[----:B------:R-:W-:Y:S01]  /*11570*/  LEA.HI R0, R3, R0, RZ, 0x1d ;  /* 0x0000000003007211 */ /* 0x000fe200078fe8ff */
[----:B------:R-:W-:Y:S01]  /*11580*/  HADD2.F32 R37, -RZ, R95.H1_H1 ;  /* 0x3000005fff257230 */ /* 0x000fe20000004100 */
[----:B-----5:R-:W-:Y:S01]  /*11590*/  R2UR UR4, R61 ;  /* 0x000000003d0472ca */ /* 0x020fe200000e0000 */
[--C-:B------:R-:W-:Y:S01]  /*115a0*/  HADD2.F32 R38, -RZ, R92.reuse.H1_H1 ;  /* 0x3000005cff267230 */ /* 0x100fe20000004100 */
[----:B------:R-:W-:Y:S01]  /*115b0*/  SHF.R.S32.HI R21, RZ, 0x1f, R0 ;  /* 0x0000001fff157819 */ /* 0x000fe20000011400 */
[----:B------:R-:W-:Y:S01]  /*115c0*/  IMAD.SHL.U32 R20, R0, 0x8, RZ ;  /* 0x0000000800147824 */ /* 0x000fe200078e00ff */
[----:B------:R-:W-:Y:S01]  /*115d0*/  LOP3.LUT R25, R217, 0x38, R16, 0xf8, !PT ;  /* 0x00000038d9197812 */ /* 0x000fe200078ef810 */
[----:B------:R-:W-:Y:S01]  /*115e0*/  HADD2.F32 R92, -RZ, R92.H0_H0 ;  /* 0x2000005cff5c7230 */ /* 0x000fe20000004100 */
[----:B------:R-:W-:Y:S02]  /*115f0*/  LEA.HI R21, R21, R0, RZ, 0x3 ;  /* 0x0000000015157211 */ /* 0x000fe400078f18ff */
[----:B------:R-:W-:-:S02]  /*11600*/  LOP3.LUT R20, R217, 0x38, R20, 0xf8, !PT ;  /* 0x00000038d9147812 */ /* 0x000fc400078ef814 */
[----:B------:R-:W-:Y:S01]  /*11610*/  LOP3.LUT R0, R224, R25, R60, 0xf6, !PT ;  /* 0x00000019e0007212 */ /* 0x000fe200078ef63c */
[----:B------:R-:W-:Y:S01]  /*11620*/  IMAD.SHL.U32 R24, R21, 0x400, RZ ;  /* 0x0000040015187824 */ /* 0x000fe200078e00ff */
[----:B------:R-:W-:Y:S02]  /*11630*/  LOP3.LUT R21, R20, R60, RZ, 0x3c, !PT ;  /* 0x0000003c14157212 */ /* 0x000fe400078e3cff */
[----:B------:R-:W-:Y:S02]  /*11640*/  LEA R0, R0, UR4, 0x1 ;  /* 0x0000000400007c11 */ /* 0x000fe4000f8e08ff */
[----:B------:R-:W-:Y:S02]  /*11650*/  LOP3.LUT R20, R24, 0x7fffe000, RZ, 0xc0, !PT ;  /* 0x7fffe00018147812 */ /* 0x000fe400078ec0ff */
[----:B------:R-:W-:Y:S01]  /*11660*/  SHF.R.U32.HI R39, RZ, 0x10, R5 ;  /* 0x00000010ff277819 */ /* 0x000fe20000011605 */
[----:B------:R-:W0:Y:S01]  /*11670*/  LDS.128 R24, [R0] ;  /* 0x0000000000187984 */ /* 0x000e220000000c00 */
[----:B------:R-:W-:-:S02]  /*11680*/  IADD3 R21, R21, R20, R224 ;  /* 0x0000001415157210 */ /* 0x000fc40007ffe0e0 */
[----:B------:R-:W-:Y:S01]  /*11690*/  SHF.R.U64 R46, R6, 0x10, R7 ;  /* 0x00000010062e7819 */ /* 0x000fe20000001207 */
[----:B------:R-:W-:Y:S01]  /*116a0*/  HADD2.F32 R39, -RZ, R39.H0_H0 ;  /* 0x20000027ff277230 */ /* 0x000fe20000004100 */
[----:B------:R-:W-:Y:S01]  /*116b0*/  SHF.R.U64 R47, R4, 0x10, R5 ;  /* 0x00000010042f7819 */ /* 0x000fe20000001205 */
[----:B------:R-:W-:Y:S01]  /*116c0*/  IMAD R20, R21, 0x2, R2 ;  /* 0x0000000215147824 */ /* 0x000fe200078e0202 */
[--C-:B------:R-:W-:Y:S02]  /*116d0*/  SHF.R.U64 R21, R48, 0x10, R49.reuse ;  /* 0x0000001030157819 */ /* 0x100fe40000001231 */
[----:B------:R-:W-:Y:S02]  /*116e0*/  SHF.R.U32.HI R48, RZ, 0x10, R49 ;  /* 0x00000010ff307819 */ /* 0x000fe40000011631 */
[----:B------:R-:W1:Y:S01]  /*116f0*/  LDS.128 R28, [R20+0x12400] ;  /* 0x01240000141c7984 */ /* 0x000e620000000c00 */
[----:B------:R-:W-:Y:S01]  /*11700*/  SHF.R.U32.HI R45, RZ, 0x10, R7 ;  /* 0x00000010ff2d7819 */ /* 0x000fe20000011607 */
[----:B------:R-:W-:Y:S01]  /*11710*/  HADD2.F32 R21, -RZ, R21.H0_H0 ;  /* 0x20000015ff157230 */ /* 0x000fe20000004100 */
[----:B------:R-:W-:-:S02]  /*11720*/  SHF.R.U64 R4, R50, 0x10, R51 ;  /* 0x0000001032047819 */ /* 0x000fc40000001233 */
[----:B------:R-:W-:Y:S01]  /*11730*/  SHF.R.U32.HI R50, RZ, 0x10, R51 ;  /* 0x00000010ff327819 */ /* 0x000fe20000011633 */
[--C-:B0-----:R-:W-:Y:S02]  /*11740*/  HADD2.F32 R6, -RZ, R25.reuse.H0_H0 ;  /* 0x20000019ff067230 */ /* 0x101fe40000004100 */
[----:B------:R-:W-:Y:S02]  /*11750*/  HADD2.F32 R25, -RZ, R25.H1_H1 ;  /* 0x30000019ff197230 */ /* 0x000fe40000004100 */
[----:B------:R-:W-:Y:S02]  /*11760*/  HADD2.F32 R5, -RZ, R24.H0_H0 ;  /* 0x20000018ff057230 */ /* 0x000fe40000004100 */
[----:B------:R-:W-:Y:S02]  /*11770*/  HADD2.F32 R7, -RZ, R26.H0_H0 ;  /* 0x2000001aff077230 */ /* 0x000fe40000004100 */
[--C-:B------:R-:W-:Y:S02]  /*11780*/  HADD2.F32 R32, -RZ, R27.reuse.H0_H0 ;  /* 0x2000001bff207230 */ /* 0x100fe40000004100 */
[----:B------:R-:W-:-:S02]  /*11790*/  HADD2.F32 R27, -RZ, R27.H1_H1 ;  /* 0x3000001bff1b7230 */ /* 0x000fc40000004100 */
[--C-:B-1----:R-:W-:Y:S02]  /*117a0*/  HADD2.F32 R33, -RZ, R29.reuse.H0_H0 ;  /* 0x2000001dff217230 */ /* 0x102fe40000004100 */
[----:B------:R-:W-:Y:S02]  /*117b0*/  HADD2.F32 R34, -RZ, R29.H1_H1 ;  /* 0x3000001dff227230 */ /* 0x000fe40000004100 */
[----:B------:R-:W-:Y:S02]  /*117c0*/  HADD2.F32 R29, -RZ, R28.H0_H0 ;  /* 0x2000001cff1d7230 */ /* 0x000fe40000004100 */
[CC--:B------:R-:W-:Y:S01]  /*117d0*/  FMUL.FTZ R41, R33.reuse, R38.reuse ;  /* 0x0000002621297220 */ /* 0x0c0fe20000410000 */
[----:B------:R-:W-:Y:S01]  /*117e0*/  FMUL.FTZ R43, R33, R37 ;  /* 0x00000025212b7220 */ /* 0x000fe20000410000 */
[----:B------:R-:W-:Y:S02]  /*117f0*/  HADD2.F32 R33, -RZ, R48.H0_H0 ;  /* 0x20000030ff217230 */ /* 0x000fe40000004100 */
[----:B------:R-:W-:Y:S01]  /*11800*/  FMUL.FTZ R40, R34, R39 ;  /* 0x0000002722287220 */ /* 0x000fe20000410000 */
[C---:B------:R-:W-:Y:S01]  /*11810*/  FFMA.FTZ R41, R6.reuse, R37, -R41 ;  /* 0x0000002506297223 */ /* 0x040fe20000010829 */
[----:B------:R-:W-:Y:S01]  /*11820*/  FFMA.FTZ R43, R6, R38, R43 ;  /* 0x00000026062b7223 */ /* 0x000fe2000001002b */
[----:B------:R-:W-:-:S02]  /*11830*/  HADD2.F32 R6, -RZ, R95.H0_H0 ;  /* 0x2000005fff067230 */ /* 0x000fc40000004100 */
[----:B------:R-:W-:Y:S01]  /*11840*/  FMUL.FTZ R38, R29, R92 ;  /* 0x0000005c1d267220 */ /* 0x000fe20000410000 */
[-C--:B------:R-:W-:Y:S01]  /*11850*/  FMUL.FTZ R42, R34, R33.reuse ;  /* 0x00000021222a7220 */ /* 0x080fe20000410000 */
[----:B------:R-:W-:Y:S01]  /*11860*/  FFMA.FTZ R40, R25, R33, -R40 ;  /* 0x0000002119287223 */ /* 0x000fe20000010828 */
[----:B------:R-:W-:Y:S02]  /*11870*/  HADD2.F32 R35, -RZ, R30.H0_H0 ;  /* 0x2000001eff237230 */ /* 0x000fe40000004100 */
[-C--:B------:R-:W-:Y:S01]  /*11880*/  FMUL.FTZ R33, R29, R6.reuse ;  /* 0x000000061d217220 */ /* 0x080fe20000410000 */
[----:B------:R-:W-:Y:S02]  /*11890*/  HADD2.F32 R34, -RZ, R94.H0_H0 ;  /* 0x2000005eff227230 */ /* 0x000fe40000004100 */
[----:B------:R-:W-:Y:S01]  /*118a0*/  FFMA.FTZ R29, R5, R6, -R38 ;  /* 0x00000006051d7223 */ /* 0x000fe20000010826 */
[----:B------:R-:W-:Y:S01]  /*118b0*/  FFMA.FTZ R42, R25, R39, R42 ;  /* 0x00000027192a7223 */ /* 0x000fe2000001002a */
[----:B------:R-:W-:-:S02]  /*118c0*/  HADD2.F32 R6, -RZ, R96.H0_H0 ;  /* 0x20000060ff067230 */ /* 0x000fc40000004100 */
[----:B------:R-:W-:Y:S01]  /*118d0*/  FFMA.FTZ R33, R5, R92, R33 ;  /* 0x0000005c05217223 */ /* 0x000fe20000010021 */
[--C-:B------:R-:W-:Y:S02]  /*118e0*/  HADD2.F32 R36, -RZ, R31.reuse.H0_H0 ;  /* 0x2000001fff247230 */ /* 0x100fe40000004100 */
[C---:B------:R-:W-:Y:S01]  /*118f0*/  FMUL.FTZ R38, R35.reuse, R34 ;  /* 0x0000002223267220 */ /* 0x040fe20000410000 */
[----:B------:R-:W-:Y:S02]  /*11900*/  HADD2.F32 R25, -RZ, R94.H1_H1 ;  /* 0x3000005eff197230 */ /* 0x000fe40000004100 */
[-C--:B------:R-:W-:Y:S01]  /*11910*/  FMUL.FTZ R44, R35, R6.reuse ;  /* 0x00000006232c7220 */ /* 0x080fe20000410000 */
[----:B------:R-:W-:Y:S02]  /*11920*/  HADD2.F32 R5, -RZ, R96.H1_H1 ;  /* 0x30000060ff057230 */ /* 0x000fe40000004100 */
[----:B------:R-:W-:Y:S01]  /*11930*/  FFMA.FTZ R35, R7, R6, -R38 ;  /* 0x0000000607237223 */ /* 0x000fe20000010826 */
[----:B------:R-:W-:-:S02]  /*11940*/  HADD2.F32 R31, -RZ, R31.H1_H1 ;  /* 0x3000001fff1f7230 */ /* 0x000fc40000004100 */
[C---:B------:R-:W-:Y:S01]  /*11950*/  FMUL.FTZ R37, R36.reuse, R25 ;  /* 0x0000001924257220 */ /* 0x040fe20000410000 */
[----:B------:R-:W-:Y:S02]  /*11960*/  HADD2.F32 R38, -RZ, R45.H0_H0 ;  /* 0x2000002dff267230 */ /* 0x000fe40000004100 */
[-C--:B------:R-:W-:Y:S01]  /*11970*/  FMUL.FTZ R36, R36, R5.reuse ;  /* 0x0000000524247220 */ /* 0x080fe20000410000 */
[----:B------:R-:W-:Y:S02]  /*11980*/  HADD2.F32 R6, -RZ, R50.H0_H0 ;  /* 0x20000032ff067230 */ /* 0x000fe40000004100 */
[----:B------:R-:W-:Y:S01]  /*11990*/  FFMA.FTZ R44, R7, R34, R44 ;  /* 0x00000022072c7223 */ /* 0x000fe2000001002c */
[C---:B------:R-:W-:Y:S01]  /*119a0*/  FFMA.FTZ R37, R32.reuse, R5, -R37 ;  /* 0x0000000520257223 */ /* 0x040fe20000010825 */
[----:B------:R-:W-:Y:S01]  /*119b0*/  FFMA.FTZ R36, R32, R25, R36 ;  /* 0x0000001920247223 */ /* 0x000fe20000010024 */
[----:B------:R-:W-:Y:S02]  /*119c0*/  HADD2.F32 R28, -RZ, R28.H1_H1 ;  /* 0x3000001cff1c7230 */ /* 0x000fe40000004100 */
[----:B------:R-:W-:Y:S01]  /*119d0*/  FMUL.FTZ R34, R31, R38 ;  /* 0x000000261f227220 */ /* 0x000fe20000410000 */
[----:B------:R-:W-:-:S02]  /*119e0*/  HADD2.F32 R30, -RZ, R30.H1_H1 ;  /* 0x3000001eff1e7230 */ /* 0x000fc40000004100 */
[-C--:B------:R-:W-:Y:S01]  /*119f0*/  FMUL.FTZ R32, R31, R6.reuse ;  /* 0x000000061f207220 */ /* 0x080fe20000410000 */
[----:B------:R-:W-:Y:S02]  /*11a00*/  HADD2.F32 R7, -RZ, R47.H0_H0 ;  /* 0x2000002fff077230 */ /* 0x000fe40000004100 */
[C---:B------:R-:W-:Y:S01]  /*11a10*/  FFMA.FTZ R34, R27.reuse, R6, -R34 ;  /* 0x000000061b227223 */ /* 0x040fe20000010822 */
[----:B------:R-:W-:Y:S02]  /*11a20*/  HADD2.F32 R25, -RZ, R46.H0_H0 ;  /* 0x2000002eff197230 */ /* 0x000fe40000004100 */
[----:B------:R-:W-:Y:S01]  /*11a30*/  FFMA.FTZ R39, R27, R38, R32 ;  /* 0x000000261b277223 */ /* 0x000fe20000010020 */
[----:B------:R-:W-:Y:S02]  /*11a40*/  HADD2.F32 R5, -RZ, R4.H0_H0 ;  /* 0x20000004ff057230 */ /* 0x000fe40000004100 */
[----:B------:R-:W-:Y:S01]  /*11a50*/  FMUL.FTZ R27, R28, R7 ;  /* 0x000000071c1b7220 */ /* 0x000fe20000410000 */
[----:B------:R-:W-:-:S02]  /*11a60*/  HADD2.F32 R24, -RZ, R24.H1_H1 ;  /* 0x30000018ff187230 */ /* 0x000fc40000004100 */
[----:B------:R-:W-:Y:S01]  /*11a70*/  FMUL.FTZ R31, R30, R25 ;  /* 0x000000191e1f7220 */ /* 0x000fe20000410000 */
[----:B------:R-:W-:Y:S02]  /*11a80*/  HADD2.F32 R26, -RZ, R26.H1_H1 ;  /* 0x3000001aff1a7230 */ /* 0x000fe40000004100 */
[----:B------:R-:W-:Y:S01]  /*11a90*/  FMUL.FTZ R28, R28, R21 ;  /* 0x000000151c1c7220 */ /* 0x000fe20000410000 */
[----:B------:R-:W-:Y:S01]  /*11aa0*/  FMUL.FTZ R30, R30, R5 ;  /* 0x000000051e1e7220 */ /* 0x000fe20000410000 */
[----:B------:R-:W-:Y:S01]  /*11ab0*/  FFMA.FTZ R4, R24, R21, -R27 ;  /* 0x0000001518047223 */ /* 0x000fe2000001081b */
        /* <DEDUP_REMOVED lines=13> */
.L_x_2835:
[----:B------:R-:W-:Y:S05]  /*11b90*/  BSYNC B1 ;  /* 0x0000000000017941 */ /* 0x000fea0003800000 */
.L_x_2834:
        /* <DEDUP_REMOVED lines=10> */
[----:B------:R-:W-:-:S02]  /*11c40*/  SHF.L.U32 R6, R5, 0x7, RZ ;  /* 0x0000000705067819 */ /* 0x000fc400000006ff */
[----:B------:R-:W-:Y:S02]  /*11c50*/  LOP3.LUT R4, R217, 0x38, R4, 0xf8, !PT ;  /* 0x00000038d9047812 */ /* 0x000fe400078ef804 */
[----:B------:R-:W-:Y:S02]  /*11c60*/  SHF.R.S32.HI R5, RZ, 0x1f, R0 ;  /* 0x0000001fff057819 */ /* 0x000fe40000011400 */
[----:B------:R-:W-:Y:S02]  /*11c70*/  LOP3.LUT R7, R6, 0xffffe000, RZ, 0xc0, !PT ;  /* 0xffffe00006077812 */ /* 0x000fe400078ec0ff */
[----:B------:R-:W-:Y:S01]  /*11c80*/  LOP3.LUT R6, R4, R60, RZ, 0x3c, !PT ;  /* 0x0000003c04067212 */ /* 0x000fe200078e3cff */
[----:B------:R-:W-:Y:S01]  /*11c90*/  IMAD.SHL.U32 R4, R0, 0x8, RZ ;  /* 0x0000000800047824 */ /* 0x000fe200078e00ff */
[----:B------:R-:W-:Y:S02]  /*11ca0*/  LEA.HI R5, R5, R0, RZ, 0x3 ;  /* 0x0000000005057211 */ /* 0x000fe400078f18ff */
[----:B------:R-:W-:-:S02]  /*11cb0*/  IADD3 R0, R6, R7, R224 ;  /* 0x0000000706007210 */ /* 0x000fc40007ffe0e0 */
[----:B------:R-:W-:Y:S01]  /*11cc0*/  LOP3.LUT R4, R217, 0x38, R4, 0xf8, !PT ;  /* 0x00000038d9047812 */ /* 0x000fe200078ef804 */
[----:B------:R-:W-:Y:S01]  /*11cd0*/  IMAD.SHL.U32 R5, R5, 0x400, RZ ;  /* 0x0000040005057824 */ /* 0x000fe200078e00ff */
[----:B------:R-:W-:Y:S02]  /*11ce0*/  LEA R0, R0, UR4, 0x1 ;  /* 0x0000000400007c11 */ /* 0x000fe4000f8e08ff */
[----:B------:R-:W-:Y:S02]  /*11cf0*/  LOP3.LUT R21, R4, R60, RZ, 0x3c, !PT ;  /* 0x0000003c04157212 */ /* 0x000fe400078e3cff */
[----:B------:R-:W-:Y:S02]  /*11d00*/  LOP3.LUT R20, R5, 0x7fffe000, RZ, 0xc0, !PT ;  /* 0x7fffe00005147812 */ /* 0x000fe400078ec0ff */
[----:B------:R-:W0:Y:S01]  /*11d10*/  LDS.128 R4, [R0] ;  /* 0x0000000000047984 */ /* 0x000e220000000c00 */
[----:B------:R-:W-:Y:S02]  /*11d20*/  SHF.R.U32.HI R34, RZ, 0x10, R9 ;  /* 0x00000010ff227819 */ /* 0x000fe40000011609 */
[----:B------:R-:W-:-:S02]  /*11d30*/  IADD3 R21, R21, R20, R224 ;  /* 0x0000001415157210 */ /* 0x000fc40007ffe0e0 */
[--C-:B------:R-:W-:Y:S01]  /*11d40*/  SHF.R.U64 R44, R52, 0x10, R53.reuse ;  /* 0x00000010342c7819 */ /* 0x100fe20000001235 */
[----:B------:R-:W-:Y:S01]  /*11d50*/  HADD2.F32 R34, -RZ, R34.H0_H0 ;  /* 0x20000022ff227230 */ /* 0x000fe20000004100 */
[----:B------:R-:W-:Y:S01]  /*11d60*/  SHF.R.U32.HI R52, RZ, 0x10, R53 ;  /* 0x00000010ff347819 */ /* 0x000fe20000011635 */
[----:B------:R-:W-:Y:S01]  /*11d70*/  IMAD R20, R21, 0x2, R2 ;  /* 0x0000000215147824 */ /* 0x000fe200078e0202 */
[----:B------:R-:W-:Y:S02]  /*11d80*/  SHF.R.U64 R42, R8, 0x10, R9 ;  /* 0x00000010082a7819 */ /* 0x000fe40000001209 */
[----:B------:R-:W-:Y:S02]  /*11d90*/  SHF.R.U64 R41, R10, 0x10, R11 ;  /* 0x000000100a297819 */ /* 0x000fe4000000120b */
[----:B------:R-:W1:Y:S01]  /*11da0*/  LDS.128 R24, [R20+0x12400] ;  /* 0x0124000014187984 */ /* 0x000e620000000c00 */
[--C-:B------:R-:W-:Y:S02]  /*11db0*/  SHF.R.U64 R43, R54, 0x10, R55.reuse ;  /* 0x00000010362b7819 */ /* 0x100fe40000001237 */
[----:B------:R-:W-:-:S02]  /*11dc0*/  SHF.R.U32.HI R54, RZ, 0x10, R55 ;  /* 0x00000010ff367819 */ /* 0x000fc40000011637 */
[----:B------:R-:W-:Y:S01]  /*11dd0*/  SHF.R.U32.HI R39, RZ, 0x10, R11 ;  /* 0x00000010ff277819 */ /* 0x000fe2000001160b */
[--C-:B0-----:R-:W-:Y:S02]  /*11de0*/  HADD2.F32 R8, -RZ, R5.reuse.H0_H0 ;  /* 0x20000005ff087230 */ /* 0x101fe40000004100 */
[----:B------:R-:W-:Y:S02]  /*11df0*/  HADD2.F32 R9, -RZ, R5.H1_H1 ;  /* 0x30000005ff097230 */ /* 0x000fe40000004100 */
[----:B------:R-:W-:Y:S02]  /*11e00*/  HADD2.F32 R5, -RZ, R4.H0_H0 ;  /* 0x20000004ff057230 */ /* 0x000fe40000004100 */
[----:B------:R-:W-:Y:S02]  /*11e10*/  HADD2.F32 R10, -RZ, R6.H0_H0 ;  /* 0x20000006ff0a7230 */ /* 0x000fe40000004100 */
[--C-:B------:R-:W-:Y:S02]  /*11e20*/  HADD2.F32 R11, -RZ, R7.reuse.H0_H0 ;  /* 0x20000007ff0b7230 */ /* 0x100fe40000004100 */
[----:B------:R-:W-:-:S02]  /*11e30*/  HADD2.F32 R7, -RZ, R7.H1_H1 ;  /* 0x30000007ff077230 */ /* 0x000fc40000004100 */
[----:B------:R-:W-:Y:S02]  /*11e40*/  HADD2.F32 R4, -RZ, R4.H1_H1 ;  /* 0x30000004ff047230 */ /* 0x000fe40000004100 */
        /* <DEDUP_REMOVED lines=25> */
[----:B------:R-:W-:Y:S01]  /*11fe0*/  FFMA.FTZ R29, R10, R8, -R5 ;  /* 0x000000080a1d7223 */ /* 0x000fe20000010805 */
[----:B------:R-:W-:Y:S02]  /*11ff0*/  HADD2.F32 R27, -RZ, R27.H1_H1 ;  /* 0x3000001bff1b7230 */ /* 0x000fe40000004100 */
[C---:B------:R-:W-:Y:S01]  /*12000*/  FMUL.FTZ R5, R30.reuse, R78 ;  /* 0x0000004e1e057220 */ /* 0x040fe20000410000 */
[----:B------:R-:W-:Y:S02]  /*12010*/  HADD2.F32 R28, -RZ, R39.H0_H0 ;  /* 0x20000027ff1c7230 */ /* 0x000fe40000004100 */
[-C--:B------:R-:W-:Y:S01]  /*12020*/  FMUL.FTZ R34, R30, R76.reuse ;  /* 0x0000004c1e227220 */ /* 0x080fe20000410000 */
[----:B------:R-:W-:Y:S02]  /*12030*/  HADD2.F32 R8, -RZ, R54.H0_H0 ;  /* 0x20000036ff087230 */ /* 0x000fe40000004100 */
[----:B------:R-:W-:Y:S01]  /*12040*/  FFMA.FTZ R76, R11, R76, R5 ;  /* 0x0000004c0b4c7223 */ /* 0x000fe20000010005 */
[----:B------:R-:W-:-:S02]  /*12050*/  HADD2.F32 R24, -RZ, R24.H1_H1 ;  /* 0x30000018ff187230 */ /* 0x000fc40000004100 */
[----:B------:R-:W-:Y:S01]  /*12060*/  FFMA.FTZ R34, R11, R78, -R34 ;  /* 0x0000004e0b227223 */ /* 0x000fe20000010822 */
[C---:B------:R-:W-:Y:S01]  /*12070*/  FMUL.FTZ R30, R27.reuse, R28 ;  /* 0x0000001c1b1e7220 */ /* 0x040fe20000410000 */
[-C--:B------:R-:W-:Y:S01]  /*12080*/  FMUL.FTZ R40, R27, R8.reuse ;  /* 0x000000081b287220 */ /* 0x080fe20000410000 */
[----:B------:R-:W-:Y:S02]  /*12090*/  HADD2.F32 R11, -RZ, R42.H0_H0 ;  /* 0x2000002aff0b7230 */ /* 0x000fe40000004100 */
[----:B------:R-:W-:Y:S01]  /*120a0*/  FFMA.FTZ R10, R10, R25, R9 ;  /* 0x000000190a0a7223 */ /* 0x000fe20000010009 */
[----:B------:R-:W-:Y:S02]  /*120b0*/  HADD2.F32 R5, -RZ, R44.H0_H0 ;  /* 0x2000002cff057230 */ /* 0x000fe40000004100 */
[C---:B------:R-:W-:Y:S01]  /*120c0*/  FFMA.FTZ R33, R7.reuse, R8, -R30 ;  /* 0x0000000807217223 */ /* 0x040fe2000001081e */
[----:B------:R-:W-:Y:S02]  /*120d0*/  HADD2.F32 R26, -RZ, R26.H1_H1 ;  /* 0x3000001aff1a7230 */ /* 0x000fe40000004100 */
[----:B------:R-:W-:Y:S01]  /*120e0*/  FFMA.FTZ R39, R7, R28, R40 ;  /* 0x0000001c07277223 */ /* 0x000fe20000010028 */
[----:B------:R-:W-:-:S02]  /*120f0*/  HADD2.F32 R21, -RZ, R41.H0_H0 ;  /* 0x20000029ff157230 */ /* 0x000fc40000004100 */
[C---:B------:R-:W-:Y:S01]  /*12100*/  FMUL.FTZ R7, R24.reuse, R11 ;  /* 0x0000000b18077220 */ /* 0x040fe20000410000 */
[----:B------:R-:W-:Y:S02]  /*12110*/  HADD2.F32 R9, -RZ, R43.H0_H0 ;  /* 0x2000002bff097230 */ /* 0x000fe40000004100 */
[----:B------:R-:W-:Y:S01]  /*12120*/  FMUL.FTZ R24, R24, R5 ;  /* 0x0000000518187220 */ /* 0x000fe20000410000 */
[----:B------:R-:W-:Y:S02]  /*12130*/  HADD2.F32 R6, -RZ, R6.H1_H1 ;  /* 0x30000006ff067230 */ /* 0x000fe40000004100 */
[----:B------:R-:W-:Y:S01]  /*12140*/  FMUL.FTZ R27, R26, R21 ;  /* 0x000000151a1b7220 */ /* 0x000fe20000410000 */
[----:B------:R-:W-:Y:S01]  /*12150*/  FFMA.FTZ R8, R4, R5, -R7 ;  /* 0x0000000504087223 */ /* 0x000fe20000010807 */
[----:B------:R-:W-:Y:S01]  /*12160*/  FMUL.FTZ R26, R26, R9 ;  /* 0x000000091a1a7220 */ /* 0x000fe20000410000 */
[----:B------:R-:W-:Y:S01]  /*12170*/  FFMA.FTZ R25, R4, R11, R24 ;  /* 0x0000000b04197223 */ /* 0x000fe20000010018 */
[C---:B------:R-:W-:Y:S01]  /*12180*/  FFMA.FTZ R24, R6.reuse, R9, -R27 ;  /* 0x0000000906187223 */ /* 0x040fe2000001081b */
[----:B------:R-:W-:Y:S01]  /*12190*/  F2FP.F16.F32.PACK_AB R7, R33, R34 ;  /* 0x000000222107723e */ /* 0x000fe200000000ff */
[----:B------:R-:W-:Y:S01]  /*121a0*/  FFMA.FTZ R21, R6, R21, R26 ;  /* 0x0000001506157223 */ /* 0x000fe2000001001a */
        /* <DEDUP_REMOVED lines=9> */
.L_x_2837:
[----:B------:R-:W-:Y:S05]  /*12240*/  BSYNC B1 ;  /* 0x0000000000017941 */ /* 0x000fea0003800000 */
.L_x_2836:
        /* <DEDUP_REMOVED lines=9> */
[----:B------:R-:W-:Y:S02]  /*122e0*/  SHF.L.U32 R5, R4, 0x7, RZ ;  /* 0x0000000704057819 */ /* 0x000fe400000006ff */
[----:B------:R-:W-:-:S02]  /*122f0*/  LOP3.LUT R0, R217, 0x38, R0, 0xf8, !PT ;  /* 0x00000038d9007812 */ /* 0x000fc400078ef800 */
[----:B------:R-:W-:Y:S02]  /*12300*/  SHF.R.S32.HI R4, RZ, 0x1f, R3 ;  /* 0x0000001fff047819 */ /* 0x000fe40000011403 */
[----:B------:R-:W-:Y:S01]  /*12310*/  LOP3.LUT R6, R0, R60, RZ, 0x3c, !PT ;  /* 0x0000003c00067212 */ /* 0x000fe200078e3cff */
[----:B------:R-:W-:Y:S01]  /*12320*/  IMAD.SHL.U32 R0, R3, 0x8, RZ ;  /* 0x0000000803007824 */ /* 0x000fe200078e00ff */
[----:B------:R-:W-:Y:S02]  /*12330*/  LEA.HI R4, R4, R3, RZ, 0x3 ;  /* 0x0000000304047211 */ /* 0x000fe400078f18ff */
[----:B-----5:R-:W-:Y:S02]  /*12340*/  R2UR UR4, R61 ;  /* 0x000000003d0472ca */ /* 0x020fe400000e0000 */
[----:B------:R-:W-:Y:S01]  /*12350*/  LOP3.LUT R0, R217, 0x38, R0, 0xf8, !PT ;  /* 0x00000038d9007812 */ /* 0x000fe200078ef800 */
[----:B------:R-:W-:Y:S01]  /*12360*/  IMAD.SHL.U32 R4, R4, 0x400, RZ ;  /* 0x0000040004047824 */ /* 0x000fe200078e00ff */
[----:B------:R-:W-:-:S02]  /*12370*/  LOP3.LUT R5, R5, 0xffffe000, RZ, 0xc0, !PT ;  /* 0xffffe00005057812 */ /* 0x000fc400078ec0ff */
        /* <DEDUP_REMOVED lines=86> */
.L_x_2809:
[----:B------:R-:W-:Y:S05]  /*128e0*/  BSYNC B0 ;  /* 0x0000000000007941 */ /* 0x000fea0003800000 */
.L_x_2787:
        /* <DEDUP_REMOVED lines=8> */
.L_x_2785:
[----:B0--3--:R-:W3:Y:S02]  /*12970*/  LDL R0, [R1+0x4] ;  /* 0x0000040001007983 */ /* 0x009ee40000100800 */
[----:B---3--:R-:W-:-:S13]  /*12980*/  R2UR UR4, R0 ;  /* 0x00000000000472ca */ /* 0x008fda00000e0000 */
[----:B------:R-:W-:-:S04]  /*12990*/  MOV R0, UR4 ;  /* 0x0000000400007c02 */ /* 0x000fc80008000f00 */
[----:B------:R-:W-:-:S13]  /*129a0*/  ISETP.NE.AND P0, PT, R0, 0x3, PT ;  /* 0x000000030000780c */ /* 0x000fda0003f05270 */
[----:B------:R-:W-:Y:S05]  /*129b0*/  @!P0 BRA `(.L_x_2838) ;  /* 0x0000000000048947 */ /* 0x000fea0003800000 */
[----:B------:R-:W-:Y:S01]  /*129c0*/  BPT.TRAP 0x1 ;  /* 0x000000040000795c */ /* 0x000fe20000300000 */
.L_x_2838:
[----:B--2---:R-:W-:Y:S01]  /*129d0*/  IMAD R8, R196, 0x8, R2 ;  /* 0x00000008c4087824 */ /* 0x004fe200078e0202 */
[----:B-1--4-:R-:W-:-:S04]  /*129e0*/  SHF.L.U32 R3, R200, 0x1f, RZ ;  /* 0x0000001fc8037819 */ /* 0x012fc800000006ff */
[----:B------:R0:W1:Y:S01]  /*129f0*/  SYNCS.PHASECHK.TRANS64.TRYWAIT P1, [R8+URZ+0x30830], R3 ;  /* 0x03083003080075a7 */ /* 0x000062000802017f */
[----:B------:R-:W-:Y:S05]  /*12a00*/  @!P0 BRA `(.L_x_2839) ;  /* 0x0000000000048947 */ /* 0x000fea0003800000 */
[----:B------:R-:W-:Y:S01]  /*12a10*/  BPT.TRAP 0x1 ;  /* 0x000000040000795c */ /* 0x000fe20000300000 */
.L_x_2839:
[----:B-1----:R-:W-:Y:S05]  /*12a20*/  @P1 BRA `(.L_x_2840) ;  /* 0x0000000000081947 */ /* 0x002fea0003800000 */
[----:B------:R-:W1:Y:S02]  /*12a30*/  SYNCS.PHASECHK.TRANS64.TRYWAIT P1, [R8+URZ+0x30830], R3 ;  /* 0x03083003080075a7 */ /* 0x000e64000802017f */
[----:B-1----:R-:W-:Y:S05]  /*12a40*/  @!P1 BRA `(.L_x_2841) ;  /* 0x0000016000289947 */ /* 0x002fea0003800000 */
.L_x_2840:
[----:B------:R-:W-:Y:S05]  /*12a50*/  WARPSYNC.ALL ;  /* 0x0000000000007948 */ /* 0x000fea0003800000 */
[----:B------:R-:W-:Y:S01]  /*12a60*/  VIADD R0, R2, 0x1e400 ;  /* 0x0001e40002007836 */ /* 0x000fe20000000000 */
[----:B------:R-:W-:Y:S01]  /*12a70*/  R2UR UR4, R68 ;  /* 0x00000000440472ca */ /* 0x000fe200000e0000 */
[----:B------:R-:W-:Y:S01]  /*12a80*/  IMAD.MOV.U32 R5, RZ, RZ, 0x40000040 ;  /* 0x40000040ff057424 */ /* 0x000fe200078e00ff */
        /* <DEDUP_REMOVED lines=34> */
[----:B------:R-:W-:Y:S01]  /*12cb0*/  VIADD R6, R4, 0x4 ;  /* 0x0000000404067836 */ /* 0x000fe20000000000 */
[----:B------:R-:W-:Y:S01]  /*12cc0*/  UIADD3 UR5, UR4, 0x4, URZ ;  /* 0x0000000404057890 */ /* 0x000fe2000fffe03f */
[----:B------:R-:W-:Y:S01]  /*12cd0*/  IMAD.MOV.U32 R7, RZ, RZ, 0x40000040 ;  /* 0x40000040ff077424 */ /* 0x000fe200078e00ff */
[----:B--2---:R-:W-:Y:S01]  /*12ce0*/  MOV R10, UR8 ;  /* 0x00000008000a7c02 */ /* 0x004fe20008000f00 */
[----:B------:R-:W-:Y:S01]  /*12cf0*/  IMAD.U32 R11, RZ, RZ, UR9 ;  /* 0x00000009ff0b7e24 */ /* 0x000fe2000f8e00ff */
[----:B------:R-:W-:-:S04]  /*12d00*/  UMOV UR37, 0x40000040 ;  /* 0x4000004000257882 */ /* 0x000fc80000000000 */
        /* <DEDUP_REMOVED lines=48> */
[----:B--2---:R-:W-:Y:S01]  /*13010*/  MOV R10, UR8 ;  /* 0x00000008000a7c02 */ /* 0x004fe20008000f00 */
        /* <DEDUP_REMOVED lines=9> */
[----:B------:R-:W-:Y:S01]  /*130b0*/  R2UR UR55, R7 ;  /* 0x00000000073772ca */ /* 0x000fe200000e0000 */
[----:B------:R-:W-:-:S03]  /*130c0*/  IMAD.MOV.U32 R7, RZ, RZ, 0x40000040 ;  /* 0x40000040ff077424 */ /* 0x000fc600078e00ff */
[----:B------:R-:W-:Y:S02]  /*130d0*/  R2UR UR50, R6 ;  /* 0x00000000063272ca */ /* 0x000fe400000e0000 */
[----:B------:R-:W-:Y:S01]  /*130e0*/  R2UR UR51, R7 ;  /* 0x00000000073372ca */ /* 0x000fe200000e0000 */
[----:B------:R-:W-:Y:S01]  /*130f0*/  IMAD.MOV.U32 R7, RZ, RZ, 0x40000040 ;  /* 0x40000040ff077424 */ /* 0x000fe200078e00ff */
[----:B------:R-:W-:-:S04]  /*13100*/  IADD3 R6, R4, 0x602, RZ ;  /* 0x0000060204067810 */ /* 0x000fc80007ffe0ff */
        /* <DEDUP_REMOVED lines=30> */
[----:B--2---:R-:W-:Y:S05]  /*132f0*/  @!P0 BRA `(.L_x_2842) ;  /* 0x0000000000048947 */ /* 0x004fea0003800000 */
[----:B------:R-:W-:Y:S01]  /*13300*/  BPT.TRAP 0x1 ;  /* 0x000000040000795c */ /* 0x000fe20000300000 */
.L_x_2842:
[----:B------:R-:W2:Y:S01]  /*13310*/  LDL.LU R6, [R1] ;  /* 0x0000000001067983 */ /* 0x000ea20000300800 */
[----:B------:R-:W3:Y:S01]  /*13320*/  LDC R12, c[0x0][0x448] ;  /* 0x00011200ff0c7b82 */ /* 0x000ee20000000800 */
[----:B------:R-:W-:Y:S01]  /*13330*/  ULDC UR4, c[0x0][0x9d8] ;  /* 0x0002760000047ab9 */ /* 0x000fe20000000800 */
[----:B------:R-:W-:Y:S01]  /*13340*/  ULDC UR38, c[0x0][0x9d8] ;  /* 0x0002760000267ab9 */ /* 0x000fe20000000800 */
[----:B------:R-:W4:Y:S01]  /*13350*/  LDL R4, [R1+0x3c] ;  /* 0x00003c0001047983 */ /* 0x000f220000100800 */
[----:B------:R-:W-:Y:S01]  /*13360*/  FMUL.FTZ R27, R27, UR4 ;  /* 0x000000041b1b7c20 */ /* 0x000fe20008410000 */
[----:B------:R-:W-:Y:S01]  /*13370*/  FMUL.FTZ R7, R29, UR4 ;  /* 0x000000041d077c20 */ /* 0x000fe20008410000 */
[----:B------:R-:W-:Y:S01]  /*13380*/  FMUL.FTZ R26, R26, UR4 ;  /* 0x000000041a1a7c20 */ /* 0x000fe20008410000 */
[----:B------:R-:W-:Y:S01]  /*13390*/  FMUL.FTZ R30, R30, UR4 ;  /* 0x000000041e1e7c20 */ /* 0x000fe20008410000 */
[----:B------:R5:W-:Y:S01]  /*133a0*/  MUFU.TANH R82, R27 ;  /* 0x0000001b00527308 */ /* 0x000be20000002400 */
[----:B01----:R-:W-:Y:S01]  /*133b0*/  FMUL.FTZ R3, R25, UR4 ;  /* 0x0000000419037c20 */ /* 0x003fe20008410000 */
        /* <DEDUP_REMOVED lines=14> */
[----:B---3--:R-:W-:Y:S01]  /*134a0*/  ISETP.NE.AND P4, PT, R12, 0x1, PT ;  /* 0x000000010c00780c */ /* 0x008fe20003f85270 */
[----:B------:R-:W-:Y:S01]  /*134b0*/  IMAD R12, R80, -0x60, R228 ;  /* 0xffffffa0500c7824 */ /* 0x000fe200078e02e4 */
        /* <DEDUP_REMOVED lines=11> */
[----:B-----5:R-:W5:Y:S01]  /*13570*/  @P4 LDC R27, c[0x0][0x44c] ;  /* 0x00011300ff1b4b82 */ /* 0x020f620000000800 */
[----:B------:R-:W-:Y:S01]  /*13580*/  FMUL.FTZ R67, R67, UR4 ;  /* 0x0000000443437c20 */ /* 0x000fe20008410000 */
[----:B------:R-:W-:Y:S01]  /*13590*/  FMUL.FTZ R70, R70, UR4 ;  /* 0x0000000446467c20 */ /* 0x000fe20008410000 */
[----:B------:R-:W-:Y:S01]  /*135a0*/  FMUL.FTZ R71, R71, UR4 ;  /* 0x0000000447477c20 */ /* 0x000fe20008410000 */
[----:B------:R-:W-:Y:S01]  /*135b0*/  FMUL.FTZ R10, R33, UR4 ;  /* 0x00000004210a7c20 */ /* 0x000fe20008410000 */
[----:B------:R-:W3:Y:S01]  /*135c0*/  MUFU.TANH R34, R34 ;  /* 0x0000002200227308 */ /* 0x000ee20000002400 */
[----:B------:R-:W-:Y:S01]  /*135d0*/  FMUL.FTZ R33, R44, UR4 ;  /* 0x000000042c217c20 */ /* 0x000fe20008410000 */
[----:B------:R-:W-:Y:S01]  /*135e0*/  FMUL.FTZ R48, R48, UR4 ;  /* 0x0000000430307c20 */ /* 0x000fe20008410000 */
[----:B------:R-:W0:Y:S01]  /*135f0*/  @P4 LDC R29, c[0x0][0x450] ;  /* 0x00011400ff1d4b82 */ /* 0x000e220000000800 */
        /* <DEDUP_REMOVED lines=15> */
[----:B------:R-:W-:Y:S01]  /*136f0*/  ULDC UR39, c[0x0][0x9d8] ;  /* 0x0002760000277ab9 */ /* 0x000fe20000000800 */
[----:B------:R-:W-:Y:S01]  /*13700*/  ULDC UR42, c[0x0][0x988] ;  /* 0x00026200002a7ab9 */ /* 0x000fe20000000800 */
[----:B------:R-:W-:Y:S01]  /*13710*/  ULDC UR43, c[0x0][0x988] ;  /* 0x00026200002b7ab9 */ /* 0x000fe20000000800 */
[----:B------:R-:W-:Y:S01]  /*13720*/  BSSY B0, `(.L_x_2843) ;  /* 0x00004c8000007945 */ /* 0x000fe20003800000 */
[----:B------:R-:W-:Y:S01]  /*13730*/  CS2R R118, SRZ ;  /* 0x0000000000767805 */ /* 0x000fe2000001ff00 */
[----:B------:R-:W3:Y:S01]  /*13740*/  MUFU.TANH R39, R39 ;  /* 0x0000002700277308 */ /* 0x000ee20000002400 */
[----:B------:R-:W-:-:S02]  /*13750*/  CS2R R116, SRZ ;  /* 0x0000000000747805 */ /* 0x000fc4000001ff00 */
[----:B------:R-:W-:Y:S02]  /*13760*/  CS2R R114, SRZ ;  /* 0x0000000000727805 */ /* 0x000fe4000001ff00 */
[----:B------:R-:W-:Y:S02]  /*13770*/  CS2R R112, SRZ ;  /* 0x0000000000707805 */ /* 0x000fe4000001ff00 */
[----:B------:R-:W-:Y:S02]  /*13780*/  CS2R R110, SRZ ;  /* 0x00000000006e7805 */ /* 0x000fe4000001ff00 */
[----:B------:R-:W-:Y:S02]  /*13790*/  CS2R R108, SRZ ;  /* 0x00000000006c7805 */ /* 0x000fe4000001ff00 */
[----:B------:R-:W-:Y:S02]  /*137a0*/  CS2R R106, SRZ ;  /* 0x00000000006a7805 */ /* 0x000fe4000001ff00 */
[----:B------:R-:W-:Y:S01]  /*137b0*/  CS2R R104, SRZ ;  /* 0x0000000000687805 */ /* 0x000fe2000001ff00 */
[----:B------:R-:W3:Y:S01]  /*137c0*/  MUFU.TANH R42, R42 ;  /* 0x0000002a002a7308 */ /* 0x000ee20000002400 */
[----:B------:R-:W-:-:S07]  /*137d0*/  CS2R R102, SRZ ;  /* 0x0000000000667805 */ /* 0x000fce000001ff00 */
[----:B------:R-:W3:Y:S08]  /*137e0*/  MUFU.TANH R36, R43 ;  /* 0x0000002b00247308 */ /* 0x000ef00000002400 */
[----:B------:R-:W3:Y:S08]  /*137f0*/  MUFU.TANH R46, R46 ;  /* 0x0000002e002e7308 */ /* 0x000ef00000002400 */
[----:B------:R-:W3:Y:S08]  /*13800*/  MUFU.TANH R47, R47 ;  /* 0x0000002f002f7308 */ /* 0x000ef00000002400 */
[----:B------:R3:W-:Y:S08]  /*13810*/  MUFU.TANH R32, R54 ;  /* 0x0000003600207308 */ /* 0x0007f00000002400 */
[----:B------:R-:W3:Y:S08]  /*13820*/  MUFU.TANH R50, R50 ;  /* 0x0000003200327308 */ /* 0x000ef00000002400 */
[----:B------:R-:W3:Y:S08]  /*13830*/  MUFU.TANH R51, R51 ;  /* 0x0000003300337308 */ /* 0x000ef00000002400 */
[----:B------:R-:W3:Y:S08]  /*13840*/  MUFU.TANH R40, R55 ;  /* 0x0000003700287308 */ /* 0x000ef00000002400 */
[----:B------:R-:W-:Y:S08]  /*13850*/  MUFU.TANH R28, R59 ;  /* 0x0000003b001c7308 */ /* 0x000ff00000002400 */
        /* <DEDUP_REMOVED lines=19> */
[----:B------:R-:W-:Y:S01]  /*13990*/  MUFU.TANH R33, R33 ;  /* 0x0000002100217308 */ /* 0x000fe20000002400 */
[----:B--2---:R-:W-:-:S04]  /*139a0*/  LOP3.LUT R6, R6, 0xfffffffd, RZ, 0xc0, !PT ;  /* 0xfffffffd06067812 */ /* 0x004fc800078ec0ff */
[----:B------:R-:W-:Y:S01]  /*139b0*/  @P4 LOP3.LUT R6, R6, 0x2, RZ, 0xfc, !PT ;  /* 0x0000000206064812 */ /* 0x000fe200078efcff */
[----:B----4-:R-:W-:Y:S02]  /*139c0*/  IMAD.IADD R4, R4, 0x1, R226 ;  /* 0x0000000104047824 */ /* 0x010fe400078e02e2 */
[----:B------:R-:W-:Y:S02]  /*139d0*/  MUFU.TANH R45, R45 ;  /* 0x0000002d002d7308 */ /* 0x000fe40000002400 */
[----:B------:R5:W-:Y:S06]  /*139e0*/  STL [R1], R6 ;  /* 0x0000000601007387 */ /* 0x000bec0000100800 */
[----:B------:R-:W-:Y:S01]  /*139f0*/  MUFU.TANH R98, R68 ;  /* 0x0000004400627308 */ /* 0x000fe20000002400 */
[----:B-----5:R-:W-:Y:S01]  /*13a00*/  @P4 IMAD.HI.U32 R6, R4, R27, RZ ;  /* 0x0000001b04064227 */ /* 0x020fe200078e00ff */
[----:B------:R-:W-:-:S03]  /*13a10*/  IADD3 R27, -R229, 0x60, R12 ;  /* 0x00000060e51b7810 */ /* 0x000fc60007ffe10c */
[----:B------:R-:W-:-:S03]  /*13a20*/  FMUL.FTZ R12, R58, UR4 ;  /* 0x000000043a0c7c20 */ /* 0x000fc60008410000 */
[----:B------:R-:W-:Y:S01]  /*13a30*/  MUFU.TANH R49, R49 ;  /* 0x0000003100317308 */ /* 0x000fe20000002400 */
[----:B0-----:R-:W-:Y:S01]  /*13a40*/  @P4 SHF.R.U32.HI R4, RZ, R29, R6 ;  /* 0x0000001dff044219 */ /* 0x001fe20000011606 */
[----:B------:R-:W-:-:S04]  /*13a50*/  IMAD R6, R80, -0x60, RZ ;  /* 0xffffffa050067824 */ /* 0x000fc800078e02ff */
[----:B------:R-:W0:Y:S01]  /*13a60*/  SHFL.IDX PT, R14, R4, 0x1, 0x1c1f ;  /* 0x003c1f00040e7f89 */ /* 0x000e2200000e0000 */
[----:B------:R-:W-:Y:S01]  /*13a70*/  IADD3 R6, -R229, 0x61, R6 ;  /* 0x00000061e5067810 */ /* 0x000fe20007ffe106 */
[----:B------:R-:W2:Y:S03]  /*13a80*/  MUFU.TANH R12, R12 ;  /* 0x0000000c000c7308 */ /* 0x000ea60000002400 */
[----:B------:R-:W-:-:S05]  /*13a90*/  IADD3 R84, -R227, R6, R228 ;  /* 0x00000006e3547210 */ /* 0x000fca0007ffe1e4 */
[----:B------:R-:W-:Y:S08]  /*13aa0*/  MUFU.TANH R53, R53 ;  /* 0x0000003500357308 */ /* 0x000ff00000002400 */
[----:B------:R-:W-:Y:S01]  /*13ab0*/  MUFU.TANH R57, R57 ;  /* 0x0000003900397308 */ /* 0x000fe20000002400 */
[----:B0-----:R-:W-:-:S07]  /*13ac0*/  VIADDMNMX R6, R14, R84, R27, PT ;  /* 0x000000540e067246 */ /* 0x001fce000380011b */
[----:B------:R-:W0:Y:S01]  /*13ad0*/  MUFU.TANH R14, R70 ;  /* 0x00000046000e7308 */ /* 0x000e220000002400 */
[C---:B------:R-:W-:Y:S02]  /*13ae0*/  ISETP.GT.AND P1, PT, R6.reuse, RZ, PT ;  /* 0x000000ff0600720c */ /* 0x040fe40003f24270 */
[C---:B------:R-:W-:Y:S02]  /*13af0*/  ISETP.GT.AND P2, PT, R6.reuse, 0x1, PT ;  /* 0x000000010600780c */ /* 0x040fe40003f44270 */
[----:B------:R-:W-:Y:S02]  /*13b00*/  ISETP.GT.AND P3, PT, R6, 0x8, PT ;  /* 0x000000080600780c */ /* 0x000fe40003f64270 */
[----:B------:R-:W-:Y:S01]  /*13b10*/  FSEL R25, R25, -INF , P1 ;  /* 0xff80000019197808 */ /* 0x000fe20000800000 */
[----:B------:R-:W4:Y:S01]  /*13b20*/  MUFU.TANH R61, R61 ;  /* 0x0000003d003d7308 */ /* 0x000f220000002400 */
[----:B------:R-:W-:Y:S02]  /*13b30*/  FSEL R82, R82, -INF , P2 ;  /* 0xff80000052527808 */ /* 0x000fe40001000000 */
[----:B------:R-:W-:-:S02]  /*13b40*/  ISETP.GT.AND P1, PT, R6, 0x9, PT ;  /* 0x000000090600780c */ /* 0x000fc40003f24270 */
[----:B-1----:R-:W-:Y:S02]  /*13b50*/  FSEL R78, R30, -INF , P3 ;  /* 0xff8000001e4e7808 */ /* 0x002fe40001800000 */
[----:B------:R-:W-:Y:S01]  /*13b60*/  FMNMX.FTZ R29, R25, R82, !PT ;  /* 0x00000052191d7209 */ /* 0x000fe20007810000 */
[----:B------:R-:W-:Y:S01]  /*13b70*/  MUFU.TANH R96, R96 ;  /* 0x0000006000607308 */ /* 0x000fe20000002400 */
[----:B------:R-:W-:Y:S02]  /*13b80*/  ISETP.GT.AND P2, PT, R6, 0x10, PT ;  /* 0x000000100600780c */ /* 0x000fe40003f44270 */
[----:B---3--:R-:W-:Y:S01]  /*13b90*/  FSEL R76, R31, -INF , P1 ;  /* 0xff8000001f4c7808 */ /* 0x008fe20000800000 */
[----:B------:R-:W-:Y:S01]  /*13ba0*/  FMUL.FTZ R31, R64, UR4 ;  /* 0x00000004401f7c20 */ /* 0x000fe20008410000 */
[----:B------:R-:W-:Y:S01]  /*13bb0*/  FMNMX.FTZ R29, R78, R29, !PT ;  /* 0x0000001d4e1d7209 */ /* 0x000fe20007810000 */
[----:B------:R-:W-:Y:S01]  /*13bc0*/  ULDC UR4, c[0x0][0x988] ;  /* 0x0002620000047ab9 */ /* 0x000fe20000000800 */
[----:B------:R-:W-:Y:S01]  /*13bd0*/  ISETP.GT.AND P1, PT, R6, 0x11, PT ;  /* 0x000000110600780c */ /* 0x000fe20003f24270 */
[----:B------:R-:W-:Y:S01]  /*13be0*/  MUFU.TANH R69, R69 ;  /* 0x0000004500457308 */ /* 0x000fe20000002400 */
[----:B------:R-:W-:-:S02]  /*13bf0*/  FSEL R74, R34, -INF , P2 ;  /* 0xff800000224a7808 */ /* 0x000fc40001000000 */
[----:B------:R-:W-:Y:S02]  /*13c00*/  FMNMX.FTZ R29, R76, R29, !PT ;  /* 0x0000001d4c1d7209 */ /* 0x000fe40007810000 */
[----:B------:R-:W-:Y:S02]  /*13c10*/  ISETP.GT.AND P2, PT, R6, 0x18, PT ;  /* 0x000000180600780c */ /* 0x000fe40003f44270 */
[----:B------:R-:W-:Y:S01]  /*13c20*/  FSEL R72, R35, -INF , P1 ;  /* 0xff80000023487808 */ /* 0x000fe20000800000 */
[----:B------:R-:W1:Y:S01]  /*13c30*/  MUFU.TANH R31, R31 ;  /* 0x0000001f001f7308 */ /* 0x000e620000002400 */
[----:B------:R-:W-:Y:S02]  /*13c40*/  FMNMX.FTZ R29, R74, R29, !PT ;  /* 0x0000001d4a1d7209 */ /* 0x000fe40007810000 */
[----:B------:R-:W-:Y:S02]  /*13c50*/  ISETP.GT.AND P1, PT, R6, 0x19, PT ;  /* 0x000000190600780c */ /* 0x000fe40003f24270 */
[----:B------:R-:W-:-:S02]  /*13c60*/  FSEL R58, R38, -INF , P2 ;  /* 0xff800000263a7808 */ /* 0x000fc40001000000 */
[----:B------:R-:W-:Y:S02]  /*13c70*/  FMNMX.FTZ R29, R72, R29, !PT ;  /* 0x0000001d481d7209 */ /* 0x000fe40007810000 */
[----:B------:R-:W-:Y:S02]  /*13c80*/  ISETP.GT.AND P2, PT, R6, 0x20, PT ;  /* 0x000000200600780c */ /* 0x000fe40003f44270 */
[----:B------:R-:W-:Y:S02]  /*13c90*/  FSEL R54, R39, -INF , P1 ;  /* 0xff80000027367808 */ /* 0x000fe40000800000 */
        /* <DEDUP_REMOVED lines=26> */
[----:B--2---:R-:W-:-:S02]  /*13e40*/  FSEL R50, R12, -INF , P2 ;  /* 0xff8000000c327808 */ /* 0x004fc40001000000 */
        /* <DEDUP_REMOVED lines=17> */
[----:B0-----:R-:W-:-:S02]  /*13f60*/  FSEL R14, R14, -INF , P2 ;  /* 0xff8000000e0e7808 */ /* 0x001fc40001000000 */
[----:B------:R-:W-:Y:S02]  /*13f70*/  FMNMX.FTZ R29, R20, R29, !PT ;  /* 0x0000001d141d7209 */ /* 0x000fe40007810000 */
[----:B------:R-:W-:Y:S02]  /*13f80*/  FSEL R6, R71, -INF , P1 ;  /* 0xff80000047067808 */ /* 0x000fe40000800000 */
[----:B------:R-:W-:-:S04]  /*13f90*/  FMNMX.FTZ R29, R14, R29, !PT ;  /* 0x0000001d0e1d7209 */ /* 0x000fc80007810000 */
[----:B------:R-:W-:-:S05]  /*13fa0*/  FMNMX.FTZ R29, R6, R29, !PT ;  /* 0x0000001d061d7209 */ /* 0x000fca0007810000 */
[----:B------:R-:W0:Y:S02]  /*13fb0*/  SHFL.BFLY PT, R44, R29, 0x2, 0x1f ;  /* 0x0c401f001d2c7f89 */ /* 0x000e2400000e0000 */
[----:B0-----:R-:W-:Y:S02]  /*13fc0*/  FMNMX.FTZ R44, R29, R44, !PT ;  /* 0x0000002c1d2c7209 */ /* 0x001fe40007810000 */
[----:B------:R-:W0:Y:S04]  /*13fd0*/  SHFL.IDX PT, R29, R4, RZ, 0x1c1f ;  /* 0x001c1fff041d7589 */ /* 0x000e2800000e0000 */
[----:B------:R-:W2:Y:S01]  /*13fe0*/  SHFL.BFLY PT, R35, R44, 0x1, 0x1f ;  /* 0x0c201f002c237f89 */ /* 0x000ea200000e0000 */
[----:B0-----:R-:W-:-:S04]  /*13ff0*/  VIADDMNMX R29, R29, R84, R27, PT ;  /* 0x000000541d1d7246 */ /* 0x001fc8000380011b */
[C---:B------:R-:W-:Y:S02]  /*14000*/  ISETP.GT.AND P1, PT, R29.reuse, RZ, PT ;  /* 0x000000ff1d00720c */ /* 0x040fe40003f24270 */
[C---:B------:R-:W-:Y:S02]  /*14010*/  ISETP.GT.AND P2, PT, R29.reuse, 0x1, PT ;  /* 0x000000011d00780c */ /* 0x040fe40003f44270 */
[----:B--2---:R-:W-:Y:S02]  /*14020*/  FMNMX.FTZ R4, R44, R35, !PT ;  /* 0x000000232c047209 */ /* 0x004fe40007810000 */
[----:B------:R-:W-:Y:S02]  /*14030*/  ISETP.GT.AND P3, PT, R29, 0x8, PT ;  /* 0x000000081d00780c */ /* 0x000fe40003f64270 */
[----:B------:R-:W-:Y:S02]  /*14040*/  FSEL R44, R0, -INF , P1 ;  /* 0xff800000002c7808 */ /* 0x000fe40000800000 */
[----:B------:R-:W-:Y:S01]  /*14050*/  FSEL R27, R3, -INF , P2 ;  /* 0xff800000031b7808 */ /* 0x000fe20001000000 */
[----:B------:R-:W-:Y:S01]  /*14060*/  IMAD.U32 R3, RZ, RZ, UR4 ;  /* 0x00000004ff037e24 */ /* 0x000fe2000f8e00ff */
[----:B------:R-:W-:-:S02]  /*14070*/  FSEL R48, R5, -INF , P3 ;  /* 0xff80000005307808 */ /* 0x000fc40001800000 */
[C---:B------:R-:W-:Y:S01]  /*14080*/  ISETP.GT.AND P1, PT, R29.reuse, 0x9, PT ;  /* 0x000000091d00780c */ /* 0x040fe20003f24270 */
[----:B------:R-:W-:Y:S01]  /*14090*/  FMUL.FTZ R0, R4, R3 ;  /* 0x0000000304007220 */ /* 0x000fe20000410000 */
[----:B------:R-:W-:Y:S02]  /*140a0*/  FMNMX.FTZ R5, R44, R27, !PT ;  /* 0x0000001b2c057209 */ /* 0x000fe40007810000 */
[----:B------:R-:W-:Y:S02]  /*140b0*/  ISETP.GT.AND P2, PT, R29, 0x10, PT ;  /* 0x000000101d00780c */ /* 0x000fe40003f44270 */
[----:B------:R-:W-:Y:S02]  /*140c0*/  FSEL R52, R7, -INF , P1 ;  /* 0xff80000007347808 */ /* 0x000fe40000800000 */
[----:B------:R-:W-:Y:S02]  /*140d0*/  FMNMX.FTZ R5, R48, R5, !PT ;  /* 0x0000000530057209 */ /* 0x000fe40007810000 */
[----:B------:R-:W-:-:S02]  /*140e0*/  ISETP.GT.AND P1, PT, R29, 0x11, PT ;  /* 0x000000111d00780c */ /* 0x000fc40003f24270 */
[----:B------:R-:W-:Y:S02]  /*140f0*/  FSEL R56, R9, -INF , P2 ;  /* 0xff80000009387808 */ /* 0x000fe40001000000 */
[----:B------:R-:W-:Y:S02]  /*14100*/  FMNMX.FTZ R5, R52, R5, !PT ;  /* 0x0000000534057209 */ /* 0x000fe40007810000 */
[----:B------:R-:W-:Y:S02]  /*14110*/  ISETP.GT.AND P3, PT, R29, 0x18, PT ;  /* 0x000000181d00780c */ /* 0x000fe40003f64270 */
[----:B------:R-:W-:Y:S02]  /*14120*/  FSEL R60, R10, -INF , P1 ;  /* 0xff8000000a3c7808 */ /* 0x000fe40000800000 */
[----:B------:R-:W-:Y:S02]  /*14130*/  FMNMX.FTZ R7, R56, R5, !PT ;  /* 0x0000000538077209 */ /* 0x000fe40007810000 */
[----:B------:R-:W-:-:S02]  /*14140*/  FSETP.NEU.FTZ.AND P2, PT, R4, -INF , PT ;  /* 0xff8000000400780b */ /* 0x000fc40003f5d000 */
[----:B------:R-:W-:Y:S02]  /*14150*/  ISETP.GT.AND P1, PT, R29, 0x19, PT ;  /* 0x000000191d00780c */ /* 0x000fe40003f24270 */
[----:B------:R-:W-:Y:S02]  /*14160*/  FSEL R62, R11, -INF , P3 ;  /* 0xff8000000b3e7808 */ /* 0x000fe40001800000 */
[----:B------:R-:W-:Y:S02]  /*14170*/  FMNMX.FTZ R7, R60, R7, !PT ;  /* 0x000000073c077209 */ /* 0x000fe40007810000 */
[----:B------:R-:W-:Y:S02]  /*14180*/  FSEL R5, R0, RZ, P2 ;  /* 0x000000ff00057208 */ /* 0x000fe40001000000 */
[----:B------:R-:W-:Y:S02]  /*14190*/  ISETP.GT.AND P2, PT, R29, 0x20, PT ;  /* 0x000000201d00780c */ /* 0x000fe40003f44270 */
[----:B------:R-:W-:Y:S01]  /*141a0*/  FSEL R66, R13, -INF , P1 ;  /* 0xff8000000d427808 */ /* 0x000fe20000800000 */
[--C-:B------:R-:W-:Y:S01]  /*141b0*/  FFMA.FTZ R10, R82, R3, -R5.reuse ;  /* 0x00000003520a7223 */ /* 0x100fe20000010805 */
[----:B------:R-:W-:Y:S01]  /*141c0*/  FMNMX.FTZ R7, R62, R7, !PT ;  /* 0x000000073e077209 */ /* 0x000fe20007810000 */
[-CC-:B------:R-:W-:Y:S01]  /*141d0*/  FFMA.FTZ R64, R76, R3.reuse, -R5.reuse ;  /* 0x000000034c407223 */ /* 0x180fe20000010805 */
[----:B------:R-:W-:Y:S01]  /*141e0*/  ISETP.GT.AND P1, PT, R29, 0x21, PT ;  /* 0x000000211d00780c */ /* 0x000fe20003f24270 */
[-CC-:B------:R-:W-:Y:S01]  /*141f0*/  FFMA.FTZ R191, R78, R3.reuse, -R5.reuse ;  /* 0x000000034ebf7223 */ /* 0x180fe20000010805 */
[----:B------:R-:W-:Y:S01]  /*14200*/  FSEL R68, R21, -INF , P2 ;  /* 0xff80000015447808 */ /* 0x000fe20001000000 */
[--C-:B------:R-:W-:Y:S01]  /*14210*/  FFMA.FTZ R185, R74, R3, -R5.reuse ;  /* 0x000000034ab97223 */ /* 0x100fe20000010805 */
[----:B------:R-:W-:Y:S01]  /*14220*/  FMNMX.FTZ R7, R66, R7, !PT ;  /* 0x0000000742077209 */ /* 0x000fe20007810000 */
[-CC-:B------:R-:W-:Y:S01]  /*14230*/  FFMA.FTZ R187, R58, R3.reuse, -R5.reuse ;  /* 0x000000033abb7223 */ /* 0x180fe20000010805 */
[----:B------:R-:W-:Y:S01]  /*14240*/  ISETP.GT.AND P2, PT, R29, 0x28, PT ;  /* 0x000000281d00780c */ /* 0x000fe20003f44270 */
[--C-:B------:R-:W-:Y:S01]  /*14250*/  FFMA.FTZ R189, R25, R3, -R5.reuse ;  /* 0x0000000319bd7223 */ /* 0x100fe20000010805 */
[----:B------:R-:W-:Y:S01]  /*14260*/  FSEL R70, R15, -INF , P1 ;  /* 0xff8000000f467808 */ /* 0x000fe20000800000 */
[----:B------:R-:W-:Y:S01]  /*14270*/  MUFU.EX2 R10, R10 ;  /* 0x0000000a000a7308 */ /* 0x000fe20000000800 */
[----:B------:R-:W-:Y:S01]  /*14280*/  FMNMX.FTZ R7, R68, R7, !PT ;  /* 0x0000000744077209 */ /* 0x000fe20007810000 */
[-CC-:B------:R-:W-:Y:S01]  /*14290*/  FFMA.FTZ R72, R72, R3.reuse, -R5.reuse ;  /* 0x0000000348487223 */ /* 0x180fe20000010805 */
[----:B------:R-:W-:Y:S01]  /*142a0*/  ISETP.GT.AND P1, PT, R29, 0x29, PT ;  /* 0x000000291d00780c */ /* 0x000fe20003f24270 */
[-CC-:B------:R-:W-:Y:S01]  /*142b0*/  FFMA.FTZ R169, R12, R3.reuse, -R5.reuse ;  /* 0x000000030ca97223 */ /* 0x180fe20000010805 */
[----:B------:R-:W-:Y:S01]  /*142c0*/  FSEL R82, R33, -INF , P2 ;  /* 0xff80000021527808 */ /* 0x000fe20001000000 */
[--C-:B------:R-:W-:Y:S01]  /*142d0*/  FFMA.FTZ R12, R20, R3, -R5.reuse ;  /* 0x00000003140c7223 */ /* 0x100fe20000010805 */
[----:B------:R-:W-:Y:S01]  /*142e0*/  FMNMX.FTZ R7, R70, R7, !PT ;  /* 0x0000000746077209 */ /* 0x000fe20007810000 */
[----:B------:R-:W0:Y:S01]  /*142f0*/  @P4 LDC R33, c[0x0][0x450] ;  /* 0x00011400ff214b82 */ /* 0x000e220000000800 */
[----:B------:R-:W-:Y:S01]  /*14300*/  ISETP.GT.AND P2, PT, R29, 0x30, PT ;  /* 0x000000301d00780c */ /* 0x000fe20003f44270 */
[----:B------:R-:W2:Y:S01]  /*14310*/  MUFU.EX2 R189, R189 ;  /* 0x000000bd00bd7308 */ /* 0x000ea20000000800 */
[----:B------:R-:W-:Y:S01]  /*14320*/  FSEL R84, R45, -INF , P1 ;  /* 0xff8000002d547808 */ /* 0x000fe20000800000 */
[--C-:B------:R-:W-:Y:S01]  /*14330*/  FFMA.FTZ R54, R54, R3, -R5.reuse ;  /* 0x0000000336367223 */ /* 0x100fe20000010805 */
[----:B------:R-:W-:Y:S01]  /*14340*/  FMNMX.FTZ R7, R82, R7, !PT ;  /* 0x0000000752077209 */ /* 0x000fe20007810000 */
[--C-:B------:R-:W-:Y:S01]  /*14350*/  FFMA.FTZ R171, R14, R3, -R5.reuse ;  /* 0x000000030eab7223 */ /* 0x100fe20000010805 */
[C---:B------:R-:W-:Y:S01]  /*14360*/  ISETP.GT.AND P1, PT, R29.reuse, 0x31, PT ;  /* 0x000000311d00780c */ /* 0x040fe20003f24270 */
[----:B------:R-:W-:Y:S01]  /*14370*/  IMAD.MOV.U32 R14, RZ, RZ, R226 ;  /* 0x000000ffff0e7224 */ /* 0x000fe200078e00e2 */
[----:B------:R-:W-:Y:S01]  /*14380*/  FSEL R86, R86, -INF , P2 ;  /* 0xff80000056567808 */ /* 0x000fe20001000000 */
[----:B------:R-:W3:Y:S01]  /*14390*/  MUFU.EX2 R191, R191 ;  /* 0x000000bf00bf7308 */ /* 0x000ee20000000800 */
[----:B------:R-:W-:Y:S01]  /*143a0*/  FMNMX.FTZ R7, R84, R7, !PT ;  /* 0x0000000754077209 */ /* 0x000fe20007810000 */
[-CC-:B------:R-:W-:Y:S01]  /*143b0*/  FFMA.FTZ R181, R38, R3.reuse, -R5.reuse ;  /* 0x0000000326b57223 */ /* 0x180fe20000010805 */
[----:B------:R-:W-:Y:S01]  /*143c0*/  ISETP.GT.AND P2, PT, R29, 0x38, PT ;  /* 0x000000381d00780c */ /* 0x000fe20003f44270 */
[-CC-:B------:R-:W-:Y:S01]  /*143d0*/  FFMA.FTZ R36, R36, R3.reuse, -R5.reuse ;  /* 0x0000000324247223 */ /* 0x180fe20000010805 */
[----:B------:R-:W-:Y:S01]  /*143e0*/  FSEL R90, R49, -INF , P1 ;  /* 0xff800000315a7808 */ /* 0x000fe20000800000 */
[--C-:B------:R-:W-:Y:S01]  /*143f0*/  FFMA.FTZ R183, R34, R3, -R5.reuse ;  /* 0x0000000322b77223 */ /* 0x100fe20000010805 */
[----:B------:R-:W-:Y:S01]  /*14400*/  FMNMX.FTZ R7, R86, R7, !PT ;  /* 0x0000000756077209 */ /* 0x000fe20007810000 */
[----:B------:R-:W5:Y:S01]  /*14410*/  MUFU.EX2 R64, R64 ;  /* 0x0000004000407308 */ /* 0x000f620000000800 */
[C---:B------:R-:W-:Y:S01]  /*14420*/  ISETP.GT.AND P1, PT, R29.reuse, 0x39, PT ;  /* 0x000000391d00780c */ /* 0x040fe20003f24270 */
[-CC-:B------:R-:W-:Y:S01]  /*14430*/  FFMA.FTZ R177, R30, R3.reuse, -R5.reuse ;  /* 0x000000031eb17223 */ /* 0x180fe20000010805 */
[----:B------:R-:W-:Y:S01]  /*14440*/  FSEL R88, R88, -INF , P2 ;  /* 0xff80000058587808 */ /* 0x000fe20001000000 */
[--C-:B------:R-:W-:Y:S01]  /*14450*/  FFMA.FTZ R179, R32, R3, -R5.reuse ;  /* 0x0000000320b37223 */ /* 0x100fe20000010805 */
[----:B------:R-:W-:Y:S01]  /*14460*/  FMNMX.FTZ R7, R90, R7, !PT ;  /* 0x000000075a077209 */ /* 0x000fe20007810000 */
[-CC-:B------:R-:W-:Y:S01]  /*14470*/  FFMA.FTZ R34, R46, R3.reuse, -R5.reuse ;  /* 0x000000032e227223 */ /* 0x180fe20000010805 */
[----:B------:R-:W-:Y:S01]  /*14480*/  ISETP.GT.AND P2, PT, R29, 0x40, PT ;  /* 0x000000401d00780c */ /* 0x000fe20003f44270 */
[----:B------:R-:W5:Y:S01]  /*14490*/  MUFU.EX2 R185, R185 ;  /* 0x000000b900b97308 */ /* 0x000f620000000800 */
[----:B------:R-:W-:Y:S01]  /*144a0*/  FSEL R76, R53, -INF , P1 ;  /* 0xff800000354c7808 */ /* 0x000fe20000800000 */
[--C-:B------:R-:W-:Y:S01]  /*144b0*/  FFMA.FTZ R30, R42, R3, -R5.reuse ;  /* 0x000000032a1e7223 */ /* 0x100fe20000010805 */
[----:B------:R-:W-:Y:S01]  /*144c0*/  FMNMX.FTZ R7, R88, R7, !PT ;  /* 0x0000000758077209 */ /* 0x000fe20007810000 */
[-CC-:B------:R-:W-:Y:S01]  /*144d0*/  FFMA.FTZ R32, R40, R3.reuse, -R5.reuse ;  /* 0x0000000328207223 */ /* 0x180fe20000010805 */
[----:B------:R-:W-:Y:S01]  /*144e0*/  ISETP.GT.AND P1, PT, R29, 0x41, PT ;  /* 0x000000411d00780c */ /* 0x000fe20003f24270 */
[--C-:B------:R-:W-:Y:S01]  /*144f0*/  FFMA.FTZ R173, R50, R3, -R5.reuse ;  /* 0x0000000332ad7223 */ /* 0x100fe20000010805 */
[----:B------:R-:W-:Y:S01]  /*14500*/  FSEL R78, R37, -INF , P2 ;  /* 0xff800000254e7808 */ /* 0x000fe20001000000 */
[----:B------:R-:W5:Y:S01]  /*14510*/  MUFU.EX2 R72, R72 ;  /* 0x0000004800487308 */ /* 0x000f620000000800 */
[----:B------:R-:W-:Y:S01]  /*14520*/  FMNMX.FTZ R7, R76, R7, !PT ;  /* 0x000000074c077209 */ /* 0x000fe20007810000 */
[-CC-:B------:R-:W-:Y:S01]  /*14530*/  FFMA.FTZ R28, R28, R3.reuse, -R5.reuse ;  /* 0x000000031c1c7223 */ /* 0x180fe20000010805 */
[----:B------:R-:W-:Y:S01]  /*14540*/  ISETP.GT.AND P2, PT, R29, 0x48, PT ;  /* 0x000000481d00780c */ /* 0x000fe20003f44270 */
[-CC-:B------:R-:W-:Y:S01]  /*14550*/  FFMA.FTZ R175, R26, R3.reuse, -R5.reuse ;  /* 0x000000031aaf7223 */ /* 0x180fe20000010805 */
[----:B------:R-:W-:Y:S01]  /*14560*/  FSEL R74, R57, -INF , P1 ;  /* 0xff800000394a7808 */ /* 0x000fe20000800000 */
[--C-:B------:R-:W-:Y:S01]  /*14570*/  FFMA.FTZ R24, R24, R3, -R5.reuse ;  /* 0x0000000318187223 */ /* 0x100fe20000010805 */
[----:B------:R-:W-:Y:S01]  /*14580*/  FMNMX.FTZ R7, R78, R7, !PT ;  /* 0x000000074e077209 */ /* 0x000fe20007810000 */
[----:B------:R-:W-:Y:S01]  /*14590*/  MUFU.EX2 R187, R187 ;  /* 0x000000bb00bb7308 */ /* 0x000fe20000000800 */
[----:B------:R-:W-:Y:S01]  /*145a0*/  ISETP.GT.AND P1, PT, R29, 0x49, PT ;  /* 0x000000491d00780c */ /* 0x000fe20003f24270 */
[----:B------:R-:W-:Y:S01]  /*145b0*/  FFMA.FTZ R5, R6, R3, -R5 ;  /* 0x0000000306057223 */ /* 0x000fe20000010805 */
[----:B------:R-:W-:-:S02]  /*145c0*/  FSEL R92, R92, -INF , P2 ;  /* 0xff8000005c5c7808 */ /* 0x000fc40001000000 */
[----:B------:R-:W-:Y:S02]  /*145d0*/  CS2R R50, SRZ ;  /* 0x0000000000327805 */ /* 0x000fe4000001ff00 */
[----:B------:R-:W-:Y:S02]  /*145e0*/  FMNMX.FTZ R7, R74, R7, !PT ;  /* 0x000000074a077209 */ /* 0x000fe40007810000 */
[----:B------:R-:W-:Y:S02]  /*145f0*/  CS2R R46, SRZ ;  /* 0x00000000002e7805 */ /* 0x000fe4000001ff00 */
[----:B------:R-:W-:Y:S01]  /*14600*/  ISETP.GT.AND P2, PT, R29, 0x50, PT ;  /* 0x000000501d00780c */ /* 0x000fe20003f44270 */
[----:B------:R-:W-:Y:S01]  /*14610*/  MUFU.EX2 R54, R54 ;  /* 0x0000003600367308 */ /* 0x000fe20000000800 */
[----:B----4-:R-:W-:Y:S02]  /*14620*/  FSEL R94, R61, -INF , P1 ;  /* 0xff8000003d5e7808 */ /* 0x010fe40000800000 */
[----:B------:R-:W-:-:S02]  /*14630*/  CS2R R42, SRZ ;  /* 0x00000000002a7805 */ /* 0x000fc4000001ff00 */
[----:B------:R-:W-:Y:S02]  /*14640*/  FMNMX.FTZ R7, R92, R7, !PT ;  /* 0x000000075c077209 */ /* 0x000fe40007810000 */
[----:B------:R-:W-:Y:S02]  /*14650*/  CS2R R40, SRZ ;  /* 0x0000000000287805 */ /* 0x000fe4000001ff00 */
[----:B------:R-:W-:Y:S02]  /*14660*/  ISETP.GT.AND P1, PT, R29, 0x51, PT ;  /* 0x000000511d00780c */ /* 0x000fe40003f24270 */
[----:B------:R-:W-:Y:S02]  /*14670*/  CS2R R38, SRZ ;  /* 0x0000000000267805 */ /* 0x000fe4000001ff00 */
[----:B-1----:R-:W-:Y:S01]  /*14680*/  FSEL R58, R31, -INF , P2 ;  /* 0xff8000001f3a7808 */ /* 0x002fe20001000000 */
[----:B------:R-:W-:Y:S01]  /*14690*/  MUFU.EX2 R181, R181 ;  /* 0x000000b500b57308 */ /* 0x000fe20000000800 */
[----:B------:R-:W-:Y:S01]  /*146a0*/  FMNMX.FTZ R7, R94, R7, !PT ;  /* 0x000000075e077209 */ /* 0x000fe20007810000 */
[----:B------:R-:W1:Y:S01]  /*146b0*/  @P4 LDC R31, c[0x0][0x44c] ;  /* 0x00011300ff1f4b82 */ /* 0x000e620000000800 */
[----:B------:R-:W-:-:S02]  /*146c0*/  ISETP.GT.AND P2, PT, R29, 0x58, PT ;  /* 0x000000581d00780c */ /* 0x000fc40003f44270 */
[----:B------:R-:W-:Y:S02]  /*146d0*/  FSEL R96, R96, -INF , P1 ;  /* 0xff80000060607808 */ /* 0x000fe40000800000 */
[----:B------:R-:W-:Y:S01]  /*146e0*/  FMNMX.FTZ R7, R58, R7, !PT ;  /* 0x000000073a077209 */ /* 0x000fe20007810000 */
[----:B------:R-:W-:Y:S01]  /*146f0*/  MUFU.EX2 R36, R36 ;  /* 0x0000002400247308 */ /* 0x000fe20000000800 */
[----:B------:R-:W-:Y:S02]  /*14700*/  ISETP.GT.AND P1, PT, R29, 0x59, PT ;  /* 0x000000591d00780c */ /* 0x000fe40003f24270 */
[----:B------:R-:W-:Y:S02]  /*14710*/  FSEL R98, R98, -INF , P2 ;  /* 0xff80000062627808 */ /* 0x000fe40001000000 */
[----:B------:R-:W-:Y:S02]  /*14720*/  FMNMX.FTZ R7, R96, R7, !PT ;  /* 0x0000000760077209 */ /* 0x000fe40007810000 */
[----:B------:R-:W-:Y:S01]  /*14730*/  FSEL R100, R69, -INF , P1 ;  /* 0xff80000045647808 */ /* 0x000fe20000800000 */
[----:B------:R-:W-:Y:S01]  /*14740*/  MUFU.EX2 R183, R183 ;  /* 0x000000b700b77308 */ /* 0x000fe20000000800 */
[----:B------:R-:W-:-:S02]  /*14750*/  FMNMX.FTZ R7, R98, R7, !PT ;  /* 0x0000000762077209 */ /* 0x000fc40007810000 */
[----:B------:R-:W-:Y:S01]  /*14760*/  IADD3 R29, R8, 0x30840, RZ ;  /* 0x00030840081d7810 */ /* 0x000fe20007ffe0ff */
[----:B--2---:R-:W-:Y:S01]  /*14770*/  FADD.FTZ R8, R189, R10 ;  /* 0x0000000abd087221 */ /* 0x004fe20000010000 */
[----:B------:R-:W-:Y:S02]  /*14780*/  FMNMX.FTZ R7, R100, R7, !PT ;  /* 0x0000000764077209 */ /* 0x000fe40007810000 */
[----:B------:R-:W-:Y:S01]  /*14790*/  PRMT R29, R218, 0x654, R29 ;  /* 0x00000654da1d7816 */ /* 0x000fe2000000001d */
[----:B------:R-:W-:Y:S01]  /*147a0*/  MUFU.EX2 R34, R34 ;  /* 0x0000002200227308 */ /* 0x000fe20000000800 */
[----:B------:R-:W-:Y:S01]  /*147b0*/  F2FP.F16.F32.PACK_AB R189, R10, R189 ;  /* 0x000000bd0abd723e */ /* 0x000fe200000000ff */
[----:B------:R-:W2:Y:S01]  /*147c0*/  SHFL.BFLY PT, R0, R7, 0x2, 0x1f ;  /* 0x0c401f0007007f89 */ /* 0x000ea200000e0000 */
[----:B-1----:R-:W-:Y:S01]  /*147d0*/  @P4 IMAD.HI.U32 R20, R226, R31, RZ ;  /* 0x0000001fe2144227 */ /* 0x002fe200078e00ff */
[----:B------:R1:W-:Y:S04]  /*147e0*/  SYNCS.ARRIVE.TRANS64.RED.A1T0 RZ, [R29+URZ], RZ ;  /* 0x000000ff1dff79a7 */ /* 0x0003e8000810043f */
[----:B0-----:R-:W-:Y:S01]  /*147f0*/  @P4 SHF.R.U32.HI R14, RZ, R33, R20 ;  /* 0x00000021ff0e4219 */ /* 0x001fe20000011614 */
[----:B---3--:R-:W-:Y:S01]  /*14800*/  FADD.FTZ R33, R191, R8 ;  /* 0x00000008bf217221 */ /* 0x008fe20000010000 */
[----:B------:R-:W-:Y:S01]  /*14810*/  MUFU.EX2 R177, R177 ;  /* 0x000000b100b17308 */ /* 0x000fe20000000800 */
[----:B-----5:R-:W-:-:S02]  /*14820*/  F2FP.F16.F32.PACK_AB R191, R64, R191 ;  /* 0x000000bf40bf723e */ /* 0x020fc400000000ff */
[----:B------:R-:W-:Y:S01]  /*14830*/  IADD3 R20, R14, R228, -R227 ;  /* 0x000000e40e147210 */ /* 0x000fe20007ffe8e3 */
[----:B------:R-:W-:Y:S01]  /*14840*/  FADD.FTZ R14, R64, R33 ;  /* 0x00000021400e7221 */ /* 0x000fe20000010000 */
[----:B------:R-:W-:-:S03]  /*14850*/  CS2R R64, SRZ ;  /* 0x0000000000407805 */ /* 0x000fc6000001ff00 */
[----:B------:R-:W-:Y:S01]  /*14860*/  FADD.FTZ R33, R185, R14 ;  /* 0x0000000eb9217221 */ /* 0x000fe20000010000 */
[----:B------:R-:W-:Y:S01]  /*14870*/  MUFU.EX2 R30, R30 ;  /* 0x0000001e001e7308 */ /* 0x000fe20000000800 */
[----:B------:R-:W-:Y:S01]  /*14880*/  IMAD.HI R20, R20, 0x2aaaaaab, RZ ;  /* 0x2aaaaaab14147827 */ /* 0x000fe200078e02ff */
[----:B------:R-:W-:-:S04]  /*14890*/  F2FP.F16.F32.PACK_AB R185, R72, R185 ;  /* 0x000000b948b9723e */ /* 0x000fc800000000ff */
[----:B------:R-:W-:Y:S02]  /*148a0*/  SHF.R.U32.HI R37, RZ, 0x1f, R20 ;  /* 0x0000001fff257819 */ /* 0x000fe40000011614 */
[----:B--2---:R-:W-:Y:S01]  /*148b0*/  FMNMX.FTZ R9, R7, R0, !PT ;  /* 0x0000000007097209 */ /* 0x004fe20007810000 */
[----:B------:R-:W-:Y:S04]  /*148c0*/  MUFU.EX2 R179, R179 ;  /* 0x000000b300b37308 */ /* 0x000fe80000000800 */
[----:B------:R-:W0:Y:S04]  /*148d0*/  SHFL.BFLY PT, R0, R9, 0x1, 0x1f ;  /* 0x0c201f0009007f89 */ /* 0x000e2800000e0000 */
        /* <DEDUP_REMOVED lines=26> */
[-CC-:B-1----:R-:W-:Y:S01]  /*14a80*/  FFMA.FTZ R29, R76, R3.reuse, -R13.reuse ;  /* 0x000000034c1d7223 */ /* 0x182fe2000001080d */
        /* <DEDUP_REMOVED lines=8> */
[----:B------:R-:W-:Y:S01]  /*14b10*/  FFMA.FTZ R100, R100, R3, -R13 ;  /* 0x0000000364647223 */ /* 0x000fe2000001080d */
[----:B------:R-:W-:-:S02]  /*14b20*/  CS2R R90, SRZ ;  /* 0x00000000005a7805 */ /* 0x000fc4000001ff00 */
[----:B------:R-:W-:Y:S02]  /*14b30*/  CS2R R88, SRZ ;  /* 0x0000000000587805 */ /* 0x000fe4000001ff00 */
[----:B------:R-:W-:Y:S02]  /*14b40*/  CS2R R86, SRZ ;  /* 0x0000000000567805 */ /* 0x000fe4000001ff00 */
[----:B------:R-:W-:Y:S01]  /*14b50*/  CS2R R84, SRZ ;  /* 0x0000000000547805 */ /* 0x000fe2000001ff00 */
[----:B------:R-:W2:Y:S01]  /*14b60*/  MUFU.EX2 R9, R9 ;  /* 0x0000000900097308 */ /* 0x000ea20000000800 */
[----:B0-----:R-:W-:Y:S01]  /*14b70*/  FADD.FTZ R31, R188, R7 ;  /* 0x00000007bc1f7221 */ /* 0x001fe20000010000 */
[----:B------:R-:W-:Y:S02]  /*14b80*/  F2FP.F16.F32.PACK_AB R188, R7, R188 ;  /* 0x000000bc07bc723e */ /* 0x000fe400000000ff */
[----:B------:R-:W-:Y:S02]  /*14b90*/  CS2R R82, SRZ ;  /* 0x0000000000527805 */ /* 0x000fe4000001ff00 */
[----:B------:R-:W-:-:S02]  /*14ba0*/  CS2R R78, SRZ ;  /* 0x00000000004e7805 */ /* 0x000fc4000001ff00 */
[----:B------:R-:W-:Y:S02]  /*14bb0*/  CS2R R76, SRZ ;  /* 0x00000000004c7805 */ /* 0x000fe4000001ff00 */
[----:B------:R-:W-:Y:S02]  /*14bc0*/  CS2R R70, SRZ ;  /* 0x0000000000467805 */ /* 0x000fe4000001ff00 */
[----:B------:R-:W-:Y:S01]  /*14bd0*/  CS2R R68, SRZ ;  /* 0x0000000000447805 */ /* 0x000fe2000001ff00 */
[----:B------:R-:W0:Y:S01]  /*14be0*/  MUFU.EX2 R184, R184 ;  /* 0x000000b800b87308 */ /* 0x000e220000000800 */
[----:B-1----:R-:W-:Y:S01]  /*14bf0*/  FADD.FTZ R8, R190, R31 ;  /* 0x0000001fbe087221 */ /* 0x002fe20000010000 */
[----:B------:R-:W-:Y:S02]  /*14c00*/  CS2R R66, SRZ ;  /* 0x0000000000427805 */ /* 0x000fe4000001ff00 */
[----:B------:R-:W-:Y:S02]  /*14c10*/  CS2R R62, SRZ ;  /* 0x00000000003e7805 */ /* 0x000fe4000001ff00 */
[----:B------:R-:W-:-:S02]  /*14c20*/  CS2R R60, SRZ ;  /* 0x00000000003c7805 */ /* 0x000fc4000001ff00 */
[----:B------:R-:W-:Y:S02]  /*14c30*/  CS2R R56, SRZ ;  /* 0x0000000000387805 */ /* 0x000fe4000001ff00 */
[----:B------:R-:W-:Y:S02]  /*14c40*/  CS2R R52, SRZ ;  /* 0x0000000000347805 */ /* 0x000fe4000001ff00 */
[----:B------:R-:W-:Y:S01]  /*14c50*/  CS2R R48, SRZ ;  /* 0x0000000000307805 */ /* 0x000fe2000001ff00 */
[----:B------:R-:W1:Y:S01]  /*14c60*/  MUFU.EX2 R11, R11 ;  /* 0x0000000b000b7308 */ /* 0x000e620000000800 */
[C---:B--2---:R-:W-:Y:S01]  /*14c70*/  FADD.FTZ R31, R9.reuse, R8 ;  /* 0x00000008091f7221 */ /* 0x044fe20000010000 */
[----:B------:R-:W-:Y:S01]  /*14c80*/  FADD.FTZ R8, R72, R33 ;  /* 0x0000002148087221 */ /* 0x000fe20000010000 */
[----:B------:R-:W-:Y:S02]  /*14c90*/  F2FP.F16.F32.PACK_AB R190, R9, R190 ;  /* 0x000000be09be723e */ /* 0x000fe400000000ff */
[----:B------:R-:W-:-:S02]  /*14ca0*/  CS2R R72, SRZ ;  /* 0x0000000000487805 */ /* 0x000fc4000001ff00 */
[----:B------:R-:W-:Y:S01]  /*14cb0*/  CS2R R44, SRZ ;  /* 0x00000000002c7805 */ /* 0x000fe2000001ff00 */
[----:B------:R-:W-:Y:S01]  /*14cc0*/  FADD.FTZ R35, R187, R8 ;  /* 0x00000008bb237221 */ /* 0x000fe20000010000 */
[----:B------:R-:W-:Y:S01]  /*14cd0*/  F2FP.F16.F32.PACK_AB R187, R54, R187 ;  /* 0x000000bb36bb723e */ /* 0x000fe200000000ff */
[----:B------:R-:W2:Y:S01]  /*14ce0*/  MUFU.EX2 R186, R186 ;  /* 0x000000ba00ba7308 */ /* 0x000ea20000000800 */
[----:B0-----:R-:W-:Y:S01]  /*14cf0*/  FADD.FTZ R6, R184, R31 ;  /* 0x0000001fb8067221 */ /* 0x001fe20000010000 */
[----:B------:R-:W-:Y:S01]  /*14d00*/  FADD.FTZ R8, R54, R35 ;  /* 0x0000002336087221 */ /* 0x000fe20000010000 */
[----:B------:R-:W-:-:S03]  /*14d10*/  CS2R R54, SRZ ;  /* 0x0000000000367805 */ /* 0x000fc6000001ff00 */
[----:B------:R-:W-:Y:S01]  /*14d20*/  FADD.FTZ R35, R181, R8 ;  /* 0x00000008b5237221 */ /* 0x000fe20000010000 */
[C---:B------:R-:W-:Y:S01]  /*14d30*/  F2FP.F16.F32.PACK_AB R181, R36.reuse, R181 ;  /* 0x000000b524b5723e */ /* 0x040fe200000000ff */
[----:B------:R-:W0:Y:S01]  /*14d40*/  MUFU.EX2 R15, R15 ;  /* 0x0000000f000f7308 */ /* 0x000e220000000800 */
[C---:B-1----:R-:W-:Y:S01]  /*14d50*/  FADD.FTZ R33, R11.reuse, R6 ;  /* 0x000000060b217221 */ /* 0x042fe20000010000 */
[----:B------:R-:W-:Y:S01]  /*14d60*/  FADD.FTZ R8, R36, R35 ;  /* 0x0000002324087221 */ /* 0x000fe20000010000 */
[----:B------:R-:W-:-:S03]  /*14d70*/  F2FP.F16.F32.PACK_AB R184, R11, R184 ;  /* 0x000000b80bb8723e */ /* 0x000fc600000000ff */
[----:B------:R-:W-:Y:S01]  /*14d80*/  FADD.FTZ R35, R183, R8 ;  /* 0x00000008b7237221 */ /* 0x000fe20000010000 */
[----:B------:R-:W-:Y:S01]  /*14d90*/  LEA.HI.SX32 R8, R20, R37, 0x1c ;  /* 0x0000002514087211 */ /* 0x000fe200078fe2ff */
[----:B------:R-:W1:Y:S01]  /*14da0*/  MUFU.EX2 R180, R180 ;  /* 0x000000b400b47308 */ /* 0x000e620000000800 */
[----:B--2---:R-:W-:Y:S01]  /*14db0*/  FADD.FTZ R6, R186, R33 ;  /* 0x00000021ba067221 */ /* 0x004fe20000010000 */
[C---:B------:R-:W-:Y:S01]  /*14dc0*/  FADD.FTZ R10, R34.reuse, R35 ;  /* 0x00000023220a7221 */ /* 0x040fe20000010000 */
[----:B------:R-:W-:Y:S02]  /*14dd0*/  VIMNMX R223, R225, R8, !PT ;  /* 0x00000008e1df7248 */ /* 0x000fe40007fe0100 */
[----:B------:R-:W-:Y:S01]  /*14de0*/  F2FP.F16.F32.PACK_AB R183, R34, R183 ;  /* 0x000000b722b7723e */ /* 0x000fe200000000ff */
[----:B------:R-:W-:Y:S01]  /*14df0*/  FADD.FTZ R35, R177, R10 ;  /* 0x0000000ab1237221 */ /* 0x000fe20000010000 */
[C---:B------:R-:W-:Y:S01]  /*14e00*/  F2FP.F16.F32.PACK_AB R177, R30.reuse, R177 ;  /* 0x000000b11eb1723e */ /* 0x040fe200000000ff */
[----:B------:R-:W2:Y:S01]  /*14e10*/  MUFU.EX2 R21, R21 ;  /* 0x0000001500157308 */ /* 0x000ea20000000800 */
[C---:B0-----:R-:W-:Y:S01]  /*14e20*/  FADD.FTZ R33, R15.reuse, R6 ;  /* 0x000000060f217221 */ /* 0x041fe20000010000 */
[----:B------:R-:W-:Y:S01]  /*14e30*/  FADD.FTZ R10, R30, R35 ;  /* 0x000000231e0a7221 */ /* 0x000fe20000010000 */
[----:B------:R-:W-:-:S03]  /*14e40*/  F2FP.F16.F32.PACK_AB R186, R15, R186 ;  /* 0x000000ba0fba723e */ /* 0x000fc600000000ff */
[----:B------:R-:W-:Y:S01]  /*14e50*/  FADD.FTZ R37, R179, R10 ;  /* 0x0000000ab3257221 */ /* 0x000fe20000010000 */
[----:B------:R-:W-:Y:S01]  /*14e60*/  F2FP.F16.F32.PACK_AB R179, R32, R179 ;  /* 0x000000b320b3723e */ /* 0x000fe200000000ff */
[----:B------:R-:W0:Y:S01]  /*14e70*/  MUFU.EX2 R182, R182 ;  /* 0x000000b600b67308 */ /* 0x000e220000000800 */
[----:B-1----:R-:W-:Y:S01]  /*14e80*/  FADD.FTZ R6, R180, R33 ;  /* 0x00000021b4067221 */ /* 0x002fe20000010000 */
[----:B------:R-:W-:Y:S01]  /*14e90*/  FADD.FTZ R10, R32, R37 ;  /* 0x00000025200a7221 */ /* 0x000fe20000010000 */
[----:B------:R-:W-:-:S03]  /*14ea0*/  CS2R R36, SRZ ;  /* 0x0000000000247805 */ /* 0x000fc6000001ff00 */
[----:B------:R-:W-:Y:S01]  /*14eb0*/  FADD.FTZ R7, R173, R10 ;  /* 0x0000000aad077221 */ /* 0x000fe20000010000 */
[----:B------:R-:W-:Y:S01]  /*14ec0*/  F2FP.F16.F32.PACK_AB R173, R28, R173 ;  /* 0x000000ad1cad723e */ /* 0x000fe200000000ff */
        /* <DEDUP_REMOVED lines=12> */
[----:B------:R-:W-:Y:S02]  /*14f90*/  F2FP.F16.F32.PACK_AB R176, R27, R176 ;  /* 0x000000b01bb0723e */ /* 0x000fe400000000ff */
[----:B------:R-:W-:-:S04]  /*14fa0*/  CS2R R26, SRZ ;  /* 0x00000000001a7805 */ /* 0x000fc8000001ff00 */
[----:B------:R-:W0:Y:S01]  /*14fb0*/  MUFU.EX2 R172, R172 ;  /* 0x000000ac00ac7308 */ /* 0x000e220000000800 */
[----:B-1----:R-:W-:-:S07]  /*14fc0*/  FADD.FTZ R6, R178, R35 ;  /* 0x00000023b2067221 */ /* 0x002fce0000010000 */
[----:B------:R1:W3:Y:S01]  /*14fd0*/  MUFU.EX2 R31, R74 ;  /* 0x0000004a001f7308 */ /* 0x0002e20000000800 */
[C---:B--2---:R-:W-:Y:S01]  /*14fe0*/  FADD.FTZ R35, R29.reuse, R6 ;  /* 0x000000061d237221 */ /* 0x044fe20000010000 */
[----:B------:R-:W-:-:S06]  /*14ff0*/  F2FP.F16.F32.PACK_AB R178, R29, R178 ;  /* 0x000000b21db2723e */ /* 0x000fcc00000000ff */
[----:B------:R-:W2:Y:S01]  /*15000*/  MUFU.EX2 R169, R169 ;  /* 0x000000a900a97308 */ /* 0x000ea20000000800 */
[----:B0-----:R-:W-:Y:S01]  /*15010*/  FADD.FTZ R6, R172, R35 ;  /* 0x00000023ac067221 */ /* 0x001fe20000010000 */
[----:B-1----:R-:W-:Y:S02]  /*15020*/  CS2R R74, SRZ ;  /* 0x00000000004a7805 */ /* 0x002fe4000001ff00 */
[----:B------:R-:W-:-:S04]  /*15030*/  CS2R R34, SRZ ;  /* 0x0000000000227805 */ /* 0x000fc8000001ff00 */
[----:B------:R-:W0:Y:S01]  /*15040*/  MUFU.EX2 R92, R92 ;  /* 0x0000005c005c7308 */ /* 0x000e220000000800 */
[C---:B---3--:R-:W-:Y:S01]  /*15050*/  FADD.FTZ R11, R31.reuse, R6 ;  /* 0x000000061f0b7221 */ /* 0x048fe20000010000 */
[----:B------:R-:W-:Y:S01]  /*15060*/  FADD.FTZ R6, R28, R7 ;  /* 0x000000071c067221 */ /* 0x000fe20000010000 */
[----:B------:R-:W-:Y:S02]  /*15070*/  F2FP.F16.F32.PACK_AB R172, R31, R172 ;  /* 0x000000ac1fac723e */ /* 0x000fe400000000ff */
[----:B------:R-:W-:Y:S02]  /*15080*/  CS2R R30, SRZ ;  /* 0x00000000001e7805 */ /* 0x000fe4000001ff00 */
[----:B------:R-:W-:Y:S01]  /*15090*/  CS2R R28, SRZ ;  /* 0x00000000001c7805 */ /* 0x000fe2000001ff00 */
[----:B------:R-:W-:Y:S01]  /*150a0*/  FADD.FTZ R7, R175, R6 ;  /* 0x00000006af077221 */ /* 0x000fe20000010000 */
[C---:B------:R-:W-:Y:S01]  /*150b0*/  F2FP.F16.F32.PACK_AB R175, R24.reuse, R175 ;  /* 0x000000af18af723e */ /* 0x040fe200000000ff */
[----:B------:R-:W1:Y:S02]  /*150c0*/  MUFU.EX2 R12, R12 ;  /* 0x0000000c000c7308 */ /* 0x000e640000000800 */
[----:B------:R-:W-:Y:S01]  /*150d0*/  FADD.FTZ R6, R24, R7 ;  /* 0x0000000718067221 */ /* 0x000fe20000010000 */
[----:B------:R-:W-:-:S03]  /*150e0*/  CS2R R24, SRZ ;  /* 0x0000000000187805 */ /* 0x000fc6000001ff00 */
[----:B--2---:R-:W-:Y:S02]  /*150f0*/  FADD.FTZ R7, R169, R6 ;  /* 0x00000006a9077221 */ /* 0x004fe40000010000 */
[----:B------:R2:W3:Y:S01]  /*15100*/  MUFU.EX2 R13, R94 ;  /* 0x0000005e000d7308 */ /* 0x0004e20000000800 */
[----:B0-----:R-:W-:-:S07]  /*15110*/  FADD.FTZ R10, R92, R11 ;  /* 0x0000000b5c0a7221 */ /* 0x001fce0000010000 */
[----:B------:R-:W0:Y:S01]  /*15120*/  MUFU.EX2 R58, R58 ;  /* 0x0000003a003a7308 */ /* 0x000e220000000800 */
[C---:B-1----:R-:W-:Y:S01]  /*15130*/  FADD.FTZ R6, R12.reuse, R7 ;  /* 0x000000070c067221 */ /* 0x042fe20000010000 */
[----:B------:R-:W-:Y:S01]  /*15140*/  F2FP.F16.F32.PACK_AB R169, R12, R169 ;  /* 0x000000a90ca9723e */ /* 0x000fe200000000ff */
[----:B------:R-:W-:Y:S01]  /*15150*/  VIADD R12, R80, 0xfffffffe ;  /* 0xfffffffe500c7836 */ /* 0x000fe20000000000 */
[----:B--2---:R-:W-:Y:S02]  /*15160*/  CS2R R94, SRZ ;  /* 0x00000000005e7805 */ /* 0x004fe4000001ff00 */
[----:B------:R-:W-:Y:S02]  /*15170*/  CS2R R80, SRZ ;  /* 0x0000000000507805 */ /* 0x000fe4000001ff00 */
[----:B------:R1:W2:Y:S01]  /*15180*/  MUFU.EX2 R33, R96 ;  /* 0x0000006000217308 */ /* 0x0002a20000000800 */
[----:B---3--:R-:W-:Y:S01]  /*15190*/  FADD.FTZ R11, R13, R10 ;  /* 0x0000000a0d0b7221 */ /* 0x008fe20000010000 */
[----:B------:R-:W-:-:S02]  /*151a0*/  ISETP.GE.AND P1, PT, R12, R223, PT ;  /* 0x000000df0c00720c */ /* 0x000fc40003f26270 */
[----:B------:R-:W-:Y:S02]  /*151b0*/  F2FP.F16.F32.PACK_AB R174, R13, R92 ;  /* 0x0000005c0dae723e */ /* 0x000fe400000000ff */
[----:B------:R-:W-:Y:S02]  /*151c0*/  CS2R R92, SRZ ;  /* 0x00000000005c7805 */ /* 0x000fe4000001ff00 */
[----:B------:R-:W-:Y:S01]  /*151d0*/  MUFU.EX2 R171, R171 ;  /* 0x000000ab00ab7308 */ /* 0x000fe20000000800 */
[----:B0-----:R-:W-:Y:S01]  /*151e0*/  FADD.FTZ R14, R58, R11 ;  /* 0x0000000b3a0e7221 */ /* 0x001fe20000010000 */
[----:B-1----:R-:W-:-:S06]  /*151f0*/  CS2R R96, SRZ ;  /* 0x0000000000607805 */ /* 0x002fcc000001ff00 */
[----:B------:R-:W0:Y:S01]  /*15200*/  MUFU.EX2 R98, R98 ;  /* 0x0000006200627308 */ /* 0x000e220000000800 */
[C---:B--2---:R-:W-:Y:S01]  /*15210*/  FADD.FTZ R11, R33.reuse, R14 ;  /* 0x0000000e210b7221 */ /* 0x044fe20000010000 */
[----:B------:R-:W-:Y:S02]  /*15220*/  F2FP.F16.F32.PACK_AB R168, R33, R58 ;  /* 0x0000003a21a8723e */ /* 0x000fe400000000ff */
[----:B------:R-:W-:Y:S02]  /*15230*/  CS2R R58, SRZ ;  /* 0x00000000003a7805 */ /* 0x000fe4000001ff00 */
[----:B------:R-:W-:Y:S02]  /*15240*/  CS2R R32, SRZ ;  /* 0x0000000000207805 */ /* 0x000fe4000001ff00 */
[----:B------:R1:W2:Y:S08]  /*15250*/  MUFU.EX2 R9, R100 ;  /* 0x0000006400097308 */ /* 0x0002b00000000800 */
[----:B------:R3:W4:Y:S01]  /*15260*/  MUFU.EX2 R10, R5 ;  /* 0x00000005000a7308 */ /* 0x0007220000000800 */
[----:B0-----:R-:W-:Y:S01]  /*15270*/  FADD.FTZ R14, R98, R11 ;  /* 0x0000000b620e7221 */ /* 0x001fe20000010000 */
[----:B-1----:R-:W-:Y:S01]  /*15280*/  CS2R R100, SRZ ;  /* 0x0000000000647805 */ /* 0x002fe2000001ff00 */
[----:B---3--:R-:W-:-:S02]  /*15290*/  FADD.FTZ R5, R171, R6 ;  /* 0x00000006ab057221 */ /* 0x008fc40000010000 */
[C---:B--2---:R-:W-:Y:S01]  /*152a0*/  FADD.FTZ R7, R9.reuse, R14 ;  /* 0x0000000e09077221 */ /* 0x044fe20000010000 */
[----:B------:R-:W-:Y:S02]  /*152b0*/  F2FP.F16.F32.PACK_AB R170, R9, R98 ;  /* 0x0000006209aa723e */ /* 0x000fe400000000ff */
[----:B------:R-:W-:Y:S02]  /*152c0*/  CS2R R98, SRZ ;  /* 0x0000000000627805 */ /* 0x000fe4000001ff00 */
[----:B------:R-:W-:Y:S01]  /*152d0*/  MOV R14, 0x3f800000 ;  /* 0x3f800000000e7802 */ /* 0x000fe20000000f00 */
[C---:B----4-:R-:W-:Y:S01]  /*152e0*/  FADD.FTZ R6, R10.reuse, R5 ;  /* 0x000000050a067221 */ /* 0x050fe20000010000 */
[----:B------:R-:W-:Y:S01]  /*152f0*/  F2FP.F16.F32.PACK_AB R171, R10, R171 ;  /* 0x000000ab0aab723e */ /* 0x000fe200000000ff */
[----:B------:R-:W-:Y:S01]  /*15300*/  IMAD.MOV.U32 R5, RZ, RZ, 0x3f800000 ;  /* 0x3f800000ff057424 */ /* 0x000fe200078e00ff */
[----:B------:R-:W-:Y:S06]  /*15310*/  @!P1 BRA `(.L_x_2844) ;  /* 0x0000003000209947 */ /* 0x000fec0003800000 */
[----:B------:R-:W-:Y:S01]  /*15320*/  BSSY B1, `(.L_x_2844) ;  /* 0x0000307000017945 */ /* 0x000fe20003800000 */
[----:B------:R-:W-:Y:S01]  /*15330*/  IMAD.MOV.U32 R10, RZ, RZ, R4 ;  /* 0x000000ffff0a7224 */ /* 0x000fe200078e0004 */
[----:B------:R-:W-:Y:S01]  /*15340*/  MOV R9, R196 ;  /* 0x000000c400097202 */ /* 0x000fe20000000f00 */
[----:B------:R-:W-:Y:S02]  /*15350*/  IMAD.MOV.U32 R11, RZ, RZ, R0 ;  /* 0x000000ffff0b7224 */ /* 0x000fe400078e0000 */
[----:B------:R-:W-:Y:S02]  /*15360*/  IMAD.MOV.U32 R8, RZ, RZ, R200 ;  /* 0x000000ffff087224 */ /* 0x000fe400078e00c8 */
[----:B------:R-:W-:Y:S02]  /*15370*/  IMAD.MOV.U32 R5, RZ, RZ, 0x3f800000 ;  /* 0x3f800000ff057424 */ /* 0x000fe400078e00ff */
[----:B------:R-:W-:-:S07]  /*15380*/  IMAD.MOV.U32 R119, RZ, RZ, RZ ;  /* 0x000000ffff777224 */ /* 0x000fce00078e00ff */
.L_x_2857:
[----:B------:R-:W-:-:S04]  /*15390*/  ISETP.NE.AND P1, PT, R9, 0x1, PT ;  /* 0x000000010900780c */ /* 0x000fc80003f25270 */
[----:B------:R-:W-:-:S04]  /*153a0*/  SEL R200, RZ, 0x1, P1 ;  /* 0x00000001ffc87807 */ /* 0x000fc80000800000 */
[----:B------:R-:W-:Y:S01]  /*153b0*/  LOP3.LUT R200, R8, R200, RZ, 0x3c, !PT ;  /* 0x000000c808c87212 */ /* 0x000fe200078e3cff */
[----:B------:R-:W-:Y:S06]  /*153c0*/  @!P0 BRA `(.L_x_2845) ;  /* 0x0000000000048947 */ /* 0x000fec0003800000 */
[----:B------:R-:W-:Y:S01]  /*153d0*/  BPT.TRAP 0x1 ;  /* 0x000000040000795c */ /* 0x000fe20000300000 */
.L_x_2845:
        /* <DEDUP_REMOVED lines=8> */
.L_x_2846:
[----:B------:R-:W-:Y:S01]  /*15460*/  IMAD R126, R196, 0x900, R219 ;  /* 0x00000900c47e7824 */ /* 0x000fe200078e02db */
[----:B------:R-:W-:Y:S03]  /*15470*/  BSSY B2, `(.L_x_2847) ;  /* 0x0000006000027945 */ /* 0x000fe60003800000 */
[C---:B------:R-:W-:Y:S02]  /*15480*/  VIADD R122, R126.reuse, 0x2 ;  /* 0x000000027e7a7836 */ /* 0x040fe40000000000 */
[----:B------:R-:W-:Y:S01]  /*15490*/  VIADD R124, R126, 0x4 ;  /* 0x000000047e7c7836 */ /* 0x000fe20000000000 */
[----:B-1----:R-:W-:Y:S06]  /*154a0*/  @P1 BRA `(.L_x_2848) ;  /* 0x0000000000081947 */ /* 0x002fec0003800000 */
[----:B------:R-:W1:Y:S02]  /*154b0*/  SYNCS.PHASECHK.TRANS64.TRYWAIT P1, [R0+URZ+0x30830], R3 ;  /* 0x03083003000075a7 */ /* 0x000e64000802017f */
[----:B-1----:R-:W-:Y:S05]  /*154c0*/  @!P1 BRA `(.L_x_2849) ;  /* 0x00000134009c9947 */ /* 0x002fea0003800000 */
.L_x_2848:
[----:B------:R-:W-:Y:S05]  /*154d0*/  BSYNC B2 ;  /* 0x0000000000027941 */ /* 0x000fea0003800000 */
.L_x_2847:
[----:B------:R-:W2:Y:S04]  /*154e0*/  LDL.64 R128, [R1+0x30] ;  /* 0x0000300001807983 */ /* 0x000ea80000100a00 */
[----:B------:R3:W-:Y:S04]  /*154f0*/  STL.64 [R1+0x78], R6 ;  /* 0x0000780601007387 */ /* 0x0007e80000100a00 */
[----:B---3--:R-:W3:Y:S01]  /*15500*/  LDL.64 R6, [R1+0x28] ;  /* 0x0000280001067983 */ /* 0x008ee20000100a00 */
[----:B------:R-:W-:Y:S01]  /*15510*/  IMAD.MOV.U32 R120, RZ, RZ, R126 ;  /* 0x000000ffff787224 */ /* 0x000fe200078e007e */
        /* <DEDUP_REMOVED lines=8> */
[----:B------:R-:W-:Y:S01]  /*155a0*/  R2UR UR42, R122 ;  /* 0x000000007a2a72ca */ /* 0x000fe200000e0000 */
[----:B------:R-:W-:Y:S01]  /*155b0*/  IMAD.MOV.U32 R125, RZ, RZ, 0x40000040 ;  /* 0x40000040ff7d7424 */ /* 0x000fe200078e00ff */
[----:B------:R-:W-:Y:S01]  /*155c0*/  R2UR UR38, R120 ;  /* 0x00000000782672ca */ /* 0x000fe200000e0000 */
[C---:B------:R-:W-:Y:S01]  /*155d0*/  VIADD R120, R126.reuse, 0x304 ;  /* 0x000003047e787836 */ /* 0x040fe20000000000 */
[----:B------:R-:W-:Y:S01]  /*155e0*/  IADD3 R122, R126, 0x300, RZ ;  /* 0x000003007e7a7810 */ /* 0x000fe20007ffe0ff */
[-C--:B------:R-:W-:Y:S01]  /*155f0*/  FMUL.FTZ R24, R24, R14.reuse ;  /* 0x0000000e18187220 */ /* 0x080fe20000410000 */
[----:B------:R-:W-:Y:S01]  /*15600*/  MOV R121, 0x40000040 ;  /* 0x4000004000797802 */ /* 0x000fe20000000f00 */
[-C--:B------:R-:W-:Y:S01]  /*15610*/  FMUL.FTZ R25, R25, R14.reuse ;  /* 0x0000000e19197220 */ /* 0x080fe20000410000 */
        /* <DEDUP_REMOVED lines=133> */
[----:B---3--:R-:W-:Y:S02]  /*15e70*/  R2UR UR44, R6 ;  /* 0x00000000062c72ca */ /* 0x008fe400000e0000 */
[----:B------:R-:W-:Y:S02]  /*15e80*/  R2UR UR45, R7 ;  /* 0x00000000072d72ca */ /* 0x000fe400000e0000 */
[----:B------:R-:W-:Y:S01]  /*15e90*/  R2UR UR49, R213 ;  /* 0x00000000d53172ca */ /* 0x000fe200000e0000 */
[----:B------:R0:W5:Y:S01]  /*15ea0*/  LDL.LU.64 R6, [R1+0x78] ;  /* 0x0000780001067983 */ /* 0x0001620000300a00 */
[----:B------:R-:W-:Y:S01]  /*15eb0*/  UMOV UR24, UR56 ;  /* 0x0000003800187c82 */ /* 0x000fe20008000000 */
[----:B------:R-:W-:Y:S01]  /*15ec0*/  UMOV UR25, UR57 ;  /* 0x0000003900197c82 */ /* 0x000fe20008000000 */
[----:B------:R-:W-:Y:S01]  /*15ed0*/  UMOV UR20, UR52 ;  /* 0x0000003400147c82 */ /* 0x000fe20008000000 */
[----:B------:R-:W-:Y:S01]  /*15ee0*/  UMOV UR21, UR53 ;  /* 0x0000003500157c82 */ /* 0x000fe20008000000 */
[----:B------:R-:W-:Y:S01]  /*15ef0*/  R2UR UR48, R214 ;  /* 0x00000000d63072ca */ /* 0x000fe200000e0000 */
[----:B------:R-:W-:-:S02]  /*15f00*/  WARPGROUP.DEPBAR.LE gsb0, 0x0 ;  /* 0x00008000000079c5 */ /* 0x000fc40000010000 */
[----:B------:R-:W-:-:S06]  /*15f10*/  WARPGROUP.ARRIVE ;  /* 0x00000000000079c5 */ /* 0x000fcc0000000000 */
        /* <DEDUP_REMOVED lines=14> */
[----:B------:R-:W4:Y:S01]  /*16000*/  LDL.64 R20, [R1+0x10] ;  /* 0x0000100001147983 */ /* 0x000f220000100a00 */
[----:B------:R-:W-:Y:S02]  /*16010*/  WARPGROUP.DEPBAR.LE gsb0, 0x0 ;  /* 0x00008000000079c5 */ /* 0x000fe40000010000 */
[----:B------:R-:W-:Y:S01]  /*16020*/  WARPGROUP.ARRIVE ;  /* 0x00000000000079c5 */ /* 0x000fe20000000000 */
[----:B---3--:R-:W-:Y:S02]  /*16030*/  R2UR UR36, R210 ;  /* 0x00000000d22472ca */ /* 0x008fe400000e0000 */
[----:B------:R-:W-:-:S13]  /*16040*/  R2UR UR37, R211 ;  /* 0x00000000d32572ca */ /* 0x000fda00000e0000 */
[----:B------:R-:W-:Y:S01]  /*16050*/  HGMMA.64x96x16.F32 R120, gdesc[UR36], R120, gsb0 ;  /* 0x01600000247879f0 */ /* 0x000fe20008000878 */
[----:B----4-:R-:W-:Y:S02]  /*16060*/  R2UR UR32, R20 ;  /* 0x00000000142072ca */ /* 0x010fe400000e0000 */
[----:B------:R-:W-:Y:S02]  /*16070*/  R2UR UR33, R21 ;  /* 0x00000000152172ca */ /* 0x000fe400000e0000 */
[----:B--2---:R-:W-:Y:S02]  /*16080*/  R2UR UR28, R212 ;  /* 0x00000000d41c72ca */ /* 0x004fe400000e0000 */
        /* <DEDUP_REMOVED lines=24> */
[----:B------:R-:W-:-:S03]  /*16210*/  UMOV UR4, UR40 ;  /* 0x0000002800047c82 */ /* 0x000fc60008000000 */
        /* <DEDUP_REMOVED lines=13> */
[----:B------:R-:W-:Y:S02]  /*162f0*/  WARPGROUP.DEPBAR.LE gsb0, 0x0 ;  /* 0x00008000000079c5 */ /* 0x000fe40000010000 */
[----:B0-----:R-:W-:Y:S11]  /*16300*/  @!P0 BRA `(.L_x_2850) ;  /* 0x0000000000048947 */ /* 0x001ff60003800000 */
[----:B------:R-:W-:Y:S01]  /*16310*/  BPT.TRAP 0x1 ;  /* 0x000000040000795c */ /* 0x000fe20000300000 */
.L_x_2850:
[----:B------:R-:W-:Y:S01]  /*16320*/  SHF.L.U32 R3, R8, 0x1f, RZ ;  /* 0x0000001f08037819 */ /* 0x000fe200000006ff */
[----:B------:R-:W-:-:S04]  /*16330*/  IMAD R13, R9, 0x8, R2 ;  /* 0x00000008090d7824 */ /* 0x000fc800078e0202 */
[----:B------:R0:W1:Y:S01]  /*16340*/  SYNCS.PHASECHK.TRANS64.TRYWAIT P1, [R13+URZ+0x30850], R3 ;  /* 0x030850030d0075a7 */ /* 0x000062000802017f */
[----:B------:R-:W-:Y:S05]  /*16350*/  @!P0 BRA `(.L_x_2851) ;  /* 0x0000000000048947 */ /* 0x000fea0003800000 */
[----:B------:R-:W-:Y:S01]  /*16360*/  BPT.TRAP 0x1 ;  /* 0x000000040000795c */ /* 0x000fe20000300000 */
.L_x_2851:
[----:B------:R-:W-:Y:S04]  /*16370*/  BSSY B2, `(.L_x_2852) ;  /* 0x0000004000027945 */ /* 0x000fe80003800000 */
[----:B-1----:R-:W-:Y:S05]  /*16380*/  @P1 BRA `(.L_x_2853) ;  /* 0x0000000000081947 */ /* 0x002fea0003800000 */
[----:B------:R-:W1:Y:S02]  /*16390*/  SYNCS.PHASECHK.TRANS64.TRYWAIT P1, [R13+URZ+0x30850], R3 ;  /* 0x030850030d0075a7 */ /* 0x000e64000802017f */
[----:B-1----:R-:W-:Y:S05]  /*163a0*/  @!P1 BRA `(.L_x_2854) ;  /* 0x0000012400f89947 */ /* 0x002fea0003800000 */
.L_x_2853:
[----:B------:R-:W-:Y:S05]  /*163b0*/  BSYNC B2 ;  /* 0x0000000000027941 */ /* 0x000fea0003800000 */
.L_x_2852:
[----:B01----:R-:W-:Y:S01]  /*163c0*/  VIADD R3, R2, 0x400 ;  /* 0x0000040002037836 */ /* 0x003fe20000000000 */
[----:B------:R-:W-:Y:S01]  /*163d0*/  WARPGROUP.ARRIVE ;  /* 0x00000000000079c5 */ /* 0x000fe20000000000 */
[----:B------:R-:W-:-:S03]  /*163e0*/  IMAD.MOV.U32 R5, RZ, RZ, 0x40000040 ;  /* 0x40000040ff057424 */ /* 0x000fc600078e00ff */
[----:B------:R-:W-:Y:S02]  /*163f0*/  SHF.R.U32.HI R3, RZ, 0x4, R3 ;  /* 0x00000004ff037819 */ /* 0x000fe40000011603 */
[----:B------:R-:W-:Y:S01]  /*16400*/  R2UR UR7, R5 ;  /* 0x00000000050772ca */ /* 0x000fe200000e0000 */
[----:B------:R-:W-:Y:S01]  /*16410*/  IMAD.MOV.U32 R5, RZ, RZ, 0x40000040 ;  /* 0x40000040ff057424 */ /* 0x000fe200078e00ff */
[----:B------:R-:W-:-:S04]  /*16420*/  LOP3.LUT R3, R3, 0x3fff, RZ, 0xc0, !PT ;  /* 0x00003fff03037812 */ /* 0x000fc800078ec0ff */
        /* <DEDUP_REMOVED lines=41> */
.L_x_2855:
[----:B------:R-:W2:Y:S01]  /*166c0*/  LDL R4, [R1+0x3c] ;  /* 0x00003c0001047983 */ /* 0x000ea20000100800 */
[----:B------:R-:W0:Y:S01]  /*166d0*/  LDC R3, c[0x0][0x448] ;  /* 0x00011200ff037b82 */ /* 0x000e220000000800 */
[----:B------:R-:W-:-:S05]  /*166e0*/  VIADD R0, R0, 0x30840 ;  /* 0x0003084000007836 */ /* 0x000fca0000000000 */
[----:B------:R-:W-:-:S04]  /*166f0*/  PRMT R0, R218, 0x654, R0 ;  /* 0x00000654da007816 */ /* 0x000fc80000000000 */
[----:B------:R1:W-:Y:S01]  /*16700*/  SYNCS.ARRIVE.TRANS64.RED.A1T0 RZ, [R0+URZ], RZ ;  /* 0x000000ff00ff79a7 */ /* 0x0003e2000810043f */
[----:B0-----:R-:W-:-:S13]  /*16710*/  ISETP.NE.AND P1, PT, R3, 0x1, PT ;  /* 0x000000010300780c */ /* 0x001fda0003f25270 */
[----:B------:R-:W0:Y:S08]  /*16720*/  @P1 LDC R3, c[0x0][0x44c] ;  /* 0x00011300ff031b82 */ /* 0x000e300000000800 */
[----:B-1----:R-:W1:Y:S01]  /*16730*/  @P1 LDC R0, c[0x0][0x450] ;  /* 0x00011400ff001b82 */ /* 0x002e620000000800 */
[----:B------:R-:W-:Y:S01]  /*16740*/  FMUL.FTZ R15, R129, UR39 ;  /* 0x00000027810f7c20 */ /* 0x000fe20008410000 */
[----:B------:R-:W-:Y:S01]  /*16750*/  FMUL.FTZ R129, R133, UR39 ;  /* 0x0000002785817c20 */ /* 0x000fe20008410000 */
[----:B------:R-:W-:Y:S01]  /*16760*/  FMUL.FTZ R184, R128, UR39 ;  /* 0x0000002780b87c20 */ /* 0x000fe20008410000 */
[----:B------:R-:W-:Y:S01]  /*16770*/  FMUL.FTZ R185, R131, UR39 ;  /* 0x0000002783b97c20 */ /* 0x000fe20008410000 */
[----:B------:R-:W-:-:S02]  /*16780*/  IMAD R131, R12, -0x60, RZ ;  /* 0xffffffa00c837824 */ /* 0x000fc400078e02ff */
[----:B------:R-:W-:Y:S02]  /*16790*/  FMUL.FTZ R128, R137, UR39 ;  /* 0x0000002789807c20 */ /* 0x000fe40008410000 */
[----:B------:R-:W3:Y:S01]  /*167a0*/  MUFU.TANH R184, R184 ;  /* 0x000000b800b87308 */ /* 0x000ee20000002400 */
[----:B------:R-:W-:Y:S01]  /*167b0*/  IADD3 R131, -R229, 0x1, R131 ;  /* 0x00000001e5837810 */ /* 0x000fe20007ffe183 */
[----:B------:R-:W-:-:S03]  /*167c0*/  FMUL.FTZ R178, R148, UR39 ;  /* 0x0000002794b27c20 */ /* 0x000fc60008410000 */
[----:B------:R-:W-:-:S03]  /*167d0*/  IADD3 R131, -R227, R131, R228 ;  /* 0x00000083e3837210 */ /* 0x000fc60007ffe1e4 */
[----:B------:R-:W4:Y:S01]  /*167e0*/  MUFU.TANH R128, R128 ;  /* 0x0000008000807308 */ /* 0x000f220000002400 */
[----:B------:R-:W-:Y:S01]  /*167f0*/  FMUL.FTZ R20, R157, UR39 ;  /* 0x000000279d147c20 */ /* 0x000fe20008410000 */
[----:B------:R-:W-:Y:S01]  /*16800*/  FMUL.FTZ R188, R120, UR39 ;  /* 0x0000002778bc7c20 */ /* 0x000fe20008410000 */
[----:B------:R-:W-:-:S05]  /*16810*/  FMUL.FTZ R8, R121, UR39 ;  /* 0x0000002779087c20 */ /* 0x000fca0008410000 */
[----:B------:R-:W4:Y:S01]  /*16820*/  MUFU.TANH R178, R178 ;  /* 0x000000b200b27308 */ /* 0x000f220000002400 */
[----:B------:R-:W-:-:S07]  /*16830*/  FMUL.FTZ R190, R124, UR39 ;  /* 0x000000277cbe7c20 */ /* 0x000fce0008410000 */
[----:B------:R-:W4:Y:S01]  /*16840*/  MUFU.TANH R20, R20 ;  /* 0x0000001400147308 */ /* 0x000f220000002400 */
[----:B------:R-:W-:-:S07]  /*16850*/  FMUL.FTZ R9, R125, UR39 ;  /* 0x000000277d097c20 */ /* 0x000fce0008410000 */
[----:B------:R-:W4:Y:S08]  /*16860*/  MUFU.TANH R188, R188 ;  /* 0x000000bc00bc7308 */ /* 0x000f300000002400 */
[----:B------:R-:W-:Y:S08]  /*16870*/  MUFU.TANH R8, R8 ;  /* 0x0000000800087308 */ /* 0x000ff00000002400 */
[----:B------:R-:W-:Y:S01]  /*16880*/  MUFU.TANH R190, R190 ;  /* 0x000000be00be7308 */ /* 0x000fe20000002400 */
[----:B------:R-:W-:-:S07]  /*16890*/  FMUL.FTZ R186, R132, UR39 ;  /* 0x0000002784ba7c20 */ /* 0x000fce0008410000 */
[----:B------:R-:W-:Y:S01]  /*168a0*/  MUFU.TANH R9, R9 ;  /* 0x0000000900097308 */ /* 0x000fe20000002400 */
[----:B------:R-:W-:Y:S01]  /*168b0*/  FMUL.FTZ R187, R135, UR39 ;  /* 0x0000002787bb7c20 */ /* 0x000fe20008410000 */
[----:B------:R-:W-:-:S06]  /*168c0*/  FMUL.FTZ R180, R136, UR39 ;  /* 0x0000002788b47c20 */ /* 0x000fcc0008410000 */
[----:B------:R-:W-:Y:S08]  /*168d0*/  MUFU.TANH R15, R15 ;  /* 0x0000000f000f7308 */ /* 0x000ff00000002400 */
[----:B------:R-:W-:Y:S01]  /*168e0*/  MUFU.TANH R186, R186 ;  /* 0x000000ba00ba7308 */ /* 0x000fe20000002400 */
[----:B------:R-:W-:-:S07]  /*168f0*/  FMUL.FTZ R182, R140, UR39 ;  /* 0x000000278cb67c20 */ /* 0x000fce0008410000 */
[----:B------:R-:W-:Y:S08]  /*16900*/  MUFU.TANH R129, R129 ;  /* 0x0000008100817308 */ /* 0x000ff00000002400 */
[----:B------:R-:W-:Y:S01]  /*16910*/  MUFU.TANH R180, R180 ;  /* 0x000000b400b47308 */ /* 0x000fe20000002400 */
[----:B------:R-:W-:Y:S01]  /*16920*/  FMUL.FTZ R176, R144, UR39 ;  /* 0x0000002790b07c20 */ /* 0x000fe20008410000 */
[----:B------:R-:W-:-:S06]  /*16930*/  FMUL.FTZ R124, R145, UR39 ;  /* 0x00000027917c7c20 */ /* 0x000fcc0008410000 */
[----:B------:R-:W-:Y:S08]  /*16940*/  MUFU.TANH R182, R182 ;  /* 0x000000b600b67308 */ /* 0x000ff00000002400 */
[----:B------:R-:W-:Y:S01]  /*16950*/  MUFU.TANH R176, R176 ;  /* 0x000000b000b07308 */ /* 0x000fe20000002400 */
[----:B------:R-:W-:-:S07]  /*16960*/  FMUL.FTZ R172, R152, UR39 ;  /* 0x0000002798ac7c20 */ /* 0x000fce0008410000 */
[----:B------:R-:W-:Y:S01]  /*16970*/  MUFU.TANH R124, R124 ;  /* 0x0000007c007c7308 */ /* 0x000fe20000002400 */
[----:B------:R-:W-:Y:S01]  /*16980*/  FMUL.FTZ R120, R153, UR39 ;  /* 0x0000002799787c20 */ /* 0x000fe20008410000 */
[----:B------:R-:W-:-:S06]  /*16990*/  FMUL.FTZ R174, R156, UR39 ;  /* 0x000000279cae7c20 */ /* 0x000fcc0008410000 */
[----:B------:R-:W-:Y:S01]  /*169a0*/  MUFU.TANH R172, R172 ;  /* 0x000000ac00ac7308 */ /* 0x000fe20000002400 */
[----:B------:R-:W-:-:S07]  /*169b0*/  FMUL.FTZ R168, R160, UR39 ;  /* 0x00000027a0a87c20 */ /* 0x000fce0008410000 */
[----:B------:R-:W-:Y:S01]  /*169c0*/  MUFU.TANH R120, R120 ;  /* 0x0000007800787308 */ /* 0x000fe20000002400 */
[----:B--2---:R-:W-:-:S04]  /*169d0*/  IMAD.IADD R5, R4, 0x1, R226 ;  /* 0x0000000104057824 */ /* 0x004fc800078e02e2 */
[----:B0-----:R-:W-:-:S05]  /*169e0*/  @P1 IMAD.HI.U32 R3, R5, R3, RZ ;  /* 0x0000000305031227 */ /* 0x001fca00078e00ff */
[----:B-1----:R-:W-:-:S05]  /*169f0*/  @P1 SHF.R.U32.HI R5, RZ, R0, R3 ;  /* 0x00000000ff051219 */ /* 0x002fca0000011603 */
[----:B------:R-:W0:Y:S04]  /*16a00*/  SHFL.IDX PT, R133, R5, RZ, 0x1c1f ;  /* 0x001c1fff05857589 */ /* 0x000e2800000e0000 */
[----:B------:R-:W1:Y:S01]  /*16a10*/  SHFL.IDX PT, R14, R5, 0x1, 0x1c1f ;  /* 0x003c1f00050e7f89 */ /* 0x000e6200000e0000 */
[----:B------:R-:W-:-:S06]  /*16a20*/  FMUL.FTZ R0, R122, UR39 ;  /* 0x000000277a007c20 */ /* 0x000fcc0008410000 */
[----:B------:R-:W2:Y:S01]  /*16a30*/  MUFU.TANH R0, R0 ;  /* 0x0000000000007308 */ /* 0x000ea20000002400 */
[----:B0-----:R-:W-:-:S04]  /*16a40*/  IADD3 R133, R131, R133, RZ ;  /* 0x0000008583857210 */ /* 0x001fc80007ffe0ff */
[----:B------:R-:W-:-:S04]  /*16a50*/  ISETP.GT.AND P2, PT, R133, 0x10, PT ;  /* 0x000000108500780c */ /* 0x000fc80003f44270 */
[----:B---3--:R-:W-:Y:S02]  /*16a60*/  FSEL R184, R184, -INF , P2 ;  /* 0xff800000b8b87808 */ /* 0x008fe40001000000 */
[----:B------:R-:W-:-:S04]  /*16a70*/  ISETP.GT.AND P2, PT, R133, 0x21, PT ;  /* 0x000000218500780c */ /* 0x000fc80003f44270 */
[----:B----4-:R-:W-:Y:S02]  /*16a80*/  FSEL R128, R128, -INF , P2 ;  /* 0xff80000080807808 */ /* 0x010fe40001000000 */
[----:B------:R-:W-:Y:S01]  /*16a90*/  ISETP.GT.AND P2, PT, R133, 0x38, PT ;  /* 0x000000388500780c */ /* 0x000fe20003f44270 */
[----:B-1----:R-:W-:-:S03]  /*16aa0*/  IMAD.IADD R14, R131, 0x1, R14 ;  /* 0x00000001830e7824 */ /* 0x002fc600078e020e */
[----:B------:R-:W-:Y:S02]  /*16ab0*/  FSEL R178, R178, -INF , P2 ;  /* 0xff800000b2b27808 */ /* 0x000fe40001000000 */
[C---:B------:R-:W-:Y:S02]  /*16ac0*/  ISETP.GT.AND P2, PT, R133.reuse, 0x49, PT ;  /* 0x000000498500780c */ /* 0x040fe40003f44270 */
[C---:B------:R-:W-:Y:S02]  /*16ad0*/  ISETP.GT.AND P3, PT, R133.reuse, RZ, PT ;  /* 0x000000ff8500720c */ /* 0x040fe40003f64270 */
[----:B------:R-:W-:Y:S02]  /*16ae0*/  FSEL R20, R20, -INF , P2 ;  /* 0xff80000014147808 */ /* 0x000fe40001000000 */
[----:B------:R-:W-:Y:S02]  /*16af0*/  ISETP.GT.AND P2, PT, R14, RZ, PT ;  /* 0x000000ff0e00720c */ /* 0x000fe40003f44270 */
[----:B------:R-:W-:-:S02]  /*16b00*/  ISETP.GT.AND P4, PT, R133, 0x1, PT ;  /* 0x000000018500780c */ /* 0x000fc40003f84270 */
[----:B------:R-:W-:Y:S02]  /*16b10*/  FSEL R188, R188, -INF , P3 ;  /* 0xff800000bcbc7808 */ /* 0x000fe40001800000 */
[----:B--2---:R-:W-:Y:S02]  /*16b20*/  FSEL R135, R0, -INF , P2 ;  /* 0xff80000000877808 */ /* 0x004fe40001000000 */
[C---:B------:R-:W-:Y:S02]  /*16b30*/  ISETP.GT.AND P5, PT, R133.reuse, 0x8, PT ;  /* 0x000000088500780c */ /* 0x040fe40003fa4270 */
[----:B------:R-:W-:Y:S02]  /*16b40*/  FSEL R136, R8, -INF , P4 ;  /* 0xff80000008887808 */ /* 0x000fe40002000000 */
[----:B------:R-:W-:Y:S02]  /*16b50*/  FMNMX.FTZ R0, R188, R11, !PT ;  /* 0x0000000bbc007209 */ /* 0x000fe40007810000 */
[----:B------:R-:W-:-:S02]  /*16b60*/  ISETP.GT.AND P1, PT, R133, 0x9, PT ;  /* 0x000000098500780c */ /* 0x000fc40003f24270 */
[----:B------:R-:W-:Y:S02]  /*16b70*/  FSEL R190, R190, -INF , P5 ;  /* 0xff800000bebe7808 */ /* 0x000fe40002800000 */
[----:B------:R-:W-:Y:S01]  /*16b80*/  FMNMX.FTZ R0, R136, R0, !PT ;  /* 0x0000000088007209 */ /* 0x000fe20007810000 */
[----:B------:R-:W-:Y:S01]  /*16b90*/  FMUL.FTZ R4, R130, UR39 ;  /* 0x0000002782047c20 */ /* 0x000fe20008410000 */
[----:B------:R-:W-:Y:S01]  /*16ba0*/  FMUL.FTZ R130, R134, UR39 ;  /* 0x0000002786827c20 */ /* 0x000fe20008410000 */
[----:B------:R-:W-:Y:S02]  /*16bb0*/  FSEL R134, R9, -INF , P1 ;  /* 0xff80000009867808 */ /* 0x000fe40000800000 */
[----:B------:R-:W-:Y:S02]  /*16bc0*/  FMNMX.FTZ R0, R190, R0, !PT ;  /* 0x00000000be007209 */ /* 0x000fe40007810000 */
[C---:B------:R-:W-:Y:S02]  /*16bd0*/  ISETP.GT.AND P3, PT, R133.reuse, 0x11, PT ;  /* 0x000000118500780c */ /* 0x040fe40003f64270 */
[----:B------:R-:W-:Y:S01]  /*16be0*/  FMNMX.FTZ R0, R134, R0, !PT ;  /* 0x0000000086007209 */ /* 0x000fe20007810000 */
[----:B------:R-:W-:Y:S01]  /*16bf0*/  FMUL.FTZ R3, R126, UR39 ;  /* 0x000000277e037c20 */ /* 0x000fe20008410000 */
[----:B------:R-:W-:Y:S01]  /*16c00*/  ISETP.GT.AND P4, PT, R133, 0x18, PT ;  /* 0x000000188500780c */ /* 0x000fe20003f84270 */
[----:B------:R-:W-:Y:S01]  /*16c10*/  FMUL.FTZ R126, R141, UR39 ;  /* 0x000000278d7e7c20 */ /* 0x000fe20008410000 */
[----:B------:R-:W-:-:S02]  /*16c20*/  FSEL R132, R15, -INF , P3 ;  /* 0xff8000000f847808 */ /* 0x000fc40001800000 */
[----:B------:R-:W-:Y:S02]  /*16c30*/  FMNMX.FTZ R0, R184, R0, !PT ;  /* 0x00000000b8007209 */ /* 0x000fe40007810000 */
[C---:B------:R-:W-:Y:S02]  /*16c40*/  ISETP.GT.AND P5, PT, R133.reuse, 0x19, PT ;  /* 0x000000198500780c */ /* 0x040fe40003fa4270 */
[----:B------:R-:W-:Y:S02]  /*16c50*/  FSEL R186, R186, -INF , P4 ;  /* 0xff800000baba7808 */ /* 0x000fe40002000000 */
[----:B------:R-:W-:Y:S01]  /*16c60*/  FMNMX.FTZ R0, R132, R0, !PT ;  /* 0x0000000084007209 */ /* 0x000fe20007810000 */
[----:B------:R-:W0:Y:S01]  /*16c70*/  MUFU.TANH R126, R126 ;  /* 0x0000007e007e7308 */ /* 0x000e220000002400 */
[----:B------:R-:W-:Y:S02]  /*16c80*/  ISETP.GT.AND P1, PT, R133, 0x20, PT ;  /* 0x000000208500780c */ /* 0x000fe40003f24270 */
[----:B------:R-:W-:-:S02]  /*16c90*/  FSEL R129, R129, -INF , P5 ;  /* 0xff80000081817808 */ /* 0x000fc40002800000 */
[----:B------:R-:W-:Y:S02]  /*16ca0*/  FMNMX.FTZ R0, R186, R0, !PT ;  /* 0x00000000ba007209 */ /* 0x000fe40007810000 */
[----:B------:R-:W-:Y:S02]  /*16cb0*/  FSEL R180, R180, -INF , P1 ;  /* 0xff800000b4b47808 */ /* 0x000fe40000800000 */
[----:B------:R-:W-:Y:S01]  /*16cc0*/  FMNMX.FTZ R0, R129, R0, !PT ;  /* 0x0000000081007209 */ /* 0x000fe20007810000 */
[----:B------:R-:W-:Y:S01]  /*16cd0*/  FMUL.FTZ R122, R149, UR39 ;  /* 0x00000027957a7c20 */ /* 0x000fe20008410000 */
[C---:B------:R-:W-:Y:S02]  /*16ce0*/  ISETP.GT.AND P3, PT, R133.reuse, 0x28, PT ;  /* 0x000000288500780c */ /* 0x040fe40003f64270 */
[----:B------:R-:W-:Y:S02]  /*16cf0*/  FMNMX.FTZ R0, R180, R0, !PT ;  /* 0x00000000b4007209 */ /* 0x000fe40007810000 */
[----:B------:R-:W-:-:S02]  /*16d00*/  ISETP.GT.AND P4, PT, R133, 0x29, PT ;  /* 0x000000298500780c */ /* 0x000fc40003f84270 */
[----:B------:R-:W-:Y:S02]  /*16d10*/  FSEL R182, R182, -INF , P3 ;  /* 0xff800000b6b67808 */ /* 0x000fe40001800000 */
[----:B------:R-:W-:Y:S01]  /*16d20*/  FMNMX.FTZ R0, R128, R0, !PT ;  /* 0x0000000080007209 */ /* 0x000fe20007810000 */
[----:B------:R-:W1:Y:S01]  /*16d30*/  MUFU.TANH R122, R122 ;  /* 0x0000007a007a7308 */ /* 0x000e620000002400 */
[C---:B------:R-:W-:Y:S02]  /*16d40*/  ISETP.GT.AND P5, PT, R133.reuse, 0x30, PT ;  /* 0x000000308500780c */ /* 0x040fe40003fa4270 */
[----:B0-----:R-:W-:Y:S02]  /*16d50*/  FSEL R126, R126, -INF , P4 ;  /* 0xff8000007e7e7808 */ /* 0x001fe40002000000 */
[----:B------:R-:W-:Y:S02]  /*16d60*/  FMNMX.FTZ R0, R182, R0, !PT ;  /* 0x00000000b6007209 */ /* 0x000fe40007810000 */
[----:B------:R-:W-:-:S02]  /*16d70*/  ISETP.GT.AND P1, PT, R133, 0x31, PT ;  /* 0x000000318500780c */ /* 0x000fc40003f24270 */
[----:B------:R-:W-:Y:S02]  /*16d80*/  FSEL R176, R176, -INF , P5 ;  /* 0xff800000b0b07808 */ /* 0x000fe40002800000 */
[----:B------:R-:W-:Y:S02]  /*16d90*/  FMNMX.FTZ R0, R126, R0, !PT ;  /* 0x000000007e007209 */ /* 0x000fe40007810000 */
[----:B------:R-:W-:Y:S02]  /*16da0*/  FSEL R124, R124, -INF , P1 ;  /* 0xff8000007c7c7808 */ /* 0x000fe40000800000 */
[----:B------:R-:W-:Y:S01]  /*16db0*/  FMNMX.FTZ R0, R176, R0, !PT ;  /* 0x00000000b0007209 */ /* 0x000fe20007810000 */
[----:B------:R-:W0:Y:S01]  /*16dc0*/  MUFU.TANH R174, R174 ;  /* 0x000000ae00ae7308 */ /* 0x000e220000002400 */
[----:B------:R-:W-:Y:S02]  /*16dd0*/  ISETP.GT.AND P3, PT, R133, 0x39, PT ;  /* 0x000000398500780c */ /* 0x000fe40003f64270 */
[----:B------:R-:W-:Y:S01]  /*16de0*/  FMNMX.FTZ R0, R124, R0, !PT ;  /* 0x000000007c007209 */ /* 0x000fe20007810000 */
[----:B------:R-:W-:Y:S01]  /*16df0*/  FMUL.FTZ R5, R161, UR39 ;  /* 0x00000027a1057c20 */ /* 0x000fe20008410000 */
[----:B------:R-:W-:-:S02]  /*16e00*/  ISETP.GT.AND P4, PT, R133, 0x40, PT ;  /* 0x000000408500780c */ /* 0x000fc40003f84270 */
[----:B-1----:R-:W-:Y:S02]  /*16e10*/  FSEL R122, R122, -INF , P3 ;  /* 0xff8000007a7a7808 */ /* 0x002fe40001800000 */
[----:B------:R-:W-:Y:S01]  /*16e20*/  FMNMX.FTZ R0, R178, R0, !PT ;  /* 0x00000000b2007209 */ /* 0x000fe20007810000 */
[----:B------:R-:W1:Y:S01]  /*16e30*/  MUFU.TANH R168, R168 ;  /* 0x000000a800a87308 */ /* 0x000e620000002400 */
[----:B------:R-:W-:Y:S01]  /*16e40*/  ISETP.GT.AND P5, PT, R133, 0x41, PT ;  /* 0x000000418500780c */ /* 0x000fe20003fa4270 */
[----:B------:R-:W-:Y:S01]  /*16e50*/  FMUL.FTZ R170, R164, UR39 ;  /* 0x00000027a4aa7c20 */ /* 0x000fe20008410000 */
[----:B------:R-:W-:Y:S02]  /*16e60*/  FSEL R172, R172, -INF , P4 ;  /* 0xff800000acac7808 */ /* 0x000fe40002000000 */
[----:B------:R-:W-:Y:S01]  /*16e70*/  FMNMX.FTZ R0, R122, R0, !PT ;  /* 0x000000007a007209 */ /* 0x000fe20007810000 */
[----:B------:R-:W-:Y:S01]  /*16e80*/  FMUL.FTZ R131, R165, UR39 ;  /* 0x00000027a5837c20 */ /* 0x000fe20008410000 */
[----:B------:R-:W-:Y:S01]  /*16e90*/  ISETP.GT.AND P1, PT, R133, 0x48, PT ;  /* 0x000000488500780c */ /* 0x000fe20003f24270 */
[----:B------:R-:W2:Y:S01]  /*16ea0*/  MUFU.TANH R5, R5 ;  /* 0x0000000500057308 */ /* 0x000ea20000002400 */
[----:B------:R-:W-:-:S02]  /*16eb0*/  FSEL R120, R120, -INF , P5 ;  /* 0xff80000078787808 */ /* 0x000fc40002800000 */
[----:B------:R-:W-:Y:S02]  /*16ec0*/  FMNMX.FTZ R0, R172, R0, !PT ;  /* 0x00000000ac007209 */ /* 0x000fe40007810000 */
[----:B0-----:R-:W-:Y:S02]  /*16ed0*/  FSEL R174, R174, -INF , P1 ;  /* 0xff800000aeae7808 */ /* 0x001fe40000800000 */
[----:B------:R-:W-:Y:S01]  /*16ee0*/  FMNMX.FTZ R0, R120, R0, !PT ;  /* 0x0000000078007209 */ /* 0x000fe20007810000 */
[----:B------:R-:W0:Y:S01]  /*16ef0*/  MUFU.TANH R170, R170 ;  /* 0x000000aa00aa7308 */ /* 0x000e220000002400 */
[----:B------:R-:W-:Y:S02]  /*16f00*/  ISETP.GT.AND P3, PT, R133, 0x50, PT ;  /* 0x000000508500780c */ /* 0x000fe40003f64270 */
[----:B------:R-:W-:-:S05]  /*16f10*/  FMNMX.FTZ R0, R174, R0, !PT ;  /* 0x00000000ae007209 */ /* 0x000fca0007810000 */
[----:B------:R-:W3:Y:S01]  /*16f20*/  MUFU.TANH R131, R131 ;  /* 0x0000008300837308 */ /* 0x000ee20000002400 */
[C---:B------:R-:W-:Y:S02]  /*16f30*/  ISETP.GT.AND P4, PT, R133.reuse, 0x51, PT ;  /* 0x000000518500780c */ /* 0x040fe40003f84270 */
[----:B-1----:R-:W-:Y:S02]  /*16f40*/  FSEL R168, R168, -INF , P3 ;  /* 0xff800000a8a87808 */ /* 0x002fe40001800000 */
[----:B------:R-:W-:Y:S02]  /*16f50*/  FMNMX.FTZ R0, R20, R0, !PT ;  /* 0x0000000014007209 */ /* 0x000fe40007810000 */
[----:B------:R-:W-:Y:S01]  /*16f60*/  ISETP.GT.AND P5, PT, R133, 0x58, PT ;  /* 0x000000588500780c */ /* 0x000fe20003fa4270 */
[----:B------:R-:W1:Y:S01]  /*16f70*/  MUFU.TANH R3, R3 ;  /* 0x0000000300037308 */ /* 0x000e620000002400 */
[----:B--2---:R-:W-:Y:S02]  /*16f80*/  FSEL R8, R5, -INF , P4 ;  /* 0xff80000005087808 */ /* 0x004fe40002000000 */
[----:B------:R-:W-:-:S02]  /*16f90*/  FMNMX.FTZ R0, R168, R0, !PT ;  /* 0x00000000a8007209 */ /* 0x000fc40007810000 */
[----:B------:R-:W-:Y:S02]  /*16fa0*/  ISETP.GT.AND P1, PT, R133, 0x59, PT ;  /* 0x000000598500780c */ /* 0x000fe40003f24270 */
[----:B0-----:R-:W-:Y:S02]  /*16fb0*/  FSEL R170, R170, -INF , P5 ;  /* 0xff800000aaaa7808 */ /* 0x001fe40002800000 */
[----:B------:R-:W-:Y:S02]  /*16fc0*/  FMNMX.FTZ R0, R8, R0, !PT ;  /* 0x0000000008007209 */ /* 0x000fe40007810000 */
[----:B---3--:R-:W-:Y:S02]  /*16fd0*/  FSEL R9, R131, -INF , P1 ;  /* 0xff80000083097808 */ /* 0x008fe40000800000 */
[----:B------:R-:W-:Y:S02]  /*16fe0*/  FMNMX.FTZ R0, R170, R0, !PT ;  /* 0x00000000aa007209 */ /* 0x000fe40007810000 */
[----:B------:R-:W-:-:S02]  /*16ff0*/  ISETP.GT.AND P4, PT, R14, 0x8, PT ;  /* 0x000000080e00780c */ /* 0x000fc40003f84270 */
[----:B------:R-:W-:Y:S02]  /*17000*/  FMNMX.FTZ R0, R9, R0, !PT ;  /* 0x0000000009007209 */ /* 0x000fe40007810000 */
[----:B-1----:R-:W-:-:S03]  /*17010*/  FSEL R133, R3, -INF , P4 ;  /* 0xff80000003857808 */ /* 0x002fc60002000000 */
[----:B------:R-:W0:Y:S01]  /*17020*/  SHFL.BFLY PT, R3, R0, 0x2, 0x1f ;  /* 0x0c401f0000037f89 */ /* 0x000e2200000e0000 */
[----:B------:R-:W1:Y:S01]  /*17030*/  MUFU.TANH R4, R4 ;  /* 0x0000000400047308 */ /* 0x000e620000002400 */
[----:B------:R-:W-:Y:S01]  /*17040*/  FMUL.FTZ R189, R123, UR39 ;  /* 0x000000277bbd7c20 */ /* 0x000fe20008410000 */
[----:B0-----:R-:W-:-:S05]  /*17050*/  FMNMX.FTZ R0, R0, R3, !PT ;  /* 0x0000000300007209 */ /* 0x001fca0007810000 */
[----:B------:R-:W0:Y:S01]  /*17060*/  SHFL.BFLY PT, R3, R0, 0x1, 0x1f ;  /* 0x0c201f0000037f89 */ /* 0x000e2200000e0000 */
[----:B------:R-:W2:Y:S01]  /*17070*/  MUFU.TANH R189, R189 ;  /* 0x000000bd00bd7308 */ /* 0x000ea20000002400 */
[----:B------:R-:W-:Y:S01]  /*17080*/  ISETP.GT.AND P1, PT, R14, 0x10, PT ;  /* 0x000000100e00780c */ /* 0x000fe20003f24270 */
[----:B------:R-:W-:-:S03]  /*17090*/  FMUL.FTZ R191, R127, UR39 ;  /* 0x000000277fbf7c20 */ /* 0x000fc60008410000 */
[----:B-1----:R-:W-:-:S03]  /*170a0*/  FSEL R131, R4, -INF , P1 ;  /* 0xff80000004837808 */ /* 0x002fc60000800000 */
[----:B------:R-:W1:Y:S01]  /*170b0*/  MUFU.TANH R191, R191 ;  /* 0x000000bf00bf7308 */ /* 0x000e620000002400 */
[----:B------:R-:W-:Y:S02]  /*170c0*/  ISETP.GT.AND P3, PT, R14, 0x1, PT ;  /* 0x000000010e00780c */ /* 0x000fe40003f64270 */
[----:B0-----:R-:W-:Y:S01]  /*170d0*/  FMNMX.FTZ R0, R0, R3, !PT ;  /* 0x0000000300007209 */ /* 0x001fe20007810000 */
[----:B------:R-:W-:-:S03]  /*170e0*/  IMAD.U32 R3, RZ, RZ, UR43 ;  /* 0x0000002bff037e24 */ /* 0x000fc6000f8e00ff */
[C---:B------:R-:W-:Y:S01]  /*170f0*/  FSETP.NEU.FTZ.AND P6, PT, R0.reuse, -INF , PT ;  /* 0xff8000000000780b */ /* 0x040fe20003fdd000 */
[----:B------:R-:W-:-:S03]  /*17100*/  FMUL.FTZ R4, R0, R3 ;  /* 0x0000000300047220 */ /* 0x000fc60000410000 */
[----:B------:R-:W-:Y:S02]  /*17110*/  FSEL R5, R0, RZ, P6 ;  /* 0x000000ff00057208 */ /* 0x000fe40003000000 */
[----:B------:R-:W-:Y:S01]  /*17120*/  FSEL R4, R4, RZ, P6 ;  /* 0x000000ff04047208 */ /* 0x000fe20003000000 */
[----:B------:R-:W0:Y:S02]  /*17130*/  MUFU.TANH R185, R185 ;  /* 0x000000b900b97308 */ /* 0x000e240000002400 */
[----:B------:R-:W-:Y:S01]  /*17140*/  FADD.FTZ R5, -R5, R11 ;  /* 0x0000000b05057221 */ /* 0x000fe20000010100 */
[----:B--2---:R-:W-:Y:S01]  /*17150*/  FSEL R189, R189, -INF , P3 ;  /* 0xff800000bdbd7808 */ /* 0x004fe20001800000 */
        /* <DEDUP_REMOVED lines=23> */
[----:B------:R-:W-:Y:S01]  /*172d0*/  FFMA.FTZ R9, R9, R3, -R4 ;  /* 0x0000000309097223 */ /* 0x000fe20000010804 */
[----:B------:R-:W-:Y:S01]  /*172e0*/  FMNMX.FTZ R4, R135, R10, !PT ;  /* 0x0000000a87047209 */ /* 0x000fe20007810000 */
[----:B------:R-:W2:Y:S01]  /*172f0*/  MUFU.TANH R130, R130 ;  /* 0x0000008200827308 */ /* 0x000ea20000002400 */
[----:B------:R-:W-:Y:S01]  /*17300*/  ISETP.GT.AND P5, PT, R14, 0x9, PT ;  /* 0x000000090e00780c */ /* 0x000fe20003fa4270 */
[----:B------:R-:W-:Y:S01]  /*17310*/  FMUL.FTZ R127, R138, UR39 ;  /* 0x000000278a7f7c20 */ /* 0x000fe20008410000 */
[----:B------:R-:W-:Y:S01]  /*17320*/  FMNMX.FTZ R4, R189, R4, !PT ;  /* 0x00000004bd047209 */ /* 0x000fe20007810000 */
[----:B------:R-:W-:Y:S01]  /*17330*/  FMUL.FTZ R181, R139, UR39 ;  /* 0x000000278bb57c20 */ /* 0x000fe20008410000 */
[----:B-1----:R-:W-:-:S02]  /*17340*/  FSEL R191, R191, -INF , P5 ;  /* 0xff800000bfbf7808 */ /* 0x002fc40002800000 */
[----:B------:R-:W-:Y:S01]  /*17350*/  FMNMX.FTZ R4, R133, R4, !PT ;  /* 0x0000000485047209 */ /* 0x000fe20007810000 */
[----:B------:R-:W1:Y:S01]  /*17360*/  MUFU.TANH R187, R187 ;  /* 0x000000bb00bb7308 */ /* 0x000e620000002400 */
[----:B------:R-:W-:Y:S01]  /*17370*/  ISETP.GT.AND P2, PT, R14, 0x11, PT ;  /* 0x000000110e00780c */ /* 0x000fe20003f44270 */
[----:B------:R-:W-:Y:S01]  /*17380*/  FMUL.FTZ R125, R142, UR39 ;  /* 0x000000278e7d7c20 */ /* 0x000fe20008410000 */
[----:B------:R-:W-:-:S05]  /*17390*/  FMNMX.FTZ R4, R191, R4, !PT ;  /* 0x00000004bf047209 */ /* 0x000fca0007810000 */
[----:B------:R-:W3:Y:S01]  /*173a0*/  MUFU.TANH R127, R127 ;  /* 0x0000007f007f7308 */ /* 0x000ee20000002400 */
[----:B------:R-:W-:Y:S01]  /*173b0*/  ISETP.GT.AND P3, PT, R14, 0x18, PT ;  /* 0x000000180e00780c */ /* 0x000fe20003f64270 */
[----:B------:R-:W-:Y:S01]  /*173c0*/  FMUL.FTZ R183, R143, UR39 ;  /* 0x000000278fb77c20 */ /* 0x000fe20008410000 */
[----:B0-----:R-:W-:Y:S02]  /*173d0*/  FSEL R185, R185, -INF , P2 ;  /* 0xff800000b9b97808 */ /* 0x001fe40001000000 */
[----:B------:R-:W-:-:S03]  /*173e0*/  FMNMX.FTZ R4, R131, R4, !PT ;  /* 0x0000000483047209 */ /* 0x000fc60007810000 */
[----:B------:R-:W0:Y:S01]  /*173f0*/  MUFU.TANH R181, R181 ;  /* 0x000000b500b57308 */ /* 0x000e220000002400 */
[----:B------:R-:W-:Y:S01]  /*17400*/  ISETP.GT.AND P4, PT, R14, 0x19, PT ;  /* 0x000000190e00780c */ /* 0x000fe20003f84270 */
[----:B------:R-:W-:Y:S01]  /*17410*/  FMUL.FTZ R123, R146, UR39 ;  /* 0x00000027927b7c20 */ /* 0x000fe20008410000 */
[----:B--2---:R-:W-:Y:S02]  /*17420*/  FSEL R130, R130, -INF , P3 ;  /* 0xff80000082827808 */ /* 0x004fe40001800000 */
[----:B------:R-:W-:-:S03]  /*17430*/  FMNMX.FTZ R4, R185, R4, !PT ;  /* 0x00000004b9047209 */ /* 0x000fc60007810000 */
[----:B------:R-:W2:Y:S01]  /*17440*/  MUFU.TANH R125, R125 ;  /* 0x0000007d007d7308 */ /* 0x000ea20000002400 */
[----:B------:R-:W-:Y:S01]  /*17450*/  ISETP.GT.AND P5, PT, R14, 0x20, PT ;  /* 0x000000200e00780c */ /* 0x000fe20003fa4270 */
[----:B------:R-:W-:Y:S01]  /*17460*/  FMUL.FTZ R177, R147, UR39 ;  /* 0x0000002793b17c20 */ /* 0x000fe20008410000 */
[----:B-1----:R-:W-:Y:S02]  /*17470*/  FSEL R187, R187, -INF , P4 ;  /* 0xff800000bbbb7808 */ /* 0x002fe40002000000 */
[----:B------:R-:W-:-:S03]  /*17480*/  FMNMX.FTZ R4, R130, R4, !PT ;  /* 0x0000000482047209 */ /* 0x000fc60007810000 */
[----:B------:R-:W1:Y:S01]  /*17490*/  MUFU.TANH R183, R183 ;  /* 0x000000b700b77308 */ /* 0x000e620000002400 */
[----:B------:R-:W-:Y:S01]  /*174a0*/  ISETP.GT.AND P1, PT, R14, 0x21, PT ;  /* 0x000000210e00780c */ /* 0x000fe20003f24270 */
[----:B------:R-:W-:Y:S01]  /*174b0*/  FMUL.FTZ R121, R150, UR39 ;  /* 0x0000002796797c20 */ /* 0x000fe20008410000 */
[----:B---3--:R-:W-:Y:S02]  /*174c0*/  FSEL R127, R127, -INF , P5 ;  /* 0xff8000007f7f7808 */ /* 0x008fe40002800000 */
[----:B------:R-:W-:-:S03]  /*174d0*/  FMNMX.FTZ R4, R187, R4, !PT ;  /* 0x00000004bb047209 */ /* 0x000fc60007810000 */
        /* <DEDUP_REMOVED lines=16> */
[----:B------:R-:W-:Y:S02]  /*175e0*/  ISETP.GT.AND P5, PT, R14, 0x31, PT ;  /* 0x000000310e00780c */ /* 0x000fe40003fa4270 */
[----:B---3--:R-:W-:Y:S02]  /*175f0*/  FSEL R123, R123, -INF , P4 ;  /* 0xff8000007b7b7808 */ /* 0x008fe40002000000 */
[----:B------:R-:W-:-:S03]  /*17600*/  FMNMX.FTZ R4, R183, R4, !PT ;  /* 0x00000004b7047209 */ /* 0x000fc60007810000 */
[----:B------:R-:W3:Y:S01]  /*17610*/  MUFU.TANH R21, R21 ;  /* 0x0000001500157308 */ /* 0x000ee20000002400 */
[----:B------:R-:W-:Y:S01]  /*17620*/  FMUL.FTZ R158, R158, UR39 ;  /* 0x000000279e9e7c20 */ /* 0x000fe20008410000 */
[C---:B------:R-:W-:Y:S01]  /*17630*/  ISETP.GT.AND P1, PT, R14.reuse, 0x38, PT ;  /* 0x000000380e00780c */ /* 0x040fe20003f24270 */
[----:B------:R-:W-:Y:S01]  /*17640*/  FMUL.FTZ R175, R159, UR39 ;  /* 0x000000279faf7c20 */ /* 0x000fe20008410000 */
[----:B0-----:R-:W-:Y:S02]  /*17650*/  FSEL R177, R177, -INF , P5 ;  /* 0xff800000b1b17808 */ /* 0x001fe40002800000 */
[----:B------:R-:W-:Y:S02]  /*17660*/  FMNMX.FTZ R4, R123, R4, !PT ;  /* 0x000000047b047209 */ /* 0x000fe40007810000 */
[----:B------:R-:W0:Y:S01]  /*17670*/  MUFU.TANH R173, R173 ;  /* 0x000000ad00ad7308 */ /* 0x000e220000002400 */
[----:B------:R-:W-:Y:S01]  /*17680*/  ISETP.GT.AND P2, PT, R14, 0x39, PT ;  /* 0x000000390e00780c */ /* 0x000fe20003f44270 */
[----:B------:R-:W-:Y:S01]  /*17690*/  FMUL.FTZ R169, R162, UR39 ;  /* 0x00000027a2a97c20 */ /* 0x000fe20008410000 */
[----:B--2---:R-:W-:-:S02]  /*176a0*/  FSEL R121, R121, -INF , P1 ;  /* 0xff80000079797808 */ /* 0x004fc40000800000 */
        /* <DEDUP_REMOVED lines=12> */
[----:B0-----:R-:W-:Y:S01]  /*17770*/  FSEL R173, R173, -INF , P4 ;  /* 0xff800000adad7808 */ /* 0x001fe20002000000 */
[----:B------:R-:W-:Y:S01]  /*17780*/  FMUL.FTZ R8, R167, UR39 ;  /* 0x00000027a7087c20 */ /* 0x000fe20008410000 */
[----:B------:R-:W-:Y:S02]  /*17790*/  ISETP.GT.AND P6, PT, R14, 0x48, PT ;  /* 0x000000480e00780c */ /* 0x000fe40003fc4270 */
[----:B------:R-:W-:-:S03]  /*177a0*/  FMNMX.FTZ R4, R21, R4, !PT ;  /* 0x0000000415047209 */ /* 0x000fc60007810000 */
[----:B------:R-:W0:Y:S01]  /*177b0*/  MUFU.TANH R138, R138 ;  /* 0x0000008a008a7308 */ /* 0x000e220000002400 */
[----:B------:R-:W-:Y:S02]  /*177c0*/  ISETP.GT.AND P1, PT, R14, 0x49, PT ;  /* 0x000000490e00780c */ /* 0x000fe40003f24270 */
[----:B--2---:R-:W-:Y:S02]  /*177d0*/  FSEL R15, R15, -INF , P6 ;  /* 0xff8000000f0f7808 */ /* 0x004fe40003000000 */
[----:B------:R-:W-:-:S03]  /*177e0*/  FMNMX.FTZ R4, R173, R4, !PT ;  /* 0x00000004ad047209 */ /* 0x000fc60007810000 */
[----:B------:R-:W2:Y:S01]  /*177f0*/  MUFU.TANH R171, R171 ;  /* 0x000000ab00ab7308 */ /* 0x000ea20000002400 */
[----:B------:R-:W-:Y:S02]  /*17800*/  ISETP.GT.AND P2, PT, R14, 0x50, PT ;  /* 0x000000500e00780c */ /* 0x000fe40003f44270 */
[----:B-1----:R-:W-:Y:S02]  /*17810*/  FSEL R175, R175, -INF , P1 ;  /* 0xff800000afaf7808 */ /* 0x002fe40000800000 */
[----:B------:R-:W-:-:S03]  /*17820*/  FMNMX.FTZ R4, R15, R4, !PT ;  /* 0x000000040f047209 */ /* 0x000fc60007810000 */
[----:B------:R-:W1:Y:S01]  /*17830*/  MUFU.TANH R8, R8 ;  /* 0x0000000800087308 */ /* 0x000e620000002400 */
[C---:B------:R-:W-:Y:S02]  /*17840*/  ISETP.GT.AND P3, PT, R14.reuse, 0x51, PT ;  /* 0x000000510e00780c */ /* 0x040fe40003f64270 */
[----:B---3--:R-:W-:Y:S02]  /*17850*/  FSEL R169, R169, -INF , P2 ;  /* 0xff800000a9a97808 */ /* 0x008fe40001000000 */
[----:B------:R-:W-:Y:S02]  /*17860*/  FMNMX.FTZ R4, R175, R4, !PT ;  /* 0x00000004af047209 */ /* 0x000fe40007810000 */
[----:B------:R-:W-:Y:S02]  /*17870*/  ISETP.GT.AND P4, PT, R14, 0x58, PT ;  /* 0x000000580e00780c */ /* 0x000fe40003f84270 */
[----:B0-----:R-:W-:Y:S02]  /*17880*/  FSEL R138, R138, -INF , P3 ;  /* 0xff8000008a8a7808 */ /* 0x001fe40001800000 */
[----:B------:R-:W-:-:S02]  /*17890*/  FMNMX.FTZ R4, R169, R4, !PT ;  /* 0x00000004a9047209 */ /* 0x000fc40007810000 */
[----:B------:R-:W-:Y:S02]  /*178a0*/  ISETP.GT.AND P5, PT, R14, 0x59, PT ;  /* 0x000000590e00780c */ /* 0x000fe40003fa4270 */
[----:B--2---:R-:W-:Y:S02]  /*178b0*/  FSEL R171, R171, -INF , P4 ;  /* 0xff800000abab7808 */ /* 0x004fe40002000000 */
[----:B------:R-:W-:Y:S02]  /*178c0*/  FMNMX.FTZ R4, R138, R4, !PT ;  /* 0x000000048a047209 */ /* 0x000fe40007810000 */
[----:B-1----:R-:W-:Y:S02]  /*178d0*/  FSEL R8, R8, -INF , P5 ;  /* 0xff80000008087808 */ /* 0x002fe40002800000 */
[----:B------:R-:W-:-:S04]  /*178e0*/  FMNMX.FTZ R4, R171, R4, !PT ;  /* 0x00000004ab047209 */ /* 0x000fc80007810000 */
[----:B------:R-:W-:-:S05]  /*178f0*/  FMNMX.FTZ R4, R8, R4, !PT ;  /* 0x0000000408047209 */ /* 0x000fca0007810000 */
[----:B------:R-:W0:Y:S02]  /*17900*/  SHFL.BFLY PT, R14, R4, 0x2, 0x1f ;  /* 0x0c401f00040e7f89 */ /* 0x000e2400000e0000 */
[----:B0-----:R-:W-:-:S05]  /*17910*/  FMNMX.FTZ R4, R4, R14, !PT ;  /* 0x0000000e04047209 */ /* 0x001fca0007810000 */
[----:B------:R-:W0:Y:S01]  /*17920*/  SHFL.BFLY PT, R14, R4, 0x1, 0x1f ;  /* 0x0c201f00040e7f89 */ /* 0x000e2200000e0000 */
[----:B------:R-:W-:Y:S01]  /*17930*/  FMUL.FTZ R5, R5, R3 ;  /* 0x0000000305057220 */ /* 0x000fe20000410000 */
[----:B------:R-:W-:Y:S01]  /*17940*/  MUFU.EX2 R188, R188 ;  /* 0x000000bc00bc7308 */ /* 0x000fe20000000800 */
[----:B0-----:R-:W-:-:S04]  /*17950*/  FMNMX.FTZ R4, R4, R14, !PT ;  /* 0x0000000e04047209 */ /* 0x001fc80007810000 */
[C---:B------:R-:W-:Y:S01]  /*17960*/  FSETP.NEU.FTZ.AND P1, PT, R4.reuse, -INF , PT ;  /* 0xff8000000400780b */ /* 0x040fe20003f3d000 */
[----:B------:R-:W-:-:S03]  /*17970*/  FMUL.FTZ R14, R4, R3 ;  /* 0x00000003040e7220 */ /* 0x000fc60000410000 */
[----:B------:R-:W-:Y:S02]  /*17980*/  FSEL R137, R4, RZ, P1 ;  /* 0x000000ff04897208 */ /* 0x000fe40000800000 */
[----:B------:R-:W-:-:S03]  /*17990*/  FSEL R14, R14, RZ, P1 ;  /* 0x000000ff0e0e7208 */ /* 0x000fc60000800000 */
[----:B------:R-:W-:Y:S02]  /*179a0*/  FADD.FTZ R137, -R137, R10 ;  /* 0x0000000a89897221 */ /* 0x000fe40000010100 */
[-CC-:B------:R-:W-:Y:S02]  /*179b0*/  FFMA.FTZ R135, R135, R3.reuse, -R14.reuse ;  /* 0x0000000387877223 */ /* 0x180fe4000001080e */
        /* <DEDUP_REMOVED lines=24> */
[----:B------:R-:W-:Y:S08]  /*17b40*/  MUFU.EX2 R135, R135 ;  /* 0x0000008700877308 */ /* 0x000ff00000000800 */
[----:B------:R-:W0:Y:S08]  /*17b50*/  MUFU.EX2 R14, R5 ;  /* 0x00000005000e7308 */ /* 0x000e300000000800 */
[----:B------:R-:W1:Y:S08]  /*17b60*/  MUFU.EX2 R5, R137 ;  /* 0x0000008900057308 */ /* 0x000e700000000800 */
[----:B------:R-:W2:Y:S08]  /*17b70*/  MUFU.EX2 R136, R136 ;  /* 0x0000008800887308 */ /* 0x000eb00000000800 */
[----:B------:R-:W3:Y:S08]  /*17b80*/  MUFU.EX2 R189, R189 ;  /* 0x000000bd00bd7308 */ /* 0x000ef00000000800 */
[----:B------:R-:W4:Y:S08]  /*17b90*/  MUFU.EX2 R190, R190 ;  /* 0x000000be00be7308 */ /* 0x000f300000000800 */
[----:B------:R-:W4:Y:S01]  /*17ba0*/  MUFU.EX2 R133, R133 ;  /* 0x0000008500857308 */ /* 0x000f220000000800 */
[----:B0----5:R-:W-:Y:S01]  /*17bb0*/  FFMA.FTZ R7, R14, R7, R188 ;  /* 0x000000070e077223 */ /* 0x021fe200000100bc */
[----:B-1----:R-:W-:-:S06]  /*17bc0*/  FFMA.FTZ R6, R5, R6, R135 ;  /* 0x0000000605067223 */ /* 0x002fcc0000010087 */
[----:B------:R-:W0:Y:S08]  /*17bd0*/  MUFU.EX2 R134, R134 ;  /* 0x0000008600867308 */ /* 0x000e300000000800 */
[----:B------:R-:W1:Y:S01]  /*17be0*/  MUFU.EX2 R191, R191 ;  /* 0x000000bf00bf7308 */ /* 0x000e620000000800 */
[----:B--2---:R-:W-:Y:S01]  /*17bf0*/  FADD.FTZ R7, R136, R7 ;  /* 0x0000000788077221 */ /* 0x004fe20000010000 */
[----:B---3--:R-:W-:-:S06]  /*17c00*/  FADD.FTZ R137, R189, R6 ;  /* 0x00000006bd897221 */ /* 0x008fcc0000010000 */
[----:B------:R-:W2:Y:S08]  /*17c10*/  MUFU.EX2 R184, R184 ;  /* 0x000000b800b87308 */ /* 0x000eb00000000800 */
[----:B------:R-:W3:Y:S01]  /*17c20*/  MUFU.EX2 R131, R131 ;  /* 0x0000008300837308 */ /* 0x000ee20000000800 */
[----:B----4-:R-:W-:Y:S01]  /*17c30*/  FADD.FTZ R6, R190, R7 ;  /* 0x00000007be067221 */ /* 0x010fe20000010000 */
[----:B------:R-:W-:-:S06]  /*17c40*/  FADD.FTZ R7, R133, R137 ;  /* 0x0000008985077221 */ /* 0x000fcc0000010000 */
[----:B------:R-:W4:Y:S08]  /*17c50*/  MUFU.EX2 R132, R132 ;  /* 0x0000008400847308 */ /* 0x000f300000000800 */
[----:B------:R-:W4:Y:S01]  /*17c60*/  MUFU.EX2 R185, R185 ;  /* 0x000000b900b97308 */ /* 0x000f220000000800 */
[----:B0-----:R-:W-:Y:S01]  /*17c70*/  FADD.FTZ R6, R134, R6 ;  /* 0x0000000686067221 */ /* 0x001fe20000010000 */
[----:B-1----:R-:W-:-:S06]  /*17c80*/  FADD.FTZ R7, R191, R7 ;  /* 0x00000007bf077221 */ /* 0x002fcc0000010000 */
        /* <DEDUP_REMOVED lines=71> */
[----:B-1----:R-:W-:-:S03]  /*18100*/  FADD.FTZ R7, R10, R7 ;  /* 0x000000070a077221 */ /* 0x002fc60000010000 */
[----:B--2---:R-:W-:Y:S01]  /*18110*/  FADD.FTZ R6, R170, R6 ;  /* 0x00000006aa067221 */ /* 0x004fe20000010000 */
[----:B---3--:R-:W-:-:S03]  /*18120*/  FADD.FTZ R137, R171, R7 ;  /* 0x00000007ab897221 */ /* 0x008fc60000010000 */
[----:B----4-:R-:W-:Y:S01]  /*18130*/  FADD.FTZ R7, R9, R6 ;  /* 0x0000000609077221 */ /* 0x010fe20000010000 */
[----:B------:R-:W-:Y:S01]  /*18140*/  FADD.FTZ R6, R8, R137 ;  /* 0x0000008908067221 */ /* 0x000fe20000010000 */
[----:B------:R-:W-:Y:S06]  /*18150*/  @!P0 BRA `(.L_x_2856) ;  /* 0x0000000000048947 */ /* 0x000fec0003800000 */
[----:B------:R-:W-:Y:S01]  /*18160*/  BPT.TRAP 0x1 ;  /* 0x000000040000795c */ /* 0x000fe20000300000 */
.L_x_2856:
[----:B------:R-:W-:Y:S01]  /*18170*/  ISETP.GT.AND P1, PT, R12, R223, PT ;  /* 0x000000df0c00720c */ /* 0x000fe20003f24270 */
[----:B------:R-:W-:Y:S01]  /*18180*/  VIADD R13, R13, 0x30860 ;  /* 0x000308600d0d7836 */ /* 0x000fe20000000000 */
[----:B------:R-:W-:Y:S01]  /*18190*/  F2FP.F16.F32.PACK_AB R168, R11, R168 ;  /* 0x000000a80ba8723e */ /* 0x000fe200000000ff */
[----:B------:R-:W-:Y:S01]  /*181a0*/  IMAD.MOV.U32 R11, RZ, RZ, R0 ;  /* 0x000000ffff0b7224 */ /* 0x000fe200078e0000 */
[----:B------:R-:W-:Y:S01]  /*181b0*/  F2FP.F16.F32.PACK_AB R169, R10, R169 ;  /* 0x000000a90aa9723e */ /* 0x000fe200000000ff */
[----:B------:R-:W-:Y:S01]  /*181c0*/  IMAD.MOV.U32 R10, RZ, RZ, R4 ;  /* 0x000000ffff0a7224 */ /* 0x000fe200078e0004 */
[----:B------:R-:W-:Y:S02]  /*181d0*/  PRMT R13, R218, 0x654, R13 ;  /* 0x00000654da0d7816 */ /* 0x000fe4000000000d */
[----:B------:R-:W-:Y:S02]  /*181e0*/  F2FP.F16.F32.PACK_AB R170, R9, R170 ;  /* 0x000000aa09aa723e */ /* 0x000fe400000000ff */
[----:B------:R0:W-:Y:S01]  /*181f0*/  SYNCS.ARRIVE.TRANS64.RED.A1T0 RZ, [R13+URZ], RZ ;  /* 0x000000ff0dff79a7 */ /* 0x0001e2000810043f */
        /* <DEDUP_REMOVED lines=22> */
[----:B------:R-:W-:Y:S02]  /*18360*/  IADD3 R12, R12, -0x1, RZ ;  /* 0xffffffff0c0c7810 */ /* 0x000fe40007ffe0ff */
[----:B------:R-:W-:Y:S01]  /*18370*/  MOV R9, R196 ;  /* 0x000000c400097202 */ /* 0x000fe20000000f00 */
[----:B0-----:R-:W-:Y:S06]  /*18380*/  @P1 BRA `(.L_x_2857) ;  /* 0xffffffd000001947 */ /* 0x001fec000383ffff */
[----:B------:R-:W-:Y:S05]  /*18390*/  BSYNC B1 ;  /* 0x0000000000017941 */ /* 0x000fea0003800000 */
.L_x_2844:
[----:B------:R-:W-:Y:S05]  /*183a0*/  BSYNC B0 ;  /* 0x0000000000007941 */ /* 0x000fea0003800000 */
.L_x_2843:
[----:B------:R-:W-:Y:S01]  /*183b0*/  ISETP.GE.AND P1, PT, R12, R225, PT ;  /* 0x000000e10c00720c */ /* 0x000fe20003f26270 */
[----:B------:R-:W-:-:S12]  /*183c0*/  BSSY B0, `(.L_x_2858) ;  /* 0x0000292000007945 */ /* 0x000fd80003800000 */
[----:B------:R-:W-:Y:S05]  /*183d0*/  @!P1 BRA `(.L_x_2859) ;  /* 0x0000002800409947 */ /* 0x000fea0003800000 */
[----:B------:R-:W-:Y:S01]  /*183e0*/  IMAD.MOV.U32 R10, RZ, RZ, R4 ;  /* 0x000000ffff0a7224 */ /* 0x000fe200078e0004 */
[----:B------:R-:W-:Y:S01]  /*183f0*/  MOV R9, R196 ;  /* 0x000000c400097202 */ /* 0x000fe20000000f00 */
[----:B------:R-:W-:Y:S02]  /*18400*/  IMAD.MOV.U32 R11, RZ, RZ, R0 ;  /* 0x000000ffff0b7224 */ /* 0x000fe400078e0000 */
[----:B------:R-:W-:-:S07]  /*18410*/  IMAD.MOV.U32 R8, RZ, RZ, R200 ;  /* 0x000000ffff087224 */ /* 0x000fce00078e00c8 */
.L_x_2872:
[----:B------:R-:W-:-:S05]  /*18420*/  VIADD R0, R9, 0x1 ;  /* 0x0000000109007836 */ /* 0x000fca0000000000 */
[----:B------:R-:W-:-:S04]  /*18430*/  ISETP.NE.AND P1, PT, R0, 0x2, PT ;  /* 0x000000020000780c */ /* 0x000fc80003f25270 */
[----:B------:R-:W-:Y:S02]  /*18440*/  SEL R0, R0, RZ, P1 ;  /* 0x000000ff00007207 */ /* 0x000fe40000800000 */
[----:B------:R-:W-:-:S03]  /*18450*/  SEL R200, RZ, 0x1, P1 ;  /* 0x00000001ffc87807 */ /* 0x000fc60000800000 */
[----:B------:R-:W-:Y:S01]  /*18460*/  IMAD.MOV.U32 R196, RZ, RZ, R0 ;  /* 0x000000ffffc47224 */ /* 0x000fe200078e0000 */
[----:B------:R-:W-:Y:S01]  /*18470*/  LOP3.LUT R200, R8, R200, RZ, 0x3c, !PT ;  /* 0x000000c808c87212 */ /* 0x000fe200078e3cff */
[----:B------:R-:W-:Y:S06]  /*18480*/  @!P0 BRA `(.L_x_2860) ;  /* 0x0000000000048947 */ /* 0x000fec0003800000 */
[----:B------:R-:W-:Y:S01]  /*18490*/  BPT.TRAP 0x1 ;  /* 0x000000040000795c */ /* 0x000fe20000300000 */
.L_x_2860:
[----:B------:R-:W-:Y:S01]  /*184a0*/  IMAD R3, R196, 0x8, R2 ;  /* 0x00000008c4037824 */ /* 0x000fe200078e0202 */
[----:B------:R-:W-:-:S04]  /*184b0*/  SHF.L.U32 R4, R200, 0x1f, RZ ;  /* 0x0000001fc8047819 */ /* 0x000fc800000006ff */
[----:B------:R0:W1:Y:S01]  /*184c0*/  SYNCS.PHASECHK.TRANS64.TRYWAIT P1, [R3+URZ+0x30830], R4 ;  /* 0x03083004030075a7 */ /* 0x000062000802017f */
[----:B------:R-:W-:Y:S05]  /*184d0*/  @!P0 BRA `(.L_x_2861) ;  /* 0x0000000000048947 */ /* 0x000fea0003800000 */
[----:B------:R-:W-:Y:S01]  /*184e0*/  BPT.TRAP 0x1 ;  /* 0x000000040000795c */ /* 0x000fe20000300000 */
.L_x_2861:
[----:B------:R-:W-:Y:S01]  /*184f0*/  IMAD R126, R196, 0x900, R219 ;  /* 0x00000900c47e7824 */ /* 0x000fe200078e02db */
[----:B------:R-:W-:Y:S03]  /*18500*/  BSSY B1, `(.L_x_2862) ;  /* 0x0000006000017945 */ /* 0x000fe60003800000 */
[C---:B------:R-:W-:Y:S01]  /*18510*/  VIADD R124, R126.reuse, 0x4 ;  /* 0x000000047e7c7836 */ /* 0x040fe20000000000 */
[----:B------:R-:W-:Y:S01]  /*18520*/  IADD3 R122, R126, 0x2, RZ ;  /* 0x000000027e7a7810 */ /* 0x000fe20007ffe0ff */
[----:B-1----:R-:W-:Y:S06]  /*18530*/  @P1 BRA `(.L_x_2863) ;  /* 0x0000000000081947 */ /* 0x002fec0003800000 */
[----:B------:R-:W1:Y:S02]  /*18540*/  SYNCS.PHASECHK.TRANS64.TRYWAIT P1, [R3+URZ+0x30830], R4 ;  /* 0x03083004030075a7 */ /* 0x000e64000802017f */
[----:B-1----:R-:W-:Y:S05]  /*18550*/  @!P1 BRA `(.L_x_2864) ;  /* 0x0000010400a09947 */ /* 0x002fea0003800000 */
.L_x_2863:
[----:B------:R-:W-:Y:S05]  /*18560*/  BSYNC B1 ;  /* 0x0000000000017941 */ /* 0x000fea0003800000 */
.L_x_2862:
[----:B------:R-:W2:Y:S04]  /*18570*/  LDL.64 R128, [R1+0x30] ;  /* 0x0000300001807983 */ /* 0x000ea80000100a00 */
[----:B------:R3:W-:Y:S04]  /*18580*/  STL.64 [R1+0x78], R6 ;  /* 0x0000780601007387 */ /* 0x0007e80000100a00 */
[----:B---3--:R-:W3:Y:S01]  /*18590*/  LDL.64 R6, [R1+0x28] ;  /* 0x0000280001067983 */ /* 0x008ee20000100a00 */
[----:B------:R-:W-:Y:S01]  /*185a0*/  IMAD.MOV.U32 R120, RZ, RZ, R126 ;  /* 0x000000ffff787224 */ /* 0x000fe200078e007e */
[----:B------:R-:W-:Y:S01]  /*185b0*/  R2UR UR46, R122 ;  /* 0x000000007a2e72ca */ /* 0x000fe200000e0000 */
[----:B------:R-:W-:Y:S01]  /*185c0*/  IMAD.MOV.U32 R122, RZ, RZ, R124 ;  /* 0x000000ffff7a7224 */ /* 0x000fe200078e007c */
[----:B------:R-:W-:Y:S01]  /*185d0*/  MOV R21, UR42 ;  /* 0x0000002a00157c02 */ /* 0x000fe20008000f00 */
[----:B------:R-:W-:Y:S01]  /*185e0*/  IMAD.MOV.U32 R121, RZ, RZ, 0x40000040 ;  /* 0x40000040ff797424 */ /* 0x000fe200078e00ff */
[----:B------:R-:W-:Y:S01]  /*185f0*/  R2UR UR50, R120 ;  /* 0x00000000783272ca */ /* 0x000fe200000e0000 */
[----:B------:R-:W-:Y:S01]  /*18600*/  VIADD R120, R126, 0x6 ;  /* 0x000000067e787836 */ /* 0x000fe20000000000 */
[----:B01----:R-:W-:Y:S01]  /*18610*/  MOV R4, UR38 ;  /* 0x0000002600047c02 */ /* 0x003fe20008000f00 */
[----:B------:R-:W-:Y:S01]  /*18620*/  IMAD.MOV.U32 R125, RZ, RZ, 0x40000040 ;  /* 0x40000040ff7d7424 */ /* 0x000fe200078e00ff */
[----:B------:R-:W-:Y:S01]  /*18630*/  R2UR UR42, R122 ;  /* 0x000000007a2a72ca */ /* 0x000fe200000e0000 */
[----:B------:R-:W-:Y:S01]  /*18640*/  VIADD R122, R126, 0x300 ;  /* 0x000003007e7a7836 */ /* 0x000fe20000000000 */
[----:B------:R-:W-:Y:S01]  /*18650*/  R2UR UR38, R120 ;  /* 0x00000000782672ca */ /* 0x000fe200000e0000 */
[C---:B------:R-:W-:Y:S01]  /*18660*/  VIADD R120, R126.reuse, 0x304 ;  /* 0x000003047e787836 */ /* 0x040fe20000000000 */
[----:B------:R-:W-:Y:S01]  /*18670*/  IADD3 R124, R126, 0x302, RZ ;  /* 0x000003027e7c7810 */ /* 0x000fe20007ffe0ff */
[-C--:B------:R-:W-:Y:S01]  /*18680*/  FMUL.FTZ R24, R24, R14.reuse ;  /* 0x0000000e18187220 */ /* 0x080fe20000410000 */
        /* <DEDUP_REMOVED lines=210> */
.L_x_2865:
[----:B------:R-:W-:Y:S02]  /*193b0*/  SHF.L.U32 R3, R8, 0x1f, RZ ;  /* 0x0000001f08037819 */ /* 0x000fe400000006ff */
[----:B------:R-:W-:-:S04]  /*193c0*/  LEA R13, R9, R2, 0x3 ;  /* 0x00000002090d7211 */ /* 0x000fc800078e18ff */
[----:B------:R0:W1:Y:S01]  /*193d0*/  SYNCS.PHASECHK.TRANS64.TRYWAIT P1, [R13+URZ+0x30850], R3 ;  /* 0x030850030d0075a7 */ /* 0x000062000802017f */
[----:B------:R-:W-:Y:S05]  /*193e0*/  @!P0 BRA `(.L_x_2866) ;  /* 0x0000000000048947 */ /* 0x000fea0003800000 */
[----:B------:R-:W-:Y:S01]  /*193f0*/  BPT.TRAP 0x1 ;  /* 0x000000040000795c */ /* 0x000fe20000300000 */
.L_x_2866:
[----:B------:R-:W-:Y:S04]  /*19400*/  BSSY B1, `(.L_x_2867) ;  /* 0x0000004000017945 */ /* 0x000fe80003800000 */
[----:B-1----:R-:W-:Y:S05]  /*19410*/  @P1 BRA `(.L_x_2868) ;  /* 0x0000000000081947 */ /* 0x002fea0003800000 */
[----:B------:R-:W1:Y:S02]  /*19420*/  SYNCS.PHASECHK.TRANS64.TRYWAIT P1, [R13+URZ+0x30850], R3 ;  /* 0x030850030d0075a7 */ /* 0x000e64000802017f */
[----:B-1----:R-:W-:Y:S05]  /*19430*/  @!P1 BRA `(.L_x_2869) ;  /* 0x000000f400fc9947 */ /* 0x002fea0003800000 */
.L_x_2868:
[----:B------:R-:W-:Y:S05]  /*19440*/  BSYNC B1 ;  /* 0x0000000000017941 */ /* 0x000fea0003800000 */
.L_x_2867:
        /* <DEDUP_REMOVED lines=8> */
[----:B------:R-:W-:Y:S01]  /*194d0*/  IMAD R4, R9, 0x900, R3 ;  /* 0x0000090009047824 */ /* 0x000fe200078e0203 */
[----:B------:R-:W-:-:S03]  /*194e0*/  MOV R9, 0x40000040 ;  /* 0x4000004000097802 */ /* 0x000fc60000000f00 */
        /* <DEDUP_REMOVED lines=38> */
.L_x_2870:
[----:B------:R-:W-:Y:S01]  /*19750*/  FMUL.FTZ R5, R120, UR38 ;  /* 0x0000002678057c20 */ /* 0x000fe20008410000 */
[----:B------:R-:W-:Y:S01]  /*19760*/  FMUL.FTZ R14, R121, UR38 ;  /* 0x00000026790e7c20 */ /* 0x000fe20008410000 */
[----:B------:R-:W-:Y:S01]  /*19770*/  FMUL.FTZ R15, R124, UR38 ;  /* 0x000000267c0f7c20 */ /* 0x000fe20008410000 */
[----:B------:R-:W-:Y:S02]  /*19780*/  IMAD R0, R0, 0x8, R2 ;  /* 0x0000000800007824 */ /* 0x000fe400078e0202 */
[----:B------:R-:W-:Y:S01]  /*19790*/  FMUL.FTZ R20, R125, UR38 ;  /* 0x000000267d147c20 */ /* 0x000fe20008410000 */
[----:B------:R-:W-:Y:S01]  /*197a0*/  FMUL.FTZ R21, R128, UR38 ;  /* 0x0000002680157c20 */ /* 0x000fe20008410000 */
[----:B------:R-:W0:Y:S01]  /*197b0*/  MUFU.TANH R5, R5 ;  /* 0x0000000500057308 */ /* 0x000e220000002400 */
[----:B------:R-:W-:Y:S02]  /*197c0*/  VIADD R0, R0, 0x30840 ;  /* 0x0003084000007836 */ /* 0x000fe40000000000 */
[----:B------:R-:W-:Y:S01]  /*197d0*/  FMUL.FTZ R120, R129, UR38 ;  /* 0x0000002681787c20 */ /* 0x000fe20008410000 */
[----:B------:R-:W-:Y:S01]  /*197e0*/  FMUL.FTZ R121, R132, UR38 ;  /* 0x0000002684797c20 */ /* 0x000fe20008410000 */
[----:B------:R-:W-:Y:S01]  /*197f0*/  FMUL.FTZ R8, R122, UR38 ;  /* 0x000000267a087c20 */ /* 0x000fe20008410000 */
[----:B------:R-:W-:Y:S01]  /*19800*/  FMUL.FTZ R122, R133, UR38 ;  /* 0x00000026857a7c20 */ /* 0x000fe20008410000 */
[----:B------:R-:W-:Y:S01]  /*19810*/  PRMT R0, R218, 0x654, R0 ;  /* 0x00000654da007816 */ /* 0x000fe20000000000 */
[----:B------:R-:W-:Y:S01]  /*19820*/  FMUL.FTZ R9, R123, UR38 ;  /* 0x000000267b097c20 */ /* 0x000fe20008410000 */
[----:B------:R-:W1:Y:S01]  /*19830*/  MUFU.TANH R14, R14 ;  /* 0x0000000e000e7308 */ /* 0x000e620000002400 */
[----:B------:R-:W-:Y:S01]  /*19840*/  FMUL.FTZ R123, R136, UR38 ;  /* 0x00000026887b7c20 */ /* 0x000fe20008410000 */
[----:B------:R0:W-:Y:S01]  /*19850*/  SYNCS.ARRIVE.TRANS64.RED.A1T0 RZ, [R0+URZ], RZ ;  /* 0x000000ff00ff79a7 */ /* 0x0001e2000810043f */
[----:B------:R-:W-:Y:S01]  /*19860*/  FMUL.FTZ R125, R137, UR38 ;  /* 0x00000026897d7c20 */ /* 0x000fe20008410000 */
[----:B------:R-:W-:Y:S01]  /*19870*/  FMUL.FTZ R124, R140, UR38 ;  /* 0x000000268c7c7c20 */ /* 0x000fe20008410000 */
[----:B------:R-:W-:Y:S01]  /*19880*/  FMUL.FTZ R128, R141, UR38 ;  /* 0x000000268d807c20 */ /* 0x000fe20008410000 */
[----:B------:R-:W-:Y:S01]  /*19890*/  FMUL.FTZ R129, R144, UR38 ;  /* 0x0000002690817c20 */ /* 0x000fe20008410000 */
[----:B------:R-:W-:Y:S01]  /*198a0*/  FMUL.FTZ R132, R145, UR38 ;  /* 0x0000002691847c20 */ /* 0x000fe20008410000 */
[----:B------:R-:W2:Y:S01]  /*198b0*/  MUFU.TANH R15, R15 ;  /* 0x0000000f000f7308 */ /* 0x000ea20000002400 */
[----:B------:R-:W-:Y:S01]  /*198c0*/  FMUL.FTZ R133, R148, UR38 ;  /* 0x0000002694857c20 */ /* 0x000fe20008410000 */
[----:B0-----:R-:W-:Y:S01]  /*198d0*/  FMNMX.FTZ R0, R5, R11, !PT ;  /* 0x0000000b05007209 */ /* 0x001fe20007810000 */
        /* <DEDUP_REMOVED lines=80> */
[----:B------:R-:W4:Y:S01]  /*19de0*/  MUFU.TANH R130, R130 ;  /* 0x0000008200827308 */ /* 0x000f220000002400 */
        /* <DEDUP_REMOVED lines=14> */
[----:B------:R-:W-:-:S03]  /*19ed0*/  FMNMX.FTZ R3, R130, R3, !PT ;  /* 0x0000000382037209 */ /* 0x000fc60007810000 */
        /* <DEDUP_REMOVED lines=87> */
[--C-:B------:R-:W-:Y:S01]  /*1a450*/  FFMA.FTZ R155, R155, R3, -R152.reuse ;  /* 0x000000039b9b7223 */ /* 0x100fe20000010898 */
[----:B------:R-:W1:Y:S01]  /*1a460*/  MUFU.EX2 R8, R8 ;  /* 0x0000000800087308 */ /* 0x000e620000000800 */
[----:B0----5:R-:W-:Y:S01]  /*1a470*/  FFMA.FTZ R7, R14, R7, R11 ;  /* 0x000000070e077223 */ /* 0x021fe2000001000b */
[-CC-:B------:R-:W-:Y:S01]  /*1a480*/  FFMA.FTZ R156, R156, R3.reuse, -R152.reuse ;  /* 0x000000039c9c7223 */ /* 0x180fe20000010898 */
[-CC-:B------:R-:W-:Y:S01]  /*1a490*/  FFMA.FTZ R157, R157, R3.reuse, -R152.reuse ;  /* 0x000000039d9d7223 */ /* 0x180fe20000010898 */
[-CC-:B------:R-:W-:Y:S01]  /*1a4a0*/  FFMA.FTZ R158, R158, R3.reuse, -R152.reuse ;  /* 0x000000039e9e7223 */ /* 0x180fe20000010898 */
[-CC-:B------:R-:W-:Y:S01]  /*1a4b0*/  FFMA.FTZ R159, R159, R3.reuse, -R152.reuse ;  /* 0x000000039f9f7223 */ /* 0x180fe20000010898 */
[----:B------:R-:W-:-:S02]  /*1a4c0*/  FFMA.FTZ R171, R160, R3, -R152 ;  /* 0x00000003a0ab7223 */ /* 0x000fc40000010898 */
        /* <DEDUP_REMOVED lines=95> */
.L_x_2871:
[C---:B------:R-:W-:Y:S01]  /*1aac0*/  ISETP.GT.AND P1, PT, R12.reuse, R225, PT ;  /* 0x000000e10c00720c */ /* 0x040fe20003f24270 */
[----:B------:R-:W-:Y:S01]  /*1aad0*/  VIADD R12, R12, 0xffffffff ;  /* 0xffffffff0c0c7836 */ /* 0x000fe20000000000 */
[----:B------:R-:W-:Y:S02]  /*1aae0*/  IADD3 R13, R13, 0x30860, RZ ;  /* 0x000308600d0d7810 */ /* 0x000fe40007ffe0ff */
[----:B------:R-:W-:Y:S01]  /*1aaf0*/  F2FP.F16.F32.PACK_AB R188, R161, R11 ;  /* 0x0000000ba1bc723e */ /* 0x000fe200000000ff */
[----:B------:R-:W-:Y:S01]  /*1ab00*/  IMAD.MOV.U32 R11, RZ, RZ, R0 ;  /* 0x000000ffff0b7224 */ /* 0x000fe200078e0000 */
[----:B------:R-:W-:Y:S02]  /*1ab10*/  PRMT R13, R218, 0x654, R13 ;  /* 0x00000654da0d7816 */ /* 0x000fe4000000000d */
[----:B------:R-:W-:Y:S01]  /*1ab20*/  F2FP.F16.F32.PACK_AB R189, R9, R8 ;  /* 0x0000000809bd723e */ /* 0x000fe200000000ff */
[----:B------:R-:W-:Y:S01]  /*1ab30*/  IMAD.MOV.U32 R9, RZ, RZ, R196 ;  /* 0x000000ffff097224 */ /* 0x000fe200078e00c4 */
        /* <DEDUP_REMOVED lines=26> */
.L_x_2859:
[----:B------:R-:W-:Y:S05]  /*1ace0*/  BSYNC B0 ;  /* 0x0000000000007941 */ /* 0x000fea0003800000 */
.L_x_2858:
        /* <DEDUP_REMOVED lines=99> */
.L_x_2873:
[----:B------:R-:W-:Y:S01]  /*1b320*/  IMAD R10, R196, 0x8, R2 ;  /* 0x00000008c40a7824 */ /* 0x000fe200078e0202 */
[----:B------:R-:W-:-:S04]  /*1b330*/  SHF.L.U32 R5, R200, 0x1f, RZ ;  /* 0x0000001fc8057819 */ /* 0x000fc800000006ff */
[----:B------:R0:W1:Y:S01]  /*1b340*/  SYNCS.PHASECHK.TRANS64.TRYWAIT P1, [R10+URZ+0x30850], R5 ;  /* 0x030850050a0075a7 */ /* 0x000062000802017f */
[----:B------:R-:W-:Y:S05]  /*1b350*/  @!P0 BRA `(.L_x_2874) ;  /* 0x0000000000048947 */ /* 0x000fea0003800000 */
[----:B------:R-:W-:Y:S01]  /*1b360*/  BPT.TRAP 0x1 ;  /* 0x000000040000795c */ /* 0x000fe20000300000 */
.L_x_2874:
        /* <DEDUP_REMOVED lines=9> */
.L_x_2876:
[----:B------:R-:W-:Y:S05]  /*1b400*/  BSYNC B0 ;  /* 0x0000000000007941 */ /* 0x000fea0003800000 */
.L_x_2875:
[----:B------:R-:W-:Y:S01]  /*1b410*/  IMAD.MOV.U32 R9, RZ, RZ, 0x40000040 ;  /* 0x40000040ff097424 */ /* 0x000fe200078e00ff */
[----:B------:R-:W-:Y:S01]  /*1b420*/  MOV R8, R2 ;  /* 0x0000000200087202 */ /* 0x000fe20000000f00 */
[----:B------:R-:W-:Y:S01]  /*1b430*/  WARPGROUP.ARRIVE ;  /* 0x00000000000079c5 */ /* 0x000fe20000000000 */
[----:B01----:R-:W-:Y:S01]  /*1b440*/  SHFL.BFLY PT, R5, R6, 0x2, 0x1f ;  /* 0x0c401f0006057f89 */ /* 0x003fe200000e0000 */
[----:B------:R-:W-:Y:S01]  /*1b450*/  IMAD.MOV.U32 R128, RZ, RZ, -0x800000 ;  /* 0xff800000ff807424 */ /* 0x000fe200078e00ff */
        /* <DEDUP_REMOVED lines=38> */
[----:B------:R-:W-:-:S03]  /*1b6c0*/  FADD.FTZ R9, R5, R6 ;  /* 0x0000000605097221 */ /* 0x000fc60000010000 */
[----:B------:R-:W0:Y:S04]  /*1b6d0*/  SHFL.BFLY PT, R5, R8, 0x1, 0x1f ;  /* 0x0c201f0008057f89 */ /* 0x000e2800000e0000 */
[----:B------:R-:W1:Y:S01]  /*1b6e0*/  SHFL.BFLY PT, R2, R9, 0x1, 0x1f ;  /* 0x0c201f0009027f89 */ /* 0x000e6200000e0000 */
[----:B0-----:R-:W-:Y:S01]  /*1b6f0*/  FADD.FTZ R13, R8, R5 ;  /* 0x00000005080d7221 */ /* 0x001fe20000010000 */
[----:B------:R-:W-:Y:S01]  /*1b700*/  MOV R5, RZ ;  /* 0x000000ff00057202 */ /* 0x000fe20000000f00 */
[----:B-1----:R-:W-:-:S03]  /*1b710*/  FADD.FTZ R14, R9, R2 ;  /* 0x00000002090e7221 */ /* 0x002fc60000010000 */
[----:B------:R-:W-:Y:S01]  /*1b720*/  FSETP.NE.FTZ.AND P1, PT, R13, RZ, PT ;  /* 0x000000ff0d00720b */ /* 0x000fe20003f35000 */
[----:B------:R-:W-:Y:S01]  /*1b730*/  IMAD.MOV.U32 R2, RZ, RZ, RZ ;  /* 0x000000ffff027224 */ /* 0x000fe200078e00ff */
        /* <DEDUP_REMOVED lines=17> */
.L_x_2878:
        /* <DEDUP_REMOVED lines=108> */
.L_x_2779:
        /* <DEDUP_REMOVED lines=17> */
[----:B------:R-:W4:Y:S04]  /*1c020*/  LDL.LU R143, [R1+0x40] ;  /* 0x00004000018f7983 */ /* 0x000f280000300800 */
[----:B------:R-:W4:Y:S04]  /*1c030*/  LDL.LU R142, [R1+0x44] ;  /* 0x00004400018e7983 */ /* 0x000f280000300800 */
[----:B------:R-:W4:Y:S04]  /*1c040*/  LDL.LU R141, [R1+0x5c] ;  /* 0x00005c00018d7983 */ /* 0x000f280000300800 */
[----:B------:R-:W4:Y:S01]  /*1c050*/  LDL R140, [R1+0x3c] ;  /* 0x00003c00018c7983 */ /* 0x000f220000100800 */
[----:B------:R-:W-:-:S02]  /*1c060*/  MOV R126, R2 ;  /* 0x00000002007e7202 */ /* 0x000fc40000000f00 */
[----:B0-----:R-:W-:Y:S01]  /*1c070*/  MOV R127, R3 ;  /* 0x00000003007f7202 */ /* 0x001fe20000000f00 */
[----:B------:R-:W-:Y:S02]  /*1c080*/  BAR.SYNC.DEFER_BLOCKING 0x1, 0x100 ;  /* 0x0044000000007b1d */ /* 0x000fe40000010000 */
[----:B---3--:R-:W-:-:S03]  /*1c090*/  IMAD.WIDE R84, R0, 0x2, R126 ;  /* 0x0000000200547825 */ /* 0x008fc600078e027e */
[C---:B------:R-:W-:Y:S02]  /*1c0a0*/  IADD3 R81, P0, R84.reuse, 0x20, RZ ;  /* 0x0000002054517810 */ /* 0x040fe40007f1e0ff */
[----:B------:R-:W-:Y:S02]  /*1c0b0*/  LOP3.LUT R9, R84, 0x380, RZ, 0xc0, !PT ;  /* 0x0000038054097812 */ /* 0x000fe400078ec0ff */
[----:B------:R-:W-:Y:S02]  /*1c0c0*/  LOP3.LUT R80, R81, 0x380, RZ, 0xc0, !PT ;  /* 0x0000038051507812 */ /* 0x000fe400078ec0ff */
[----:B------:R-:W-:Y:S02]  /*1c0d0*/  SHF.R.U64 R9, R9, 0x3, RZ ;  /* 0x0000000309097819 */ /* 0x000fe400000012ff */
[----:B------:R-:W-:Y:S02]  /*1c0e0*/  SHF.R.U64 R80, R80, 0x3, RZ ;  /* 0x0000000350507819 */ /* 0x000fe400000012ff */
[----:B------:R-:W-:-:S02]  /*1c0f0*/  IADD3 R15, P1, R84, 0x40, RZ ;  /* 0x00000040540f7810 */ /* 0x000fc40007f3e0ff */
[----:B------:R-:W-:Y:S02]  /*1c100*/  LOP3.LUT R8, R9, R84, RZ, 0x3c, !PT ;  /* 0x0000005409087212 */ /* 0x000fe400078e3cff */
[----:B------:R-:W-:Y:S01]  /*1c110*/  LOP3.LUT R80, R80, R81, RZ, 0x3c, !PT ;  /* 0x0000005150507212 */ /* 0x000fe200078e3cff */
[----:B------:R-:W-:Y:S01]  /*1c120*/  IMAD.X R81, RZ, RZ, R85, P0 ;  /* 0x000000ffff517224 */ /* 0x000fe200000e0655 */
[----:B------:R-:W-:Y:S02]  /*1c130*/  MOV R9, R85 ;  /* 0x0000005500097202 */ /* 0x000fe40000000f00 */
[----:B------:R-:W-:Y:S02]  /*1c140*/  LOP3.LUT R14, R15, 0x380, RZ, 0xc0, !PT ;  /* 0x000003800f0e7812 */ /* 0x000fe400078ec0ff */
[C---:B------:R-:W-:Y:S02]  /*1c150*/  IADD3 R136, P6, R84.reuse, 0x60, RZ ;  /* 0x0000006054887810 */ /* 0x040fe40007fde0ff */
[----:B------:R-:W-:-:S02]  /*1c160*/  IADD3 R12, P5, R84, 0x4000, RZ ;  /* 0x00004000540c7810 */ /* 0x000fc40007fbe0ff */
[----:B------:R-:W-:Y:S02]  /*1c170*/  MOV R3, R8 ;  /* 0x0000000800037202 */ /* 0x000fe40000000f00 */
[----:B------:R-:W-:Y:S02]  /*1c180*/  F2FP.F16.F32.PACK_AB R8, R25, R24 ;  /* 0x000000181908723e */ /* 0x000fe400000000ff */
[----:B------:R-:W-:Y:S02]  /*1c190*/  F2FP.F16.F32.PACK_AB R9, R27, R26 ;  /* 0x0000001a1b09723e */ /* 0x000fe400000000ff */
[----:B------:R-:W-:Y:S02]  /*1c1a0*/  IADD3 R82, P3, R84, 0x4060, RZ ;  /* 0x0000406054527810 */ /* 0x000fe40007f7e0ff */
[----:B------:R-:W-:Y:S02]  /*1c1b0*/  MOV R81, R80 ;  /* 0x0000005000517202 */ /* 0x000fe40000000f00 */
[----:B------:R-:W-:-:S02]  /*1c1c0*/  SHF.R.U64 R14, R14, 0x3, RZ ;  /* 0x000000030e0e7819 */ /* 0x000fc400000012ff */
[----:B------:R-:W-:Y:S02]  /*1c1d0*/  LOP3.LUT R137, R136, 0x380, RZ, 0xc0, !PT ;  /* 0x0000038088897812 */ /* 0x000fe400078ec0ff */
[----:B------:R-:W-:Y:S02]  /*1c1e0*/  IADD3 R80, P4, R84, 0x4040, RZ ;  /* 0x0000404054507810 */ /* 0x000fe40007f9e0ff */
[----:B------:R-:W-:Y:S01]  /*1c1f0*/  LOP3.LUT R13, R12, 0x380, RZ, 0xc0, !PT ;  /* 0x000003800c0d7812 */ /* 0x000fe200078ec0ff */
[----:B------:R0:W-:Y:S01]  /*1c200*/  STSM.16.M88.4 [R3], R8 ;  /* 0x0000000803007844 */ /* 0x0001e20000000200 */
[----:B------:R-:W-:Y:S02]  /*1c210*/  LOP3.LUT R83, R82, 0x380, RZ, 0xc0, !PT ;  /* 0x0000038052537812 */ /* 0x000fe400078ec0ff */
[----:B------:R-:W-:Y:S02]  /*1c220*/  IADD3 R138, P0, R84, 0x4020, RZ ;  /* 0x00004020548a7810 */ /* 0x000fe40007f1e0ff */
[----:B------:R-:W-:Y:S01]  /*1c230*/  LOP3.LUT R14, R14, R15, RZ, 0x3c, !PT ;  /* 0x0000000f0e0e7212 */ /* 0x000fe200078e3cff */
[----:B------:R-:W-:Y:S01]  /*1c240*/  IMAD.X R15, RZ, RZ, R85, P1 ;  /* 0x000000ffff0f7224 */ /* 0x000fe200008e0655 */
[----:B------:R-:W-:-:S02]  /*1c250*/  SHF.R.U64 R137, R137, 0x3, RZ ;  /* 0x0000000389897819 */ /* 0x000fc400000012ff */
[----:B------:R-:W-:Y:S02]  /*1c260*/  LOP3.LUT R0, R80, 0x380, RZ, 0xc0, !PT ;  /* 0x0000038050007812 */ /* 0x000fe400078ec0ff */
[----:B------:R-:W-:Y:S02]  /*1c270*/  SHF.R.U64 R13, R13, 0x3, RZ ;  /* 0x000000030d0d7819 */ /* 0x000fe400000012ff */
[----:B------:R-:W-:Y:S02]  /*1c280*/  SHF.R.U64 R83, R83, 0x3, RZ ;  /* 0x0000000353537819 */ /* 0x000fe400000012ff */
[----:B0-----:R-:W-:Y:S02]  /*1c290*/  F2FP.F16.F32.PACK_AB R8, R33, R32 ;  /* 0x000000202108723e */ /* 0x001fe400000000ff */
[----:B------:R-:W-:Y:S02]  /*1c2a0*/  F2FP.F16.F32.PACK_AB R9, R35, R34 ;  /* 0x000000222309723e */ /* 0x000fe400000000ff */
[----:B------:R-:W-:-:S02]  /*1c2b0*/  F2FP.F16.F32.PACK_AB R10, R37, R36 ;  /* 0x00000024250a723e */ /* 0x000fc400000000ff */
[----:B------:R-:W-:Y:S02]  /*1c2c0*/  F2FP.F16.F32.PACK_AB R11, R39, R38 ;  /* 0x00000026270b723e */ /* 0x000fe400000000ff */
[----:B------:R-:W-:Y:S02]  /*1c2d0*/  LOP3.LUT R139, R138, 0x380, RZ, 0xc0, !PT ;  /* 0x000003808a8b7812 */ /* 0x000fe400078ec0ff */
[----:B------:R-:W-:Y:S01]  /*1c2e0*/  LOP3.LUT R136, R137, R136, RZ, 0x3c, !PT ;  /* 0x0000008889887212 */ /* 0x000fe200078e3cff */
[----:B------:R0:W-:Y:S01]  /*1c2f0*/  STSM.16.M88.4 [R81], R8 ;  /* 0x0000000851007844 */ /* 0x0001e20000000200 */
[----:B------:R-:W-:Y:S01]  /*1c300*/  SHF.R.U64 R0, R0, 0x3, RZ ;  /* 0x0000000300007819 */ /* 0x000fe200000012ff */
[----:B------:R-:W-:Y:S01]  /*1c310*/  IMAD.X R137, RZ, RZ, R85, P6 ;  /* 0x000000ffff897224 */ /* 0x000fe200030e0655 */
[----:B------:R-:W-:Y:S02]  /*1c320*/  IADD3 R86, P2, R84, 0x8000, RZ ;  /* 0x0000800054567810 */ /* 0x000fe40007f5e0ff */
[----:B------:R-:W-:-:S02]  /*1c330*/  LOP3.LUT R12, R13, R12, RZ, 0x3c, !PT ;  /* 0x0000000c0d0c7212 */ /* 0x000fc400078e3cff */
[C---:B-----5:R-:W-:Y:S02]  /*1c340*/  IADD3 R134, P1, R84.reuse, 0x8020, RZ ;  /* 0x0000802054867810 */ /* 0x060fe40007f3e0ff */
[----:B------:R-:W-:Y:S01]  /*1c350*/  LOP3.LUT R82, R83, R82, RZ, 0x3c, !PT ;  /* 0x0000005253527212 */ /* 0x000fe200078e3cff */
[--C-:B------:R-:W-:Y:S01]  /*1c360*/  IMAD.X R83, RZ, RZ, R85.reuse, P3 ;  /* 0x000000ffff537224 */ /* 0x100fe200018e0655 */
[----:B------:R-:W-:Y:S02]  /*1c370*/  IADD3 R130, P6, R84, 0x8040, RZ ;  /* 0x0000804054827810 */ /* 0x000fe40007fde0ff */
[----:B------:R-:W-:Y:S02]  /*1c380*/  IADD3.X R13, RZ, R85, RZ, P5, !PT ;  /* 0x00000055ff0d7210 */ /* 0x000fe40002ffe4ff */
[----:B------:R-:W-:Y:S01]  /*1c390*/  MOV R14, R14 ;  /* 0x0000000e000e7202 */ /* 0x000fe20000000f00 */
[----:B0-----:R-:W-:Y:S01]  /*1c3a0*/  IMAD.X R81, RZ, RZ, R85, P4 ;  /* 0x000000ffff517224 */ /* 0x001fe200020e0655 */
[----:B------:R-:W-:-:S02]  /*1c3b0*/  F2FP.F16.F32.PACK_AB R8, R41, R40 ;  /* 0x000000282908723e */ /* 0x000fc400000000ff */
[----:B------:R-:W-:Y:S02]  /*1c3c0*/  F2FP.F16.F32.PACK_AB R9, R43, R42 ;  /* 0x0000002a2b09723e */ /* 0x000fe400000000ff */
[----:B------:R-:W-:Y:S02]  /*1c3d0*/  F2FP.F16.F32.PACK_AB R10, R45, R44 ;  /* 0x0000002c2d0a723e */ /* 0x000fe400000000ff */
[----:B------:R-:W-:Y:S02]  /*1c3e0*/  F2FP.F16.F32.PACK_AB R11, R47, R46 ;  /* 0x0000002e2f0b723e */ /* 0x000fe400000000ff */
[----:B------:R-:W-:Y:S02]  /*1c3f0*/  SHF.R.U64 R139, R139, 0x3, RZ ;  /* 0x000000038b8b7819 */ /* 0x000fe400000012ff */
[----:B------:R-:W-:Y:S02]  /*1c400*/  IADD3 R132, P5, R84, 0x8060, RZ ;  /* 0x0000806054847810 */ /* 0x000fe40007fbe0ff */
[----:B------:R-:W-:-:S02]  /*1c410*/  LOP3.LUT R80, R0, R80, RZ, 0x3c, !PT ;  /* 0x0000005000507212 */ /* 0x000fc400078e3cff */
[----:B------:R-:W-:Y:S02]  /*1c420*/  LOP3.LUT R87, R86, 0x380, RZ, 0xc0, !PT ;  /* 0x0000038056577812 */ /* 0x000fe400078ec0ff */
[----:B------:R-:W-:Y:S01]  /*1c430*/  LOP3.LUT R135, R134, 0x380, RZ, 0xc0, !PT ;  /* 0x0000038086877812 */ /* 0x000fe200078ec0ff */
[----:B------:R0:W-:Y:S01]  /*1c440*/  STSM.16.M88.4 [R14], R8 ;  /* 0x000000080e007844 */ /* 0x0001e20000000200 */
[----:B------:R-:W-:Y:S02]  /*1c450*/  LOP3.LUT R131, R130, 0x380, RZ, 0xc0, !PT ;  /* 0x0000038082837812 */ /* 0x000fe400078ec0ff */
[----:B------:R-:W-:Y:S01]  /*1c460*/  LOP3.LUT R138, R139, R138, RZ, 0x3c, !PT ;  /* 0x0000008a8b8a7212 */ /* 0x000fe200078e3cff */
[----:B------:R-:W-:Y:S01]  /*1c470*/  IMAD.X R139, RZ, RZ, R85, P0 ;  /* 0x000000ffff8b7224 */ /* 0x000fe200000e0655 */
[----:B------:R-:W-:Y:S02]  /*1c480*/  LOP3.LUT R133, R132, 0x380, RZ, 0xc0, !PT ;  /* 0x0000038084857812 */ /* 0x000fe400078ec0ff */
[----:B------:R-:W-:-:S02]  /*1c490*/  MOV R3, R12 ;  /* 0x0000000c00037202 */ /* 0x000fc40000000f00 */
[----:B------:R-:W-:Y:S02]  /*1c4a0*/  SHF.R.U64 R87, R87, 0x3, RZ ;  /* 0x0000000357577819 */ /* 0x000fe400000012ff */
[----:B------:R-:W-:Y:S02]  /*1c4b0*/  MOV R136, R136 ;  /* 0x0000008800887202 */ /* 0x000fe40000000f00 */
[----:B------:R-:W-:Y:S02]  /*1c4c0*/  F2FP.F16.F32.PACK_AB R12, R49, R48 ;  /* 0x00000030310c723e */ /* 0x000fe400000000ff */
[----:B------:R-:W-:Y:S02]  /*1c4d0*/  F2FP.F16.F32.PACK_AB R13, R51, R50 ;  /* 0x00000032330d723e */ /* 0x000fe400000000ff */
[----:B0-----:R-:W-:Y:S02]  /*1c4e0*/  F2FP.F16.F32.PACK_AB R14, R53, R52 ;  /* 0x00000034350e723e */ /* 0x001fe400000000ff */
[----:B------:R-:W-:-:S02]  /*1c4f0*/  F2FP.F16.F32.PACK_AB R15, R55, R54 ;  /* 0x00000036370f723e */ /* 0x000fc400000000ff */
[----:B--2---:R-:W-:Y:S02]  /*1c500*/  MOV R4, R80 ;  /* 0x0000005000047202 */ /* 0x004fe40000000f00 */
[----:B------:R-:W-:Y:S02]  /*1c510*/  MOV R0, R82 ;  /* 0x0000005200007202 */ /* 0x000fe40000000f00 */
[----:B------:R-:W-:Y:S02]  /*1c520*/  SHF.R.U64 R135, R135, 0x3, RZ ;  /* 0x0000000387877819 */ /* 0x000fe400000012ff */
[----:B------:R-:W-:Y:S02]  /*1c530*/  F2FP.F16.F32.PACK_AB R80, R57, R56 ;  /* 0x000000383950723e */ /* 0x000fe400000000ff */
[----:B------:R-:W-:Y:S02]  /*1c540*/  F2FP.F16.F32.PACK_AB R81, R59, R58 ;  /* 0x0000003a3b51723e */ /* 0x000fe400000000ff */
[----:B------:R-:W-:-:S02]  /*1c550*/  F2FP.F16.F32.PACK_AB R82, R61, R60 ;  /* 0x0000003c3d52723e */ /* 0x000fc400000000ff */
[----:B------:R-:W-:Y:S02]  /*1c560*/  F2FP.F16.F32.PACK_AB R83, R63, R62 ;  /* 0x0000003e3f53723e */ /* 0x000fe400000000ff */
[----:B------:R-:W-:Y:S02]  /*1c570*/  SHF.R.U64 R131, R131, 0x3, RZ ;  /* 0x0000000383837819 */ /* 0x000fe400000012ff */
[----:B------:R-:W-:Y:S01]  /*1c580*/  SHF.R.U64 R133, R133, 0x3, RZ ;  /* 0x0000000385857819 */ /* 0x000fe200000012ff */
[----:B------:R0:W-:Y:S01]  /*1c590*/  STSM.16.M88.4 [R136], R12 ;  /* 0x0000000c88007844 */ /* 0x0001e20000000200 */
[----:B------:R-:W-:Y:S02]  /*1c5a0*/  LOP3.LUT R86, R87, R86, RZ, 0x3c, !PT ;  /* 0x0000005657567212 */ /* 0x000fe400078e3cff */
[----:B------:R-:W-:Y:S01]  /*1c5b0*/  LOP3.LUT R134, R135, R134, RZ, 0x3c, !PT ;  /* 0x0000008687867212 */ /* 0x000fe200078e3cff */
[----:B------:R-:W-:Y:S01]  /*1c5c0*/  IMAD.X R135, RZ, RZ, R85, P1 ;  /* 0x000000ffff877224 */ /* 0x000fe200008e0655 */
[----:B------:R-:W-:Y:S01]  /*1c5d0*/  MOV R138, R138 ;  /* 0x0000008a008a7202 */ /* 0x000fe20000000f00 */
[----:B------:R2:W-:Y:S01]  /*1c5e0*/  STSM.16.M88.4 [R3], R80 ;  /* 0x0000005003007844 */ /* 0x0005e20000000200 */
[----:B------:R-:W-:-:S02]  /*1c5f0*/  IADD3.X R87, RZ, R85, RZ, P2, !PT ;  /* 0x00000055ff577210 */ /* 0x000fc400017fe4ff */
[----:B------:R-:W-:Y:S02]  /*1c600*/  F2FP.F16.F32.PACK_AB R8, R65, R64 ;  /* 0x000000404108723e */ /* 0x000fe400000000ff */
[----:B------:R-:W-:Y:S02]  /*1c610*/  F2FP.F16.F32.PACK_AB R9, R67, R66 ;  /* 0x000000424309723e */ /* 0x000fe400000000ff */
[----:B------:R-:W-:Y:S02]  /*1c620*/  F2FP.F16.F32.PACK_AB R10, R69, R68 ;  /* 0x00000044450a723e */ /* 0x000fe400000000ff */
[----:B------:R-:W-:Y:S02]  /*1c630*/  F2FP.F16.F32.PACK_AB R11, R71, R70 ;  /* 0x00000046470b723e */ /* 0x000fe400000000ff */
[----:B------:R-:W-:Y:S01]  /*1c640*/  LOP3.LUT R130, R131, R130, RZ, 0x3c, !PT ;  /* 0x0000008283827212 */ /* 0x000fe200078e3cff */
[----:B------:R-:W-:Y:S01]  /*1c650*/  IMAD.X R131, RZ, RZ, R85, P6 ;  /* 0x000000ffff837224 */ /* 0x000fe200030e0655 */
[----:B0-----:R-:W-:-:S02]  /*1c660*/  F2FP.F16.F32.PACK_AB R12, R73, R72 ;  /* 0x00000048490c723e */ /* 0x001fc400000000ff */
[----:B------:R-:W-:Y:S02]  /*1c670*/  F2FP.F16.F32.PACK_AB R13, R75, R74 ;  /* 0x0000004a4b0d723e */ /* 0x000fe400000000ff */
[----:B------:R-:W-:Y:S02]  /*1c680*/  F2FP.F16.F32.PACK_AB R14, R77, R76 ;  /* 0x0000004c4d0e723e */ /* 0x000fe400000000ff */
[----:B------:R-:W-:Y:S02]  /*1c690*/  F2FP.F16.F32.PACK_AB R15, R79, R78 ;  /* 0x0000004e4f0f723e */ /* 0x000fe400000000ff */
[----:B------:R-:W-:Y:S01]  /*1c6a0*/  LOP3.LUT R132, R133, R132, RZ, 0x3c, !PT ;  /* 0x0000008485847212 */ /* 0x000fe200078e3cff */
[----:B------:R-:W-:Y:S01]  /*1c6b0*/  IMAD.X R133, RZ, RZ, R85, P5 ;  /* 0x000000ffff857224 */ /* 0x000fe200028e0655 */
[----:B--2---:R-:W-:Y:S02]  /*1c6c0*/  F2FP.F16.F32.PACK_AB R80, R21, R20 ;  /* 0x000000141550723e */ /* 0x004fe400000000ff */
[----:B------:R-:W-:-:S02]  /*1c6d0*/  F2FP.F16.F32.PACK_AB R81, R123, R122 ;  /* 0x0000007a7b51723e */ /* 0x000fc400000000ff */
[----:B------:R-:W-:Y:S02]  /*1c6e0*/  F2FP.F16.F32.PACK_AB R82, R121, R120 ;  /* 0x000000787952723e */ /* 0x000fe400000000ff */
[----:B------:R-:W-:Y:S01]  /*1c6f0*/  F2FP.F16.F32.PACK_AB R83, R125, R124 ;  /* 0x0000007c7d53723e */ /* 0x000fe200000000ff */
[----:B------:R0:W-:Y:S01]  /*1c700*/  STSM.16.M88.4 [R138], R8 ;  /* 0x000000088a007844 */ /* 0x0001e20000000200 */
[----:B------:R-:W-:Y:S02]  /*1c710*/  MOV R136, R86 ;  /* 0x0000005600887202 */ /* 0x000fe40000000f00 */
[----:B------:R-:W-:Y:S01]  /*1c720*/  F2FP.F16.F32.PACK_AB R84, R89, R88 ;  /* 0x000000585954723e */ /* 0x000fe200000000ff */
[----:B------:R2:W-:Y:S01]  /*1c730*/  STSM.16.M88.4 [R4], R12 ;  /* 0x0000000c04007844 */ /* 0x0005e20000000200 */
[----:B------:R-:W-:Y:S02]  /*1c740*/  F2FP.F16.F32.PACK_AB R85, R91, R90 ;  /* 0x0000005a5b55723e */ /* 0x000fe400000000ff */
[----:B------:R-:W-:-:S02]  /*1c750*/  F2FP.F16.F32.PACK_AB R86, R93, R92 ;  /* 0x0000005c5d56723e */ /* 0x000fc400000000ff */
[----:B------:R-:W-:Y:S01]  /*1c760*/  F2FP.F16.F32.PACK_AB R87, R95, R94 ;  /* 0x0000005e5f57723e */ /* 0x000fe200000000ff */
[----:B------:R3:W-:Y:S01]  /*1c770*/  STSM.16.M88.4 [R0], R80 ;  /* 0x0000005000007844 */ /* 0x0007e20000000200 */
[----:B------:R-:W-:Y:S02]  /*1c780*/  MOV R134, R134 ;  /* 0x0000008600867202 */ /* 0x000fe40000000f00 */
[----:B------:R-:W-:Y:S02]  /*1c790*/  MOV R130, R130 ;  /* 0x0000008200827202 */ /* 0x000fe40000000f00 */
[----:B0-----:R-:W-:Y:S02]  /*1c7a0*/  F2FP.F16.F32.PACK_AB R8, R97, R96 ;  /* 0x000000606108723e */ /* 0x001fe400000000ff */
[----:B------:R-:W-:Y:S02]  /*1c7b0*/  F2FP.F16.F32.PACK_AB R9, R99, R98 ;  /* 0x000000626309723e */ /* 0x000fe400000000ff */
[----:B------:R-:W-:-:S02]  /*1c7c0*/  F2FP.F16.F32.PACK_AB R10, R101, R100 ;  /* 0x00000064650a723e */ /* 0x000fc400000000ff */
[----:B------:R-:W-:Y:S02]  /*1c7d0*/  F2FP.F16.F32.PACK_AB R11, R103, R102 ;  /* 0x00000066670b723e */ /* 0x000fe400000000ff */
[----:B--2---:R-:W-:Y:S02]  /*1c7e0*/  F2FP.F16.F32.PACK_AB R12, R105, R104 ;  /* 0x00000068690c723e */ /* 0x004fe400000000ff */
[----:B------:R-:W-:Y:S02]  /*1c7f0*/  F2FP.F16.F32.PACK_AB R13, R107, R106 ;  /* 0x0000006a6b0d723e */ /* 0x000fe400000000ff */
[----:B------:R-:W-:Y:S02]  /*1c800*/  F2FP.F16.F32.PACK_AB R14, R109, R108 ;  /* 0x0000006c6d0e723e */ /* 0x000fe400000000ff */
[----:B------:R-:W-:Y:S02]  /*1c810*/  F2FP.F16.F32.PACK_AB R15, R111, R110 ;  /* 0x0000006e6f0f723e */ /* 0x000fe400000000ff */
[----:B------:R-:W-:-:S02]  /*1c820*/  MOV R132, R132 ;  /* 0x0000008400847202 */ /* 0x000fc40000000f00 */
[----:B---3--:R-:W-:Y:S02]  /*1c830*/  F2FP.F16.F32.PACK_AB R80, R113, R112 ;  /* 0x000000707150723e */ /* 0x008fe400000000ff */
[----:B------:R-:W-:Y:S02]  /*1c840*/  F2FP.F16.F32.PACK_AB R81, R115, R114 ;  /* 0x000000727351723e */ /* 0x000fe400000000ff */
[----:B------:R-:W-:Y:S02]  /*1c850*/  F2FP.F16.F32.PACK_AB R82, R117, R116 ;  /* 0x000000747552723e */ /* 0x000fe400000000ff */
[----:B------:R-:W-:Y:S01]  /*1c860*/  F2FP.F16.F32.PACK_AB R83, R119, R118 ;  /* 0x000000767753723e */ /* 0x000fe200000000ff */
[----:B------:R4:W-:Y:S04]  /*1c870*/  STSM.16.M88.4 [R136], R84 ;  /* 0x0000005488007844 */ /* 0x0009e80000000200 */
[----:B------:R0:W-:Y:S04]  /*1c880*/  STSM.16.M88.4 [R134], R8 ;  /* 0x0000000886007844 */ /* 0x0001e80000000200 */
[----:B------:R-:W-:Y:S04]  /*1c890*/  STSM.16.M88.4 [R130], R12 ;  /* 0x0000000c82007844 */ /* 0x000fe80000000200 */
[----:B------:R2:W-:Y:S01]  /*1c8a0*/  STSM.16.M88.4 [R132], R80 ;  /* 0x0000005084007844 */ /* 0x0005e20000000200 */
[----:B------:R-:W-:-:S02]  /*1c8b0*/  ISETP.NE.U32.AND P0, PT, RZ, UR6, PT ;  /* 0x00000006ff007c0c */ /* 0x000fc4000bf05070 */
[----:B----4-:R-:W-:Y:S02]  /*1c8c0*/  IADD3 R84, P1, R145, UR6, RZ ;  /* 0x0000000691547c10 */ /* 0x010fe4000ff3e0ff */
[----:B------:R-:W-:Y:S01]  /*1c8d0*/  MOV R0, RZ ;  /* 0x000000ff00007202 */ /* 0x000fe20000000f00 */
[----:B------:R-:W-:Y:S01]  /*1c8e0*/  IMAD.MOV.U32 R133, RZ, RZ, 0x9b8 ;  /* 0x000009b8ff857424 */ /* 0x000fe200078e00ff */
[----:B------:R-:W-:Y:S01]  /*1c8f0*/  BAR.SYNC.DEFER_BLOCKING 0x1, 0x100 ;  /* 0x0044000000007b1d */ /* 0x000fe20000010000 */
[----:B------:R-:W-:Y:S02]  /*1c900*/  ISETP.NE.AND.EX P0, PT, RZ, UR7, PT, P0 ;  /* 0x00000007ff007c0c */ /* 0x000fe4000bf05300 */
[----:B------:R-:W-:-:S05]  /*1c910*/  IADD3.X R85, R144, UR7, RZ, P1, !PT ;  /* 0x0000000790557c10 */ /* 0x000fca0008ffe4ff */
[----:B------:R-:W3:Y:S01]  /*1c920*/  LDC R86, c[0x0][0xbe8] ;  /* 0x0002fa00ff567b82 */ /* 0x000ee20000000800 */
[----:B0-----:R-:W4:Y:S07]  /*1c930*/  LDL R134, [R1+0x54] ;  /* 0x0000540001867983 */ /* 0x001f2e0000100800 */
[----:B--2---:R-:W0:Y:S01]  /*1c940*/  LDC.64 R80, c[0x0][0xba8] ;  /* 0x0002ea00ff507b82 */ /* 0x004e220000000a00 */
[----:B------:R-:W2:Y:S01]  /*1c950*/  @P0 LDG.E R0, desc[UR60][R84.64] ;  /* 0x0000003c54000981 */ /* 0x000ea2000c1e1900 */
[----:B------:R-:W-:-:S04]  /*1c960*/  ISETP.NE.U32.AND P1, PT, RZ, UR4, PT ;  /* 0x00000004ff007c0c */ /* 0x000fc8000bf25070 */
[----:B------:R-:W-:-:S13]  /*1c970*/  ISETP.NE.AND.EX P1, PT, RZ, UR5, PT, P1 ;  /* 0x00000005ff007c0c */ /* 0x000fda000bf25310 */
[----:B------:R-:W-:Y:S01]  /*1c980*/  @P1 IADD3 R8, P2, R145, UR4, RZ ;  /* 0x0000000491081c10 */ /* 0x000fe2000ff5e0ff */
[----:B------:R-:W-:-:S03]  /*1c990*/  ULDC UR4, c[0x0][0xa88] ;  /* 0x0002a20000047ab9 */ /* 0x000fc60000000800 */
[----:B------:R-:W-:Y:S01]  /*1c9a0*/  @P1 IADD3.X R9, R144, UR5, RZ, P2, !PT ;  /* 0x0000000590091c10 */ /* 0x000fe200097fe4ff */
[----:B------:R-:W-:Y:S01]  /*1c9b0*/  IMAD.U32 R83, RZ, RZ, UR4 ;  /* 0x00000004ff537e24 */ /* 0x000fe2000f8e00ff */
[----:B------:R-:W-:Y:S01]  /*1c9c0*/  ISETP.NE.AND P2, PT, R143, RZ, PT ;  /* 0x000000ff8f00720c */ /* 0x000fe20003f45270 */
[----:B------:R-:W-:-:S03]  /*1c9d0*/  ULDC UR4, c[0x0][0xad4] ;  /* 0x0002b50000047ab9 */ /* 0x000fc60000000800 */
[----:B------:R-:W-:Y:S01]  /*1c9e0*/  SEL R3, R143, UR4, P2 ;  /* 0x000000048f037c07 */ /* 0x000fe20009000000 */
[----:B------:R1:W5:Y:S03]  /*1c9f0*/  @P1 LDG.E R83, desc[UR60][R8.64] ;  /* 0x0000003c08531981 */ /* 0x000366000c1e1900 */
[----:B------:R-:W-:-:S04]  /*1ca00*/  ISETP.GT.AND P3, PT, R3, 0x1, PT ;  /* 0x000000010300780c */ /* 0x000fc80003f64270 */
[----:B------:R-:W-:-:S04]  /*1ca10*/  SEL R133, R133, 0x978, P3 ;  /* 0x0000097885857807 */ /* 0x000fc80001800000 */
[----:B------:R-:W0:Y:S08]  /*1ca20*/  LDC.64 R10, c[0x0][R133+0x220] ;  /* 0x00008800850a7b82 */ /* 0x000e300000000a00 */
[----:B------:R-:W0:Y:S01]  /*1ca30*/  LDC.64 R12, c[0x0][R133+0x218] ;  /* 0x00008600850c7b82 */ /* 0x000e220000000a00 */
[----:B---3--:R-:W-:-:S07]  /*1ca40*/  ISETP.NE.AND P4, PT, R86, 0x1, PT ;  /* 0x000000015600780c */ /* 0x008fce0003f85270 */
[----:B------:R-:W3:Y:S01]  /*1ca50*/  LDC.64 R14, c[0x0][R133+0x228] ;  /* 0x00008a00850e7b82 */ /* 0x000ee20000000a00 */
[----:B------:R-:W-:-:S07]  /*1ca60*/  ISETP.NE.U32.AND P2, PT, RZ, UR6, PT ;  /* 0x00000006ff007c0c */ /* 0x000fce000bf45070 */
[----:B-1----:R-:W1:Y:S01]  /*1ca70*/  LDC.64 R8, c[0x0][R133+0x210] ;  /* 0x0000840085087b82 */ /* 0x002e620000000a00 */
[----:B------:R-:W-:-:S07]  /*1ca80*/  ISETP.NE.AND.EX P2, PT, RZ, UR7, PT, P2 ;  /* 0x00000007ff007c0c */ /* 0x000fce000bf45320 */
[----:B------:R-:W1:Y:S01]  /*1ca90*/  @P4 LDC R4, c[0x0][0xbec] ;  /* 0x0002fb00ff044b82 */ /* 0x000e620000000800 */
[----:B------:R-:W-:-:S07]  /*1caa0*/  SEL R3, R142, RZ, !P2 ;  /* 0x000000ff8e037207 */ /* 0x000fce0005000000 */
[----:B------:R-:W1:Y:S01]  /*1cab0*/  @P4 LDC R87, c[0x0][0xbf0] ;  /* 0x0002fc00ff574b82 */ /* 0x000e620000000800 */
[----:B------:R-:W-:Y:S01]  /*1cac0*/  SEL R131, R141, RZ, !P2 ;  /* 0x000000ff8d837207 */ /* 0x000fe20005000000 */
[----:B0-----:R-:W-:-:S06]  /*1cad0*/  IMAD R130, R11, R3, RZ ;  /* 0x000000030b827224 */ /* 0x001fcc00078e02ff */
[----:B------:R-:W0:Y:S01]  /*1cae0*/  @!P3 LDC R80, c[0x0][0xb50] ;  /* 0x0002d400ff50bb82 */ /* 0x000e220000000800 */
[C---:B------:R-:W-:Y:S02]  /*1caf0*/  IMAD R130, R10.reuse, R131, R130 ;  /* 0x000000830a827224 */ /* 0x040fe400078e0282 */
[----:B------:R-:W-:-:S05]  /*1cb00*/  IMAD.WIDE.U32 R10, R10, R3, RZ ;  /* 0x000000030a0a7225 */ /* 0x000fca00078e00ff */
[----:B------:R-:W0:Y:S01]  /*1cb10*/  @!P3 LDC R81, c[0x0][0xb54] ;  /* 0x0002d500ff51bb82 */ /* 0x000e220000000800 */
[-C--:B------:R-:W-:Y:S02]  /*1cb20*/  IMAD R131, R13, R197.reuse, RZ ;  /* 0x000000c50d837224 */ /* 0x080fe400078e02ff */
[----:B------:R-:W-:-:S04]  /*1cb30*/  IMAD.WIDE.U32 R12, R12, R197, RZ ;  /* 0x000000c50c0c7225 */ /* 0x000fc800078e00ff */
[----:B------:R-:W-:Y:S02]  /*1cb40*/  IMAD.IADD R82, R140, 0x1, R226 ;  /* 0x000000018c527824 */ /* 0x000fe400078e02e2 */
[----:B------:R-:W-:Y:S01]  /*1cb50*/  IMAD.IADD R130, R11, 0x1, R130 ;  /* 0x000000010b827824 */ /* 0x000fe200078e0282 */
[----:B------:R-:W-:Y:S02]  /*1cb60*/  IADD3 R131, R13, R131, RZ ;  /* 0x000000830d837210 */ /* 0x000fe40007ffe0ff */
[----:B----4-:R-:W-:-:S05]  /*1cb70*/  SEL R132, R134, RZ, P3 ;  /* 0x000000ff86847207 */ /* 0x010fca0001800000 */
[-C--:B---3--:R-:W-:Y:S02]  /*1cb80*/  IMAD R13, R15, R132.reuse, RZ ;  /* 0x000000840f0d7224 */ /* 0x088fe400078e02ff */
[----:B------:R-:W-:Y:S01]  /*1cb90*/  IMAD.WIDE.U32 R14, R14, R132, RZ ;  /* 0x000000840e0e7225 */ /* 0x000fe200078e00ff */
[----:B--2---:R-:W-:-:S03]  /*1cba0*/  IADD3 R11, P2, P5, R10, R12, R0 ;  /* 0x0000000c0a0b7210 */ /* 0x004fc60007d5e000 */
[----:B-1----:R-:W-:-:S04]  /*1cbb0*/  @P4 IMAD.HI.U32 R12, R82, R4, RZ ;  /* 0x00000004520c4227 */ /* 0x002fc800078e00ff */
[----:B------:R-:W-:Y:S01]  /*1cbc0*/  IMAD.MOV.U32 R10, RZ, RZ, R82 ;  /* 0x000000ffff0a7224 */ /* 0x000fe200078e0052 */
[----:B------:R-:W-:Y:S02]  /*1cbd0*/  @P4 SHF.R.U32.HI R10, RZ, R87, R12 ;  /* 0x00000057ff0a4219 */ /* 0x000fe4000001160c */
[----:B------:R-:W-:-:S03]  /*1cbe0*/  SHF.R.S32.HI R4, RZ, 0x1f, R0 ;  /* 0x0000001fff047819 */ /* 0x000fc60000011400 */
[----:B------:R-:W-:Y:S01]  /*1cbf0*/  IMAD.MOV R87, RZ, RZ, -R10 ;  /* 0x000000ffff577224 */ /* 0x000fe200078e0a0a */
[----:B------:R-:W-:Y:S02]  /*1cc00*/  IADD3.X R130, R130, R131, R4, P2, P5 ;  /* 0x0000008382827210 */ /* 0x000fe400017ea404 */
[----:B------:R-:W-:Y:S02]  /*1cc10*/  IADD3 R12, R15, R13, RZ ;  /* 0x0000000d0f0c7210 */ /* 0x000fe40007ffe0ff */
[----:B------:R-:W-:Y:S01]  /*1cc20*/  IADD3 R14, P2, P5, R10, R11, R14 ;  /* 0x0000000b0a0e7210 */ /* 0x000fe20007d5e00e */
[----:B------:R-:W-:Y:S01]  /*1cc30*/  IMAD R11, R86, R87, R82 ;  /* 0x00000057560b7224 */ /* 0x000fe200078e0252 */
[----:B------:R-:W-:-:S04]  /*1cc40*/  SHF.R.S32.HI R13, RZ, 0x1f, R10 ;  /* 0x0000001fff0d7819 */ /* 0x000fc8000001140a */
[----:B------:R-:W-:Y:S01]  /*1cc50*/  IADD3.X R15, R13, R130, R12, P2, P5 ;  /* 0x000000820d0f7210 */ /* 0x000fe200017ea40c */
[-C--:B------:R-:W-:Y:S01]  /*1cc60*/  IMAD R9, R9, R11.reuse, RZ ;  /* 0x0000000b09097224 */ /* 0x080fe200078e02ff */
[----:B------:R-:W-:Y:S01]  /*1cc70*/  SHF.R.S32.HI R13, RZ, 0x1f, R11 ;  /* 0x0000001fff0d7819 */ /* 0x000fe2000001140b */
[----:B------:R-:W-:-:S04]  /*1cc80*/  IMAD.WIDE.U32 R14, R8, R11, R14 ;  /* 0x0000000b080e7225 */ /* 0x000fc800078e000e */
[----:B------:R-:W-:Y:S01]  /*1cc90*/  IMAD R9, R8, R13, R9 ;  /* 0x0000000d08097224 */ /* 0x000fe200078e0209 */
[----:B0-----:R-:W-:-:S03]  /*1cca0*/  LEA R13, P2, R14, R80, 0x2 ;  /* 0x000000500e0d7211 */ /* 0x001fc600078410ff */
[----:B------:R-:W-:-:S05]  /*1ccb0*/  IMAD.IADD R8, R15, 0x1, R9 ;  /* 0x000000010f087824 */ /* 0x000fca00078e0209 */
[----:B------:R-:W-:Y:S01]  /*1ccc0*/  LEA.HI.X R14, R14, R81, R8, 0x2, P2 ;  /* 0x000000510e0e7211 */ /* 0x000fe200010f1408 */
[----:B------:R-:W-:Y:S06]  /*1ccd0*/  @P1 BRA `(.L_x_2881) ;  /* 0x0000000000101947 */ /* 0x000fec0003800000 */
[----:B------:R-:W-:Y:S05]  /*1cce0*/  @!P0 BRA `(.L_x_2881) ;  /* 0x00000000000c8947 */ /* 0x000fea0003800000 */
[----:B------:R-:W2:Y:S04]  /*1ccf0*/  LDG.E R8, desc[UR60][R84.64] ;  /* 0x0000003c54087981 */ /* 0x000ea8000c1e1900 */
[----:B-----5:R-:W2:Y:S02]  /*1cd00*/  LDG.E R83, desc[UR60][R84.64+0x4] ;  /* 0x0000043c54537981 */ /* 0x020ea4000c1e1900 */
[----:B--2---:R-:W-:-:S07]  /*1cd10*/  IMAD.IADD R83, R83, 0x1, -R8 ;  /* 0x0000000153537824 */ /* 0x004fce00078e0a08 */
.L_x_2881:
        /* <DEDUP_REMOVED lines=8> */
[----:B---3--:R-:W-:-:S04]  /*1cda0*/  LOP3.LUT P0, RZ, R15, 0x3, RZ, 0xc0, !PT ;  /* 0x000000030fff7812 */ /* 0x008fc8000780c0ff */
[C---:B------:R-:W-:Y:S02]  /*1cdb0*/  IADD3 R81, R12.reuse, 0x8, RZ ;  /* 0x000000080c517810 */ /* 0x040fe40007ffe0ff */
[-C--:B------:R-:W-:Y:S02]  /*1cdc0*/  ISETP.GE.OR P1, PT, R12, R80.reuse, P0 ;  /* 0x000000500c00720c */ /* 0x080fe40000726670 */
[----:B------:R-:W-:-:S11]  /*1cdd0*/  ISETP.GE.OR P0, PT, R81, R80, P0 ;  /* 0x000000505100720c */ /* 0x000fd60000706670 */
        /* <DEDUP_REMOVED lines=8> */
[----:B0-----:R-:W-:-:S05]  /*1ce60*/  VIADD R8, R8, 0xffffff80 ;  /* 0xffffff8008087836 */ /* 0x001fca0000000000 */
[----:B------:R-:W-:-:S04]  /*1ce70*/  SHF.R.S32.HI R9, RZ, 0x1f, R8 ;  /* 0x0000001fff097819 */ /* 0x000fc80000011408 */
[----:B------:R-:W-:-:S04]  /*1ce80*/  LEA.HI R9, R9, R8, RZ, 0x3 ;  /* 0x0000000809097211 */ /* 0x000fc800078f18ff */
[----:B------:R-:W-:Y:S02]  /*1ce90*/  LOP3.LUT R11, R9, 0xfffffff8, RZ, 0xc0, !PT ;  /* 0xfffffff8090b7812 */ /* 0x000fe400078ec0ff */
[----:B------:R-:W-:-:S03]  /*1cea0*/  SHF.R.S32.HI R65, RZ, 0x3, R9 ;  /* 0x00000003ff417819 */ /* 0x000fc60000011409 */
[----:B------:R-:W-:-:S04]  /*1ceb0*/  IMAD.IADD R64, R8, 0x1, -R11 ;  /* 0x0000000108407824 */ /* 0x000fc800078e0a0b */
[----:B------:R-:W-:Y:S02]  /*1cec0*/  IMAD.SHL.U32 R68, R64, 0x8, RZ ;  /* 0x0000000840447824 */ /* 0x000fe400078e00ff */
[----:B------:R-:W-:-:S03]  /*1ced0*/  IMAD R67, R0, UR5, R21 ;  /* 0x0000000500437c24 */ /* 0x000fc6000f8e0215 */
[----:B------:R-:W-:Y:S01]  /*1cee0*/  LEA R9, R65, R68, 0x6 ;  /* 0x0000004441097211 */ /* 0x000fe200078e30ff */
[----:B------:R-:W-:Y:S01]  /*1cef0*/  IMAD.WIDE.U32 R20, R0, UR4, RZ ;  /* 0x0000000400147c25 */ /* 0x000fe2000f8e00ff */
[----:B------:R-:W-:-:S03]  /*1cf00*/  ULDC.64 UR4, c[0x0][0xae8] ;  /* 0x0002ba0000047ab9 */ /* 0x000fc60000000a00 */
[----:B------:R-:W-:Y:S01]  /*1cf10*/  IMAD.WIDE R126, R9, 0x2, R126 ;  /* 0x00000002097e7825 */ /* 0x000fe200078e027e */
[----:B------:R-:W-:-:S03]  /*1cf20*/  IADD3 R21, R21, R67, RZ ;  /* 0x0000004315157210 */ /* 0x000fc60007ffe0ff */
[----:B------:R-:W-:Y:S01]  /*1cf30*/  IMAD R67, R64, 0x20, R65 ;  /* 0x0000002040437824 */ /* 0x000fe200078e0241 */
[C---:B------:R-:W-:Y:S02]  /*1cf40*/  IADD3 R13, P3, R126.reuse, 0x1000, RZ ;  /* 0x000010007e0d7810 */ /* 0x040fe40007f7e0ff */
[C---:B------:R-:W-:Y:S02]  /*1cf50*/  IADD3 R25, P2, R126.reuse, 0x2000, RZ ;  /* 0x000020007e197810 */ /* 0x040fe40007f5e0ff */
[C---:B------:R-:W-:Y:S02]  /*1cf60*/  IADD3 R29, P6, R126.reuse, 0x3000, RZ ;  /* 0x000030007e1d7810 */ /* 0x040fe40007fde0ff */
[C---:B------:R-:W-:Y:S02]  /*1cf70*/  IADD3 R33, P5, R126.reuse, 0x4000, RZ ;  /* 0x000040007e217810 */ /* 0x040fe40007fbe0ff */
[----:B------:R-:W-:Y:S01]  /*1cf80*/  IADD3 R37, P1, R126, 0x5000, RZ ;  /* 0x000050007e257810 */ /* 0x000fe20007f3e0ff */
[----:B------:R-:W-:Y:S01]  /*1cf90*/  IMAD.IADD R64, R226, 0x1, R67 ;  /* 0x00000001e2407824 */ /* 0x000fe200078e0243 */
[----:B------:R-:W-:Y:S01]  /*1cfa0*/  LOP3.LUT R12, R13, 0x380, RZ, 0xc0, !PT ;  /* 0x000003800d0c7812 */ /* 0x000fe200078ec0ff */
[----:B------:R-:W-:Y:S01]  /*1cfb0*/  IMAD.WIDE.U32 R20, R197, UR4, R20 ;  /* 0x00000004c5147c25 */ /* 0x000fe2000f8e0014 */
[----:B------:R-:W-:-:S02]  /*1cfc0*/  LOP3.LUT R24, R25, 0x380, RZ, 0xc0, !PT ;  /* 0x0000038019187812 */ /* 0x000fc400078ec0ff */
[----:B------:R-:W-:Y:S02]  /*1cfd0*/  LOP3.LUT R28, R29, 0x380, RZ, 0xc0, !PT ;  /* 0x000003801d1c7812 */ /* 0x000fe400078ec0ff */
[----:B------:R-:W-:Y:S02]  /*1cfe0*/  LOP3.LUT R32, R33, 0x380, RZ, 0xc0, !PT ;  /* 0x0000038021207812 */ /* 0x000fe400078ec0ff */
[----:B------:R-:W-:Y:S01]  /*1cff0*/  LOP3.LUT R36, R37, 0x380, RZ, 0xc0, !PT ;  /* 0x0000038025247812 */ /* 0x000fe200078ec0ff */
[----:B-1----:R-:W-:Y:S01]  /*1d000*/  @P4 IMAD.HI.U32 R0, R64, R69, RZ ;  /* 0x0000004540004227 */ /* 0x002fe200078e00ff */
[----:B------:R-:W-:Y:S02]  /*1d010*/  SHF.R.S32.HI R4, RZ, 0x1f, R3 ;  /* 0x0000001fff047819 */ /* 0x000fe40000011403 */
[----:B------:R-:W-:Y:S01]  /*1d020*/  SHF.R.U64 R12, R12, 0x3, RZ ;  /* 0x000000030c0c7819 */ /* 0x000fe200000012ff */
[----:B------:R-:W-:Y:S01]  /*1d030*/  IMAD R21, R197, UR5, R21 ;  /* 0x00000005c5157c24 */ /* 0x000fe2000f8e0215 */
[----:B------:R-:W-:Y:S01]  /*1d040*/  SHF.R.U64 R24, R24, 0x3, RZ ;  /* 0x0000000318187819 */ /* 0x000fe200000012ff */
[----:B------:R-:W-:Y:S01]  /*1d050*/  ULDC.64 UR4, c[0x0][0xaf0] ;  /* 0x0002bc0000047ab9 */ /* 0x000fe20000000a00 */
[----:B------:R-:W-:-:S02]  /*1d060*/  SHF.R.U64 R28, R28, 0x3, RZ ;  /* 0x000000031c1c7819 */ /* 0x000fc400000012ff */
[----:B------:R-:W-:Y:S02]  /*1d070*/  SHF.R.U64 R32, R32, 0x3, RZ ;  /* 0x0000000320207819 */ /* 0x000fe400000012ff */
[----:B------:R-:W-:Y:S01]  /*1d080*/  SHF.R.U64 R36, R36, 0x3, RZ ;  /* 0x0000000324247819 */ /* 0x000fe200000012ff */
[----:B------:R-:W-:Y:S01]  /*1d090*/  IMAD.MOV.U32 R67, RZ, RZ, R64 ;  /* 0x000000ffff437224 */ /* 0x000fe200078e0040 */
[----:B------:R-:W-:Y:S01]  /*1d0a0*/  LOP3.LUT R12, R12, R13, RZ, 0x3c, !PT ;  /* 0x0000000d0c0c7212 */ /* 0x000fe200078e3cff */
[----:B------:R-:W-:Y:S01]  /*1d0b0*/  IMAD R4, R4, UR4, RZ ;  /* 0x0000000404047c24 */ /* 0x000fe2000f8e02ff */
        /* <DEDUP_REMOVED lines=8> */
[----:B------:R-:W-:-:S02]  /*1d140*/  IADD3.X R33, RZ, R127, RZ, P5, !PT ;  /* 0x0000007fff217210 */ /* 0x000fc40002ffe4ff */
[----:B--2---:R-:W-:Y:S02]  /*1d150*/  @P4 SHF.R.U32.HI R67, RZ, R71, R0 ;  /* 0x00000047ff434219 */ /* 0x004fe40000011600 */
[C---:B------:R-:W-:Y:S01]  /*1d160*/  IADD3 R41, P0, R126.reuse, 0x6000, RZ ;  /* 0x000060007e297810 */ /* 0x040fe20007f1e0ff */
[C---:B------:R-:W-:Y:S01]  /*1d170*/  IMAD R69, R3.reuse, UR5, R4 ;  /* 0x0000000503457c24 */ /* 0x040fe2000f8e0204 */
[C---:B------:R-:W-:Y:S01]  /*1d180*/  IADD3 R45, P3, R126.reuse, 0x7000, RZ ;  /* 0x000070007e2d7810 */ /* 0x040fe20007f7e0ff */
[----:B------:R-:W-:Y:S01]  /*1d190*/  IMAD.WIDE.U32 R20, R3, UR4, R20 ;  /* 0x0000000403147c25 */ /* 0x000fe2000f8e0014 */
[C---:B------:R-:W-:Y:S01]  /*1d1a0*/  IADD3 R49, P2, R126.reuse, 0x8000, RZ ;  /* 0x000080007e317810 */ /* 0x040fe20007f5e0ff */
[----:B------:R-:W-:Y:S01]  /*1d1b0*/  ULDC.64 UR4, c[0x0][0xae0] ;  /* 0x0002b80000047ab9 */ /* 0x000fe20000000a00 */
[C---:B------:R-:W-:Y:S01]  /*1d1c0*/  IADD3 R53, P6, R126.reuse, 0x9000, RZ ;  /* 0x000090007e357810 */ /* 0x040fe20007fde0ff */
[----:B------:R-:W5:Y:S01]  /*1d1d0*/  LD.E.128 R12, desc[UR60][R12.64] ;  /* 0x0000003c0c0c7980 */ /* 0x000f62000c101d00 */
[----:B------:R-:W-:-:S02]  /*1d1e0*/  IADD3 R57, P5, R126, 0xa000, RZ ;  /* 0x0000a0007e397810 */ /* 0x000fc40007fbe0ff */
[----:B------:R-:W-:Y:S01]  /*1d1f0*/  IADD3 R9, P1, R126, 0xb000, RZ ;  /* 0x0000b0007e097810 */ /* 0x000fe20007f3e0ff */
[----:B------:R-:W5:Y:S01]  /*1d200*/  LD.E.128 R24, desc[UR60][R24.64] ;  /* 0x0000003c18187980 */ /* 0x000f62000c101d00 */
[----:B------:R-:W-:Y:S02]  /*1d210*/  SHF.R.S32.HI R0, RZ, 0x1f, R67 ;  /* 0x0000001fff007819 */ /* 0x000fe40000011443 */
[----:B------:R-:W-:Y:S01]  /*1d220*/  IADD3 R3, -R67, RZ, RZ ;  /* 0x000000ff43037210 */ /* 0x000fe20007ffe1ff */
        /* <DEDUP_REMOVED lines=9> */
[----:B------:R-:W-:Y:S02]  /*1d2c0*/  LOP3.LUT R8, R9, 0x380, RZ, 0xc0, !PT ;  /* 0x0000038009087812 */ /* 0x000fe400078ec0ff */
[----:B------:R-:W-:Y:S01]  /*1d2d0*/  LOP3.LUT R11, R126, 0x380, RZ, 0xc0, !PT ;  /* 0x000003807e0b7812 */ /* 0x000fe200078ec0ff */
[----:B------:R-:W-:Y:S01]  /*1d2e0*/  IMAD R0, R0, UR4, RZ ;  /* 0x0000000400007c24 */ /* 0x000fe2000f8e02ff */
[----:B------:R-:W-:Y:S01]  /*1d2f0*/  SHF.R.U64 R40, R40, 0x3, RZ ;  /* 0x0000000328287819 */ /* 0x000fe200000012ff */
[----:B------:R-:W-:Y:S01]  /*1d300*/  IMAD R3, R86, R3, R64 ;  /* 0x0000000356037224 */ /* 0x000fe200078e0240 */
[----:B------:R-:W-:Y:S01]  /*1d310*/  SHF.R.U64 R44, R44, 0x3, RZ ;  /* 0x000000032c2c7819 */ /* 0x000fe200000012ff */
[----:B------:R-:W5:Y:S01]  /*1d320*/  LD.E.128 R36, desc[UR60][R36.64] ;  /* 0x0000003c24247980 */ /* 0x000f62000c101d00 */
[----:B------:R-:W-:Y:S02]  /*1d330*/  SHF.R.U64 R48, R48, 0x3, RZ ;  /* 0x0000000330307819 */ /* 0x000fe400000012ff */
[----:B------:R-:W-:-:S02]  /*1d340*/  SHF.R.U64 R52, R52, 0x3, RZ ;  /* 0x0000000334347819 */ /* 0x000fc400000012ff */
[----:B------:R-:W-:Y:S02]  /*1d350*/  SHF.R.U64 R56, R56, 0x3, RZ ;  /* 0x0000000338387819 */ /* 0x000fe400000012ff */
        /* <DEDUP_REMOVED lines=41> */
[----:B------:R-:W-:Y:S01]  /*1d5f0*/  VIADD R0, R2, 0x30820 ;  /* 0x0003082002007836 */ /* 0x000fe20000000000 */
[C---:B------:R-:W-:Y:S01]  /*1d600*/  IADD3 R3, R71.reuse, 0x20, RZ ;  /* 0x0000002047037810 */ /* 0x040fe20007ffe0ff */
[----:B------:R-:W-:-:S03]  /*1d610*/  VIADD R65, R71, 0x40 ;  /* 0x0000004047417836 */ /* 0x000fc60000000000 */
[----:B------:R-:W-:Y:S01]  /*1d620*/  PRMT R0, RZ, 0x654, R0 ;  /* 0x00000654ff007816 */ /* 0x000fe20000000000 */
[C---:B------:R-:W-:Y:S01]  /*1d630*/  VIADD R72, R68.reuse, 0x80 ;  /* 0x0000008044487836 */ /* 0x040fe20000000000 */
[-C--:B------:R-:W-:Y:S01]  /*1d640*/  ISETP.GE.AND P1, PT, R3, R80.reuse, PT ;  /* 0x000000500300720c */ /* 0x080fe20003f26270 */
[----:B-1----:R0:W1:Y:S01]  /*1d650*/  SHFL.IDX PT, R67, R4, RZ, 0x181f ;  /* 0x00181fff04437589 */ /* 0x00206200000e0000 */
[----:B------:R-:W-:Y:S01]  /*1d660*/  IADD3 R70, R68, 0x40, RZ ;  /* 0x0000004044467810 */ /* 0x000fe20007ffe0ff */
[----:B------:R-:W-:Y:S02]  /*1d670*/  BSSY B1, `(.L_x_2883) ;  /* 0x0000015000017945 */ /* 0x000fe40003800000 */
[----:B------:R0:W2:Y:S01]  /*1d680*/  SHFL.IDX PT, R3, R69, RZ, 0x181f ;  /* 0x00181fff45037589 */ /* 0x0000a200000e0000 */
[----:B------:R3:W-:Y:S01]  /*1d690*/  SYNCS.ARRIVE.TRANS64.RED.A1T0 RZ, [R0+URZ], RZ ;  /* 0x000000ff00ff79a7 */ /* 0x0007e2000810043f */
[----:B------:R-:W-:Y:S02]  /*1d6a0*/  ISETP.GE.AND P0, PT, R65, R80, PT ;  /* 0x000000504100720c */ /* 0x000fe40003f06270 */
[----:B------:R-:W-:-:S02]  /*1d6b0*/  SHF.R.S32.HI R73, RZ, 0x1f, R68 ;  /* 0x0000001fff497819 */ /* 0x000fc40000011444 */
        /* <DEDUP_REMOVED lines=16> */
.L_x_2884:
[----:B------:R-:W-:Y:S05]  /*1d7c0*/  BSYNC B1 ;  /* 0x0000000000017941 */ /* 0x000fea0003800000 */
.L_x_2883:
        /* <DEDUP_REMOVED lines=17> */
.L_x_2886:
[----:B------:R-:W-:Y:S05]  /*1d8e0*/  BSYNC B1 ;  /* 0x0000000000017941 */ /* 0x000fea0003800000 */
.L_x_2885:
        /* <DEDUP_REMOVED lines=17> */
.L_x_2888:
[----:B------:R-:W-:Y:S05]  /*1da00*/  BSYNC B1 ;  /* 0x0000000000017941 */ /* 0x000fea0003800000 */
.L_x_2887:
[----:B0-----:R-:W-:Y:S01]  /*1da10*/  VIADD R3, R71, 0x60 ;  /* 0x0000006047037836 */ /* 0x001fe20000000000 */
[----:B--23--:R-:W3:Y:S04]  /*1da20*/  SHFL.IDX PT, R69, R69, 0x3, 0x181f ;  /* 0x00781f0045457f89 */ /* 0x00cee800000e0000 */
[----:B------:R-:W-:Y:S01]  /*1da30*/  ISETP.GE.AND P0, PT, R3, R80, PT ;  /* 0x000000500300720c */ /* 0x000fe20003f06270 */
[----:B----4-:R0:W2:-:S12]  /*1da40*/  SHFL.IDX PT, R13, R4, 0x3, 0x181f ;  /* 0x00781f00040d7f89 */ /* 0x01009800000e0000 */
[----:B0-----:R-:W-:Y:S05]  /*1da50*/  @P0 BRA `(.L_x_2889) ;  /* 0x0000002000980947 */ /* 0x001fea0003800000 */
[----:B------:R-:W-:Y:S02]  /*1da60*/  ULDC UR4, c[0x0][0xac8] ;  /* 0x0002b20000047ab9 */ /* 0x000fe40000000800 */
[----:B------:R-:W-:Y:S02]  /*1da70*/  ISETP.GE.AND P2, PT, R68, UR4, PT ;  /* 0x0000000444007c0c */ /* 0x000fe4000bf46270 */
[----:B------:R-:W-:-:S11]  /*1da80*/  ISETP.GE.AND P3, PT, R70, UR4, PT ;  /* 0x0000000446007c0c */ /* 0x000fd6000bf66270 */
[-C--:B--2---:R-:W-:Y:S02]  /*1da90*/  @!P2 LEA R8, P0, R68, R13.reuse, 0x1 ;  /* 0x0000000d4408a211 */ /* 0x084fe400078008ff */
[----:B------:R-:W-:Y:S02]  /*1daa0*/  @!P3 LEA R10, P1, R70, R13, 0x1 ;  /* 0x0000000d460ab211 */ /* 0x000fe400078208ff */
[-C--:B---3--:R-:W-:Y:S02]  /*1dab0*/  @!P2 LEA.HI.X R9, R68, R69.reuse, R73, 0x1, P0 ;  /* 0x000000454409a211 */ /* 0x088fe400000f0c49 */
        /* <DEDUP_REMOVED lines=9> */
.L_x_2882:
[----:B------:R-:W1:Y:S01]  /*1db50*/  @P4 LDC R13, c[0x0][0xbec] ;  /* 0x0002fb00ff0d4b82 */ /* 0x000e620000000800 */
[----:B------:R-:W-:Y:S01]  /*1db60*/  ULDC.64 UR4, c[0x0][0xb08] ;  /* 0x0002c20000047ab9 */ /* 0x000fe20000000a00 */
[----:B------:R-:W-:Y:S01]  /*1db70*/  ULDC.64 UR6, c[0x0][0xb30] ;  /* 0x0002cc0000067ab9 */ /* 0x000fe20000000a00 */
[----:B0-----:R-:W-:Y:S01]  /*1db80*/  IMAD R11, R4, UR4, RZ ;  /* 0x00000004040b7c24 */ /* 0x001fe2000f8e02ff */
[----:B------:R-:W-:Y:S01]  /*1db90*/  ISETP.GE.AND P0, PT, R12, R80, PT ;  /* 0x000000500c00720c */ /* 0x000fe20003f06270 */
[C---:B------:R-:W-:Y:S01]  /*1dba0*/  IMAD.WIDE.U32 R8, R0.reuse, UR4, RZ ;  /* 0x0000000400087c25 */ /* 0x040fe2000f8e00ff */
[C---:B------:R-:W-:Y:S01]  /*1dbb0*/  IADD3 R84, R229.reuse, 0xa8, RZ ;  /* 0x000000a8e5547810 */ /* 0x040fe20007ffe0ff */
[----:B------:R-:W-:Y:S01]  /*1dbc0*/  BSSY B1, `(.L_x_2890) ;  /* 0x00000cb000017945 */ /* 0x000fe20003800000 */
[----:B------:R-:W0:Y:S01]  /*1dbd0*/  @P4 LDC R4, c[0x0][0xbf0] ;  /* 0x0002fc00ff044b82 */ /* 0x000e220000000800 */
[----:B------:R-:W-:Y:S01]  /*1dbe0*/  IMAD R11, R0, UR5, R11 ;  /* 0x00000005000b7c24 */ /* 0x000fe2000f8e020b */
[----:B------:R-:W-:Y:S01]  /*1dbf0*/  ULDC.64 UR4, c[0x0][0xb38] ;  /* 0x0002ce0000047ab9 */ /* 0x000fe20000000a00 */
[----:B------:R-:W-:Y:S01]  /*1dc00*/  SHF.R.S32.HI R0, RZ, 0x1f, R3 ;  /* 0x0000001fff007819 */ /* 0x000fe20000011403 */
[C---:B------:R-:W-:Y:S01]  /*1dc10*/  VIADD R128, R229.reuse, 0x90 ;  /* 0x00000090e5807836 */ /* 0x040fe20000000000 */
[----:B------:R-:W-:Y:S01]  /*1dc20*/  IADD3 R126, R229, 0x98, RZ ;  /* 0x00000098e57e7810 */ /* 0x000fe20007ffe0ff */
[----:B------:R-:W-:Y:S01]  /*1dc30*/  IMAD.IADD R9, R9, 0x1, R11 ;  /* 0x0000000109097824 */ /* 0x000fe200078e020b */
[C---:B------:R-:W-:Y:S01]  /*1dc40*/  IADD3 R130, R229.reuse, 0x88, RZ ;  /* 0x00000088e5827810 */ /* 0x040fe20007ffe0ff */
[C---:B------:R-:W-:Y:S01]  /*1dc50*/  VIADD R132, R229.reuse, 0x80 ;  /* 0x00000080e5847836 */ /* 0x040fe20000000000 */
[----:B------:R-:W-:Y:S01]  /*1dc60*/  IADD3 R138, R229, 0x68, RZ ;  /* 0x00000068e58a7810 */ /* 0x000fe20007ffe0ff */
[----:B------:R-:W-:Y:S01]  /*1dc70*/  IMAD.WIDE.U32 R8, R197, UR4, R8 ;  /* 0x00000004c5087c25 */ /* 0x000fe2000f8e0008 */
[----:B------:R-:W-:-:S02]  /*1dc80*/  IADD3 R142, R229, 0x58, RZ ;  /* 0x00000058e58e7810 */ /* 0x000fc40007ffe0ff */
[----:B------:R-:W-:Y:S01]  /*1dc90*/  IADD3 R146, R229, 0x48, RZ ;  /* 0x00000048e5927810 */ /* 0x000fe20007ffe0ff */
[----:B------:R-:W-:Y:S01]  /*1dca0*/  IMAD R9, R197, UR5, R9 ;  /* 0x00000005c5097c24 */ /* 0x000fe2000f8e0209 */
[----:B------:R-:W-:Y:S01]  /*1dcb0*/  ULDC.64 UR4, c[0x0][0xb40] ;  /* 0x0002d00000047ab9 */ /* 0x000fe20000000a00 */
[----:B-1----:R-:W-:Y:S01]  /*1dcc0*/  @P4 IMAD.HI.U32 R13, R82, R13, RZ ;  /* 0x0000000d520d4227 */ /* 0x002fe200078e00ff */
[C---:B------:R-:W-:Y:S02]  /*1dcd0*/  IADD3 R152, R229.reuse, 0x30, RZ ;  /* 0x00000030e5987810 */ /* 0x040fe40007ffe0ff */
[----:B------:R-:W-:Y:S01]  /*1dce0*/  IADD3 R158, R229, 0x18, RZ ;  /* 0x00000018e59e7810 */ /* 0x000fe20007ffe0ff */
[----:B------:R-:W-:Y:S01]  /*1dcf0*/  IMAD R0, R0, UR4, RZ ;  /* 0x0000000400007c24 */ /* 0x000fe2000f8e02ff */
[----:B------:R-:W-:Y:S01]  /*1dd00*/  SHF.R.S32.HI R84, RZ, 0x1f, R84 ;  /* 0x0000001fff547819 */ /* 0x000fe20000011454 */
[----:B------:R-:W-:Y:S01]  /*1dd10*/  IMAD.WIDE.U32 R8, R3, UR4, R8 ;  /* 0x0000000403087c25 */ /* 0x000fe2000f8e0008 */
[----:B------:R-:W-:-:S02]  /*1dd20*/  SHF.R.S32.HI R126, RZ, 0x1f, R126 ;  /* 0x0000001fff7e7819 */ /* 0x000fc4000001147e */
[----:B------:R-:W-:Y:S01]  /*1dd30*/  SHF.R.S32.HI R128, RZ, 0x1f, R128 ;  /* 0x0000001fff807819 */ /* 0x000fe20000011480 */
[----:B------:R-:W-:Y:S01]  /*1dd40*/  IMAD R11, R3, UR5, R0 ;  /* 0x00000005030b7c24 */ /* 0x000fe2000f8e0200 */
[----:B------:R-:W-:Y:S01]  /*1dd50*/  MOV R3, R82 ;  /* 0x0000005200037202 */ /* 0x000fe20000000f00 */
[----:B------:R-:W-:Y:S01]  /*1dd60*/  ULDC.64 UR4, c[0x0][0xb48] ;  /* 0x0002d20000047ab9 */ /* 0x000fe20000000a00 */
[----:B0-----:R-:W-:Y:S01]  /*1dd70*/  @P4 SHF.R.U32.HI R3, RZ, R4, R13 ;  /* 0x00000004ff034219 */ /* 0x001fe2000001160d */
[----:B------:R-:W-:Y:S01]  /*1dd80*/  IMAD.IADD R9, R9, 0x1, R11 ;  /* 0x0000000109097824 */ /* 0x000fe200078e020b */
[----:B------:R-:W-:Y:S01]  /*1dd90*/  IADD3 R4, R2, 0x30820, RZ ;  /* 0x0003082002047810 */ /* 0x000fe20007ffe0ff */
[----:B------:R-:W-:Y:S01]  /*1dda0*/  VIADD R136, R229, 0x70 ;  /* 0x00000070e5887836 */ /* 0x000fe20000000000 */
[--C-:B------:R-:W-:Y:S01]  /*1ddb0*/  SHF.R.S32.HI R0, RZ, 0x1f, R3.reuse ;  /* 0x0000001fff007819 */ /* 0x100fe20000011403 */
[----:B------:R-:W-:Y:S01]  /*1ddc0*/  IMAD.MOV R11, RZ, RZ, -R3 ;  /* 0x000000ffff0b7224 */ /* 0x000fe200078e0a03 */
[----:B------:R-:W-:Y:S01]  /*1ddd0*/  PRMT R4, RZ, 0x654, R4 ;  /* 0x00000654ff047816 */ /* 0x000fe20000000004 */
[----:B------:R-:W-:Y:S01]  /*1dde0*/  IMAD.WIDE.U32 R8, R134, UR4, R8 ;  /* 0x0000000486087c25 */ /* 0x000fe2000f8e0008 */
[----:B------:R-:W-:-:S02]  /*1ddf0*/  SHF.R.S32.HI R130, RZ, 0x1f, R130 ;  /* 0x0000001fff827819 */ /* 0x000fc40000011482 */
[----:B------:R0:W-:Y:S01]  /*1de00*/  SYNCS.ARRIVE.TRANS64.RED.A1T0 RZ, [R4+URZ], RZ ;  /* 0x000000ff04ff79a7 */ /* 0x0001e2000810043f */
[----:B------:R-:W-:Y:S01]  /*1de10*/  IMAD R11, R86, R11, R82 ;  /* 0x0000000b560b7224 */ /* 0x000fe200078e0252 */
[----:B------:R-:W-:Y:S01]  /*1de20*/  SHF.R.S32.HI R132, RZ, 0x1f, R132 ;  /* 0x0000001fff847819 */ /* 0x000fe20000011484 */
[----:B------:R-:W-:Y:S01]  /*1de30*/  IMAD R0, R0, UR6, RZ ;  /* 0x0000000600007c24 */ /* 0x000fe2000f8e02ff */
[----:B------:R-:W-:Y:S01]  /*1de40*/  SHF.R.S32.HI R136, RZ, 0x1f, R136 ;  /* 0x0000001fff887819 */ /* 0x000fe20000011488 */
[----:B------:R-:W-:Y:S01]  /*1de50*/  IMAD R9, R134, UR5, R9 ;  /* 0x0000000586097c24 */ /* 0x000fe2000f8e0209 */
[----:B------:R-:W-:Y:S01]  /*1de60*/  ULDC.64 UR4, c[0x0][0xb28] ;  /* 0x0002ca0000047ab9 */ /* 0x000fe20000000a00 */
[C---:B------:R-:W-:Y:S01]  /*1de70*/  IMAD R13, R3.reuse, UR7, R0 ;  /* 0x00000007030d7c24 */ /* 0x040fe2000f8e0200 */
[----:B------:R-:W-:Y:S01]  /*1de80*/  SHF.R.S32.HI R0, RZ, 0x1f, R11 ;  /* 0x0000001fff007819 */ /* 0x000fe2000001140b */
[----:B------:R-:W-:Y:S01]  /*1de90*/  IMAD.WIDE.U32 R8, R3, UR6, R8 ;  /* 0x0000000603087c25 */ /* 0x000fe2000f8e0008 */
[----:B------:R-:W-:-:S02]  /*1dea0*/  IADD3 R134, R229, 0x78, RZ ;  /* 0x00000078e5867810 */ /* 0x000fc40007ffe0ff */
[----:B------:R-:W-:Y:S01]  /*1deb0*/  SHF.R.S32.HI R138, RZ, 0x1f, R138 ;  /* 0x0000001fff8a7819 */ /* 0x000fe2000001148a */
[----:B------:R-:W-:Y:S01]  /*1dec0*/  IMAD R0, R0, UR4, RZ ;  /* 0x0000000400007c24 */ /* 0x000fe2000f8e02ff */
[----:B------:R-:W-:Y:S01]  /*1ded0*/  SHF.R.S32.HI R134, RZ, 0x1f, R134 ;  /* 0x0000001fff867819 */ /* 0x000fe20000011486 */
[----:B------:R-:W-:Y:S01]  /*1dee0*/  IMAD.IADD R9, R9, 0x1, R13 ;  /* 0x0000000109097824 */ /* 0x000fe200078e020d */
[----:B------:R-:W-:Y:S01]  /*1def0*/  SHF.R.S32.HI R142, RZ, 0x1f, R142 ;  /* 0x0000001fff8e7819 */ /* 0x000fe2000001148e */
[C---:B------:R-:W-:Y:S01]  /*1df00*/  IMAD R3, R11.reuse, UR5, R0 ;  /* 0x000000050b037c24 */ /* 0x040fe2000f8e0200 */
[----:B------:R-:W-:Y:S01]  /*1df10*/  SHF.R.S32.HI R146, RZ, 0x1f, R146 ;  /* 0x0000001fff927819 */ /* 0x000fe20000011492 */
[----:B------:R-:W-:Y:S01]  /*1df20*/  IMAD.WIDE.U32 R8, R11, UR4, R8 ;  /* 0x000000040b087c25 */ /* 0x000fe2000f8e0008 */
[----:B------:R-:W-:Y:S01]  /*1df30*/  ULDC.64 UR4, c[0x0][0xb00] ;  /* 0x0002c00000047ab9 */ /* 0x000fe20000000a00 */
[----:B------:R-:W-:Y:S02]  /*1df40*/  IADD3 R149, R229, 0x38, RZ ;  /* 0x00000038e5957810 */ /* 0x000fe40007ffe0ff */
[----:B------:R-:W-:Y:S01]  /*1df50*/  IMAD.IADD R3, R9, 0x1, R3 ;  /* 0x0000000109037824 */ /* 0x000fe200078e0203 */
[C---:B------:R-:W-:Y:S01]  /*1df60*/  LEA R0, P1, R8.reuse, UR4, 0x2 ;  /* 0x0000000408007c11 */ /* 0x040fe2000f8210ff */
[C---:B------:R-:W-:Y:S01]  /*1df70*/  VIADD R86, R229.reuse, 0xa0 ;  /* 0x000000a0e5567836 */ /* 0x040fe20000000000 */
[----:B------:R-:W-:Y:S01]  /*1df80*/  SHF.R.S32.HI R152, RZ, 0x1f, R152 ;  /* 0x0000001fff987819 */ /* 0x000fe20000011498 */
[C---:B------:R-:W-:Y:S01]  /*1df90*/  VIADD R140, R229.reuse, 0x60 ;  /* 0x00000060e58c7836 */ /* 0x040fe20000000000 */
[----:B------:R-:W-:Y:S01]  /*1dfa0*/  LEA.HI.X R3, R8, UR5, R3, 0x2, P1 ;  /* 0x0000000508037c11 */ /* 0x000fe200088f1403 */
        /* <DEDUP_REMOVED lines=17> */
[C---:B------:R-:W-:Y:S01]  /*1e0c0*/  IADD3 R155, R229.reuse, 0x20, RZ ;  /* 0x00000020e59b7810 */ /* 0x040fe20007ffe0ff */
        /* <DEDUP_REMOVED lines=18> */
[C---:B------:R-:W-:Y:S02]  /*1e1f0*/  VIADD R151, R229.reuse, 0x30 ;  /* 0x00000030e5977836 */ /* 0x040fe40000000000 */
[C---:B------:R-:W-:Y:S02]  /*1e200*/  VIADD R153, R229.reuse, 0x28 ;  /* 0x00000028e5997836 */ /* 0x040fe40000000000 */
[C---:B------:R-:W-:Y:S02]  /*1e210*/  VIADD R157, R229.reuse, 0x18 ;  /* 0x00000018e59d7836 */ /* 0x040fe40000000000 */
[----:B------:R-:W-:Y:S01]  /*1e220*/  VIADD R159, R229, 0x10 ;  /* 0x00000010e59f7836 */ /* 0x000fe20000000000 */
[----:B012---:R-:W-:Y:S06]  /*1e230*/  @P0 BRA `(.L_x_2891) ;  /* 0x00000004008c0947 */ /* 0x007fec0003800000 */
[----:B------:R-:W-:Y:S02]  /*1e240*/  ULDC UR4, c[0x0][0xac8] ;  /* 0x0002b20000047ab9 */ /* 0x000fe40000000800 */
[----:B------:R-:W-:Y:S02]  /*1e250*/  ISETP.GE.AND P0, PT, R229, UR4, PT ;  /* 0x00000004e5007c0c */ /* 0x000fe4000bf06270 */
[----:B------:R-:W-:Y:S02]  /*1e260*/  ISETP.GE.AND P5, PT, R161, UR4, PT ;  /* 0x00000004a1007c0c */ /* 0x000fe4000bfa6270 */
[----:B------:R-:W-:Y:S02]  /*1e270*/  ISETP.GE.AND P4, PT, R159, UR4, PT ;  /* 0x000000049f007c0c */ /* 0x000fe4000bf86270 */
[----:B------:R-:W-:-:S07]  /*1e280*/  ISETP.GE.AND P3, PT, R157, UR4, PT ;  /* 0x000000049d007c0c */ /* 0x000fce000bf66270 */
        /* <DEDUP_REMOVED lines=8> */
[----:B0-----:R-:W-:Y:S01]  /*1e310*/  @!P5 LEA R10, P1, R161, R8, 0x2 ;  /* 0x00000008a10ad211 */ /* 0x001fe200078210ff */
[----:B------:R-:W-:-:S03]  /*1e320*/  VIADD R25, R229, 0xb8 ;  /* 0x000000b8e5197836 */ /* 0x000fc60000000000 */
[----:B------:R-:W-:Y:S02]  /*1e330*/  @!P5 LEA.HI.X R11, R161, R9, R162, 0x2, P1 ;  /* 0x00000009a10bd211 */ /* 0x000fe400008f14a2 */
[----:B------:R-:W-:Y:S02]  /*1e340*/  ISETP.GE.AND P1, PT, R153, UR4, PT ;  /* 0x0000000499007c0c */ /* 0x000fe4000bf26270 */
[----:B------:R-:W-:Y:S01]  /*1e350*/  SHF.R.S32.HI R4, RZ, 0x1f, R25 ;  /* 0x0000001fff047819 */ /* 0x000fe20000011419 */
[----:B------:R0:W-:Y:S04]  /*1e360*/  @!P5 ST.E.64 desc[UR60][R10.64], R28 ;  /* 0x0000001c0a00d985 */ /* 0x0001e8000c101b3c */
[----:B------:R1:W-:Y:S01]  /*1e370*/  @!P4 ST.E.64 desc[UR60][R12.64], R32 ;  /* 0x000000200c00c985 */ /* 0x0003e2000c101b3c */
[----:B------:R-:W-:-:S03]  /*1e380*/  ISETP.GE.AND P4, PT, R147, UR4, PT ;  /* 0x0000000493007c0c */ /* 0x000fc6000bf86270 */
[----:B------:R2:W-:Y:S01]  /*1e390*/  @!P3 ST.E.64 desc[UR60][R14.64], R36 ;  /* 0x000000240e00b985 */ /* 0x0005e2000c101b3c */
[----:B------:R-:W-:Y:S02]  /*1e3a0*/  ISETP.GE.AND P3, PT, R149, UR4, PT ;  /* 0x0000000495007c0c */ /* 0x000fe4000bf66270 */
[-C--:B0-----:R-:W-:Y:S02]  /*1e3b0*/  @!P0 LEA R10, P6, R155, R8.reuse, 0x2 ;  /* 0x000000089b0a8211 */ /* 0x081fe400078c10ff */
[----:B------:R-:W-:Y:S02]  /*1e3c0*/  SHF.R.S32.HI R29, RZ, 0x1f, R82 ;  /* 0x0000001fff1d7819 */ /* 0x000fe40000011452 */
[-C--:B-1----:R-:W-:Y:S02]  /*1e3d0*/  @!P1 LEA R12, P5, R153, R8.reuse, 0x2 ;  /* 0x00000008990c9211 */ /* 0x082fe400078a10ff */
[----:B------:R-:W-:Y:S02]  /*1e3e0*/  @!P0 LEA.HI.X R11, R155, R9, R156, 0x2, P6 ;  /* 0x000000099b0b8211 */ /* 0x000fe400030f149c */
[----:B--2---:R-:W-:-:S02]  /*1e3f0*/  @!P2 LEA R14, P6, R151, R8, 0x2 ;  /* 0x00000008970ea211 */ /* 0x004fc400078c10ff */
[-C--:B------:R-:W-:Y:S01]  /*1e400*/  @!P1 LEA.HI.X R13, R153, R9.reuse, R154, 0x2, P5 ;  /* 0x00000009990d9211 */ /* 0x080fe200028f149a */
[----:B------:R0:W-:Y:S01]  /*1e410*/  @!P0 ST.E.64 desc[UR60][R10.64], R40 ;  /* 0x000000280a008985 */ /* 0x0001e2000c101b3c */
[----:B------:R-:W-:Y:S02]  /*1e420*/  ISETP.GE.AND P5, PT, R145, UR4, PT ;  /* 0x0000000491007c0c */ /* 0x000fe4000bfa6270 */
[----:B------:R-:W-:Y:S01]  /*1e430*/  @!P2 LEA.HI.X R15, R151, R9, R152, 0x2, P6 ;  /* 0x00000009970fa211 */ /* 0x000fe200030f1498 */
[----:B------:R1:W-:Y:S01]  /*1e440*/  @!P1 ST.E.64 desc[UR60][R12.64], R44 ;  /* 0x0000002c0c009985 */ /* 0x0003e2000c101b3c */
[----:B------:R-:W-:Y:S02]  /*1e450*/  ISETP.GE.AND P0, PT, R143, UR4, PT ;  /* 0x000000048f007c0c */ /* 0x000fe4000bf06270 */
[----:B------:R-:W-:Y:S01]  /*1e460*/  ISETP.GE.AND P1, PT, R141, UR4, PT ;  /* 0x000000048d007c0c */ /* 0x000fe2000bf26270 */
[----:B------:R2:W-:Y:S01]  /*1e470*/  @!P2 ST.E.64 desc[UR60][R14.64], R48 ;  /* 0x000000300e00a985 */ /* 0x0005e2000c101b3c */
[----:B0-----:R-:W-:-:S02]  /*1e480*/  @!P3 LEA R10, P6, R149, R8, 0x2 ;  /* 0x00000008950ab211 */ /* 0x001fc400078c10ff */
[-C--:B-1----:R-:W-:Y:S02]  /*1e490*/  @!P4 LEA R12, P2, R147, R8.reuse, 0x2 ;  /* 0x00000008930cc211 */ /* 0x082fe400078410ff */
[-C--:B------:R-:W-:Y:S02]  /*1e4a0*/  @!P3 LEA.HI.X R11, R149, R9.reuse, R150, 0x2, P6 ;  /* 0x00000009950bb211 */ /* 0x080fe400030f1496 */
        /* <DEDUP_REMOVED lines=40> */
[----:B--2---:R-:W-:Y:S01]  /*1e730*/  @!P1 LEA R14, P3, R127, R8, 0x2 ;  /* 0x000000087f0e9211 */ /* 0x004fe200078610ff */
        /* <DEDUP_REMOVED lines=19> */
.L_x_2891:
[----:B------:R-:W-:Y:S05]  /*1e870*/  BSYNC B1 ;  /* 0x0000000000017941 */ /* 0x000fea0003800000 */
.L_x_2890:
        /* <DEDUP_REMOVED lines=11> */
[----:B--2---:R-:W-:Y:S02]  /*1e930*/  @!P2 LEA R10, P0, R161, R8, 0x2 ;  /* 0x00000008a10aa211 */ /* 0x004fe400078010ff */
        /* <DEDUP_REMOVED lines=77> */
[C---:B-1----:R-:W-:Y:S02]  /*1ee10*/  @!P2 LEA R26, P6, R82.reuse, R8, 0x2 ;  /* 0x00000008521aa211 */ /* 0x042fe400078c10ff */
[-C--:B------:R-:W-:Y:S01]  /*1ee20*/  @!P4 LEA.HI.X R21, R85, R9.reuse, R86, 0x2, P1 ;  /* 0x000000095515c211 */ /* 0x080fe200008f1456 */
[----:B------:R4:W-:Y:S01]  /*1ee30*/  @!P5 ST.E.64 desc[UR60][R14.64], R102 ;  /* 0x000000660e00d985 */ /* 0x0009e2000c101b3c */
[-C--:B------:R-:W-:Y:S02]  /*1ee40*/  @!P3 LEA.HI.X R25, R83, R9.reuse, R84, 0x2, P0 ;  /* 0x000000095319b211 */ /* 0x080fe400000f1454 */
[----:B------:R-:W-:Y:S01]  /*1ee50*/  @!P2 LEA.HI.X R27, R82, R9, R3, 0x2, P6 ;  /* 0x00000009521ba211 */ /* 0x000fe200030f1403 */
[----:B------:R4:W-:Y:S01]  /*1ee60*/  @!P4 ST.E.64 desc[UR60][R20.64], R106 ;  /* 0x0000006a1400c985 */ /* 0x0009e2000c101b3c */
[----:B------:R-:W-:-:S03]  /*1ee70*/  IADD3 R3, R229, 0xb8, RZ ;  /* 0x000000b8e5037810 */ /* 0x000fc60007ffe0ff */
[----:B------:R4:W-:Y:S01]  /*1ee80*/  @!P3 ST.E.64 desc[UR60][R24.64], R110 ;  /* 0x0000006e1800b985 */ /* 0x0009e2000c101b3c */
[----:B------:R-:W-:-:S03]  /*1ee90*/  ISETP.GE.AND P0, PT, R3, UR4, PT ;  /* 0x0000000403007c0c */ /* 0x000fc6000bf06270 */
[----:B------:R4:W-:Y:S10]  /*1eea0*/  @!P2 ST.E.64 desc[UR60][R26.64], R114 ;  /* 0x000000721a00a985 */ /* 0x0009f4000c101b3c */
[----:B------:R-:W-:Y:S05]  /*1eeb0*/  @P0 BRA `(.L_x_2889) ;  /* 0x0000000c00800947 */ /* 0x000fea0003800000 */
[----:B------:R-:W-:Y:S02]  /*1eec0*/  LEA R8, P0, R3, R8, 0x2 ;  /* 0x0000000803087211 */ /* 0x000fe400078010ff */
[----:B------:R-:W-:-:S04]  /*1eed0*/  SHF.R.S32.HI R0, RZ, 0x1f, R3 ;  /* 0x0000001fff007819 */ /* 0x000fc80000011403 */
[----:B------:R-:W-:-:S05]  /*1eee0*/  LEA.HI.X R9, R3, R9, R0, 0x2, P0 ;  /* 0x0000000903097211 */ /* 0x000fca00000f1400 */
[----:B------:R0:W-:Y:S01]  /*1eef0*/  ST.E.64 desc[UR60][R8.64], R118 ;  /* 0x0000007608007985 */ /* 0x0001e2000c101b3c */
[----:B------:R-:W-:Y:S05]  /*1ef00*/  BRA `(.L_x_2889) ;  /* 0x0000000c006c7947 */ /* 0x000fea0003800000 */
.L_x_2880:
[----:B--2---:R-:W2:Y:S01]  /*1ef10*/  LDL.LU R4, [R1+0x48] ;  /* 0x0000480001047983 */ /* 0x004ea20000300800 */
[----:B------:R-:W-:Y:S01]  /*1ef20*/  ULDC.64 UR6, c[0x0][0xc08] ;  /* 0x0003020000067ab9 */ /* 0x000fe20000000a00 */
[----:B------:R-:W-:Y:S02]  /*1ef30*/  ULDC.64 UR4, c[0x0][0xc00] ;  /* 0x0003000000047ab9 */ /* 0x000fe40000000a00 */
[----:B0-----:R-:W3:Y:S04]  /*1ef40*/  LDL.LU R0, [R1+0x4c] ;  /* 0x00004c0001007983 */ /* 0x001ee80000300800 */
[----:B------:R-:W4:Y:S01]  /*1ef50*/  LDL R12, [R1+0x40] ;  /* 0x00004000010c7983 */ /* 0x000f220000100800 */
[----:B------:R-:W-:Y:S01]  /*1ef60*/  ISETP.NE.U32.AND P1, PT, RZ, UR6, PT ;  /* 0x00000006ff007c0c */ /* 0x000fe2000bf25070 */
[----:B------:R-:W-:Y:S01]  /*1ef70*/  IMAD.MOV.U32 R3, RZ, RZ, RZ ;  /* 0x000000ffff037224 */ /* 0x000fe200078e00ff */
[----:B------:R-:W-:-:S02]  /*1ef80*/  ISETP.NE.U32.AND P0, PT, RZ, UR4, PT ;  /* 0x00000004ff007c0c */ /* 0x000fc4000bf05070 */
[----:B------:R-:W-:Y:S02]  /*1ef90*/  ISETP.NE.AND.EX P1, PT, RZ, UR7, PT, P1 ;  /* 0x00000007ff007c0c */ /* 0x000fe4000bf25310 */
[----:B------:R-:W-:Y:S01]  /*1efa0*/  ISETP.NE.AND.EX P0, PT, RZ, UR5, PT, P0 ;  /* 0x00000005ff007c0c */ /* 0x000fe2000bf05300 */
[----:B------:R-:W0:Y:S01]  /*1efb0*/  S2R R35, SR_TID.X ;  /* 0x0000000000237919 */ /* 0x000e220000002100 */
[----:B--2---:R-:W-:-:S04]  /*1efc0*/  IADD3 R8, P2, R4, UR4, RZ ;  /* 0x0000000404087c10 */ /* 0x004fc8000ff5e0ff */
[----:B---3--:R-:W-:-:S05]  /*1efd0*/  IADD3.X R9, R0, UR5, RZ, P2, !PT ;  /* 0x0000000500097c10 */ /* 0x008fca00097fe4ff */
[----:B------:R-:W-:Y:S01]  /*1efe0*/  @P1 IADD3 R10, P2, R4, UR6, RZ ;  /* 0x00000006040a1c10 */ /* 0x000fe2000ff5e0ff */
[----:B------:R-:W-:Y:S01]  /*1eff0*/  ULDC UR4, c[0x0][0xa88] ;  /* 0x0002a20000047ab9 */ /* 0x000fe20000000800 */
[----:B------:R2:W5:Y:S02]  /*1f000*/  @P0 LDG.E R3, desc[UR60][R8.64] ;  /* 0x0000003c08030981 */ /* 0x000564000c1e1900 */
[----:B------:R-:W-:Y:S01]  /*1f010*/  @P1 IADD3.X R11, R0, UR7, RZ, P2, !PT ;  /* 0x00000007000b1c10 */ /* 0x000fe200097fe4ff */
[----:B------:R-:W-:-:S06]  /*1f020*/  IMAD.U32 R0, RZ, RZ, UR4 ;  /* 0x00000004ff007e24 */ /* 0x000fcc000f8e00ff */
[----:B------:R2:W5:Y:S01]  /*1f030*/  @P1 LDG.E R0, desc[UR60][R10.64] ;  /* 0x0000003c0a001981 */ /* 0x000562000c1e1900 */
[----:B----4-:R-:W-:Y:S02]  /*1f040*/  ISETP.NE.AND P2, PT, R12, RZ, PT ;  /* 0x000000ff0c00720c */ /* 0x010fe40003f45270 */
[----:B0-----:R-:W-:-:S04]  /*1f050*/  IADD3 R4, R35, -0x80, RZ ;  /* 0xffffff8023047810 */ /* 0x001fc80007ffe0ff */
[----:B------:R-:W-:-:S07]  /*1f060*/  ISETP.GT.AND P3, PT, R4, 0x7f, PT ;  /* 0x0000007f0400780c */ /* 0x000fce0003f64270 */
[----:B------:R-:W0:Y:S02]  /*1f070*/  @!P2 LDC R12, c[0x0][0xad4] ;  /* 0x0002b500ff0cab82 */ /* 0x000e240000000800 */
[----:B0-----:R2:W-:Y:S01]  /*1f080*/  @!P2 STL [R1+0x40], R12 ;  /* 0x0000400c0100a387 */ /* 0x0015e20000100800 */
[----:B------:R-:W-:Y:S01]  /*1f090*/  ISETP.GT.AND P2, PT, R12, 0x1, PT ;  /* 0x000000010c00780c */ /* 0x000fe20003f44270 */
[----:B------:R-:W-:-:S12]  /*1f0a0*/  @P1 BRA `(.L_x_2892) ;  /* 0x0000000000101947 */ /* 0x000fd80003800000 */
[----:B------:R-:W-:Y:S05]  /*1f0b0*/  @!P0 BRA `(.L_x_2892) ;  /* 0x00000000000c8947 */ /* 0x000fea0003800000 */
[----:B--2---:R-:W2:Y:S04]  /*1f0c0*/  LDG.E R11, desc[UR60][R8.64] ;  /* 0x0000003c080b7981 */ /* 0x004ea8000c1e1900 */
[----:B-----5:R-:W2:Y:S02]  /*1f0d0*/  LDG.E R0, desc[UR60][R8.64+0x4] ;  /* 0x0000043c08007981 */ /* 0x020ea4000c1e1900 */
[----:B--2---:R-:W-:-:S07]  /*1f0e0*/  IMAD.IADD R0, R0, 0x1, -R11 ;  /* 0x0000000100007824 */ /* 0x004fce00078e0a0b */
.L_x_2892:
[----:B--2---:R-:W2:Y:S04]  /*1f0f0*/  LDL.LU R8, [R1+0x44] ;  /* 0x0000440001087983 */ /* 0x004ea80000300800 */
[----:B------:R-:W3:Y:S01]  /*1f100*/  LDL.LU R4, [R1+0x5c] ;  /* 0x00005c0001047983 */ /* 0x000ee20000300800 */
[----:B------:R-:W-:Y:S01]  /*1f110*/  BSSY B1, `(.L_x_2893) ;  /* 0x0000036000017945 */ /* 0x000fe20003800000 */
[----:B-----5:R-:W-:Y:S02]  /*1f120*/  SHF.R.S32.HI R28, RZ, 0x1f, R3 ;  /* 0x0000001fff1c7819 */ /* 0x020fe40000011403 */
[----:B--2---:R-:W-:Y:S02]  /*1f130*/  SEL R33, R8, RZ, !P0 ;  /* 0x000000ff08217207 */ /* 0x004fe40004000000 */
[----:B---3--:R-:W-:Y:S01]  /*1f140*/  SEL R30, R4, RZ, !P0 ;  /* 0x000000ff041e7207 */ /* 0x008fe20004000000 */
[----:B------:R-:W-:Y:S06]  /*1f150*/  @P3 BRA `(.L_x_2894) ;  /* 0x0000000000c43947 */ /* 0x000fec0003800000 */
[----:B------:R-:W0:Y:S01]  /*1f160*/  LDC R37, c[0x0][0xbe8] ;  /* 0x0002fa00ff257b82 */ /* 0x000e220000000800 */
[----:B------:R-:W-:Y:S01]  /*1f170*/  IADD3 R35, R226, -0x80, R35 ;  /* 0xffffff80e2237810 */ /* 0x000fe20007ffe023 */
[----:B0-----:R-:W-:-:S05]  /*1f180*/  IMAD R4, R0, R37, RZ ;  /* 0x0000002500047224 */ /* 0x001fca00078e02ff */
[----:B------:R-:W-:-:S13]  /*1f190*/  ISETP.GE.AND P0, PT, R35, R4, PT ;  /* 0x000000042300720c */ /* 0x000fda0003f06270 */
[----:B------:R-:W-:Y:S05]  /*1f1a0*/  @P0 BRA `(.L_x_2894) ;  /* 0x0000000000b00947 */ /* 0x000fea0003800000 */
[----:B------:R-:W2:Y:S01]  /*1f1b0*/  LDL.LU R32, [R1+0x54] ;  /* 0x0000540001207983 */ /* 0x000ea20000300800 */
[----:B------:R-:W-:Y:S01]  /*1f1c0*/  IMAD.MOV.U32 R26, RZ, RZ, 0x9b8 ;  /* 0x000009b8ff1a7424 */ /* 0x000fe200078e00ff */
[----:B------:R-:W-:Y:S01]  /*1f1d0*/  ISETP.GT.AND P0, PT, R12, 0x1, PT ;  /* 0x000000010c00780c */ /* 0x000fe20003f04270 */
[----:B------:R-:W0:Y:S01]  /*1f1e0*/  LDC.64 R8, c[0x0][0xba8] ;  /* 0x0002ea00ff087b82 */ /* 0x000e220000000a00 */
[----:B------:R-:W-:Y:S02]  /*1f1f0*/  ISETP.NE.AND P1, PT, R37, 0x1, PT ;  /* 0x000000012500780c */ /* 0x000fe40003f25270 */
[----:B------:R-:W-:Y:S02]  /*1f200*/  SEL R26, R26, 0x978, P0 ;  /* 0x000009781a1a7807 */ /* 0x000fe40000000000 */
[----:B------:R-:W-:-:S03]  /*1f210*/  MOV R27, R35 ;  /* 0x00000023001b7202 */ /* 0x000fc60000000f00 */
[----:B------:R-:W3:Y:S08]  /*1f220*/  LDC.64 R20, c[0x0][R26+0x220] ;  /* 0x000088001a147b82 */ /* 0x000ef00000000a00 */
[----:B------:R-:W4:Y:S08]  /*1f230*/  LDC.64 R24, c[0x0][R26+0x218] ;  /* 0x000086001a187b82 */ /* 0x000f300000000a00 */
[----:B------:R-:W5:Y:S08]  /*1f240*/  LDC.64 R12, c[0x0][R26+0x228] ;  /* 0x00008a001a0c7b82 */ /* 0x000f700000000a00 */
[----:B------:R-:W1:Y:S08]  /*1f250*/  @P1 LDC R4, c[0x0][0xbec] ;  /* 0x0002fb00ff041b82 */ /* 0x000e700000000800 */
[----:B------:R-:W5:Y:S08]  /*1f260*/  LDC.64 R10, c[0x0][R26+0x210] ;  /* 0x000084001a0a7b82 */ /* 0x000f700000000a00 */
[----:B------:R-:W5:Y:S01]  /*1f270*/  @P1 LDC R31, c[0x0][0xbf0] ;  /* 0x0002fc00ff1f1b82 */ /* 0x000f620000000800 */
[----:B-1----:R-:W-:-:S07]  /*1f280*/  @P1 IMAD.HI.U32 R4, R35, R4, RZ ;  /* 0x0000000423041227 */ /* 0x002fce00078e00ff */
[----:B0-----:R-:W0:Y:S01]  /*1f290*/  @!P0 LDC R8, c[0x0][0xb50] ;  /* 0x0002d400ff088b82 */ /* 0x001e220000000800 */
[-C--:B---3--:R-:W-:Y:S02]  /*1f2a0*/  IMAD R21, R21, R33.reuse, RZ ;  /* 0x0000002115157224 */ /* 0x088fe400078e02ff */
[----:B------:R-:W-:-:S05]  /*1f2b0*/  IMAD.WIDE.U32 R14, R20, R33, RZ ;  /* 0x00000021140e7225 */ /* 0x000fca00078e00ff */
[----:B------:R-:W1:Y:S01]  /*1f2c0*/  @!P0 LDC R9, c[0x0][0xb54] ;  /* 0x0002d500ff098b82 */ /* 0x000e620000000800 */
[-C--:B----4-:R-:W-:Y:S02]  /*1f2d0*/  IMAD R29, R25, R197.reuse, RZ ;  /* 0x000000c5191d7224 */ /* 0x090fe400078e02ff */
[----:B------:R-:W-:Y:S01]  /*1f2e0*/  IMAD.WIDE.U32 R24, R24, R197, RZ ;  /* 0x000000c518187225 */ /* 0x000fe200078e00ff */
[----:B-----5:R-:W-:-:S03]  /*1f2f0*/  @P1 SHF.R.U32.HI R27, RZ, R31, R4 ;  /* 0x0000001fff1b1219 */ /* 0x020fc60000011604 */
[----:B------:R-:W-:Y:S01]  /*1f300*/  IMAD R31, R20, R30, R21 ;  /* 0x0000001e141f7224 */ /* 0x000fe200078e0215 */
[----:B------:R-:W-:Y:S01]  /*1f310*/  IADD3 R24, P1, P3, R14, R24, R3 ;  /* 0x000000180e187210 */ /* 0x000fe20007b3e003 */
[----:B------:R-:W-:Y:S02]  /*1f320*/  IMAD.IADD R29, R25, 0x1, R29 ;  /* 0x00000001191d7824 */ /* 0x000fe400078e021d */
[----:B------:R-:W-:Y:S01]  /*1f330*/  IMAD.MOV R4, RZ, RZ, -R27 ;  /* 0x000000ffff047224 */ /* 0x000fe200078e0a1b */
[----:B------:R-:W-:-:S03]  /*1f340*/  IADD3 R31, R15, R31, RZ ;  /* 0x0000001f0f1f7210 */ /* 0x000fc60007ffe0ff */
[----:B------:R-:W-:Y:S01]  /*1f350*/  IMAD R15, R37, R4, R35 ;  /* 0x00000004250f7224 */ /* 0x000fe200078e0223 */
[----:B------:R-:W-:Y:S02]  /*1f360*/  IADD3.X R4, R31, R29, R28, P1, P3 ;  /* 0x0000001d1f047210 */ /* 0x000fe40000fe641c */
[----:B--2---:R-:W-:-:S05]  /*1f370*/  SEL R21, R32, RZ, P0 ;  /* 0x000000ff20157207 */ /* 0x004fca0000000000 */
[-C--:B------:R-:W-:Y:S02]  /*1f380*/  IMAD R25, R13, R21.reuse, RZ ;  /* 0x000000150d197224 */ /* 0x080fe400078e02ff */
[----:B------:R-:W-:Y:S01]  /*1f390*/  IMAD.WIDE.U32 R12, R12, R21, RZ ;  /* 0x000000150c0c7225 */ /* 0x000fe200078e00ff */
[----:B------:R-:W-:-:S03]  /*1f3a0*/  SHF.R.S32.HI R21, RZ, 0x1f, R15 ;  /* 0x0000001fff157819 */ /* 0x000fc6000001140f */
[----:B------:R-:W-:Y:S01]  /*1f3b0*/  IMAD.IADD R25, R13, 0x1, R25 ;  /* 0x000000010d197824 */ /* 0x000fe200078e0219 */
[----:B------:R-:W-:Y:S02]  /*1f3c0*/  IADD3 R12, P0, P1, R27, R24, R12 ;  /* 0x000000181b0c7210 */ /* 0x000fe4000791e00c */
[----:B------:R-:W-:-:S04]  /*1f3d0*/  SHF.R.S32.HI R27, RZ, 0x1f, R27 ;  /* 0x0000001fff1b7819 */ /* 0x000fc8000001141b */
[----:B------:R-:W-:Y:S01]  /*1f3e0*/  IADD3.X R13, R27, R4, R25, P0, P1 ;  /* 0x000000041b0d7210 */ /* 0x000fe200007e2419 */
[----:B------:R-:W-:-:S04]  /*1f3f0*/  IMAD R4, R11, R15, RZ ;  /* 0x0000000f0b047224 */ /* 0x000fc800078e02ff */
[C---:B------:R-:W-:Y:S02]  /*1f400*/  IMAD R21, R10.reuse, R21, R4 ;  /* 0x000000150a157224 */ /* 0x040fe400078e0204 */
[----:B------:R-:W-:-:S04]  /*1f410*/  IMAD.WIDE.U32 R10, R10, R15, R12 ;  /* 0x0000000f0a0a7225 */ /* 0x000fc800078e000c */
[----:B------:R-:W-:Y:S01]  /*1f420*/  IMAD.IADD R4, R11, 0x1, R21 ;  /* 0x000000010b047824 */ /* 0x000fe200078e0215 */
[C---:B0-----:R-:W-:Y:S02]  /*1f430*/  LEA R8, P0, R10.reuse, R8, 0x2 ;  /* 0x000000080a087211 */ /* 0x041fe400078010ff */
[----:B------:R-:W-:Y:S02]  /*1f440*/  MOV R11, 0xff800000 ;  /* 0xff800000000b7802 */ /* 0x000fe40000000f00 */
[----:B-1----:R-:W-:-:S05]  /*1f450*/  LEA.HI.X R9, R10, R9, R4, 0x2, P0 ;  /* 0x000000090a097211 */ /* 0x002fca00000f1404 */
[----:B------:R0:W-:Y:S04]  /*1f460*/  STG.E desc[UR60][R8.64], R11 ;  /* 0x0000000b08007986 */ /* 0x0001e8000c10193c */
.L_x_2894:
[----:B------:R-:W-:Y:S05]  /*1f470*/  BSYNC B1 ;  /* 0x0000000000017941 */ /* 0x000fea0003800000 */
.L_x_2893:
[----:B------:R-:W-:Y:S05]  /*1f480*/  @P2 BRA `(.L_x_2889) ;  /* 0x00000008000c2947 */ /* 0x000fea0003800000 */
[----:B------:R-:W2:Y:S01]  /*1f490*/  S2R R4, SR_TID.X ;  /* 0x0000000000047919 */ /* 0x000ea20000002100 */
[----:B------:R-:W3:Y:S01]  /*1f4a0*/  LDC R15, c[0x0][0xbe8] ;  /* 0x0002fa00ff0f7b82 */ /* 0x000ee20000000800 */
[----:B------:R-:W-:Y:S01]  /*1f4b0*/  ULDC.64 UR4, c[0x0][0xaa0] ;  /* 0x0002a80000047ab9 */ /* 0x000fe20000000a00 */
[----:B------:R-:W-:Y:S01]  /*1f4c0*/  BSSY B1, `(.L_x_2895) ;  /* 0x0000049000017945 */ /* 0x000fe20003800000 */
[----:B---3--:R-:W-:Y:S01]  /*1f4d0*/  ISETP.NE.AND P0, PT, R15, 0x1, PT ;  /* 0x000000010f00780c */ /* 0x008fe20003f05270 */
[----:B--2---:R-:W-:Y:S02]  /*1f4e0*/  VIADD R10, R4, 0xffffff80 ;  /* 0xffffff80040a7836 */ /* 0x004fe40000000000 */
[----:B------:R-:W-:-:S03]  /*1f4f0*/  IMAD R4, R28, UR4, RZ ;  /* 0x000000041c047c24 */ /* 0x000fc6000f8e02ff */
[----:B0-----:R-:W-:-:S07]  /*1f500*/  SHF.R.S32.HI R9, RZ, 0x1f, R10 ;  /* 0x0000001fff097819 */ /* 0x001fce000001140a */
[----:B------:R-:W0:Y:S01]  /*1f510*/  @P0 LDC R13, c[0x0][0xbec] ;  /* 0x0002fb00ff0d0b82 */ /* 0x000e220000000800 */
[----:B------:R-:W-:Y:S01]  /*1f520*/  IMAD R11, R3, UR5, R4 ;  /* 0x00000005030b7c24 */ /* 0x000fe2000f8e0204 */
[----:B------:R-:W-:Y:S01]  /*1f530*/  LEA.HI R4, R9, R10, RZ, 0x3 ;  /* 0x0000000a09047211 */ /* 0x000fe200078f18ff */
[----:B------:R-:W-:Y:S01]  /*1f540*/  IMAD.WIDE.U32 R8, R3, UR4, RZ ;  /* 0x0000000403087c25 */ /* 0x000fe2000f8e00ff */
[----:B------:R-:W-:Y:S02]  /*1f550*/  ULDC.64 UR4, c[0x0][0xae8] ;  /* 0x0002ba0000047ab9 */ /* 0x000fe40000000a00 */
[----:B------:R-:W-:Y:S02]  /*1f560*/  LOP3.LUT R3, R4, 0xfffffff8, RZ, 0xc0, !PT ;  /* 0xfffffff804037812 */ /* 0x000fe400078ec0ff */
[----:B------:R-:W2:Y:S01]  /*1f570*/  @P0 LDC R21, c[0x0][0xbf0] ;  /* 0x0002fc00ff150b82 */ /* 0x000ea20000000800 */
[----:B------:R-:W-:Y:S01]  /*1f580*/  SHF.R.S32.HI R25, RZ, 0x3, R4 ;  /* 0x00000003ff197819 */ /* 0x000fe20000011404 */
[----:B------:R-:W-:Y:S01]  /*1f590*/  IMAD.IADD R9, R9, 0x1, R11 ;  /* 0x0000000109097824 */ /* 0x000fe200078e020b */
[----:B------:R-:W-:Y:S01]  /*1f5a0*/  IADD3 R14, R10, -R3, RZ ;  /* 0x800000030a0e7210 */ /* 0x000fe20007ffe0ff */
[----:B------:R-:W-:-:S04]  /*1f5b0*/  IMAD.WIDE.U32 R8, R197, UR4, R8 ;  /* 0x00000004c5087c25 */ /* 0x000fc8000f8e0008 */
[----:B------:R-:W-:Y:S02]  /*1f5c0*/  IMAD R3, R14, 0x20, R25 ;  /* 0x000000200e037824 */ /* 0x000fe400078e0219 */
[----:B------:R-:W-:Y:S01]  /*1f5d0*/  IMAD R9, R197, UR5, R9 ;  /* 0x00000005c5097c24 */ /* 0x000fe2000f8e0209 */
[----:B------:R-:W-:Y:S01]  /*1f5e0*/  ULDC.64 UR4, c[0x0][0xaf0] ;  /* 0x0002bc0000047ab9 */ /* 0x000fe20000000a00 */
[----:B------:R-:W-:Y:S02]  /*1f5f0*/  IMAD.IADD R12, R226, 0x1, R3 ;  /* 0x00000001e20c7824 */ /* 0x000fe400078e0203 */
[----:B------:R-:W-:Y:S02]  /*1f600*/  IMAD R10, R30, UR4, RZ ;  /* 0x000000041e0a7c24 */ /* 0x000fe4000f8e02ff */
[----:B0-----:R-:W-:Y:S01]  /*1f610*/  @P0 IMAD.HI.U32 R4, R12, R13, RZ ;  /* 0x0000000d0c040227 */ /* 0x001fe200078e00ff */
[----:B------:R-:W-:-:S03]  /*1f620*/  MOV R3, R12 ;  /* 0x0000000c00037202 */ /* 0x000fc60000000f00 */
[C---:B------:R-:W-:Y:S02]  /*1f630*/  IMAD R11, R33.reuse, UR5, R10 ;  /* 0x00000005210b7c24 */ /* 0x040fe4000f8e020a */
[----:B------:R-:W-:Y:S01]  /*1f640*/  IMAD.WIDE.U32 R8, R33, UR4, R8 ;  /* 0x0000000421087c25 */ /* 0x000fe2000f8e0008 */
[----:B--2---:R-:W-:Y:S01]  /*1f650*/  @P0 SHF.R.U32.HI R3, RZ, R21, R4 ;  /* 0x00000015ff030219 */ /* 0x004fe20000011604 */
[----:B------:R-:W-:Y:S02]  /*1f660*/  ULDC.64 UR4, c[0x0][0xae0] ;  /* 0x0002b80000047ab9 */ /* 0x000fe40000000a00 */
[----:B------:R-:W-:Y:S01]  /*1f670*/  IMAD.IADD R9, R9, 0x1, R11 ;  /* 0x0000000109097824 */ /* 0x000fe200078e020b */
        /* <DEDUP_REMOVED lines=13> */
[C---:B------:R-:W-:Y:S01]  /*1f750*/  IADD3 R3, R226.reuse, 0x40, RZ ;  /* 0x00000040e2037810 */ /* 0x040fe20007ffe0ff */
[----:B------:R-:W-:Y:S01]  /*1f760*/  IMAD.WIDE.U32 R8, R11, UR4, R8 ;  /* 0x000000040b087c25 */ /* 0x000fe2000f8e0008 */
[-C--:B------:R-:W-:Y:S02]  /*1f770*/  ISETP.GE.AND P2, PT, R226, R15.reuse, PT ;  /* 0x0000000fe200720c */ /* 0x080fe40003f46270 */
[-C--:B------:R-:W-:Y:S01]  /*1f780*/  ISETP.GE.AND P1, PT, R3, R15.reuse, PT ;  /* 0x0000000f0300720c */ /* 0x080fe20003f26270 */
[----:B------:R-:W-:Y:S01]  /*1f790*/  IMAD R13, R11, UR5, R4 ;  /* 0x000000050b0d7c24 */ /* 0x000fe2000f8e0204 */
[----:B------:R-:W-:Y:S01]  /*1f7a0*/  ULDC.64 UR4, c[0x0][0xa80] ;  /* 0x0002a00000047ab9 */ /* 0x000fe20000000a00 */
[----:B------:R-:W-:Y:S01]  /*1f7b0*/  IMAD.SHL.U32 R11, R14, 0x8, RZ ;  /* 0x000000080e0b7824 */ /* 0x000fe200078e00ff */
[----:B------:R-:W-:Y:S01]  /*1f7c0*/  LEA R4, P3, R8, UR4, 0x1 ;  /* 0x0000000408047c11 */ /* 0x000fe2000f8608ff */
[----:B------:R-:W-:Y:S01]  /*1f7d0*/  IMAD.IADD R3, R9, 0x1, R13 ;  /* 0x0000000109037824 */ /* 0x000fe200078e020d */
[----:B------:R-:W-:Y:S01]  /*1f7e0*/  ISETP.GE.AND P0, PT, R0, R15, PT ;  /* 0x0000000f0000720c */ /* 0x000fe20003f06270 */
[C---:B------:R-:W-:Y:S01]  /*1f7f0*/  VIADD R21, R11.reuse, 0x80 ;  /* 0x000000800b157836 */ /* 0x040fe20000000000 */
[----:B------:R-:W-:-:S02]  /*1f800*/  IADD3 R13, R11, 0x40, RZ ;  /* 0x000000400b0d7810 */ /* 0x000fc40007ffe0ff */
[----:B------:R-:W-:Y:S02]  /*1f810*/  LEA.HI.X R3, R8, UR5, R3, 0x1, P3 ;  /* 0x0000000508037c11 */ /* 0x000fe400098f0c03 */
[----:B------:R0:W2:Y:S01]  /*1f820*/  SHFL.IDX PT, R8, R4, RZ, 0x181f ;  /* 0x00181fff04087589 */ /* 0x0000a200000e0000 */
[----:B------:R-:W-:Y:S02]  /*1f830*/  SHF.R.S32.HI R12, RZ, 0x1f, R11 ;  /* 0x0000001fff0c7819 */ /* 0x000fe4000001140b */
[----:B------:R-:W-:Y:S01]  /*1f840*/  SHF.R.S32.HI R10, RZ, 0x1f, R13 ;  /* 0x0000001fff0a7819 */ /* 0x000fe2000001140d */
[----:B------:R0:W3:Y:S01]  /*1f850*/  SHFL.IDX PT, R0, R3, RZ, 0x181f ;  /* 0x00181fff03007589 */ /* 0x0000e200000e0000 */
[----:B------:R-:W-:Y:S01]  /*1f860*/  SHF.R.S32.HI R14, RZ, 0x1f, R21 ;  /* 0x0000001fff0e7819 */ /* 0x000fe20000011415 */
[----:B------:R-:W-:Y:S06]  /*1f870*/  @P2 BRA `(.L_x_2896) ;  /* 0x0000000000342947 */ /* 0x000fec0003800000 */
[----:B------:R-:W-:Y:S02]  /*1f880*/  ULDC UR4, c[0x0][0xac8] ;  /* 0x0002b20000047ab9 */ /* 0x000fe40000000800 */
[----:B------:R-:W-:Y:S02]  /*1f890*/  ISETP.GE.AND P4, PT, R11, UR4, PT ;  /* 0x000000040b007c0c */ /* 0x000fe4000bf86270 */
[----:B------:R-:W-:Y:S02]  /*1f8a0*/  ISETP.GE.AND P3, PT, R13, UR4, PT ;  /* 0x000000040d007c0c */ /* 0x000fe4000bf66270 */
[----:B------:R-:W-:-:S09]  /*1f8b0*/  ISETP.GE.AND P2, PT, R21, UR4, PT ;  /* 0x0000000415007c0c */ /* 0x000fd2000bf46270 */
[-C--:B--2---:R-:W-:Y:S02]  /*1f8c0*/  @!P4 LEA R24, P6, R11, R8.reuse, 0x1 ;  /* 0x000000080b18c211 */ /* 0x084fe400078c08ff */
[----:B------:R-:W-:Y:S02]  /*1f8d0*/  @!P3 LEA R26, P5, R13, R8, 0x1 ;  /* 0x000000080d1ab211 */ /* 0x000fe400078a08ff */
[----:B---3--:R-:W-:Y:S02]  /*1f8e0*/  @!P4 LEA.HI.X R25, R11, R0, R12, 0x1, P6 ;  /* 0x000000000b19c211 */ /* 0x008fe400030f0c0c */
[----:B------:R-:W-:Y:S02]  /*1f8f0*/  @!P2 LEA R8, P6, R21, R8, 0x1 ;  /* 0x000000081508a211 */ /* 0x000fe400078c08ff */
[-C--:B------:R-:W-:Y:S01]  /*1f900*/  @!P3 LEA.HI.X R27, R13, R0.reuse, R10, 0x1, P5 ;  /* 0x000000000d1bb211 */ /* 0x080fe200028f0c0a */
[----:B------:R4:W-:Y:S01]  /*1f910*/  @!P4 ST.E.128 desc[UR60][R24.64], RZ ;  /* 0x000000ff1800c985 */ /* 0x0009e2000c101d3c */
[----:B------:R-:W-:-:S03]  /*1f920*/  @!P2 LEA.HI.X R9, R21, R0, R14, 0x1, P6 ;  /* 0x000000001509a211 */ /* 0x000fc600030f0c0e */
[----:B------:R4:W-:Y:S04]  /*1f930*/  @!P3 ST.E.128 desc[UR60][R26.64], RZ ;  /* 0x000000ff1a00b985 */ /* 0x0009e8000c101d3c */
[----:B------:R4:W-:Y:S02]  /*1f940*/  @!P2 ST.E.128 desc[UR60][R8.64], RZ ;  /* 0x000000ff0800a985 */ /* 0x0009e4000c101d3c */
.L_x_2896:
[----:B------:R-:W-:Y:S05]  /*1f950*/  BSYNC B1 ;  /* 0x0000000000017941 */ /* 0x000fea0003800000 */
.L_x_2895:
[----:B---3--:R3:W0:Y:S01]  /*1f960*/  SHFL.IDX PT, R0, R3, 0x1, 0x181f ;  /* 0x00381f0003007f89 */ /* 0x00862200000e0000 */
[----:B------:R-:W-:Y:S03]  /*1f970*/  BSSY B1, `(.L_x_2897) ;  /* 0x0000010000017945 */ /* 0x000fe60003800000 */
[----:B--2-4-:R3:W2:Y:S01]  /*1f980*/  SHFL.IDX PT, R8, R4, 0x1, 0x181f ;  /* 0x00381f0004087f89 */ /* 0x0146a200000e0000 */
[----:B------:R-:W-:Y:S05]  /*1f990*/  @P0 BRA `(.L_x_2898) ;  /* 0x0000000000340947 */ /* 0x000fea0003800000 */
        /* <DEDUP_REMOVED lines=13> */
.L_x_2898:
[----:B------:R-:W-:Y:S05]  /*1fa70*/  BSYNC B1 ;  /* 0x0000000000017941 */ /* 0x000fea0003800000 */
.L_x_2897:
[----:B0-----:R0:W0:Y:S01]  /*1fa80*/  SHFL.IDX PT, R0, R3, 0x2, 0x181f ;  /* 0x00581f0003007f89 */ /* 0x00102200000e0000 */
[----:B------:R-:W-:Y:S03]  /*1fa90*/  BSSY B1, `(.L_x_2899) ;  /* 0x0000010000017945 */ /* 0x000fe60003800000 */
[----:B--2-4-:R2:W4:Y:S01]  /*1faa0*/  SHFL.IDX PT, R8, R4, 0x2, 0x181f ;  /* 0x00581f0004087f89 */ /* 0x01452200000e0000 */
        /* <DEDUP_REMOVED lines=14> */
.L_x_2900:
[----:B------:R-:W-:Y:S05]  /*1fb90*/  BSYNC B1 ;  /* 0x0000000000017941 */ /* 0x000fea0003800000 */
.L_x_2899:
[----:B0-----:R-:W-:Y:S01]  /*1fba0*/  VIADD R0, R226, 0x60 ;  /* 0x00000060e2007836 */ /* 0x001fe20000000000 */
[----:B---3--:R-:W0:Y:S04]  /*1fbb0*/  SHFL.IDX PT, R3, R3, 0x3, 0x181f ;  /* 0x00781f0003037f89 */ /* 0x008e2800000e0000 */
[----:B------:R-:W-:Y:S01]  /*1fbc0*/  ISETP.GE.AND P0, PT, R0, R15, PT ;  /* 0x0000000f0000720c */ /* 0x000fe20003f06270 */
[----:B--2---:R-:W2:-:S12]  /*1fbd0*/  SHFL.IDX PT, R4, R4, 0x3, 0x181f ;  /* 0x00781f0004047f89 */ /* 0x004e9800000e0000 */
[----:B------:R-:W-:Y:S05]  /*1fbe0*/  @P0 BRA `(.L_x_2889) ;  /* 0x0000000000340947 */ /* 0x000fea0003800000 */
[----:B------:R-:W-:Y:S02]  /*1fbf0*/  ULDC UR4, c[0x0][0xac8] ;  /* 0x0002b20000047ab9 */ /* 0x000fe40000000800 */
[----:B------:R-:W-:Y:S02]  /*1fc00*/  ISETP.GE.AND P3, PT, R11, UR4, PT ;  /* 0x000000040b007c0c */ /* 0x000fe4000bf66270 */
[----:B------:R-:W-:Y:S02]  /*1fc10*/  ISETP.GE.AND P4, PT, R13, UR4, PT ;  /* 0x000000040d007c0c */ /* 0x000fe4000bf86270 */
[----:B------:R-:W-:-:S09]  /*1fc20*/  ISETP.GE.AND P5, PT, R21, UR4, PT ;  /* 0x0000000415007c0c */ /* 0x000fd2000bfa6270 */
[-C--:B--2---:R-:W-:Y:S02]  /*1fc30*/  @!P3 LEA R24, P0, R11, R4.reuse, 0x1 ;  /* 0x000000040b18b211 */ /* 0x084fe400078008ff */
[-C--:B------:R-:W-:Y:S02]  /*1fc40*/  @!P4 LEA R26, P1, R13, R4.reuse, 0x1 ;  /* 0x000000040d1ac211 */ /* 0x080fe400078208ff */
[----:B----4-:R-:W-:Y:S02]  /*1fc50*/  @!P5 LEA R8, P2, R21, R4, 0x1 ;  /* 0x000000041508d211 */ /* 0x010fe400078408ff */
[-C--:B0-----:R-:W-:Y:S02]  /*1fc60*/  @!P3 LEA.HI.X R25, R11, R3.reuse, R12, 0x1, P0 ;  /* 0x000000030b19b211 */ /* 0x081fe400000f0c0c */
[-C--:B------:R-:W-:Y:S02]  /*1fc70*/  @!P4 LEA.HI.X R27, R13, R3.reuse, R10, 0x1, P1 ;  /* 0x000000030d1bc211 */ /* 0x080fe400008f0c0a */
[----:B------:R-:W-:Y:S01]  /*1fc80*/  @!P5 LEA.HI.X R9, R21, R3, R14, 0x1, P2 ;  /* 0x000000031509d211 */ /* 0x000fe200010f0c0e */
[----:B------:R0:W-:Y:S04]  /*1fc90*/  @!P3 ST.E.128 desc[UR60][R24.64], RZ ;  /* 0x000000ff1800b985 */ /* 0x0001e8000c101d3c */
[----:B------:R0:W-:Y:S04]  /*1fca0*/  @!P4 ST.E.128 desc[UR60][R26.64], RZ ;  /* 0x000000ff1a00c985 */ /* 0x0001e8000c101d3c */
[----:B------:R0:W-:Y:S02]  /*1fcb0*/  @!P5 ST.E.128 desc[UR60][R8.64], RZ ;  /* 0x000000ff0800d985 */ /* 0x0001e4000c101d3c */
.L_x_2889:
[----:B------:R-:W-:Y:S05]  /*1fcc0*/  BSYNC B0 ;  /* 0x0000000000007941 */ /* 0x000fea0003800000 */
.L_x_2879:
[----:B------:R-:W-:Y:S02]  /*1fcd0*/  ULDC UR4, c[0x0][0xc3c] ;  /* 0x00030f0000047ab9 */ /* 0x000fe40000000800 */
[----:B------:R-:W-:-:S13]  /*1fce0*/  ISETP.GE.AND P0, PT, R7, UR4, PT ;  /* 0x0000000407007c0c */ /* 0x000fda000bf06270 */
[----:B------:R-:W-:Y:S05]  /*1fcf0*/  @!P0 BRA `(.L_x_2901) ;  /* 0xfffffe1400ac8947 */ /* 0x000fea000383ffff */
[----:B------:R-:W-:Y:S05]  /*1fd00*/  BRA `(.L_x_2658) ;  /* 0x0000007c00607947 */ /* 0x000fea0003800000 */
.L_x_2656:
[----:B------:R-:W-:-:S08]  /*1fd10*/  NOP ;  /* 0x0000000000007918 */ /* 0x000fd00000000000 */
[----:B0-----:R-:W0:-:S00]  /*1fd20*/  USETMAXREG.DEALLOC.CTAPOOL 0x28 ;  /* 0x00000028000079c8 */ /* 0x001e0000080e0500 */
[----:B0-----:R-:W2:Y:S01]  /*1fd30*/  LDL.LU R3, [R1] ;  /* 0x0000000001037983 */ /* 0x001ea20000300800 */
[----:B------:R-:W-:Y:S02]  /*1fd40*/  LOP3.LUT R2, R2, 0x3, RZ, 0xc0, !PT ;  /* 0x0000000302027812 */ /* 0x000fe400078ec0ff */
[----:B------:R-:W-:-:S04]  /*1fd50*/  MOV R7, RZ ;  /* 0x000000ff00077202 */ /* 0x000fc80000000f00 */
        /* <DEDUP_REMOVED lines=13> */
.L_x_2902:
[----:B------:R-:W-:Y:S01]  /*1fe30*/  LOP3.LUT R6, R0, 0x1f, RZ, 0xc0, !PT ;  /* 0x0000001f00067812 */ /* 0x000fe200078ec0ff */
[----:B------:R-:W-:Y:S01]  /*1fe40*/  ULDC UR4, c[0x0][0xc3c] ;  /* 0x00030f0000047ab9 */ /* 0x000fe20000000800 */
[----:B------:R-:W-:Y:S01]  /*1fe50*/  IMAD.MOV.U32 R8, RZ, RZ, RZ ;  /* 0x000000ffff087224 */ /* 0x000fe200078e00ff */
        /* <DEDUP_REMOVED lines=32> */
[----:B------:R-:W0:Y:S02]  /*20060*/  SHFL.IDX PT, R9, R2, 0x1f, 0x1f ;  /* 0x03e01f0002097f89 */ /* 0x000e2400000e0000 */
[----:B0-----:R-:W-:-:S05]  /*20070*/  IMAD R9, R9, UR5, RZ ;  /* 0x0000000509097c24 */ /* 0x001fca000f8e02ff */
[----:B-1----:R-:W-:Y:S01]  /*20080*/  ISETP.GT.AND P6, PT, R9, UR6, PT ;  /* 0x0000000609007c0c */ /* 0x002fe2000bfc4270 */
[----:B------:R-:W-:-:S12]  /*20090*/  IMAD.MOV.U32 R4, RZ, RZ, R9 ;  /* 0x000000ffff047224 */ /* 0x000fd800078e0009 */
[----:B------:R-:W-:Y:S05]  /*200a0*/  @P6 BRA `(.L_x_2904) ;  /* 0x0000000000a06947 */ /* 0x000fea0003800000 */
[----:B------:R-:W-:Y:S01]  /*200b0*/  IMAD.MOV.U32 R9, RZ, RZ, R4 ;  /* 0x000000ffff097224 */ /* 0x000fe200078e0004 */
[----:B------:R-:W-:Y:S01]  /*200c0*/  UMOV UR4, URZ ;  /* 0x0000003f00047c82 */ /* 0x000fe20008000000 */
[----:B------:R-:W-:-:S05]  /*200d0*/  ULDC UR5, c[0x0][0xc38] ;  /* 0x00030e0000057ab9 */ /* 0x000fca0000000800 */
.L_x_2906:
[----:B------:R-:W0:Y:S01]  /*200e0*/  LDC R2, c[0x0][0xc3c] ;  /* 0x00030f00ff027b82 */ /* 0x000e220000000800 */
[----:B------:R-:W-:Y:S01]  /*200f0*/  UIADD3 UR4, UR4, 0x1f, URZ ;  /* 0x0000001f04047890 */ /* 0x000fe2000fffe03f */
[----:B------:R-:W-:Y:S02]  /*20100*/  ULDC UR7, c[0x0][0xc3c] ;  /* 0x00030f0000077ab9 */ /* 0x000fe40000000800 */
[----:B------:R-:W-:-:S03]  /*20110*/  MOV R19, UR7 ;  /* 0x0000000700137c02 */ /* 0x000fc60008000f00 */
[----:B0-----:R-:W-:-:S13]  /*20120*/  ISETP.LE.AND P6, PT, R2, UR4, PT ;  /* 0x0000000402007c0c */ /* 0x001fda000bfc3270 */
[----:B------:R-:W-:Y:S05]  /*20130*/  @P6 BRA `(.L_x_2905) ;  /* 0x0000000800a86947 */ /* 0x000fea0003800000 */
[----:B------:R-:W-:Y:S01]  /*20140*/  VIADD R11, R6, UR4 ;  /* 0x00000004060b7c36 */ /* 0x000fe20008000000 */
[----:B------:R-:W-:Y:S01]  /*20150*/  MOV R8, RZ ;  /* 0x000000ff00087202 */ /* 0x000fe20000000f00 */
[----:B------:R-:W-:-:S03]  /*20160*/  IMAD.MOV.U32 R7, RZ, RZ, RZ ;  /* 0x000000ffff077224 */ /* 0x000fc600078e00ff */
        /* <DEDUP_REMOVED lines=25> */
[----:B------:R-:W-:-:S04]  /*20300*/  IADD3 R9, R4, R9, RZ ;  /* 0x0000000904097210 */ /* 0x000fc80007ffe0ff */
[----:B------:R-:W-:-:S13]  /*20310*/  ISETP.GT.AND P6, PT, R9, UR6, PT ;  /* 0x0000000609007c0c */ /* 0x000fda000bfc4270 */
[----:B------:R-:W-:Y:S05]  /*20320*/  @!P6 BRA `(.L_x_2906) ;  /* 0xfffffffc006ce947 */ /* 0x000fea000383ffff */
.L_x_2904:
        /* <DEDUP_REMOVED lines=13> */
.L_x_2907:
        /* <DEDUP_REMOVED lines=14> */
[----:B0-----:R-:W-:Y:S01]  /*204e0*/  IMAD.MOV.U32 R2, RZ, RZ, RZ ;  /* 0x000000ffff027224 */ /* 0x001fe200078e00ff */
[----:B-1----:R-:W-:-:S05]  /*204f0*/  IADD3 R11, RZ, -R3, RZ ;  /* 0x80000003ff0b7210 */ /* 0x002fca0007ffe0ff */
        /* <DEDUP_REMOVED lines=16> */
[----:B------:R-:W-:-:S05]  /*20600*/  @P0 IADD3 R2, R2, 0x1, RZ ;  /* 0x0000000102020810 */ /* 0x000fca0007ffe0ff */
[----:B------:R-:W-:Y:S02]  /*20610*/  IMAD.MOV.U32 R13, RZ, RZ, R2 ;  /* 0x000000ffff0d7224 */ /* 0x000fe400078e0002 */
[----:B0-----:R-:W-:-:S03]  /*20620*/  IMAD.MOV R2, RZ, RZ, -R3 ;  /* 0x000000ffff027224 */ /* 0x001fc600078e0a03 */
[----:B------:R-:W-:Y:S01]  /*20630*/  @!P2 IADD3 R13, -R13, RZ, RZ ;  /* 0x000000ff0d0da210 */ /* 0x000fe20007ffe1ff */
[----:B------:R-:W-:Y:S01]  /*20640*/  IMAD R9, R2, R5, RZ ;  /* 0x0000000502097224 */ /* 0x000fe200078e02ff */
[----:B------:R-:W-:Y:S01]  /*20650*/  @!P1 LOP3.LUT R13, RZ, R7, RZ, 0x33, !PT ;  /* 0x00000007ff0d9212 */ /* 0x000fe200078e33ff */
[----:B------:R-:W-:-:S03]  /*20660*/  IMAD.MOV.U32 R2, RZ, RZ, RZ ;  /* 0x000000ffff027224 */ /* 0x000fc600078e00ff */
[----:B------:R-:W-:Y:S01]  /*20670*/  IABS R10, R13 ;  /* 0x0000000d000a7213 */ /* 0x000fe20000000000 */
[----:B------:R-:W-:-:S03]  /*20680*/  IMAD.HI.U32 R2, R3, R9, R2 ;  /* 0x0000000903027227 */ /* 0x000fc600078e0002 */
[----:B------:R-:W-:Y:S01]  /*20690*/  MOV R3, R10 ;  /* 0x0000000a00037202 */ /* 0x000fe20000000f00 */
[----:B------:R-:W-:-:S04]  /*206a0*/  IMAD.MOV.U32 R10, RZ, RZ, R12 ;  /* 0x000000ffff0a7224 */ /* 0x000fc800078e000c */
        /* <DEDUP_REMOVED lines=12> */
[----:B------:R-:W-:-:S04]  /*20770*/  @!P1 LOP3.LUT R2, RZ, R8, RZ, 0x33, !PT ;  /* 0x00000008ff029212 */ /* 0x000fc800078e33ff */
[----:B------:R-:W-:-:S05]  /*20780*/  IADD3 R3, -R2, RZ, RZ ;  /* 0x000000ff02037210 */ /* 0x000fca0007ffe1ff */
[C---:B------:R-:W-:Y:S02]  /*20790*/  IMAD R18, R8.reuse, R3, R13 ;  /* 0x0000000308127224 */ /* 0x040fe400078e020d */
[----:B------:R-:W-:Y:S02]  /*207a0*/  IMAD R3, R8, 0x1000000, R2 ;  /* 0x0100000008037824 */ /* 0x000fe400078e0202 */
[----:B------:R-:W-:-:S03]  /*207b0*/  IMAD R2, R7, R5, R4 ;  /* 0x0000000507027224 */ /* 0x000fc600078e0204 */
[----:B------:R-:W-:Y:S01]  /*207c0*/  LEA R18, R18, R3, 0x10 ;  /* 0x0000000312127211 */ /* 0x000fe200078e80ff */
[----:B------:R-:W-:Y:S06]  /*207d0*/  BRA `(.L_x_2909) ;  /* 0x0000000000f47947 */ /* 0x000fec0003800000 */
.L_x_2908:
[----:B0-----:R-:W0:Y:S02]  /*207e0*/  LDC.64 R2, c[0x0][0xc90] ;  /* 0x00032400ff027b82 */ /* 0x001e240000000a00 */
[----:B0-----:R-:W-:-:S05]  /*207f0*/  IMAD.WIDE R2, R19, 0x4, R2 ;  /* 0x0000000413027825 */ /* 0x001fca00078e0202 */
[----:B------:R0:W2:Y:S01]  /*20800*/  LDG.E R13, desc[UR60][R2.64] ;  /* 0x0000003c020d7981 */ /* 0x0000a2000c1e1900 */
[----:B------:R-:W-:Y:S02]  /*20810*/  IABS R15, R4 ;  /* 0x00000004000f7213 */ /* 0x000fe40000000000 */
[----:B0-----:R-:W-:Y:S01]  /*20820*/  MOV R2, RZ ;  /* 0x000000ff00027202 */ /* 0x001fe20000000f00 */
        /* <DEDUP_REMOVED lines=24> */
[----:B------:R-:W-:-:S03]  /*209b0*/  IMAD.MOV R2, RZ, RZ, -R2 ;  /* 0x000000ffff027224 */ /* 0x000fc600078e0a02 */
[----:B------:R-:W-:Y:S01]  /*209c0*/  IADD3 R8, -R9, RZ, RZ ;  /* 0x000000ff09087210 */ /* 0x000fe20007ffe1ff */
[----:B------:R-:W-:Y:S02]  /*209d0*/  IMAD R4, R5, R2, R4 ;  /* 0x0000000205047224 */ /* 0x000fe400078e0204 */
[----:B------:R-:W-:Y:S01]  /*209e0*/  IMAD.MOV.U32 R2, RZ, RZ, RZ ;  /* 0x000000ffff027224 */ /* 0x000fe200078e00ff */
[----:B------:R-:W-:Y:S02]  /*209f0*/  VIADDMNMX R8, R8, UR5, R13, PT ;  /* 0x0000000508087c46 */ /* 0x000fe4000b80010d */
[----:B------:R-:W-:Y:S02]  /*20a00*/  IADD3 R9, R9, 0x1000000, R4 ;  /* 0x0100000009097810 */ /* 0x000fe40007ffe004 */
[-C--:B------:R-:W-:Y:S01]  /*20a10*/  IABS R12, R8.reuse ;  /* 0x00000008000c7213 */ /* 0x080fe20000000000 */
[----:B------:R-:W-:Y:S01]  /*20a20*/  IMAD.MOV R18, RZ, RZ, -R8 ;  /* 0x000000ffff127224 */ /* 0x000fe200078e0a08 */
[----:B------:R-:W-:-:S02]  /*20a30*/  IABS R13, R8 ;  /* 0x00000008000d7213 */ /* 0x000fc40000000000 */
        /* <DEDUP_REMOVED lines=8> */
[----:B------:R-:W-:Y:S01]  /*20ac0*/  IMAD.HI.U32 R2, R3, R5, R2 ;  /* 0x0000000503027227 */ /* 0x000fe200078e0002 */
[----:B------:R-:W-:-:S05]  /*20ad0*/  IADD3 R3, RZ, -R13, RZ ;  /* 0x8000000dff037210 */ /* 0x000fca0007ffe0ff */
        /* <DEDUP_REMOVED lines=13> */
.L_x_2909:
[----:B------:R-:W-:-:S04]  /*20bb0*/  LOP3.LUT R2, RZ, R2, RZ, 0x33, !PT ;  /* 0x00000002ff027212 */ /* 0x000fc800078e33ff */
[----:B------:R-:W-:Y:S01]  /*20bc0*/  IADD3 R17, R7, R2, RZ ;  /* 0x0000000207117210 */ /* 0x000fe20007ffe0ff */
[----:B------:R-:W-:Y:S06]  /*20bd0*/  BRA `(.L_x_2910) ;  /* 0x00000000000c7947 */ /* 0x000fec0003800000 */
.L_x_2905:
[----:B------:R-:W-:Y:S01]  /*20be0*/  IMAD.MOV.U32 R17, RZ, RZ, RZ ;  /* 0x000000ffff117224 */ /* 0x000fe200078e00ff */
[----:B------:R-:W-:Y:S01]  /*20bf0*/  MOV R18, RZ ;  /* 0x000000ff00127202 */ /* 0x000fe20000000f00 */
[----:B------:R-:W-:-:S07]  /*20c00*/  IMAD.U32 R16, RZ, RZ, UR6 ;  /* 0x00000006ff107e24 */ /* 0x000fce000f8e00ff */
.L_x_2910:
[----:B------:R-:W-:-:S13]  /*20c10*/  ISETP.NE.AND P0, PT, R6, RZ, PT ;  /* 0x000000ff0600720c */ /* 0x000fda0003f05270 */
[----:B------:R-:W0:Y:S01]  /*20c20*/  @!P0 S2R R3, SR_CgaCtaId ;  /* 0x0000000000038919 */ /* 0x000e220000008800 */
[----:B------:R-:W-:-:S04]  /*20c30*/  @!P0 MOV R2, 0x400 ;  /* 0x0000040000028802 */ /* 0x000fc80000000f00 */
[----:B0-----:R-:W-:-:S05]  /*20c40*/  @!P0 LEA R2, R3, R2, 0x18 ;  /* 0x0000000203028211 */ /* 0x001fca00078ec0ff */
[----:B------:R2:W-:Y:S01]  /*20c50*/  @!P0 STS.128 [R2+0x308d0], R16 ;  /* 0x0308d01002008388 */ /* 0x0005e20000000c00 */
[----:B------:R-:W-:Y:S06]  /*20c60*/  BAR.ARV 0x5, 0x180 ;  /* 0x0146000000007b1d */ /* 0x000fec0000002000 */
.L_x_2903:
[----:B------:R3:W-:Y:S01]  /*20c70*/  STL [R1+0x28], RZ ;  /* 0x000028ff01007387 */ /* 0x0007e20000100800 */
[----:B------:R-:W-:Y:S01]  /*20c80*/  ULDC UR4, c[0x0][0xc3c] ;  /* 0x00030f0000047ab9 */ /* 0x000fe20000000800 */
[----:B------:R-:W-:Y:S01]  /*20c90*/  IMAD.MOV.U32 R28, RZ, RZ, 0x1 ;  /* 0x00000001ff1c7424 */ /* 0x000fe200078e00ff */
[----:B-1----:R-:W-:Y:S01]  /*20ca0*/  ISETP.GE.AND P0, PT, R19, UR4, PT ;  /* 0x0000000413007c0c */ /* 0x002fe2000bf06270 */
[----:B------:R-:W-:-:S12]  /*20cb0*/  IMAD.MOV.U32 R26, RZ, RZ, RZ ;  /* 0x000000ffff1a7224 */ /* 0x000fd800078e00ff */
[----:B---3--:R-:W-:Y:S05]  /*20cc0*/  @P0 BRA `(.L_x_2911) ;  /* 0x00000068008c0947 */ /* 0x008fea0003800000 */
[----:B--2---:R-:W2:Y:S01]  /*20cd0*/  LDL R2, [R1+0x6c] ;  /* 0x00006c0001027983 */ /* 0x004ea20000100800 */
[----:B------:R-:W1:Y:S01]  /*20ce0*/  S2UR UR5, SR_CgaCtaId ;  /* 0x00000000000579c3 */ /* 0x000e620000008800 */
[----:B------:R-:W-:Y:S01]  /*20cf0*/  SHF.L.U32 R32, R0, 0x3, RZ ;  /* 0x0000000300207819 */ /* 0x000fe200000006ff */
[----:B------:R-:W-:Y:S01]  /*20d00*/  BSSY B8, `(.L_x_2911) ;  /* 0x000069f000087945 */ /* 0x000fe20003800000 */
[----:B------:R3:W-:Y:S01]  /*20d10*/  STL [R1+0x28], RZ ;  /* 0x000028ff01007387 */ /* 0x0007e20000100800 */
[----:B------:R-:W-:Y:S02]  /*20d20*/  MOV R29, 0x1 ;  /* 0x00000001001d7802 */ /* 0x000fe40000000f00 */
[----:B------:R-:W-:Y:S02]  /*20d30*/  CS2R R26, SRZ ;  /* 0x00000000001a7805 */ /* 0x000fe4000001ff00 */
[C---:B0-----:R-:W-:Y:S01]  /*20d40*/  LOP3.LUT R3, R32.reuse, 0x1f8, RZ, 0xc0, !PT ;  /* 0x000001f820037812 */ /* 0x041fe200078ec0ff */
[----:B------:R-:W-:Y:S01]  /*20d50*/  IMAD.MOV.U32 R28, RZ, RZ, 0x1 ;  /* 0x00000001ff1c7424 */ /* 0x000fe200078e00ff */
[----:B------:R-:W-:Y:S01]  /*20d60*/  LOP3.LUT R32, R32, 0x38, RZ, 0xc0, !PT ;  /* 0x0000003820207812 */ /* 0x000fe200078ec0ff */
[----:B------:R-:W-:Y:S01]  /*20d70*/  ULDC.64 UR36, c[0x0][0x198] ;  /* 0x0000660000247ab9 */ /* 0x000fe20000000a00 */
[----:B------:R-:W-:Y:S01]  /*20d80*/  LOP3.LUT R3, R3, 0x38, R0, 0x78, !PT ;  /* 0x0000003803037812 */ /* 0x000fe200078e7800 */
[----:B------:R-:W-:Y:S01]  /*20d90*/  ULDC UR38, c[0x0][0xc] ;  /* 0x0000030000267ab9 */ /* 0x000fe20000000800 */
[----:B------:R-:W-:-:S02]  /*20da0*/  LOP3.LUT R35, R32, 0x40, RZ, 0xfc, !PT ;  /* 0x0000004020237812 */ /* 0x000fc400078efcff */
[----:B------:R-:W-:Y:S02]  /*20db0*/  LOP3.LUT R33, R32, 0x80, RZ, 0xfc, !PT ;  /* 0x0000008020217812 */ /* 0x000fe400078efcff */
[----:B--2---:R-:W-:Y:S02]  /*20dc0*/  R2UR UR4, R2 ;  /* 0x00000000020472ca */ /* 0x004fe400000e0000 */
[C---:B------:R-:W-:Y:S01]  /*20dd0*/  LOP3.LUT R2, R0.reuse, 0x7f, RZ, 0xc0, !PT ;  /* 0x0000007f00027812 */ /* 0x040fe200078ec0ff */
[----:B------:R-:W-:-:S04]  /*20de0*/  IMAD.SHL.U32 R0, R0, 0x10, RZ ;  /* 0x0000001000007824 */ /* 0x000fc800078e00ff */
[----:B------:R-:W-:Y:S01]  /*20df0*/  IMAD.SHL.U32 R36, R2, 0x8, RZ ;  /* 0x0000000802247824 */ /* 0x000fe200078e00ff */
[----:B------:R-:W-:-:S04]  /*20e00*/  SHF.R.U32.HI R2, RZ, 0x3, R2 ;  /* 0x00000003ff027819 */ /* 0x000fc80000011602 */
[----:B------:R-:W-:Y:S01]  /*20e10*/  LOP3.LUT R36, R3, 0x200, R36, 0xf8, !PT ;  /* 0x0000020003247812 */ /* 0x000fe200078ef824 */
[----:B------:R-:W-:Y:S01]  /*20e20*/  ULOP3.LUT UR39, UR4, 0x2, URZ, 0xfc, !UPT ;  /* 0x0000000204277892 */ /* 0x000fe2000f8efc3f */
[----:B------:R-:W-:Y:S02]  /*20e30*/  LOP3.LUT R0, R2, 0x70, R0, 0xf8, !PT ;  /* 0x0000007002007812 */ /* 0x000fe400078ef800 */
[----:B------:R-:W-:Y:S02]  /*20e40*/  UMOV UR4, 0x400 ;  /* 0x0000040000047882 */ /* 0x000fe40000000000 */
[----:B-1----:R-:W-:-:S06]  /*20e50*/  ULEA UR4, UR5, UR4, 0x18 ;  /* 0x0000000405047291 */ /* 0x002fcc000f8ec03f */
[----:B------:R-:W-:-:S05]  /*20e60*/  IMAD.U32 R22, RZ, RZ, UR4 ;  /* 0x00000004ff167e24 */ /* 0x000fca000f8e00ff */
[----:B---3--:R-:W-:-:S07]  /*20e70*/  LEA R37, R36, R22, 0x1 ;  /* 0x0000001624257211 */ /* 0x008fce00078e08ff */
.L_x_3018:
[----:B0-----:R-:W0:Y:S02]  /*20e80*/  LDC.64 R30, c[0x0][0xc88] ;  /* 0x00032200ff1e7b82 */ /* 0x001e240000000a00 */
[----:B0-----:R-:W-:-:S06]  /*20e90*/  IMAD.WIDE R30, R19, 0x4, R30 ;  /* 0x00000004131e7825 */ /* 0x001fcc00078e021e */
[----:B--2---:R-:W2:Y:S01]  /*20ea0*/  LDG.E R30, desc[UR60][R30.64] ;  /* 0x0000003c1e1e7981 */ /* 0x004ea2000c1e1900 */
[----:B------:R-:W-:Y:S05]  /*20eb0*/  YIELD ;  /* 0x0000000000007946 */ /* 0x000fea0003800000 */
[----:B------:R-:W-:Y:S01]  /*20ec0*/  ULDC.64 UR4, c[0x0][0xa28] ;  /* 0x00028a0000047ab9 */ /* 0x000fe20000000a00 */
[----:B------:R-:W-:Y:S01]  /*20ed0*/  ULDC.64 UR8, c[0x0][0xa18] ;  /* 0x0002860000087ab9 */ /* 0x000fe20000000a00 */
[----:B------:R-:W-:Y:S01]  /*20ee0*/  ISETP.NE.U32.AND P0, PT, RZ, UR4, PT ;  /* 0x00000004ff007c0c */ /* 0x000fe2000bf05070 */
[----:B------:R-:W-:Y:S01]  /*20ef0*/  IMAD.MOV.U32 R12, RZ, RZ, RZ ;  /* 0x000000ffff0c7224 */ /* 0x000fe200078e00ff */
[----:B------:R-:W-:-:S02]  /*20f00*/  ULDC.64 UR6, c[0x0][0xa10] ;  /* 0x0002840000067ab9 */ /* 0x000fc40000000a00 */
[----:B------:R-:W-:Y:S02]  /*20f10*/  ISETP.NE.AND.EX P0, PT, RZ, UR5, PT, P0 ;  /* 0x00000005ff007c0c */ /* 0x000fe4000bf05300 */
[----:B------:R-:W-:-:S04]  /*20f20*/  ISETP.NE.U32.AND P2, PT, RZ, UR8, PT ;  /* 0x00000008ff007c0c */ /* 0x000fc8000bf45070 */
[----:B------:R-:W-:Y:S02]  /*20f30*/  ISETP.NE.AND.EX P2, PT, RZ, UR9, PT, P2 ;  /* 0x00000009ff007c0c */ /* 0x000fe4000bf45320 */
[----:B------:R-:W-:Y:S02]  /*20f40*/  MOV R34, RZ ;  /* 0x000000ff00227202 */ /* 0x000fe40000000f00 */
[----:B--2---:R-:W-:-:S03]  /*20f50*/  SHF.R.S32.HI R0, RZ, 0x1f, R30 ;  /* 0x0000001fff007819 */ /* 0x004fc6000001141e */
        /* <DEDUP_REMOVED lines=8> */
[----:B------:R-:W-:Y:S01]  /*20fe0*/  ISETP.NE.U32.AND P1, PT, RZ, UR6, PT ;  /* 0x00000006ff007c0c */ /* 0x000fe2000bf25070 */
[----:B0-----:R-:W-:Y:S01]  /*20ff0*/  IMAD.MOV.U32 R0, RZ, RZ, RZ ;  /* 0x000000ffff007224 */ /* 0x001fe200078e00ff */
[----:B------:R-:W-:Y:S02]  /*21000*/  ISETP.NE.AND.EX P0, PT, RZ, UR5, PT, P0 ;  /* 0x00000005ff007c0c */ /* 0x000fe4000bf05300 */
[----:B------:R-:W-:Y:S02]  /*21010*/  ISETP.NE.AND.EX P1, PT, RZ, UR7, PT, P1 ;  /* 0x00000007ff007c0c */ /* 0x000fe4000bf25310 */
[C---:B------:R-:W-:Y:S02]  /*21020*/  IADD3 R4, P4, R23.reuse, UR6, RZ ;  /* 0x0000000617047c10 */ /* 0x040fe4000ff9e0ff */
[----:B-1----:R-:W-:Y:S01]  /*21030*/  IADD3 R2, P3, R23, UR4, RZ ;  /* 0x0000000417027c10 */ /* 0x002fe2000ff7e0ff */
[----:B------:R-:W-:Y:S01]  /*21040*/  ULDC UR4, c[0x0][0x288] ;  /* 0x0000a20000047ab9 */ /* 0x000fe20000000800 */
[----:B------:R-:W-:-:S02]  /*21050*/  IADD3.X R5, R24, UR7, RZ, P4, !PT ;  /* 0x0000000718057c10 */ /* 0x000fc4000a7fe4ff */
[C---:B------:R-:W-:Y:S02]  /*21060*/  IADD3.X R3, R24.reuse, UR5, RZ, P3, !PT ;  /* 0x0000000518037c10 */ /* 0x040fe40009ffe4ff */
[----:B------:R-:W-:Y:S01]  /*21070*/  @P2 IADD3 R6, P3, R23, UR8, RZ ;  /* 0x0000000817062c10 */ /* 0x000fe2000ff7e0ff */
[----:B------:R-:W-:Y:S01]  /*21080*/  IMAD.U32 R8, RZ, RZ, UR4 ;  /* 0x00000004ff087e24 */ /* 0x000fe2000f8e00ff */
[----:B------:R-:W-:Y:S01]  /*21090*/  ULDC.64 UR4, c[0x0][0x418] ;  /* 0x0001060000047ab9 */ /* 0x000fe20000000a00 */
[----:B------:R-:W5:Y:S01]  /*210a0*/  @P0 LDG.E R34, desc[UR60][R2.64] ;  /* 0x0000003c02220981 */ /* 0x000f62000c1e1900 */
[----:B------:R-:W-:-:S03]  /*210b0*/  @P2 IADD3.X R7, R24, UR9, RZ, P3, !PT ;  /* 0x0000000918072c10 */ /* 0x000fc60009ffe4ff */
        /* <DEDUP_REMOVED lines=9> */
[----:B0-----:R-:W-:Y:S02]  /*21150*/  IMAD.U32 R6, RZ, RZ, UR5 ;  /* 0x00000005ff067e24 */ /* 0x001fe4000f8e00ff */
[----:B------:R-:W-:Y:S01]  /*21160*/  IMAD.U32 R9, RZ, RZ, UR4 ;  /* 0x00000004ff097e24 */ /* 0x000fe2000f8e00ff */
[----:B---3--:R0:W-:Y:S01]  /*21170*/  STL [R1+0x18], R8 ;  /* 0x0000180801007387 */ /* 0x0081e20000100800 */
[----:B------:R-:W-:-:S03]  /*21180*/  MOV R11, R8 ;  /* 0x00000008000b7202 */ /* 0x000fc60000000f00 */
[----:B--2---:R0:W-:Y:S01]  /*21190*/  STL [R1+0xc], R12 ;  /* 0x00000c0c01007387 */ /* 0x0041e20000100800 */
[----:B------:R-:W-:Y:S05]  /*211a0*/  @P2 BRA `(.L_x_2912) ;  /* 0x0000000000142947 */ /* 0x000fea0003800000 */
[----:B------:R-:W-:Y:S05]  /*211b0*/  @!P0 BRA `(.L_x_2912) ;  /* 0x0000000000108947 */ /* 0x000fea0003800000 */
[----:B0-----:R-:W2:Y:S04]  /*211c0*/  LDG.E R8, desc[UR60][R2.64] ;  /* 0x0000003c02087981 */ /* 0x001ea8000c1e1900 */
[----:B------:R-:W2:Y:S02]  /*211d0*/  LDG.E R7, desc[UR60][R2.64+0x4] ;  /* 0x0000043c02077981 */ /* 0x000ea4000c1e1900 */
[----:B--2---:R-:W-:-:S05]  /*211e0*/  IADD3 R11, -R8, R7, RZ ;  /* 0x00000007080b7210 */ /* 0x004fca0007ffe1ff */
[----:B------:R1:W-:Y:S02]  /*211f0*/  STL [R1+0x18], R11 ;  /* 0x0000180b01007387 */ /* 0x0003e40000100800 */
.L_x_2912:
[----:B------:R-:W-:Y:S01]  /*21200*/  ULDC.64 UR4, c[0x0][0xa20] ;  /* 0x0002880000047ab9 */ /* 0x000fe20000000a00 */
[C---:B------:R-:W-:Y:S01]  /*21210*/  LOP3.LUT R2, R18.reuse, 0xff000000, RZ, 0xc0, !PT ;  /* 0xff00000012027812 */ /* 0x040fe200078ec0ff */
[----:B------:R-:W-:Y:S01]  /*21220*/  IMAD.MOV.U32 R31, RZ, RZ, R30 ;  /* 0x000000ffff1f7224 */ /* 0x000fe200078e001e */
[----:B------:R-:W-:Y:S02]  /*21230*/  ISETP.NE.U32.AND P0, PT, RZ, UR4, PT ;  /* 0x00000004ff007c0c */ /* 0x000fe4000bf05070 */
[----:B------:R-:W-:Y:S02]  /*21240*/  SHF.R.U32.HI R3, RZ, 0x8, R2 ;  /* 0x00000008ff037819 */ /* 0x000fe40000011602 */
[----:B------:R-:W-:Y:S02]  /*21250*/  ISETP.NE.AND.EX P0, PT, RZ, UR5, PT, P0 ;  /* 0x00000005ff007c0c */ /* 0x000fe4000bf05300 */
[C---:B0-----:R-:W-:Y:S02]  /*21260*/  LOP3.LUT R8, R18.reuse, 0xff0000, RZ, 0xc0, !PT ;  /* 0x00ff000012087812 */ /* 0x041fe400078ec0ff */
[----:B------:R-:W-:-:S02]  /*21270*/  LOP3.LUT R18, R18, 0xffff, RZ, 0xc0, !PT ;  /* 0x0000ffff12127812 */ /* 0x000fc400078ec0ff */
[----:B------:R-:W-:-:S07]  /*21280*/  LEA.HI R8, R8, R3, RZ, 0x10 ;  /* 0x0000000308087211 */ /* 0x000fce00078f80ff */
[----:B------:R-:W-:Y:S05]  /*21290*/  @!P0 BRA `(.L_x_2913) ;  /* 0x0000000000108947 */ /* 0x000fea0003800000 */
[----:B------:R-:W-:-:S04]  /*212a0*/  IADD3 R2, P0, R23, UR4, RZ ;  /* 0x0000000417027c10 */ /* 0x000fc8000ff1e0ff */
[----:B------:R-:W-:-:S05]  /*212b0*/  IADD3.X R3, R24, UR5, RZ, P0, !PT ;  /* 0x0000000518037c10 */ /* 0x000fca00087fe4ff */
[----:B------:R0:W5:Y:S01]  /*212c0*/  LDG.E R9, desc[UR60][R2.64] ;  /* 0x0000003c02097981 */ /* 0x000162000c1e1900 */
[----:B------:R-:W-:Y:S05]  /*212d0*/  BRA `(.L_x_2914) ;  /* 0x0000000000247947 */ /* 0x000fea0003800000 */
.L_x_2913:
        /* <DEDUP_REMOVED lines=8> */
[----:B--2---:R-:W-:-:S07]  /*21360*/  IMAD.IADD R9, R10, 0x1, -R9 ;  /* 0x000000010a097824 */ /* 0x004fce00078e0a09 */
.L_x_2914:
[----:B0-----:R-:W2:Y:S01]  /*21370*/  @P1 LDG.E R2, desc[UR60][R4.64] ;  /* 0x0000003c04021981 */ /* 0x001ea2000c1e1900 */
[----:B------:R-:W0:Y:S03]  /*21380*/  LDC R3, c[0x0][0x448] ;  /* 0x00011200ff037b82 */ /* 0x000e260000000800 */
[----:B------:R3:W2:Y:S01]  /*21390*/  @P1 LDG.E R5, desc[UR60][R4.64+0x4] ;  /* 0x0000043c04051981 */ /* 0x0006a2000c1e1900 */
[----:B-----5:R-:W-:Y:S01]  /*213a0*/  IADD3 R9, -R12, R9, RZ ;  /* 0x000000090c097210 */ /* 0x020fe20007ffe1ff */
[----:B------:R-:W-:Y:S01]  /*213b0*/  BSSY B0, `(.L_x_2915) ;  /* 0x0000037000007945 */ /* 0x000fe20003800000 */
[----:B------:R-:W-:Y:S02]  /*213c0*/  LOP3.LUT R20, R8, 0xff, RZ, 0xc0, !PT ;  /* 0x000000ff08147812 */ /* 0x000fe400078ec0ff */
[----:B0-----:R-:W-:-:S13]  /*213d0*/  ISETP.NE.AND P0, PT, R3, 0x1, PT ;  /* 0x000000010300780c */ /* 0x001fda0003f05270 */
[----:B---3--:R-:W0:Y:S08]  /*213e0*/  @P0 LDC R4, c[0x0][0x44c] ;  /* 0x00011300ff040b82 */ /* 0x008e300000000800 */
[----:B------:R-:W3:Y:S01]  /*213f0*/  @P0 LDC R3, c[0x0][0x450] ;  /* 0x00011400ff030b82 */ /* 0x000ee20000000800 */
[----:B--2---:R-:W-:Y:S01]  /*21400*/  @P1 IADD3 R6, -R2, R5, RZ ;  /* 0x0000000502061210 */ /* 0x004fe20007ffe1ff */
[----:B------:R-:W-:-:S04]  /*21410*/  IMAD.SHL.U32 R2, R17, 0x80, RZ ;  /* 0x0000008011027824 */ /* 0x000fc800078e00ff */
[----:B------:R-:W-:-:S04]  /*21420*/  VIADD R2, R2, 0x7f ;  /* 0x0000007f02027836 */ /* 0x000fc80000000000 */
[----:B0-----:R-:W-:-:S05]  /*21430*/  @P0 IMAD.HI.U32 R4, R2, R4, RZ ;  /* 0x0000000402040227 */ /* 0x001fca00078e00ff */
[----:B---3--:R-:W-:Y:S01]  /*21440*/  @P0 SHF.R.U32.HI R2, RZ, R3, R4 ;  /* 0x00000003ff020219 */ /* 0x008fe20000011604 */
[----:B------:R-:W-:Y:S01]  /*21450*/  IMAD.IADD R3, R9, 0x1, R6 ;  /* 0x0000000109037824 */ /* 0x000fe200078e0206 */
[----:B------:R-:W-:-:S03]  /*21460*/  SHF.R.U32.HI R4, RZ, 0x10, R8 ;  /* 0x00000010ff047819 */ /* 0x000fc60000011608 */
[C---:B------:R-:W-:Y:S01]  /*21470*/  VIADD R5, R3.reuse, 0x5f ;  /* 0x0000005f03057836 */ /* 0x040fe20000000000 */
[----:B------:R-:W-:Y:S01]  /*21480*/  IADD3 R7, R3, 0x60, -R11 ;  /* 0x0000006003077810 */ /* 0x000fe20007ffe80b */
[----:B------:R0:W-:Y:S02]  /*21490*/  STL [R1+0x4], R3 ;  /* 0x0000040301007387 */ /* 0x0001e40000100800 */
[----:B------:R-:W-:Y:S01]  /*214a0*/  IMAD.HI R5, R5, 0x2aaaaaab, RZ ;  /* 0x2aaaaaab05057827 */ /* 0x000fe200078e02ff */
[----:B------:R-:W-:-:S05]  /*214b0*/  IADD3 R2, R7, R2, RZ ;  /* 0x0000000207027210 */ /* 0x000fca0007ffe0ff */
[----:B------:R-:W-:Y:S01]  /*214c0*/  IMAD.HI R2, R2, 0x2aaaaaab, RZ ;  /* 0x2aaaaaab02027827 */ /* 0x000fe200078e02ff */
[----:B0-----:R-:W-:-:S04]  /*214d0*/  SHF.R.U32.HI R3, RZ, 0x1f, R5 ;  /* 0x0000001fff037819 */ /* 0x001fc80000011605 */
[----:B------:R-:W-:Y:S02]  /*214e0*/  LEA.HI.SX32 R5, R5, R3, 0x1c ;  /* 0x0000000305057211 */ /* 0x000fe400078fe2ff */
[----:B------:R-:W-:-:S04]  /*214f0*/  SHF.R.U32.HI R3, RZ, 0x1f, R2 ;  /* 0x0000001fff037819 */ /* 0x000fc80000011602 */
[----:B------:R-:W-:Y:S01]  /*21500*/  LEA.HI.SX32 R3, R2, R3, 0x1c ;  /* 0x0000000302037211 */ /* 0x000fe200078fe2ff */
[----:B------:R-:W-:-:S03]  /*21510*/  IMAD.MOV.U32 R2, RZ, RZ, RZ ;  /* 0x000000ffff027224 */ /* 0x000fc600078e00ff */
[----:B------:R-:W-:-:S04]  /*21520*/  VIMNMX R10, R5, R3, PT ;  /* 0x00000003050a7248 */ /* 0x000fc80003fe0100 */
[----:B------:R-:W-:-:S13]  /*21530*/  ISETP.GE.AND P0, PT, R10, 0x1, PT ;  /* 0x000000010a00780c */ /* 0x000fda0003f06270 */
[----:B------:R-:W-:Y:S05]  /*21540*/  @!P0 BRA `(.L_x_2916) ;  /* 0x0000000000748947 */ /* 0x000fea0003800000 */
[----:B------:R-:W-:Y:S01]  /*21550*/  ISETP.NE.AND P0, PT, R4, RZ, PT ;  /* 0x000000ff0400720c */ /* 0x000fe20003f05270 */
[----:B------:R-:W-:-:S03]  /*21560*/  ULDC UR4, c[0x0][0x9f0] ;  /* 0x00027c0000047ab9 */ /* 0x000fc60000000800 */
[----:B------:R-:W-:-:S04]  /*21570*/  SEL R8, R4, UR4, P0 ;  /* 0x0000000404087c07 */ /* 0x000fc80008000000 */
[----:B-1----:R-:W-:Y:S02]  /*21580*/  IABS R11, R8 ;  /* 0x00000008000b7213 */ /* 0x002fe40000000000 */
[----:B------:R-:W-:Y:S02]  /*21590*/  IADD3 R12, R8, -0x1, R10 ;  /* 0xffffffff080c7810 */ /* 0x000fe40007ffe00a */
[----:B------:R-:W0:Y:S08]  /*215a0*/  I2F.RP R2, R11 ;  /* 0x0000000b00027306 */ /* 0x000e300000209400 */
[----:B0-----:R-:W0:Y:S02]  /*215b0*/  MUFU.RCP R2, R2 ;  /* 0x0000000200027308 */ /* 0x001e240000001000 */
[----:B0-----:R-:W-:-:S06]  /*215c0*/  VIADD R2, R2, 0xffffffe ;  /* 0x0ffffffe02027836 */ /* 0x001fcc0000000000 */
[----:B------:R0:W1:Y:S02]  /*215d0*/  F2I.FTZ.U32.TRUNC.NTZ R3, R2 ;  /* 0x0000000200037305 */ /* 0x000064000021f000 */
[----:B0-----:R-:W-:-:S04]  /*215e0*/  LOP3.LUT R2, R12, R8, RZ, 0x3c, !PT ;  /* 0x000000080c027212 */ /* 0x001fc800078e3cff */
[----:B------:R-:W-:Y:S02]  /*215f0*/  ISETP.GE.AND P3, PT, R2, RZ, PT ;  /* 0x000000ff0200720c */ /* 0x000fe40003f66270 */
[----:B-1----:R-:W-:-:S05]  /*21600*/  IADD3 R2, RZ, -R3, RZ ;  /* 0x80000003ff027210 */ /* 0x002fca0007ffe0ff */
[----:B------:R-:W-:Y:S02]  /*21610*/  IMAD R13, R2, R11, RZ ;  /* 0x0000000b020d7224 */ /* 0x000fe400078e02ff */
[----:B------:R-:W-:-:S04]  /*21620*/  IMAD.MOV.U32 R2, RZ, RZ, RZ ;  /* 0x000000ffff027224 */ /* 0x000fc800078e00ff */
[----:B------:R-:W-:Y:S01]  /*21630*/  IMAD.HI.U32 R13, R3, R13, R2 ;  /* 0x0000000d030d7227 */ /* 0x000fe200078e0002 */
[----:B------:R-:W-:Y:S02]  /*21640*/  IABS R2, R8 ;  /* 0x0000000800027213 */ /* 0x000fe40000000000 */
[----:B------:R-:W-:-:S03]  /*21650*/  IABS R3, R12 ;  /* 0x0000000c00037213 */ /* 0x000fc60000000000 */
[----:B------:R-:W-:-:S05]  /*21660*/  IMAD.MOV R2, RZ, RZ, -R2 ;  /* 0x000000ffff027224 */ /* 0x000fca00078e0a02 */
[----:B------:R-:W-:Y:S01]  /*21670*/  MOV R12, R2 ;  /* 0x00000002000c7202 */ /* 0x000fe20000000f00 */
        /* <DEDUP_REMOVED lines=8> */
[----:B------:R-:W-:Y:S01]  /*21700*/  @!P3 IMAD.MOV R2, RZ, RZ, -R2 ;  /* 0x000000ffff02b224 */ /* 0x000fe200078e0a02 */
[----:B------:R-:W-:-:S07]  /*21710*/  @!P2 LOP3.LUT R2, RZ, R8, RZ, 0x33, !PT ;  /* 0x00000008ff02a212 */ /* 0x000fce00078e33ff */
.L_x_2916:
[----:B------:R-:W-:Y:S05]  /*21720*/  BSYNC B0 ;  /* 0x0000000000007941 */ /* 0x000fea0003800000 */
.L_x_2915:
        /* <DEDUP_REMOVED lines=12> */
[----:B------:R-:W-:Y:S02]  /*217f0*/  @P0 SHF.R.U32.HI R2, RZ, 0x1f, R8 ;  /* 0x0000001fff020819 */ /* 0x000fe40000011608 */
[----:B------:R-:W-:Y:S02]  /*21800*/  MOV R3, R6 ;  /* 0x0000000600037202 */ /* 0x000fe40000000f00 */
        /* <DEDUP_REMOVED lines=10> */
[----:B------:R0:W2:Y:S02]  /*218b0*/  SHFL.IDX PT, R14, R8, RZ, 0x1f ;  /* 0x00001fff080e7589 */ /* 0x0000a400000e0000 */
.L_x_3086:
[----:B--2---:R-:W-:Y:S02]  /*218c0*/  ISETP.NE.AND P0, PT, R14, RZ, PT ;  /* 0x000000ff0e00720c */ /* 0x004fe40003f05270 */
[----:B------:R-:W-:-:S11]  /*218d0*/  PLOP3.LUT P6, PT, PT, PT, PT, 0x8, 0x0 ;  /* 0x000000000000781c */ /* 0x000fd60003fce170 */
[----:B------:R-:W-:Y:S05]  /*218e0*/  @P0 BRA `(.L_x_2920) ;  /* 0x00000000000c0947 */ /* 0x000fea0003800000 */
[----:B------:R-:W-:-:S03]  /*218f0*/  UMOV UR4, 0xffffffff ;  /* 0xffffffff00047882 */ /* 0x000fc60000000000 */
[----:B------:R-:W-:Y:S05]  /*21900*/  BRA.DIV UR4, `(.L_x_2921) ;  /* 0x0000007604247947 */ /* 0x000fea000b800000 */
[----:B------:R-:W-:-:S13]  /*21910*/  ELECT P6, URZ, PT ;  /* 0x00000000003f782f */ /* 0x000fda00038c0000 */
.L_x_2920:
[----:B0-----:R-:W2:Y:S01]  /*21920*/  LDL R8, [R1+0x28] ;  /* 0x0000280001087983 */ /* 0x001ea20000100800 */
[----:B------:R-:W-:Y:S01]  /*21930*/  BSSY B1, `(.L_x_2922) ;  /* 0x0000008000017945 */ /* 0x000fe20003800000 */
[----:B--2---:R-:W-:-:S05]  /*21940*/  VIADD R8, R8, 0x1 ;  /* 0x0000000108087836 */ /* 0x004fca0000000000 */
[----:B------:R-:W-:-:S04]  /*21950*/  LEA.HI R9, R8, R8, RZ, 0x1 ;  /* 0x0000000808097211 */ /* 0x000fc800078f08ff */
[----:B------:R-:W-:-:S05]  /*21960*/  LOP3.LUT R9, R9, 0xfffffffe, RZ, 0xc0, !PT ;  /* 0xfffffffe09097812 */ /* 0x000fca00078ec0ff */
[----:B------:R-:W-:-:S05]  /*21970*/  IMAD.IADD R8, R8, 0x1, -R9 ;  /* 0x0000000108087824 */ /* 0x000fca00078e0a09 */
[----:B------:R-:W-:-:S04]  /*21980*/  SHF.L.U32 R8, R8, 0x1f, RZ ;  /* 0x0000001f08087819 */ /* 0x000fc800000006ff */
[----:B------:R-:W0:Y:S02]  /*21990*/  SYNCS.PHASECHK.TRANS64.TRYWAIT P0, [R22+URZ+0x30820], R8 ;  /* 0x03082008160075a7 */ /* 0x000e24000800017f */
[----:B0-----:R-:W-:Y:S05]  /*219a0*/  @!P0 BRA `(.L_x_2923) ;  /* 0x00000074001c8947 */ /* 0x001fea0003800000 */
.L_x_3089:
[----:B------:R-:W-:Y:S05]  /*219b0*/  BSYNC B1 ;  /* 0x0000000000017941 */ /* 0x000fea0003800000 */
.L_x_2922:
[----:B------:R-:W-:Y:S04]  /*219c0*/  BSSY B1, `(.L_x_2924) ;  /* 0x000008c000017945 */ /* 0x000fe80003800000 */
[----:B------:R-:W-:Y:S05]  /*219d0*/  @!P6 BRA `(.L_x_2925) ;  /* 0x000000080028e947 */ /* 0x000fea0003800000 */
[----:B------:R-:W-:Y:S01]  /*219e0*/  LEA R12, R27, R22, 0x3 ;  /* 0x000000161b0c7211 */ /* 0x000fe200078e18ff */
[----:B------:R-:W2:Y:S01]  /*219f0*/  S2R R9, SR_TID.X ;  /* 0x0000000000097919 */ /* 0x000ea20000002100 */
[----:B-1----:R-:W-:Y:S01]  /*21a00*/  SHF.L.U32 R11, R29, 0x1f, RZ ;  /* 0x0000001f1d0b7819 */ /* 0x002fe200000006ff */
[----:B------:R-:W-:Y:S03]  /*21a10*/  BSSY B2, `(.L_x_2926) ;  /* 0x0000005000027945 */ /* 0x000fe60003800000 */
[----:B------:R-:W1:Y:S01]  /*21a20*/  SYNCS.PHASECHK.TRANS64.TRYWAIT P0, [R12+URZ+0x308a0], R11 ;  /* 0x0308a00b0c0075a7 */ /* 0x000e62000800017f */
[----:B--2---:R-:W-:-:S04]  /*21a30*/  LOP3.LUT R9, R9, 0x7f, RZ, 0xc0, !PT ;  /* 0x0000007f09097812 */ /* 0x004fc800078ec0ff */
[----:B------:R-:W-:Y:S01]  /*21a40*/  ISETP.NE.AND P1, PT, R9, RZ, PT ;  /* 0x000000ff0900720c */ /* 0x000fe20003f25270 */
[----:B-1----:R-:W-:-:S12]  /*21a50*/  @!P0 BRA `(.L_x_2927) ;  /* 0x0000007400048947 */ /* 0x002fd80003800000 */
.L_x_3090:
[----:B------:R-:W-:Y:S05]  /*21a60*/  BSYNC B2 ;  /* 0x0000000000027941 */ /* 0x000fea0003800000 */
.L_x_2926:
        /* <DEDUP_REMOVED lines=9> */
.L_x_2929:
[----:B------:R-:W-:Y:S05]  /*21b00*/  BSYNC B2 ;  /* 0x0000000000027941 */ /* 0x000fea0003800000 */
.L_x_2928:
[----:B0-----:R-:W-:Y:S01]  /*21b10*/  IMAD.MOV.U32 R8, RZ, RZ, RZ ;  /* 0x000000ffff087224 */ /* 0x001fe200078e00ff */
[----:B------:R-:W-:Y:S01]  /*21b20*/  UIADD3 UR4, UP0, UR36, 0x570, URZ ;  /* 0x0000057024047890 */ /* 0x000fe2000ff1e03f */
[----:B------:R-:W-:Y:S01]  /*21b30*/  IMAD R9, R3, 0x60, R0 ;  /* 0x0000006003097824 */ /* 0x000fe200078e0200 */
[----:B------:R-:W-:Y:S01]  /*21b40*/  PLOP3.LUT P0, PT, PT, PT, PT, 0x80, 0x0 ;  /* 0x000000000000781c */ /* 0x000fe20003f0f070 */
[----:B------:R-:W-:Y:S01]  /*21b50*/  IMAD R10, R27, 0x9000, R22 ;  /* 0x000090001b0a7824 */ /* 0x000fe200078e0216 */
[----:B------:R-:W-:Y:S01]  /*21b60*/  R2UR UR10, R8 ;  /* 0x00000000080a72ca */ /* 0x000fe200000e0000 */
[----:B------:R-:W-:Y:S01]  /*21b70*/  VIADD R8, R12, 0x30890 ;  /* 0x000308900c087836 */ /* 0x000fe20000000000 */
[----:B------:R-:W-:Y:S01]  /*21b80*/  IADD3 R9, R9, -0x60, RZ ;  /* 0xffffffa009097810 */ /* 0x000fe20007ffe0ff */
[----:B------:R-:W-:Y:S01]  /*21b90*/  VIADD R13, R10, 0x1e400 ;  /* 0x0001e4000a0d7836 */ /* 0x000fe20000000000 */
[----:B------:R-:W-:Y:S01]  /*21ba0*/  UIADD3.X UR5, URZ, UR37, URZ, UP0, !UPT ;  /* 0x000000253f057290 */ /* 0x000fe200087fe43f */
[----:B------:R-:W-:Y:S01]  /*21bb0*/  UMOV UR6, 0x0 ;  /* 0x0000000000067882 */ /* 0x000fe20000000000 */
[----:B------:R-:W-:-:S10]  /*21bc0*/  UMOV UR7, 0x12f00000 ;  /* 0x12f0000000077882 */ /* 0x000fd40000000000 */
.L_x_2930:
        /* <DEDUP_REMOVED lines=16> */
.L_x_2931:
        /* <DEDUP_REMOVED lines=12> */
[----:B------:R-:W-:Y:S01]  /*21d90*/  UMOV UR6, 0x0 ;  /* 0x0000000000067882 */ /* 0x000fe20000000000 */
[----:B------:R-:W-:Y:S01]  /*21da0*/  IADD3 R13, R10, 0x24400, RZ ;  /* 0x000244000a0d7810 */ /* 0x000fe20007ffe0ff */
[----:B------:R-:W-:Y:S01]  /*21db0*/  UMOV UR7, 0x12f00000 ;  /* 0x12f0000000077882 */ /* 0x000fe20000000000 */
[----:B------:R-:W-:-:S15]  /*21dc0*/  R2UR UR10, R21 ;  /* 0x00000000150a72ca */ /* 0x000fde00000e0000 */
.L_x_2932:
        /* <DEDUP_REMOVED lines=13> */
.L_x_3091:
[----:B------:R-:W-:Y:S05]  /*21ea0*/  BSYNC B2 ;  /* 0x0000000000027941 */ /* 0x000fea0003800000 */
.L_x_2933:
[----:B------:R-:W-:Y:S01]  /*21eb0*/  BSSY B2, `(.L_x_2935) ;  /* 0x000000b000027945 */ /* 0x000fe20003800000 */
[----:B------:R-:W-:Y:S02]  /*21ec0*/  IMAD.MOV.U32 R14, RZ, RZ, 0x0 ;  /* 0x00000000ff0e7424 */ /* 0x000fe400078e00ff */
[----:B------:R-:W-:Y:S01]  /*21ed0*/  IMAD.MOV.U32 R15, RZ, RZ, 0x12f00000 ;  /* 0x12f00000ff0f7424 */ /* 0x000fe200078e00ff */
[----:B------:R-:W-:Y:S06]  /*21ee0*/  @P1 BRA `(.L_x_2936) ;  /* 0x00000000001c1947 */ /* 0x000fec0003800000 */
[----:B------:R-:W2:Y:S01]  /*21ef0*/  S2R R13, SR_TID.X ;  /* 0x00000000000d7919 */ /* 0x000ea20000002100 */
[----:B------:R-:W-:-:S04]  /*21f00*/  MOV R8, 0x9000 ;  /* 0x0000900000087802 */ /* 0x000fc80000000f00 */
[----:B------:R3:W-:Y:S01]  /*21f10*/  SYNCS.ARRIVE.TRANS64 RZ, [R12+URZ+0x308b0], R8 ;  /* 0x0308b0080cff79a7 */ /* 0x0007e2000800003f */
[----:B--2---:R-:W-:-:S04]  /*21f20*/  LOP3.LUT R13, R13, 0x1f, RZ, 0xc0, !PT ;  /* 0x0000001f0d0d7812 */ /* 0x004fc800078ec0ff */
[----:B------:R-:W-:-:S13]  /*21f30*/  ISETP.NE.AND P0, PT, R13, RZ, PT ;  /* 0x000000ff0d00720c */ /* 0x000fda0003f05270 */
[----:B---3--:R-:W-:Y:S05]  /*21f40*/  @!P0 BRA `(.L_x_2936) ;  /* 0x0000000000048947 */ /* 0x008fea0003800000 */
[----:B------:R-:W-:Y:S01]  /*21f50*/  BPT.TRAP 0x1 ;  /* 0x000000040000795c */ /* 0x000fe20000300000 */
.L_x_2936:
[----:B------:R-:W-:Y:S05]  /*21f60*/  BSYNC B2 ;  /* 0x0000000000027941 */ /* 0x000fea0003800000 */
.L_x_2935:
[----:B------:R-:W-:Y:S01]  /*21f70*/  R2UR UR6, R14 ;  /* 0x000000000e0672ca */ /* 0x000fe200000e0000 */
[----:B------:R-:W-:Y:S01]  /*21f80*/  IMAD.MOV.U32 R8, RZ, RZ, RZ ;  /* 0x000000ffff087224 */ /* 0x000fe200078e00ff */
[----:B------:R-:W-:Y:S01]  /*21f90*/  R2UR UR7, R15 ;  /* 0x000000000f0772ca */ /* 0x000fe200000e0000 */
[----:B------:R-:W-:Y:S01]  /*21fa0*/  UIADD3 UR4, UP0, UR36, 0x670, URZ ;  /* 0x0000067024047890 */ /* 0x000fe2000ff1e03f */
[----:B------:R-:W-:Y:S01]  /*21fb0*/  PLOP3.LUT P0, PT, PT, PT, PT, 0x80, 0x0 ;  /* 0x000000000000781c */ /* 0x000fe20003f0f070 */
[----:B01----:R-:W-:Y:S01]  /*21fc0*/  VIADD R12, R12, 0x308b0 ;  /* 0x000308b00c0c7836 */ /* 0x003fe20000000000 */
[----:B------:R-:W-:Y:S01]  /*21fd0*/  R2UR UR10, R8 ;  /* 0x00000000080a72ca */ /* 0x000fe200000e0000 */
[----:B------:R-:W-:Y:S01]  /*21fe0*/  UIADD3.X UR5, URZ, UR37, URZ, UP0, !UPT ;  /* 0x000000253f057290 */ /* 0x000fe200087fe43f */
[----:B------:R-:W-:-:S13]  /*21ff0*/  IADD3 R8, R10, 0x400, RZ ;  /* 0x000004000a087810 */ /* 0x000fda0007ffe0ff */
.L_x_2937:
        /* <DEDUP_REMOVED lines=15> */
.L_x_2938:
        /* <DEDUP_REMOVED lines=15> */
.L_x_2939:
        /* <DEDUP_REMOVED lines=10> */
.L_x_2925:
[----:B------:R-:W-:Y:S05]  /*22280*/  BSYNC B1 ;  /* 0x0000000000017941 */ /* 0x000fea0003800000 */
.L_x_2924:
        /* <DEDUP_REMOVED lines=9> */
.L_x_2956:
[----:B------:R-:W-:Y:S05]  /*22320*/  YIELD ;  /* 0x0000000000007946 */ /* 0x000fea0003800000 */
[----:B------:R-:W-:Y:S04]  /*22330*/  BSSY B1, `(.L_x_2940) ;  /* 0x000008b000017945 */ /* 0x000fe80003800000 */
[----:B------:R-:W-:Y:S05]  /*22340*/  @!P6 BRA `(.L_x_2941) ;  /* 0x000000080024e947 */ /* 0x000fea0003800000 */
[----:B-1----:R-:W-:Y:S01]  /*22350*/  IMAD R11, R27, 0x8, R22 ;  /* 0x000000081b0b7824 */ /* 0x002fe200078e0216 */
[----:B------:R-:W-:Y:S01]  /*22360*/  SHF.L.U32 R10, R29, 0x1f, RZ ;  /* 0x0000001f1d0a7819 */ /* 0x000fe200000006ff */
[----:B------:R-:W1:Y:S01]  /*22370*/  S2R R3, SR_TID.X ;  /* 0x0000000000037919 */ /* 0x000e620000002100 */
[----:B------:R-:W-:Y:S02]  /*22380*/  BSSY B2, `(.L_x_2942) ;  /* 0x0000005000027945 */ /* 0x000fe40003800000 */
[----:B------:R-:W2:Y:S01]  /*22390*/  SYNCS.PHASECHK.TRANS64.TRYWAIT P1, [R11+URZ+0x308a0], R10 ;  /* 0x0308a00a0b0075a7 */ /* 0x000ea2000802017f */
[----:B-1----:R-:W-:-:S04]  /*223a0*/  LOP3.LUT R3, R3, 0x7f, RZ, 0xc0, !PT ;  /* 0x0000007f03037812 */ /* 0x002fc800078ec0ff */
[----:B------:R-:W-:Y:S01]  /*223b0*/  ISETP.NE.AND P2, PT, R3, RZ, PT ;  /* 0x000000ff0300720c */ /* 0x000fe20003f45270 */
[----:B--2---:R-:W-:-:S12]  /*223c0*/  @!P1 BRA `(.L_x_2943) ;  /* 0x0000006800d09947 */ /* 0x004fd80003800000 */
.L_x_3092:
[----:B------:R-:W-:Y:S05]  /*223d0*/  BSYNC B2 ;  /* 0x0000000000027941 */ /* 0x000fea0003800000 */
.L_x_2942:
        /* <DEDUP_REMOVED lines=9> */
.L_x_2945:
[----:B------:R-:W-:Y:S05]  /*22470*/  BSYNC B2 ;  /* 0x0000000000027941 */ /* 0x000fea0003800000 */
.L_x_2944:
        /* <DEDUP_REMOVED lines=11> */
.L_x_2946:
        /* <DEDUP_REMOVED lines=13> */
[----:B------:R-:W-:Y:S02]  /*22600*/  UMOV UR7, 0x12f00000 ;  /* 0x12f0000000077882 */ /* 0x000fe40000000000 */
[----:B------:R-:W-:Y:S01]  /*22610*/  R2UR UR10, R13 ;  /* 0x000000000d0a72ca */ /* 0x000fe200000e0000 */
[----:B------:R-:W-:-:S14]  /*22620*/  VIADD R13, R9, 0x21400 ;  /* 0x00021400090d7836 */ /* 0x000fdc0000000000 */
.L_x_2947:
        /* <DEDUP_REMOVED lines=16> */
.L_x_2948:
        /* <DEDUP_REMOVED lines=13> */
.L_x_3093:
[----:B------:R-:W-:Y:S05]  /*22800*/  BSYNC B2 ;  /* 0x0000000000027941 */ /* 0x000fea0003800000 */
.L_x_2949:
        /* <DEDUP_REMOVED lines=11> */
.L_x_2952:
[----:B------:R-:W-:Y:S05]  /*228c0*/  BSYNC B2 ;  /* 0x0000000000027941 */ /* 0x000fea0003800000 */
.L_x_2951:
        /* <DEDUP_REMOVED lines=8> */
.L_x_2953:
        /* <DEDUP_REMOVED lines=11> */
[----:B------:R-:W-:Y:S01]  /*22a00*/  R2UR UR6, R14 ;  /* 0x000000000e0672ca */ /* 0x000fe200000e0000 */
[----:B------:R-:W-:Y:S01]  /*22a10*/  VIADD R3, R9, 0x3400 ;  /* 0x0000340009037836 */ /* 0x000fe20000000000 */
[----:B------:R-:W-:Y:S02]  /*22a20*/  R2UR UR7, R15 ;  /* 0x000000000f0772ca */ /* 0x000fe400000e0000 */
[----:B------:R-:W-:Y:S02]  /*22a30*/  R2UR UR10, R10 ;  /* 0x000000000a0a72ca */ /* 0x000fe400000e0000 */
[----:B------:R-:W-:-:S13]  /*22a40*/  PLOP3.LUT P1, PT, PT, PT, PT, 0x80, 0x0 ;  /* 0x000000000000781c */ /* 0x000fda0003f2f070 */
.L_x_2954:
        /* <DEDUP_REMOVED lines=10> */
[----:B------:R-:W-:Y:S02]  /*22af0*/  R2UR UR10, R25 ;  /* 0x00000000190a72ca */ /* 0x000fe400000e0000 */
[----:B------:R-:W-:Y:S02]  /*22b00*/  R2UR UR6, R14 ;  /* 0x000000000e0672ca */ /* 0x000fe400000e0000 */
[----:B------:R-:W-:Y:S02]  /*22b10*/  R2UR UR7, R15 ;  /* 0x000000000f0772ca */ /* 0x000fe400000e0000 */
[----:B------:R-:W-:Y:S02]  /*22b20*/  PLOP3.LUT P1, PT, PT, PT, PT, 0x80, 0x0 ;  /* 0x000000000000781c */ /* 0x000fe40003f2f070 */
[----:B------:R-:W-:-:S11]  /*22b30*/  IADD3 R9, R9, 0x6400, RZ ;  /* 0x0000640009097810 */ /* 0x000fd60007ffe0ff */
.L_x_2955:
        /* <DEDUP_REMOVED lines=10> */
.L_x_2941:
[----:B------:R-:W-:Y:S05]  /*22be0*/  BSYNC B1 ;  /* 0x0000000000017941 */ /* 0x000fea0003800000 */
.L_x_2940:
[C---:B------:R-:W-:Y:S01]  /*22bf0*/  ISETP.GT.AND P2, PT, R12.reuse, R6, PT ;  /* 0x000000060c00720c */ /* 0x040fe20003f44270 */
[----:B------:R-:W-:Y:S02]  /*22c00*/  VIADD R27, R27, 0x1 ;  /* 0x000000011b1b7836 */ /* 0x000fe40000000000 */
[----:B------:R-:W-:-:S03]  /*22c10*/  VIADD R12, R12, 0xffffffff ;  /* 0xffffffff0c0c7836 */ /* 0x000fc60000000000 */
[----:B------:R-:W-:-:S04]  /*22c20*/  ISETP.NE.AND P1, PT, R27, 0x2, PT ;  /* 0x000000021b00780c */ /* 0x000fc80003f25270 */
[----:B------:R-:W-:Y:S02]  /*22c30*/  SEL R3, RZ, 0x1, P1 ;  /* 0x00000001ff037807 */ /* 0x000fe40000800000 */
[----:B------:R-:W-:Y:S02]  /*22c40*/  SEL R27, R27, RZ, P1 ;  /* 0x000000ff1b1b7207 */ /* 0x000fe40000800000 */
[----:B------:R-:W-:Y:S01]  /*22c50*/  LOP3.LUT R29, R29, R3, RZ, 0x3c, !PT ;  /* 0x000000031d1d7212 */ /* 0x000fe200078e3cff */
[----:B------:R-:W-:Y:S06]  /*22c60*/  @P2 BRA `(.L_x_2956) ;  /* 0xfffffff400ac2947 */ /* 0x000fec000383ffff */
.L_x_2918:
[----:B------:R-:W-:Y:S05]  /*22c70*/  BSYNC B0 ;  /* 0x0000000000007941 */ /* 0x000fea0003800000 */
.L_x_2917:
[----:B------:R-:W2:Y:S01]  /*22c80*/  LDC R0, c[0x0][0x448] ;  /* 0x00011200ff007b82 */ /* 0x000ea20000000800 */
[----:B------:R-:W-:Y:S01]  /*22c90*/  LEA R2, R17, 0x7f, 0x7 ;  /* 0x0000007f11027811 */ /* 0x000fe200078e38ff */
[----:B------:R-:W-:Y:S06]  /*22ca0*/  @!P0 WARPSYNC.ALL ;  /* 0x0000000000008948 */ /* 0x000fec0003800000 */
[----:B------:R-:W-:Y:S01]  /*22cb0*/  @!P0 BAR.SYNC.DEFER_BLOCKING 0xc, 0x180 ;  /* 0x0306000000008b1d */ /* 0x000fe20000010000 */
[----:B------:R-:W-:-:S05]  /*22cc0*/  ISETP.NE.AND P2, PT, R4, RZ, PT ;  /* 0x000000ff0400720c */ /* 0x000fca0003f45270 */
[----:B------:R-:W-:Y:S08]  /*22cd0*/  BSSY B0, `(.L_x_2957) ;  /* 0x0000029000007945 */ /* 0x000ff00003800000 */
[----:B------:R-:W3:Y:S01]  /*22ce0*/  @!P2 LDC R4, c[0x0][0x9f0] ;  /* 0x00027c00ff04ab82 */ /* 0x000ee20000000800 */
[----:B--2---:R-:W-:-:S13]  /*22cf0*/  ISETP.NE.AND P1, PT, R0, 0x1, PT ;  /* 0x000000010000780c */ /* 0x004fda0003f25270 */
[----:B------:R-:W2:Y:S08]  /*22d00*/  @P1 LDC R3, c[0x0][0x44c] ;  /* 0x00011300ff031b82 */ /* 0x000eb00000000800 */
[----:B------:R-:W4:Y:S01]  /*22d10*/  @P1 LDC R0, c[0x0][0x450] ;  /* 0x00011400ff001b82 */ /* 0x000f220000000800 */
[----:B--2---:R-:W-:-:S05]  /*22d20*/  @P1 IMAD.HI.U32 R3, R2, R3, RZ ;  /* 0x0000000302031227 */ /* 0x004fca00078e00ff */
[----:B----4-:R-:W-:Y:S01]  /*22d30*/  @P1 SHF.R.U32.HI R2, RZ, R0, R3 ;  /* 0x00000000ff021219 */ /* 0x010fe20000011603 */
[----:B------:R-:W-:-:S03]  /*22d40*/  IMAD.MOV.U32 R0, RZ, RZ, RZ ;  /* 0x000000ffff007224 */ /* 0x000fc600078e00ff */
[----:B------:R-:W-:-:S05]  /*22d50*/  IADD3 R2, R7, R2, RZ ;  /* 0x0000000207027210 */ /* 0x000fca0007ffe0ff */
[----:B------:R-:W-:-:S05]  /*22d60*/  IMAD.HI R2, R2, 0x2aaaaaab, RZ ;  /* 0x2aaaaaab02027827 */ /* 0x000fca00078e02ff */
[----:B------:R-:W-:-:S04]  /*22d70*/  SHF.R.U32.HI R3, RZ, 0x1f, R2 ;  /* 0x0000001fff037819 */ /* 0x000fc80000011602 */
[----:B------:R-:W-:-:S04]  /*22d80*/  LEA.HI.SX32 R2, R2, R3, 0x1c ;  /* 0x0000000302027211 */ /* 0x000fc800078fe2ff */
[----:B------:R-:W-:-:S04]  /*22d90*/  VIMNMX R5, R5, R2, PT ;  /* 0x0000000205057248 */ /* 0x000fc80003fe0100 */
[----:B------:R-:W-:-:S13]  /*22da0*/  ISETP.GE.AND P1, PT, R5, 0x1, PT ;  /* 0x000000010500780c */ /* 0x000fda0003f26270 */
[----:B---3--:R-:W-:Y:S05]  /*22db0*/  @!P1 BRA `(.L_x_2958) ;  /* 0x0000000000689947 */ /* 0x008fea0003800000 */
[-C--:B------:R-:W-:Y:S02]  /*22dc0*/  IABS R0, R4.reuse ;  /* 0x0000000400007213 */ /* 0x080fe40000000000 */
[----:B------:R-:W-:Y:S02]  /*22dd0*/  IABS R7, R4 ;  /* 0x0000000400077213 */ /* 0x000fe40000000000 */
[----:B0-----:R-:W0:Y:S03]  /*22de0*/  I2F.RP R8, R0 ;  /* 0x0000000000087306 */ /* 0x001e260000209400 */
[----:B------:R-:W-:-:S05]  /*22df0*/  IMAD.MOV R7, RZ, RZ, -R7 ;  /* 0x000000ffff077224 */ /* 0x000fca00078e0a07 */
[----:B0-----:R-:W0:Y:S02]  /*22e00*/  MUFU.RCP R8, R8 ;  /* 0x0000000800087308 */ /* 0x001e240000001000 */
[----:B0-----:R-:W-:-:S06]  /*22e10*/  VIADD R9, R8, 0xffffffe ;  /* 0x0ffffffe08097836 */ /* 0x001fcc0000000000 */
[----:B------:R-:W0:Y:S02]  /*22e20*/  F2I.FTZ.U32.TRUNC.NTZ R3, R9 ;  /* 0x0000000900037305 */ /* 0x000e24000021f000 */
[----:B0-----:R-:W-:-:S05]  /*22e30*/  IADD3 R2, RZ, -R3, RZ ;  /* 0x80000003ff027210 */ /* 0x001fca0007ffe0ff */
[----:B------:R-:W-:Y:S02]  /*22e40*/  IMAD R6, R2, R0, RZ ;  /* 0x0000000002067224 */ /* 0x000fe400078e02ff */
[----:B------:R-:W-:-:S04]  /*22e50*/  IMAD.MOV.U32 R2, RZ, RZ, RZ ;  /* 0x000000ffff027224 */ /* 0x000fc800078e00ff */
        /* <DEDUP_REMOVED lines=16> */
.L_x_2958:
[----:B------:R-:W-:Y:S05]  /*22f60*/  BSYNC B0 ;  /* 0x0000000000007941 */ /* 0x000fea0003800000 */
.L_x_2957:
[-C--:B------:R-:W-:Y:S01]  /*22f70*/  IMAD R3, R20, R0.reuse, RZ ;  /* 0x0000000014037224 */ /* 0x080fe200078e02ff */
        /* <DEDUP_REMOVED lines=23> */
.L_x_2960:
        /* <DEDUP_REMOVED lines=8> */
[----:B------:R-:W-:Y:S01]  /*23170*/  MOV R4, UR6 ;  /* 0x0000000600047c02 */ /* 0x000fe20008000f00 */
[----:B------:R-:W-:Y:S01]  /*23180*/  IMAD.U32 R5, RZ, RZ, UR7 ;  /* 0x00000007ff057e24 */ /* 0x000fe2000f8e00ff */
[----:B------:R-:W2:Y:S01]  /*23190*/  LDC.64 R2, c[0x4][R2] ;  /* 0x0100000002027b82 */ /* 0x000ea20000000a00 */
[----:B------:R-:W-:Y:S01]  /*231a0*/  IMAD.U32 R6, RZ, RZ, UR8 ;  /* 0x00000008ff067e24 */ /* 0x000fe2000f8e00ff */
[----:B------:R-:W-:Y:S01]  /*231b0*/  MOV R7, UR9 ;  /* 0x0000000900077c02 */ /* 0x000fe20008000f00 */
[----:B------:R-:W-:Y:S01]  /*231c0*/  IMAD.U32 R10, RZ, RZ, UR4 ;  /* 0x00000004ff0a7e24 */ /* 0x000fe2000f8e00ff */
[----:B0-----:R-:W-:Y:S01]  /*231d0*/  MOV R8, 0x70 ;  /* 0x0000007000087802 */ /* 0x001fe20000000f00 */
[----:B-1----:R-:W-:-:S02]  /*231e0*/  IMAD.U32 R11, RZ, RZ, UR5 ;  /* 0x00000005ff0b7e24 */ /* 0x002fc4000f8e00ff */
[----:B------:R-:W-:Y:S02]  /*231f0*/  IMAD.MOV.U32 R12, RZ, RZ, 0x1 ;  /* 0x00000001ff0c7424 */ /* 0x000fe400078e00ff */
[----:B------:R-:W-:-:S07]  /*23200*/  IMAD.MOV.U32 R13, RZ, RZ, RZ ;  /* 0x000000ffff0d7224 */ /* 0x000fce00078e00ff */
[----:B------:R-:W-:-:S07]  /*23210*/  LEPC R20, `(.L_x_2963) ;  /* 0x000000001014794e */ /* 0x000fce0000000000 */
[----:B--2---:R-:W-:Y:S05]  /*23220*/  CALL.ABS.NOINC R2 ;  /* 0x0000000002007343 */ /* 0x004fea0003c00000 */
.L_x_2963:
[----:B------:R-:W-:Y:S05]  /*23230*/  BSYNC B6 ;  /* 0x0000000000067941 */ /* 0x000fea0003800000 */
.L_x_2962:
        /* <DEDUP_REMOVED lines=11> */
[----:B------:R-:W-:Y:S01]  /*232f0*/  IMAD.U32 R5, RZ, RZ, UR7 ;  /* 0x00000007ff057e24 */ /* 0x000fe2000f8e00ff */
[----:B-1----:R-:W-:Y:S01]  /*23300*/  MOV R11, UR5 ;  /* 0x00000005000b7c02 */ /* 0x002fe20008000f00 */
[----:B------:R-:W-:Y:S01]  /*23310*/  IMAD.U32 R7, RZ, RZ, UR9 ;  /* 0x00000009ff077e24 */ /* 0x000fe2000f8e00ff */
[----:B------:R-:W-:Y:S01]  /*23320*/  MOV R13, RZ ;  /* 0x000000ff000d7202 */ /* 0x000fe20000000f00 */
[----:B------:R-:W-:-:S02]  /*23330*/  IMAD.U32 R10, RZ, RZ, UR4 ;  /* 0x00000004ff0a7e24 */ /* 0x000fc4000f8e00ff */
[----:B0-----:R-:W-:Y:S02]  /*23340*/  IMAD.MOV.U32 R8, RZ, RZ, 0x70 ;  /* 0x00000070ff087424 */ /* 0x001fe400078e00ff */
[----:B--2---:R-:W-:-:S07]  /*23350*/  IMAD.MOV.U32 R12, RZ, RZ, 0x1 ;  /* 0x00000001ff0c7424 */ /* 0x004fce00078e00ff */
[----:B------:R-:W-:-:S07]  /*23360*/  LEPC R20, `(.L_x_2966) ;  /* 0x000000001014794e */ /* 0x000fce0000000000 */
[----:B---3--:R-:W-:Y:S05]  /*23370*/  CALL.ABS.NOINC R2 ;  /* 0x0000000002007343 */ /* 0x008fea0003c00000 */
.L_x_2966:
        /* <DEDUP_REMOVED lines=9> */
[----:B------:R-:W-:Y:S01]  /*23410*/  MOV R13, RZ ;  /* 0x000000ff000d7202 */ /* 0x000fe20000000f00 */
[----:B------:R-:W-:-:S02]  /*23420*/  IMAD.U32 R10, RZ, RZ, UR8 ;  /* 0x00000008ff0a7e24 */ /* 0x000fc4000f8e00ff */
[----:B------:R-:W-:Y:S02]  /*23430*/  IMAD.MOV.U32 R8, RZ, RZ, 0x70 ;  /* 0x00000070ff087424 */ /* 0x000fe400078e00ff */
[----:B0-----:R-:W-:-:S07]  /*23440*/  IMAD.MOV.U32 R12, RZ, RZ, 0x1 ;  /* 0x00000001ff0c7424 */ /* 0x001fce00078e00ff */
[----:B------:R-:W-:-:S07]  /*23450*/  LEPC R20, `(.L_x_2965) ;  /* 0x000000001014794e */ /* 0x000fce0000000000 */
[----:B-1----:R-:W-:Y:S05]  /*23460*/  CALL.ABS.NOINC R2 ;  /* 0x0000000002007343 */ /* 0x002fea0003c00000 */
.L_x_2965:
[----:B------:R-:W-:Y:S05]  /*23470*/  BSYNC B6 ;  /* 0x0000000000067941 */ /* 0x000fea0003800000 */
.L_x_2964:
[----:B------:R-:W2:Y:S01]  /*23480*/  LDL R25, [R1+0x1c] ;  /* 0x00001c0001197983 */ /* 0x000ea20000100800 */
[----:B------:R-:W-:Y:S01]  /*23490*/  ULDC.64 UR4, c[0x0][0x9f8] ;  /* 0x00027e0000047ab9 */ /* 0x000fe20000000a00 */
[----:B------:R-:W3:Y:S02]  /*234a0*/  LDC R0, c[0x0][0x430] ;  /* 0x00010c00ff007b82 */ /* 0x000ee40000000800 */
[----:B0-----:R-:W4:Y:S01]  /*234b0*/  LDL R8, [R1+0x4] ;  /* 0x0000040001087983 */ /* 0x001f220000100800 */
        /* <DEDUP_REMOVED lines=12> */
[----:B---3--:R-:W-:-:S13]  /*23580*/  ISETP.NE.AND P1, PT, R0, 0x1, PT ;  /* 0x000000010000780c */ /* 0x008fda0003f25270 */
[----:B------:R-:W3:Y:S01]  /*23590*/  @P1 LDC R6, c[0x0][0x438] ;  /* 0x00010e00ff061b82 */ /* 0x000ee20000000800 */
[----:B0-----:R-:W-:-:S05]  /*235a0*/  IMAD.SHL.U32 R21, R21, 0x10, RZ ;  /* 0x0000001015157824 */ /* 0x001fca00078e00ff */
[----:B------:R-:W-:Y:S02]  /*235b0*/  LOP3.LUT R21, R4, 0x70, R21, 0xf8, !PT ;  /* 0x0000007004157812 */ /* 0x000fe400078ef815 */
[----:B------:R-:W0:Y:S01]  /*235c0*/  @P1 LDC R4, c[0x0][0x434] ;  /* 0x00010d00ff041b82 */ /* 0x000e220000000800 */
[----:B------:R-:W-:Y:S01]  /*235d0*/  ISETP.GE.AND P3, PT, R32, UR4, PT ;  /* 0x0000000420007c0c */ /* 0x000fe2000bf66270 */
[----:B------:R-:W-:Y:S01]  /*235e0*/  UMOV UR5, 0xffffffff ;  /* 0xffffffff00057882 */ /* 0x000fe20000000000 */
[----:B--2---:R-:W-:-:S04]  /*235f0*/  VIADD R25, R25, 0xffffffff ;  /* 0xffffffff19197836 */ /* 0x004fc80000000000 */
[----:B------:R-:W-:-:S05]  /*23600*/  IMAD R5, R25, 0x60, R21 ;  /* 0x0000006019057824 */ /* 0x000fca00078e0215 */
[----:B----4-:R-:W-:-:S04]  /*23610*/  ISETP.GE.AND P0, PT, R5, R8, PT ;  /* 0x000000080500720c */ /* 0x010fc80003f06270 */
[----:B------:R-:W-:Y:S02]  /*23620*/  ISETP.GT.U32.OR P0, PT, R21, 0x5f, P0 ;  /* 0x0000005f1500780c */ /* 0x000fe40000704470 */
[----:B------:R-:W-:-:S11]  /*23630*/  IADD3 R5, R5, R7, RZ ;  /* 0x0000000705057210 */ /* 0x000fd60007ffe0ff */
[----:B-1----:R-:W1:Y:S01]  /*23640*/  @!P0 LDC.64 R2, c[0x0][0x428] ;  /* 0x00010a00ff028b82 */ /* 0x002e620000000a00 */
[----:B0-----:R-:W-:-:S04]  /*23650*/  @P1 IMAD.HI.U32 R7, R5, R4, RZ ;  /* 0x0000000405071227 */ /* 0x001fc800078e00ff */
[----:B------:R-:W-:Y:S01]  /*23660*/  IMAD.MOV.U32 R4, RZ, RZ, R5 ;  /* 0x000000ffff047224 */ /* 0x000fe200078e0005 */
[----:B---3--:R-:W-:Y:S02]  /*23670*/  @P1 SHF.R.U32.HI R4, RZ, R6, R7 ;  /* 0x00000006ff041219 */ /* 0x008fe40000011607 */
[----:B------:R-:W-:-:S03]  /*23680*/  SHF.R.S32.HI R8, RZ, 0x1f, R31 ;  /* 0x0000001fff087819 */ /* 0x000fc6000001141f */
[----:B------:R-:W-:-:S04]  /*23690*/  IMAD.MOV R6, RZ, RZ, -R4 ;  /* 0x000000ffff067224 */ /* 0x000fc800078e0a04 */
[----:B------:R-:W-:Y:S01]  /*236a0*/  IMAD R0, R0, R6, R5 ;  /* 0x0000000600007224 */ /* 0x000fe200078e0205 */
[--C-:B------:R-:W-:Y:S01]  /*236b0*/  @!P0 SHF.R.S32.HI R5, RZ, 0x1f, R4.reuse ;  /* 0x0000001fff058819 */ /* 0x100fe20000011404 */
[-C--:B-1----:R-:W-:Y:S02]  /*236c0*/  @!P0 IMAD R6, R8, R2.reuse, RZ ;  /* 0x0000000208068224 */ /* 0x082fe400078e02ff */
[----:B------:R-:W-:-:S04]  /*236d0*/  @!P0 IMAD.WIDE.U32 R4, R31, R2, R4 ;  /* 0x000000021f048225 */ /* 0x000fc800078e0004 */
[----:B------:R-:W-:Y:S02]  /*236e0*/  @!P0 IMAD R6, R31, R3, R6 ;  /* 0x000000031f068224 */ /* 0x000fe400078e0206 */
[----:B------:R-:W0:Y:S03]  /*236f0*/  @!P0 LDC.64 R2, c[0x0][0x418] ;  /* 0x00010600ff028b82 */ /* 0x000e260000000a00 */
[----:B------:R-:W-:Y:S01]  /*23700*/  @!P0 IADD3 R6, R5, R6, RZ ;  /* 0x0000000605068210 */ /* 0x000fe20007ffe0ff */
[----:B------:R-:W-:Y:S01]  /*23710*/  IMAD.U32 R5, RZ, RZ, UR39 ;  /* 0x00000027ff057e24 */ /* 0x000fe2000f8e00ff */
        /* <DEDUP_REMOVED lines=16> */
[----:B------:R-:W-:-:S04]  /*23820*/  @P1 LOP3.LUT R20, R20, 0x2, RZ, 0xfc, !PT ;  /* 0x0000000214141812 */ /* 0x000fc800078efcff */
[----:B------:R-:W-:Y:S01]  /*23830*/  @P0 LOP3.LUT R20, R20, 0x1, RZ, 0xfc, !PT ;  /* 0x0000000114140812 */ /* 0x000fe200078efcff */
[----:B------:R0:W-:Y:S04]  /*23840*/  STL [R1+0x10], R8 ;  /* 0x0000100801007387 */ /* 0x0001e80000100800 */
[----:B------:R0:W-:Y:S01]  /*23850*/  STL [R1], R20 ;  /* 0x0000001401007387 */ /* 0x0001e20000100800 */
[----:B------:R-:W-:Y:S05]  /*23860*/  BRA.DIV UR5, `(.L_x_2967) ;  /* 0x0000005605d07947 */ /* 0x000fea000b800000 */
.L_x_3096:
[----:B------:R-:W-:Y:S05]  /*23870*/  @!P2 BRA `(.L_x_2968) ;  /* 0x000000000004a947 */ /* 0x000fea0003800000 */
[----:B------:R-:W-:Y:S01]  /*23880*/  BPT.TRAP 0x1 ;  /* 0x000000040000795c */ /* 0x000fe20000300000 */
.L_x_2968:
[----:B------:R-:W-:Y:S01]  /*23890*/  SHF.R.S32.HI R5, RZ, 0x1f, R0 ;  /* 0x0000001fff057819 */ /* 0x000fe20000011400 */
[----:B------:R-:W-:Y:S01]  /*238a0*/  ULDC.64 UR4, c[0x0][0x328] ;  /* 0x0000ca0000047ab9 */ /* 0x000fe20000000a00 */
[----:B------:R-:W-:Y:S01]  /*238b0*/  ULDC.64 UR6, c[0x0][0x318] ;  /* 0x0000c60000067ab9 */ /* 0x000fe20000000a00 */
[----:B------:R-:W-:Y:S02]  /*238c0*/  BSSY B0, `(.L_x_2969) ;  /* 0x0000014000007945 */ /* 0x000fe40003800000 */
[----:B0-----:R-:W-:-:S04]  /*238d0*/  IMAD R3, R5, UR4, RZ ;  /* 0x0000000405037c24 */ /* 0x001fc8000f8e02ff */
        /* <DEDUP_REMOVED lines=18> */
.L_x_3097:
[----:B------:R-:W-:Y:S05]  /*23a00*/  BSYNC B0 ;  /* 0x0000000000007941 */ /* 0x000fea0003800000 */
.L_x_2969:
        /* <DEDUP_REMOVED lines=14> */
[----:B------:R-:W-:Y:S01]  /*23af0*/  IMAD R6, R6, UR4, RZ ;  /* 0x0000000406067c24 */ /* 0x000fe2000f8e02ff */
[----:B------:R-:W-:Y:S01]  /*23b00*/  IADD3 R3, R3, R5, RZ ;  /* 0x0000000503037210 */ /* 0x000fe20007ffe0ff */
[----:B------:R-:W-:Y:S02]  /*23b10*/  IMAD R5, R26, 0x4800, R36 ;  /* 0x000048001a057824 */ /* 0x000fe400078e0224 */
[C---:B------:R-:W-:Y:S02]  /*23b20*/  IMAD R6, R4.reuse, UR5, R6 ;  /* 0x0000000504067c24 */ /* 0x040fe4000f8e0206 */
[----:B------:R-:W-:Y:S01]  /*23b30*/  IMAD.WIDE.U32 R2, R4, UR4, R2 ;  /* 0x0000000404027c25 */ /* 0x000fe2000f8e0002 */
[----:B------:R-:W-:-:S03]  /*23b40*/  ULDC.64 UR4, c[0x0][0x308] ;  /* 0x0000c20000047ab9 */ /* 0x000fc60000000a00 */
[----:B------:R-:W-:Y:S02]  /*23b50*/  IMAD.IADD R3, R3, 0x1, R6 ;  /* 0x0000000103037824 */ /* 0x000fe400078e0206 */
[----:B---3--:R-:W-:Y:S02]  /*23b60*/  IMAD R6, R25, -0x60, R9 ;  /* 0xffffffa019067824 */ /* 0x008fe400078e0209 */
[----:B------:R-:W-:Y:S01]  /*23b70*/  IMAD.WIDE.U32 R2, R18, UR4, R2 ;  /* 0x0000000412027c25 */ /* 0x000fe2000f8e0002 */
[----:B------:R-:W-:-:S03]  /*23b80*/  UMOV UR4, 0xffffffff ;  /* 0xffffffff00047882 */ /* 0x000fc60000000000 */
[----:B------:R-:W-:Y:S01]  /*23b90*/  IMAD R0, R18, UR5, R3 ;  /* 0x0000000512007c24 */ /* 0x000fe2000f8e0203 */
[----:B------:R-:W-:Y:S01]  /*23ba0*/  LEA R4, P0, R2, UR6, 0x1 ;  /* 0x0000000602047c11 */ /* 0x000fe2000f8008ff */
[----:B------:R-:W-:-:S03]  /*23bb0*/  IMAD.IADD R6, R6, 0x1, -R8 ;  /* 0x0000000106067824 */ /* 0x000fc600078e0a08 */
[----:B------:R-:W-:Y:S02]  /*23bc0*/  LEA.HI.X R0, R2, UR7, R0, 0x1, P0 ;  /* 0x0000000702007c11 */ /* 0x000fe400080f0c00 */
        /* <DEDUP_REMOVED lines=16> */
[----:B------:R-:W-:-:S03]  /*23cd0*/  @P1 LEA R8, R5, R22, 0x1 ;  /* 0x0000001605081211 */ /* 0x000fc600078e08ff */
        /* <DEDUP_REMOVED lines=47> */
.L_x_3111:
        /* <DEDUP_REMOVED lines=12> */
.L_x_2972:
[----:B------:R-:W-:Y:S02]  /*24090*/  PLOP3.LUT P1, PT, P1, P0, PT, 0xa2, 0x0 ;  /* 0x000000000000781c */ /* 0x000fe40000f21472 */
[----:B------:R-:W-:-:S08]  /*240a0*/  @P0 R2UR P1, UR4, R7 ;  /* 0x00000000070402ca */ /* 0x000fd00000020000 */
[----:B------:R-:W-:-:S05]  /*240b0*/  @P0 PLOP3.LUT P0, PT, P1, PT, PT, 0x80, 0x0 ;  /* 0x000000000000081c */ /* 0x000fca0000f0f070 */
[----:B------:R-:W-:Y:S01]  /*240c0*/  @!P1 SYNCS.ARRIVE.TRANS64.RED.A0T1 RZ, [UR4+0x30830], RZ ;  /* 0x030830ffffff99a7 */ /* 0x000fe20008200404 */
[----:B------:R-:W-:Y:S07]  /*240d0*/  @!P1 ARRIVES.LDGSTSBAR.64.TRANSCNT [UR4+0x30830] ;  /* 0x03083000ff0099b0 */ /* 0x000fee0008000a84 */
[----:B------:R-:W-:Y:S05]  /*240e0*/  @P0 BRA.U.ANY `(.L_x_2972) ;  /* 0xfffffffd00e80947 */ /* 0x000fea000393ffff */
[----:B------:R-:W-:Y:S01]  /*240f0*/  NOP ;  /* 0x0000000000007918 */ /* 0x000fe20000000000 */
[----:B------:R-:W2:Y:S02]  /*24100*/  LDL R0, [R1] ;  /* 0x0000000001007983 */ /* 0x000ea40000100800 */
[----:B--2---:R-:W-:-:S13]  /*24110*/  LOP3.LUT P2, RZ, R0, 0x10, RZ, 0xc0, !PT ;  /* 0x0000001000ff7812 */ /* 0x004fda000784c0ff */
[----:B------:R-:W-:Y:S05]  /*24120*/  @!P2 BRA `(.L_x_2973) ;  /* 0x000000000004a947 */ /* 0x000fea0003800000 */
[----:B------:R-:W-:Y:S01]  /*24130*/  BPT.TRAP 0x1 ;  /* 0x000000040000795c */ /* 0x000fe20000300000 */
.L_x_2973:
        /* <DEDUP_REMOVED lines=8> */
[----:B------:R-:W-:-:S02]  /*241c0*/  IADD3 R2, R22, 0x12400, RZ ;  /* 0x0001240016027810 */ /* 0x000fc40007ffe0ff */
[----:B------:R-:W-:Y:S01]  /*241d0*/  ISETP.NE.AND.EX P0, PT, RZ, UR7, PT, P0 ;  /* 0x00000007ff007c0c */ /* 0x000fe2000bf05300 */
[----:B------:R-:W-:Y:S01]  /*241e0*/  BSSY B6, `(.L_x_2974) ;  /* 0x000001b000067945 */ /* 0x000fe20003800000 */
[----:B------:R-:W-:Y:S02]  /*241f0*/  SHF.R.S32.HI R0, RZ, 0x1f, R34 ;  /* 0x0000001fff007819 */ /* 0x000fe40000011422 */
[----:B------:R-:W-:-:S03]  /*24200*/  SEL R30, R30, RZ, !P0 ;  /* 0x000000ff1e1e7207 */ /* 0x000fc60004000000 */
[----:B------:R-:W-:-:S04]  /*24210*/  IMAD R0, R0, UR4, RZ ;  /* 0x0000000400007c24 */ /* 0x000fc8000f8e02ff */
        /* <DEDUP_REMOVED lines=11> */
[----:B0-----:R-:W-:Y:S01]  /*242d0*/  IMAD.U32 R4, RZ, RZ, UR4 ;  /* 0x00000004ff047e24 */ /* 0x001fe2000f8e00ff */
[----:B------:R-:W-:Y:S01]  /*242e0*/  MOV R5, UR5 ;  /* 0x0000000500057c02 */ /* 0x000fe20008000f00 */
[----:B------:R-:W0:Y:S01]  /*242f0*/  LDC.64 R2, c[0x4][R2] ;  /* 0x0100000002027b82 */ /* 0x000e220000000a00 */
[----:B------:R-:W-:Y:S01]  /*24300*/  IMAD.U32 R6, RZ, RZ, UR6 ;  /* 0x00000006ff067e24 */ /* 0x000fe2000f8e00ff */
[----:B------:R-:W-:Y:S01]  /*24310*/  MOV R10, UR8 ;  /* 0x00000008000a7c02 */ /* 0x000fe20008000f00 */
[----:B-1----:R-:W-:Y:S01]  /*24320*/  IMAD.U32 R7, RZ, RZ, UR7 ;  /* 0x00000007ff077e24 */ /* 0x002fe2000f8e00ff */
[----:B------:R-:W-:Y:S01]  /*24330*/  MOV R12, 0x1 ;  /* 0x00000001000c7802 */ /* 0x000fe20000000f00 */
[----:B------:R-:W-:-:S02]  /*24340*/  IMAD.U32 R11, RZ, RZ, UR9 ;  /* 0x00000009ff0b7e24 */ /* 0x000fc4000f8e00ff */
[----:B------:R-:W-:Y:S02]  /*24350*/  IMAD.MOV.U32 R8, RZ, RZ, 0x70 ;  /* 0x00000070ff087424 */ /* 0x000fe400078e00ff */
[----:B------:R-:W-:-:S07]  /*24360*/  IMAD.MOV.U32 R13, RZ, RZ, RZ ;  /* 0x000000ffff0d7224 */ /* 0x000fce00078e00ff */
[----:B------:R-:W-:-:S07]  /*24370*/  LEPC R20, `(.L_x_2975) ;  /* 0x000000001014794e */ /* 0x000fce0000000000 */
[----:B0-----:R-:W-:Y:S05]  /*24380*/  CALL.ABS.NOINC R2 ;  /* 0x0000000002007343 */ /* 0x001fea0003c00000 */
.L_x_2975:
[----:B------:R-:W-:Y:S05]  /*24390*/  BSYNC B6 ;  /* 0x0000000000067941 */ /* 0x000fea0003800000 */
.L_x_2974:
[----:B------:R-:W2:Y:S01]  /*243a0*/  LDL.LU R20, [R1+0x2c] ;  /* 0x00002c0001147983 */ /* 0x000ea20000300800 */
[----:B------:R-:W-:Y:S01]  /*243b0*/  ULDC.64 UR4, c[0x0][0x2d8] ;  /* 0x0000b60000047ab9 */ /* 0x000fe20000000a00 */
[----:B------:R-:W3:Y:S02]  /*243c0*/  LDC R6, c[0x0][0x448] ;  /* 0x00011200ff067b82 */ /* 0x000ee40000000800 */
[----:B0-----:R-:W4:Y:S04]  /*243d0*/  LDL.LU.64 R2, [R1+0x20] ;  /* 0x0000200001027983 */ /* 0x001f280000300a00 */
[----:B------:R0:W5:Y:S01]  /*243e0*/  LDL R9, [R1+0x18] ;  /* 0x0000180001097983 */ /* 0x0001620000100800 */
[----:B---3--:R-:W-:-:S13]  /*243f0*/  ISETP.NE.AND P0, PT, R6, 0x1, PT ;  /* 0x000000010600780c */ /* 0x008fda0003f05270 */
[----:B-1----:R-:W1:Y:S01]  /*24400*/  @P0 LDC R7, c[0x0][0x44c] ;  /* 0x00011300ff070b82 */ /* 0x002e620000000800 */
[----:B----4-:R-:W-:Y:S02]  /*24410*/  IMAD.MOV.U32 R3, RZ, RZ, R34 ;  /* 0x000000ffff037224 */ /* 0x010fe400078e0022 */
        /* <DEDUP_REMOVED lines=8> */
[----:B--2---:R-:W-:-:S04]  /*244a0*/  LOP3.LUT R20, R20, 0x7f, RZ, 0xc0, !PT ;  /* 0x0000007f14147812 */ /* 0x004fc800078ec0ff */
[----:B------:R-:W-:Y:S02]  /*244b0*/  SHF.R.U32.HI R21, RZ, 0x3, R20 ;  /* 0x00000003ff157819 */ /* 0x000fe40000011614 */
[----:B------:R-:W2:Y:S01]  /*244c0*/  S2R R20, SR_TID.X ;  /* 0x0000000000147919 */ /* 0x000ea20000002100 */
[----:B------:R-:W-:Y:S02]  /*244d0*/  IADD3 R3, R3, R0, RZ ;  /* 0x0000000003037210 */ /* 0x000fe40007ffe0ff */
[----:B------:R-:W3:Y:S01]  /*244e0*/  @P0 LDC R0, c[0x0][0x450] ;  /* 0x00011400ff000b82 */ /* 0x000ee20000000800 */
[----:B--2---:R-:W-:-:S05]  /*244f0*/  IMAD.SHL.U32 R20, R20, 0x10, RZ ;  /* 0x0000001014147824 */ /* 0x004fca00078e00ff */
[----:B------:R-:W-:-:S05]  /*24500*/  LOP3.LUT R20, R21, 0x70, R20, 0xf8, !PT ;  /* 0x0000007015147812 */ /* 0x000fca00078ef814 */
[----:B------:R-:W-:-:S04]  /*24510*/  IMAD R5, R17, 0x80, R20 ;  /* 0x0000008011057824 */ /* 0x000fc800078e0214 */
[----:B-1----:R-:W-:Y:S01]  /*24520*/  @P0 IMAD.HI.U32 R7, R5, R7, RZ ;  /* 0x0000000705070227 */ /* 0x002fe200078e00ff */
[----:B------:R-:W-:-:S04]  /*24530*/  MOV R4, R5 ;  /* 0x0000000500047202 */ /* 0x000fc80000000f00 */
[----:B---3--:R-:W-:Y:S01]  /*24540*/  @P0 SHF.R.U32.HI R4, RZ, R0, R7 ;  /* 0x00000000ff040219 */ /* 0x008fe20000011607 */
[----:B------:R-:W1:Y:S04]  /*24550*/  S2R R20, SR_TID.X ;  /* 0x0000000000147919 */ /* 0x000e680000002100 */
        /* <DEDUP_REMOVED lines=16> */
[----:B-1----:R-:W-:Y:S02]  /*24660*/  LOP3.LUT R20, R20, 0x7f, RZ, 0xc0, !PT ;  /* 0x0000007f14147812 */ /* 0x002fe400078ec0ff */
[----:B------:R-:W-:Y:S01]  /*24670*/  LEA.HI.X R4, R2, UR5, R3, 0x1, P0 ;  /* 0x0000000502047c11 */ /* 0x000fe200080f0c03 */
[----:B------:R-:W-:Y:S01]  /*24680*/  UMOV UR5, 0xffffffff ;  /* 0xffffffff00057882 */ /* 0x000fe20000000000 */
[----:B------:R-:W-:-:S02]  /*24690*/  ISETP.GE.AND P3, PT, R32, UR4, PT ;  /* 0x0000000420007c0c */ /* 0x000fc4000bf66270 */
[----:B------:R-:W-:Y:S02]  /*246a0*/  ISETP.GE.AND P2, PT, R35, UR4, PT ;  /* 0x0000000423007c0c */ /* 0x000fe4000bf46270 */
[----:B------:R-:W-:Y:S02]  /*246b0*/  ISETP.GE.AND P0, PT, R33, UR4, PT ;  /* 0x0000000421007c0c */ /* 0x000fe4000bf06270 */
[----:B------:R-:W-:Y:S01]  /*246c0*/  SHF.R.U32.HI R8, RZ, 0x3, R20 ;  /* 0x00000003ff087819 */ /* 0x000fe20000011614 */
[----:B0-----:R-:W-:Y:S10]  /*246d0*/  BRA.DIV UR5, `(.L_x_2976) ;  /* 0x0000005205b07947 */ /* 0x001ff4000b800000 */
[----:B------:R-:W0:Y:S01]  /*246e0*/  SHFL.IDX PT, R14, R0, RZ, 0x181f ;  /* 0x00181fff000e7589 */ /* 0x000e2200000e0000 */
[----:B-----5:R-:W-:Y:S02]  /*246f0*/  IMAD R5, R9, R6, RZ ;  /* 0x0000000609057224 */ /* 0x020fe400078e02ff */
[----:B------:R-:W-:Y:S01]  /*24700*/  IMAD R17, R17, 0x80, R8 ;  /* 0x0000008011117824 */ /* 0x000fe200078e0208 */
[----:B------:R-:W1:Y:S03]  /*24710*/  SHFL.IDX PT, R2, R4, RZ, 0x181f ;  /* 0x00181fff04027589 */ /* 0x000e6600000e0000 */
[C---:B------:R-:W-:Y:S01]  /*24720*/  VIADD R6, R17.reuse, 0x10 ;  /* 0x0000001011067836 */ /* 0x040fe20000000000 */
[----:B------:R-:W-:-:S13]  /*24730*/  ISETP.GE.AND P1, PT, R17, R5, PT ;  /* 0x000000051100720c */ /* 0x000fda0003f26270 */
[----:B0-----:R-:W-:-:S05]  /*24740*/  @!P1 LEA R14, P4, R32, R14, 0x1 ;  /* 0x0000000e200e9211 */ /* 0x001fca00078808ff */
[----:B-1----:R-:W-:Y:S01]  /*24750*/  @!P1 IMAD.X R3, RZ, RZ, R2, P4 ;  /* 0x000000ffff039224 */ /* 0x002fe200020e0602 */
[----:B------:R-:W-:Y:S02]  /*24760*/  @!P1 MOV R2, R14 ;  /* 0x0000000e00029202 */ /* 0x000fe40000000f00 */
        /* <DEDUP_REMOVED lines=70> */
.L_x_3128:
        /* <DEDUP_REMOVED lines=12> */
.L_x_2978:
[----:B------:R-:W-:Y:S05]  /*24c90*/  BSYNC B0 ;  /* 0x0000000000007941 */ /* 0x000fea0003800000 */
.L_x_2977:
[----:B------:R-:W-:Y:S01]  /*24ca0*/  NOP ;  /* 0x0000000000007918 */ /* 0x000fe20000000000 */
[----:B------:R-:W-:-:S13]  /*24cb0*/  PLOP3.LUT P0, PT, PT, PT, PT, 0x80, 0x0 ;  /* 0x000000000000781c */ /* 0x000fda0003f0f070 */
.L_x_2979:
        /* <DEDUP_REMOVED lines=20> */
.L_x_3129:
[----:B------:R-:W-:Y:S05]  /*24e00*/  BSYNC B0 ;  /* 0x0000000000007941 */ /* 0x000fea0003800000 */
.L_x_2980:
[----:B------:R-:W3:Y:S01]  /*24e10*/  LDL R0, [R1+0x8] ;  /* 0x0000080001007983 */ /* 0x000ee20000100800 */
        /* <DEDUP_REMOVED lines=10> */
.L_x_2996:
[----:B------:R-:W3:Y:S01]  /*24ec0*/  LDL R2, [R1] ;  /* 0x0000000001027983 */ /* 0x000ee20000100800 */
[----:B------:R-:W1:Y:S03]  /*24ed0*/  LDC R7, c[0x0][0x430] ;  /* 0x00010c00ff077b82 */ /* 0x000e660000000800 */
[----:B------:R-:W4:Y:S04]  /*24ee0*/  LDL R4, [R1+0xc] ;  /* 0x00000c0001047983 */ /* 0x000f280000100800 */
[----:B------:R-:W2:Y:S01]  /*24ef0*/  LDL R8, [R1+0x10] ;  /* 0x0000100001087983 */ /* 0x000ea20000100800 */
[----:B------:R-:W0:Y:S02]  /*24f00*/  S2R R0, SR_TID.X ;  /* 0x0000000000007919 */ /* 0x000e240000002100 */
[----:B0-----:R-:W-:-:S02]  /*24f10*/  LOP3.LUT R0, R0, 0x7f, RZ, 0xc0, !PT ;  /* 0x0000007f00007812 */ /* 0x001fc400078ec0ff */
[----:B-1----:R-:W-:-:S13]  /*24f20*/  ISETP.NE.AND P0, PT, R7, 0x1, PT ;  /* 0x000000010700780c */ /* 0x002fda0003f05270 */
[----:B------:R-:W0:Y:S01]  /*24f30*/  @P0 LDC R3, c[0x0][0x438] ;  /* 0x00010e00ff030b82 */ /* 0x000e220000000800 */
[----:B---3--:R-:W-:Y:S02]  /*24f40*/  LOP3.LUT P4, RZ, R2, 0x10, RZ, 0xc0, !PT ;  /* 0x0000001002ff7812 */ /* 0x008fe4000788c0ff */
[----:B------:R-:W-:Y:S02]  /*24f50*/  SHF.R.U32.HI R2, RZ, 0x3, R0 ;  /* 0x00000003ff027819 */ /* 0x000fe40000011600 */
[----:B------:R-:W1:Y:S01]  /*24f60*/  S2R R0, SR_TID.X ;  /* 0x0000000000007919 */ /* 0x000e620000002100 */
[----:B----4-:R-:W-:Y:S01]  /*24f70*/  IMAD R9, R6, 0x60, R4 ;  /* 0x0000006006097824 */ /* 0x010fe200078e0204 */
[----:B-1----:R-:W-:-:S04]  /*24f80*/  SHF.L.U32 R0, R0, 0x4, RZ ;  /* 0x0000000400007819 */ /* 0x002fc800000006ff */
[----:B------:R-:W-:Y:S02]  /*24f90*/  LOP3.LUT R0, R2, 0x70, R0, 0xf8, !PT ;  /* 0x0000007002007812 */ /* 0x000fe400078ef800 */
[----:B------:R-:W1:Y:S02]  /*24fa0*/  @P0 LDC R2, c[0x0][0x434] ;  /* 0x00010d00ff020b82 */ /* 0x000e640000000800 */
[C---:B------:R-:W-:Y:S01]  /*24fb0*/  ISETP.GT.U32.AND P5, PT, R0.reuse, 0x5f, PT ;  /* 0x0000005f0000780c */ /* 0x040fe20003fa4070 */
[----:B------:R-:W-:-:S12]  /*24fc0*/  IMAD.IADD R9, R0, 0x1, R9 ;  /* 0x0000000100097824 */ /* 0x000fd800078e0209 */
[----:B------:R-:W2:Y:S01]  /*24fd0*/  @!P5 LDC.64 R4, c[0x0][0x428] ;  /* 0x00010a00ff04db82 */ /* 0x000ea20000000a00 */
[----:B------:R-:W-:Y:S02]  /*24fe0*/  IMAD.MOV.U32 R0, RZ, RZ, R9 ;  /* 0x000000ffff007224 */ /* 0x000fe400078e0009 */
[----:B-1----:R-:W-:-:S05]  /*24ff0*/  @P0 IMAD.HI.U32 R2, R9, R2, RZ ;  /* 0x0000000209020227 */ /* 0x002fca00078e00ff */
[----:B0-----:R-:W-:-:S04]  /*25000*/  @P0 SHF.R.U32.HI R0, RZ, R3, R2 ;  /* 0x00000003ff000219 */ /* 0x001fc80000011602 */
[----:B------:R-:W-:Y:S02]  /*25010*/  @!P5 SHF.R.S32.HI R3, RZ, 0x1f, R0 ;  /* 0x0000001fff03d819 */ /* 0x000fe40000011400 */
[----:B------:R-:W-:Y:S01]  /*25020*/  @!P5 MOV R2, R0 ;  /* 0x000000000002d202 */ /* 0x000fe20000000f00 */
[----:B--2---:R-:W-:-:S04]  /*25030*/  @!P5 IMAD R8, R8, R4, RZ ;  /* 0x000000040808d224 */ /* 0x004fc800078e02ff */
        /* <DEDUP_REMOVED lines=19> */
.L_x_2984:
[----:B------:R-:W-:Y:S01]  /*25170*/  LEA R7, R26, R22, 0x3 ;  /* 0x000000161a077211 */ /* 0x000fe200078e18ff */
[----:B------:R-:W-:Y:S01]  /*25180*/  BSSY B1, `(.L_x_2985) ;  /* 0x0000004000017945 */ /* 0x000fe20003800000 */
[----:B------:R-:W-:-:S04]  /*25190*/  SHF.L.U32 R2, R28, 0x1f, RZ ;  /* 0x0000001f1c027819 */ /* 0x000fc800000006ff */
[----:B------:R-:W0:Y:S02]  /*251a0*/  SYNCS.PHASECHK.TRANS64.TRYWAIT P0, [R7+URZ+0x30840], R2 ;  /* 0x03084002070075a7 */ /* 0x000e24000800017f */
[----:B0-----:R-:W-:Y:S05]  /*251b0*/  @!P0 BRA `(.L_x_2986) ;  /* 0x0000005000a88947 */ /* 0x001fea0003800000 */
.L_x_3130:
[----:B------:R-:W-:Y:S05]  /*251c0*/  BSYNC B1 ;  /* 0x0000000000017941 */ /* 0x000fea0003800000 */
.L_x_2985:
        /* <DEDUP_REMOVED lines=24> */
[----:B------:R-:W2:Y:S01]  /*25350*/  LDL R3, [R1] ;  /* 0x0000000001037983 */ /* 0x000ea20000100800 */
[----:B------:R-:W-:Y:S01]  /*25360*/  SHF.L.U32 R4, R32, 0x1, RZ ;  /* 0x0000000120047819 */ /* 0x000fe200000006ff */
[----:B------:R-:W-:Y:S02]  /*25370*/  IMAD R5, R5, 0x2, R22 ;  /* 0x0000000205057824 */ /* 0x000fe400078e0216 */
        /* <DEDUP_REMOVED lines=37> */
[----:B-12---:R0:W2:Y:S02]  /*255d0*/  SHFL.IDX PT, R2, R8, 0x5, 0x181f ;  /* 0x00b81f0008027f89 */ /* 0x0060a400000e0000 */
.L_x_3144:
        /* <DEDUP_REMOVED lines=12> */
.L_x_2988:
[----:B------:R-:W-:Y:S02]  /*256a0*/  PLOP3.LUT P4, PT, P4, P0, PT, 0xa2, 0x0 ;  /* 0x000000000000781c */ /* 0x000fe40002781472 */
[----:B------:R-:W-:-:S08]  /*256b0*/  @P0 R2UR P4, UR4, R7 ;  /* 0x00000000070402ca */ /* 0x000fd00000080000 */
[----:B------:R-:W-:-:S05]  /*256c0*/  @P0 PLOP3.LUT P0, PT, P4, PT, PT, 0x80, 0x0 ;  /* 0x000000000000081c */ /* 0x000fca000270f070 */
[----:B------:R-:W-:Y:S01]  /*256d0*/  @!P4 SYNCS.ARRIVE.TRANS64.RED.A0T1 RZ, [UR4+0x30830], RZ ;  /* 0x030830ffffffc9a7 */ /* 0x000fe20008200404 */
[----:B------:R-:W-:Y:S07]  /*256e0*/  @!P4 ARRIVES.LDGSTSBAR.64.TRANSCNT [UR4+0x30830] ;  /* 0x03083000ff00c9b0 */ /* 0x000fee0008000a84 */
[----:B------:R-:W-:Y:S05]  /*256f0*/  @P0 BRA.U.ANY `(.L_x_2988) ;  /* 0xfffffffd00e80947 */ /* 0x000fea000393ffff */
[----:B------:R-:W-:Y:S01]  /*25700*/  NOP ;  /* 0x0000000000007918 */ /* 0x000fe20000000000 */
[----:B-1----:R-:W2:Y:S02]  /*25710*/  LDL R2, [R1] ;  /* 0x0000000001027983 */ /* 0x002ea40000100800 */
[----:B--2---:R-:W-:-:S13]  /*25720*/  LOP3.LUT P5, RZ, R2, 0x10, RZ, 0xc0, !PT ;  /* 0x0000001002ff7812 */ /* 0x004fda00078ac0ff */
[----:B------:R-:W-:Y:S05]  /*25730*/  @!P5 BRA `(.L_x_2989) ;  /* 0x000000000004d947 */ /* 0x000fea0003800000 */
[----:B------:R-:W-:Y:S01]  /*25740*/  BPT.TRAP 0x1 ;  /* 0x000000040000795c */ /* 0x000fe20000300000 */
.L_x_2989:
[----:B------:R1:W-:Y:S01]  /*25750*/  SYNCS.ARRIVE.TRANS64.A1T0 RZ, [R7+URZ+0x30830], RZ ;  /* 0x030830ff07ff79a7 */ /* 0x0003e2000810003f */
[----:B------:R-:W-:Y:S05]  /*25760*/  @!P5 BRA `(.L_x_2990) ;  /* 0x000000000004d947 */ /* 0x000fea0003800000 */
[----:B------:R-:W-:Y:S01]  /*25770*/  BPT.TRAP 0x1 ;  /* 0x000000040000795c */ /* 0x000fe20000300000 */
.L_x_2990:
[----:B------:R-:W-:Y:S01]  /*25780*/  SHF.L.U32 R2, R17, 0x1f, RZ ;  /* 0x0000001f11027819 */ /* 0x000fe200000006ff */
[----:B0-----:R-:W-:Y:S01]  /*25790*/  IMAD R6, R10, 0x8, R22 ;  /* 0x000000080a067824 */ /* 0x001fe200078e0216 */
[----:B------:R-:W-:Y:S03]  /*257a0*/  BSSY B1, `(.L_x_2991) ;  /* 0x0000003000017945 */ /* 0x000fe60003800000 */
[----:B------:R-:W0:Y:S02]  /*257b0*/  SYNCS.PHASECHK.TRANS64.TRYWAIT P0, [R6+URZ+0x30860], R2 ;  /* 0x03086002060075a7 */ /* 0x000e24000800017f */
[----:B0-----:R-:W-:Y:S05]  /*257c0*/  @!P0 BRA `(.L_x_2992) ;  /* 0x0000005400348947 */ /* 0x001fea0003800000 */
.L_x_3145:
[----:B------:R-:W-:Y:S05]  /*257d0*/  BSYNC B1 ;  /* 0x0000000000017941 */ /* 0x000fea0003800000 */
.L_x_2991:
[----:B------:R-:W1:Y:S01]  /*257e0*/  LDL R5, [R1+0x4] ;  /* 0x0000040001057983 */ /* 0x000e620000100800 */
[----:B------:R-:W2:Y:S01]  /*257f0*/  S2R R3, SR_TID.X ;  /* 0x0000000000037919 */ /* 0x000ea20000002100 */
[----:B------:R-:W-:Y:S01]  /*25800*/  UMOV UR4, 0xffffffff ;  /* 0xffffffff00047882 */ /* 0x000fe20000000000 */
[----:B--2---:R-:W-:-:S04]  /*25810*/  LOP3.LUT R3, R3, 0x7f, RZ, 0xc0, !PT ;  /* 0x0000007f03037812 */ /* 0x004fc800078ec0ff */
[----:B------:R-:W-:Y:S01]  /*25820*/  SHF.R.U32.HI R3, RZ, 0x3, R3 ;  /* 0x00000003ff037819 */ /* 0x000fe20000011603 */
[----:B-1----:R-:W-:Y:S02]  /*25830*/  IMAD R7, R30, -0x60, R5 ;  /* 0xffffffa01e077824 */ /* 0x002fe400078e0205 */
[----:B------:R-:W-:-:S03]  /*25840*/  IMAD R5, R10, 0x4800, R36 ;  /* 0x000048000a057824 */ /* 0x000fc600078e0224 */
        /* <DEDUP_REMOVED lines=47> */
[----:B0-----:R-:W-:-:S04]  /*25b40*/  IADD3 R2, P0, R2, R4, RZ ;  /* 0x0000000402027210 */ /* 0x001fc80007f1e0ff */
[----:B-1----:R-:W-:Y:S02]  /*25b50*/  IADD3.X R3, RZ, R3, RZ, P0, !PT ;  /* 0x00000003ff037210 */ /* 0x002fe400007fe4ff */
[----:B------:R-:W-:-:S13]  /*25b60*/  ISETP.LT.OR P0, PT, R7, 0x41, P3 ;  /* 0x000000410700780c */ /* 0x000fda0001f01670 */
[----:B------:R1:W-:Y:S01]  /*25b70*/  LDGSTS.E.BYPASS.LTC128B.128 [R5+0x2400], desc[UR60][R2.64], !P0 ;  /* 0x0240000002057fae */ /* 0x0003e2000c101d7c */
[----:B------:R-:W-:-:S13]  /*25b80*/  ISETP.LT.OR P0, PT, R7, 0x41, P2 ;  /* 0x000000410700780c */ /* 0x000fda0001701670 */
[----:B------:R1:W-:Y:S01]  /*25b90*/  LDGSTS.E.BYPASS.LTC128B.128 [R5+0x5400], desc[UR60][R2.64+0x80], !P0 ;  /* 0x0540008002057fae */ /* 0x0003e2000c101d7c */
[----:B------:R-:W-:-:S13]  /*25ba0*/  ISETP.LT.OR P0, PT, R7, 0x41, P1 ;  /* 0x000000410700780c */ /* 0x000fda0000f01670 */
[----:B--2---:R1:W-:Y:S02]  /*25bb0*/  LDGSTS.E.BYPASS.LTC128B.128 [R5+0x8400], desc[UR60][R2.64+0x100], !P0 ;  /* 0x0840010002057fae */ /* 0x0043e4000c101d7c */
.L_x_3159:
        /* <DEDUP_REMOVED lines=29> */
.L_x_2994:
        /* <DEDUP_REMOVED lines=11> */
.L_x_2995:
[----:B------:R-:W2:Y:S01]  /*25e40*/  LDL R0, [R1+0x8] ;  /* 0x0000080001007983 */ /* 0x000ea20000100800 */
[----:B------:R0:W-:Y:S01]  /*25e50*/  SYNCS.ARRIVE.TRANS64.A1T0 RZ, [R6+URZ+0x30850], RZ ;  /* 0x030850ff06ff79a7 */ /* 0x0001e2000810003f */
[----:B------:R-:W-:Y:S01]  /*25e60*/  IMAD.MOV.U32 R10, RZ, RZ, R26 ;  /* 0x000000ffff0a7224 */ /* 0x000fe200078e001a */
[----:B------:R-:W-:Y:S01]  /*25e70*/  MOV R17, R28 ;  /* 0x0000001c00117202 */ /* 0x000fe20000000f00 */
[----:B------:R-:W-:Y:S02]  /*25e80*/  IMAD.MOV.U32 R30, RZ, RZ, R25 ;  /* 0x000000ffff1e7224 */ /* 0x000fe400078e0019 */
[C---:B0-----:R-:W-:Y:S01]  /*25e90*/  VIADD R6, R25.reuse, 0xffffffff ;  /* 0xffffffff19067836 */ /* 0x041fe20000000000 */
[----:B--2---:R-:W-:-:S13]  /*25ea0*/  ISETP.GT.AND P0, PT, R25, R0, PT ;  /* 0x000000001900720c */ /* 0x004fda0003f04270 */
[----:B------:R-:W-:Y:S05]  /*25eb0*/  @P0 BRA `(.L_x_2996) ;  /* 0xfffffff000000947 */ /* 0x000fea000383ffff */
.L_x_2983:
[----:B------:R-:W-:Y:S05]  /*25ec0*/  BSYNC B0 ;  /* 0x0000000000007941 */ /* 0x000fea0003800000 */
.L_x_2982:
        /* <DEDUP_REMOVED lines=17> */
.L_x_2998:
[----:B------:R-:W-:Y:S05]  /*25fe0*/  BSYNC B0 ;  /* 0x0000000000007941 */ /* 0x000fea0003800000 */
.L_x_2997:
[----:B------:R-:W3:Y:S02]  /*25ff0*/  LDL R0, [R1] ;  /* 0x0000000001007983 */ /* 0x000ee40000100800 */
[----:B---3--:R-:W-:-:S13]  /*26000*/  LOP3.LUT P0, RZ, R0, 0x10, RZ, 0xc0, !PT ;  /* 0x0000001000ff7812 */ /* 0x008fda000780c0ff */
[----:B------:R-:W-:Y:S05]  /*26010*/  @!P0 BRA `(.L_x_2999) ;  /* 0x0000000000048947 */ /* 0x000fea0003800000 */
[----:B------:R-:W-:Y:S01]  /*26020*/  BPT.TRAP 0x1 ;  /* 0x000000040000795c */ /* 0x000fe20000300000 */
.L_x_2999:
[----:B------:R-:W3:Y:S01]  /*26030*/  LDL.LU R2, [R1+0x4] ;  /* 0x0000040001027983 */ /* 0x000ee20000300800 */
[----:B------:R-:W-:Y:S01]  /*26040*/  IMAD R0, R26, 0x8, R22 ;  /* 0x000000081a007824 */ /* 0x000fe200078e0216 */
[----:B0-----:R-:W-:Y:S01]  /*26050*/  SHF.L.U32 R3, R28, 0x1f, RZ ;  /* 0x0000001f1c037819 */ /* 0x001fe200000006ff */
[----:B------:R-:W-:Y:S03]  /*26060*/  BSSY B0, `(.L_x_3000) ;  /* 0x0000004000007945 */ /* 0x000fe60003800000 */
[----:B------:R-:W0:Y:S01]  /*26070*/  SYNCS.PHASECHK.TRANS64.TRYWAIT P0, [R0+URZ+0x30860], R3 ;  /* 0x03086003000075a7 */ /* 0x000e22000800017f */
[----:B---3--:R-:W-:Y:S01]  /*26080*/  IMAD R6, R25, -0x60, R2 ;  /* 0xffffffa019067824 */ /* 0x008fe200078e0202 */
[----:B0-----:R-:W-:Y:S06]  /*26090*/  @!P0 BRA `(.L_x_3001) ;  /* 0x0000005400248947 */ /* 0x001fec0003800000 */
.L_x_3160:
[----:B------:R-:W-:Y:S05]  /*260a0*/  BSYNC B0 ;  /* 0x0000000000007941 */ /* 0x000fea0003800000 */
.L_x_3000:
        /* <DEDUP_REMOVED lines=18> */
[----:B------:R-:W1:Y:S02]  /*261d0*/  SHFL.IDX PT, R14, R23, 0x1, 0x181f ;  /* 0x00381f00170e7f89 */ /* 0x000e6400000e0000 */
[----:B0-----:R-:W-:Y:S02]  /*261e0*/  IADD3.X R3, RZ, R3, RZ, P0, !PT ;  /* 0x00000003ff037210 */ /* 0x001fe400007fe4ff */
[----:B------:R-:W-:-:S03]  /*261f0*/  ISETP.GE.AND P0, PT, R33, UR4, PT ;  /* 0x0000000421007c0c */ /* 0x000fc6000bf06270 */
        /* <DEDUP_REMOVED lines=44> */
.L_x_3174:
        /* <DEDUP_REMOVED lines=13> */
.L_x_3003:
[----:B------:R-:W-:Y:S02]  /*26590*/  PLOP3.LUT P1, PT, P1, P0, PT, 0xa2, 0x0 ;  /* 0x000000000000781c */ /* 0x000fe40000f21472 */
[----:B------:R-:W-:-:S08]  /*265a0*/  @P0 R2UR P1, UR4, R0 ;  /* 0x00000000000402ca */ /* 0x000fd00000020000 */
[----:B------:R-:W-:-:S05]  /*265b0*/  @P0 PLOP3.LUT P0, PT, P1, PT, PT, 0x80, 0x0 ;  /* 0x000000000000081c */ /* 0x000fca0000f0f070 */
[----:B------:R-:W-:Y:S01]  /*265c0*/  @!P1 SYNCS.ARRIVE.TRANS64.RED.A0T1 RZ, [UR4+0x30850], RZ ;  /* 0x030850ffffff99a7 */ /* 0x000fe20008200404 */
[----:B------:R-:W-:Y:S07]  /*265d0*/  @!P1 ARRIVES.LDGSTSBAR.64.TRANSCNT [UR4+0x30850] ;  /* 0x03085000ff0099b0 */ /* 0x000fee0008000a84 */
[----:B------:R-:W-:Y:S05]  /*265e0*/  @P0 BRA.U.ANY `(.L_x_3003) ;  /* 0xfffffffd00e80947 */ /* 0x000fea000393ffff */
[----:B------:R-:W-:Y:S01]  /*265f0*/  NOP ;  /* 0x0000000000007918 */ /* 0x000fe20000000000 */
[----:B0-----:R-:W2:Y:S02]  /*26600*/  LDL R2, [R1] ;  /* 0x0000000001027983 */ /* 0x001ea40000100800 */
[----:B--2---:R-:W-:-:S13]  /*26610*/  LOP3.LUT P2, RZ, R2, 0x10, RZ, 0xc0, !PT ;  /* 0x0000001002ff7812 */ /* 0x004fda000784c0ff */
[----:B------:R-:W-:Y:S05]  /*26620*/  @!P2 BRA `(.L_x_3004) ;  /* 0x000000000004a947 */ /* 0x000fea0003800000 */
[----:B------:R-:W-:Y:S01]  /*26630*/  BPT.TRAP 0x1 ;  /* 0x000000040000795c */ /* 0x000fe20000300000 */
.L_x_3004:
[----:B------:R2:W-:Y:S01]  /*26640*/  SYNCS.ARRIVE.TRANS64.A1T0 RZ, [R0+URZ+0x30850], RZ ;  /* 0x030850ff00ff79a7 */ /* 0x0005e2000810003f */
[----:B------:R-:W-:-:S04]  /*26650*/  IADD3 R26, R26, 0x1, RZ ;  /* 0x000000011a1a7810 */ /* 0x000fc80007ffe0ff */
[----:B------:R-:W-:-:S04]  /*26660*/  ISETP.NE.AND P0, PT, R26, 0x2, PT ;  /* 0x000000021a00780c */ /* 0x000fc80003f05270 */
[----:B------:R-:W-:Y:S02]  /*26670*/  SEL R3, RZ, 0x1, P0 ;  /* 0x00000001ff037807 */ /* 0x000fe40000000000 */
[----:B------:R-:W-:Y:S02]  /*26680*/  SEL R26, R26, RZ, P0 ;  /* 0x000000ff1a1a7207 */ /* 0x000fe40000000000 */
[----:B--2---:R-:W-:-:S07]  /*26690*/  LOP3.LUT R28, R28, R3, RZ, 0x3c, !PT ;  /* 0x000000031c1c7212 */ /* 0x004fce00078e3cff */
.L_x_2961:
[----:B------:R-:W-:Y:S05]  /*266a0*/  BSYNC B7 ;  /* 0x0000000000077941 */ /* 0x000fea0003800000 */
.L_x_2959:
[----:B------:R-:W2:Y:S02]  /*266b0*/  LDL R0, [R1] ;  /* 0x0000000001007983 */ /* 0x000ea40000100800 */
[----:B--2---:R-:W-:-:S13]  /*266c0*/  LOP3.LUT P0, RZ, R0, 0x20, RZ, 0xc0, !PT ;  /* 0x0000002000ff7812 */ /* 0x004fda000780c0ff */
[----:B------:R-:W-:Y:S05]  /*266d0*/  @!P0 BRA `(.L_x_3005) ;  /* 0x0000000000248947 */ /* 0x000fea0003800000 */
[----:B------:R-:W-:Y:S05]  /*266e0*/  WARPSYNC.ALL ;  /* 0x0000000000007948 */ /* 0x000fea0003800000 */
[----:B------:R-:W2:Y:S08]  /*266f0*/  S2UR UR5, SR_CgaCtaId ;  /* 0x00000000000579c3 */ /* 0x000eb00000008800 */
[----:B------:R-:W-:Y:S06]  /*26700*/  BAR.SYNC.DEFER_BLOCKING 0x5, 0x180 ;  /* 0x0146000000007b1d */ /* 0x000fec0000010000 */
[----:B------:R-:W-:-:S02]  /*26710*/  UMOV UR4, 0x400 ;  /* 0x0000040000047882 */ /* 0x000fc40000000000 */
[----:B--2---:R-:W-:-:S06]  /*26720*/  ULEA UR4, UR5, UR4, 0x18 ;  /* 0x0000000405047291 */ /* 0x004fcc000f8ec03f */
[----:B0-----:R-:W-:-:S05]  /*26730*/  IMAD.U32 R22, RZ, RZ, UR4 ;  /* 0x00000004ff167e24 */ /* 0x001fca000f8e00ff */
[----:B------:R2:W3:Y:S01]  /*26740*/  LDS.128 R16, [R22+0x308d0] ;  /* 0x0308d00016107984 */ /* 0x0004e20000000c00 */
[----:B------:R-:W-:Y:S06]  /*26750*/  BAR.ARV 0x4, 0x180 ;  /* 0x0106000000007b1d */ /* 0x000fec0000002000 */
[----:B------:R-:W-:Y:S05]  /*26760*/  BRA `(.L_x_3006) ;  /* 0x0000000c00d47947 */ /* 0x000fea0003800000 */
.L_x_3005:
[----:B0-----:R-:W0:Y:S01]  /*26770*/  S2R R8, SR_TID.X ;  /* 0x0000000000087919 */ /* 0x001e220000002100 */
        /* <DEDUP_REMOVED lines=8> */
[----:B------:R-:W2:Y:S01]  /*26800*/  @!P1 LDC.64 R4, c[0x0][0xc78] ;  /* 0x00031e00ff049b82 */ /* 0x000ea20000000a00 */
[----:B0-----:R-:W-:-:S05]  /*26810*/  @!P1 IMAD.WIDE R2, R7, 0x4, R2 ;  /* 0x0000000407029825 */ /* 0x001fca00078e0202 */
        /* <DEDUP_REMOVED lines=9> */
[----:B------:R-:W-:Y:S01]  /*268b0*/  SHFL.IDX PT, R7, R16, 0x1, 0x1f ;  /* 0x00201f0010077f89 */ /* 0x000fe200000e0000 */
[----:B------:R-:W-:Y:S01]  /*268c0*/  ISETP.GE.U32.AND P5, PT, R8, 0x10, PT ;  /* 0x000000100800780c */ /* 0x000fe20003fa6070 */
[----:B---3--:R-:W-:Y:S01]  /*268d0*/  @!P1 IMAD.MOV.U32 R17, RZ, RZ, R6 ;  /* 0x000000ffff119224 */ /* 0x008fe200078e0006 */
[----:B------:R-:W-:-:S02]  /*268e0*/  MOV R6, RZ ;  /* 0x000000ff00067202 */ /* 0x000fc40000000f00 */
[----:B--2---:R-:W-:Y:S02]  /*268f0*/  @!P1 MOV R4, R5 ;  /* 0x0000000500049202 */ /* 0x004fe40000000f00 */
        /* <DEDUP_REMOVED lines=17> */
[----:B------:R0:W2:Y:S02]  /*26a10*/  SHFL.IDX PT, R14, R2, 0x1f, 0x1f ;  /* 0x03e01f00020e7f89 */ /* 0x0000a400000e0000 */
.L_x_3184:
[----:B------:R-:W-:Y:S02]  /*26a20*/  ULDC UR4, c[0x0][0xc38] ;  /* 0x00030e0000047ab9 */ /* 0x000fe40000000800 */
[----:B------:R-:W-:-:S04]  /*26a30*/  IMAD.U32 R5, RZ, RZ, UR4 ;  /* 0x00000004ff057e24 */ /* 0x000fc8000f8e00ff */
[----:B--2---:R-:W-:-:S04]  /*26a40*/  IMAD R14, R14, R5, RZ ;  /* 0x000000050e0e7224 */ /* 0x004fc800078e02ff */
[----:B------:R-:W-:-:S05]  /*26a50*/  IMAD.IADD R7, R7, 0x1, R14 ;  /* 0x0000000107077824 */ /* 0x000fca00078e020e */
[----:B------:R-:W-:-:S13]  /*26a60*/  ISETP.GT.AND P6, PT, R7, R0, PT ;  /* 0x000000000700720c */ /* 0x000fda0003fc4270 */
[----:B------:R-:W-:Y:S05]  /*26a70*/  @P6 BRA `(.L_x_3008) ;  /* 0x0000000000a46947 */ /* 0x000fea0003800000 */
.L_x_3011:
        /* <DEDUP_REMOVED lines=10> */
[----:B------:R-:W2:Y:S01]  /*26b20*/  @!P6 LDC.64 R4, c[0x0][0xc78] ;  /* 0x00031e00ff04eb82 */ /* 0x000ea20000000a00 */
[----:B0-----:R-:W-:-:S05]  /*26b30*/  @!P6 IMAD.WIDE R2, R9, 0x4, R2 ;  /* 0x000000040902e825 */ /* 0x001fca00078e0202 */
[----:B------:R2:W3:Y:S02]  /*26b40*/  @!P6 LDG.E R17, desc[UR60][R2.64] ;  /* 0x0000003c0211e981 */ /* 0x0004e4000c1e1900 */
[----:B--2---:R-:W-:Y:S01]  /*26b50*/  @!P6 IMAD.WIDE R2, R9, 0x4, R4 ;  /* 0x000000040902e825 */ /* 0x004fe200078e0204 */
[----:B------:R-:W-:-:S06]  /*26b60*/  MOV R4, RZ ;  /* 0x000000ff00047202 */ /* 0x000fcc0000000f00 */
[----:B------:R-:W3:Y:S01]  /*26b70*/  @!P6 LDG.E R4, desc[UR60][R2.64] ;  /* 0x0000003c0204e981 */ /* 0x000ee2000c1e1900 */
[----:B------:R-:W-:Y:S01]  /*26b80*/  UMOV UR4, 0xffffffff ;  /* 0xffffffff00047882 */ /* 0x000fe20000000000 */
[----:B---3--:R-:W-:Y:S02]  /*26b90*/  IMAD R13, R4, R17, RZ ;  /* 0x00000011040d7224 */ /* 0x008fe400078e02ff */
        /* <DEDUP_REMOVED lines=17> */
.L_x_3192:
[----:B------:R-:W-:Y:S02]  /*26cb0*/  ULDC UR4, c[0x0][0xc38] ;  /* 0x00030e0000047ab9 */ /* 0x000fe40000000800 */
[----:B------:R-:W-:-:S05]  /*26cc0*/  MOV R5, UR4 ;  /* 0x0000000400057c02 */ /* 0x000fca0008000f00 */
[----:B--2---:R-:W-:-:S04]  /*26cd0*/  IMAD R14, R14, R5, RZ ;  /* 0x000000050e0e7224 */ /* 0x004fc800078e02ff */
[----:B------:R-:W-:-:S05]  /*26ce0*/  IMAD.IADD R7, R14, 0x1, R7 ;  /* 0x000000010e077824 */ /* 0x000fca00078e0207 */
[----:B------:R-:W-:-:S13]  /*26cf0*/  ISETP.GT.AND P6, PT, R7, R0, PT ;  /* 0x000000000700720c */ /* 0x000fda0003fc4270 */
[----:B------:R-:W-:Y:S05]  /*26d00*/  @!P6 BRA `(.L_x_3011) ;  /* 0xfffffffc005ce947 */ /* 0x000fea000383ffff */
.L_x_3008:
[----:B------:R-:W-:Y:S01]  /*26d10*/  IMAD.IADD R7, R7, 0x1, -R14 ;  /* 0x0000000107077824 */ /* 0x000fe200078e0a0e */
[----:B------:R-:W-:-:S03]  /*26d20*/  UMOV UR4, 0xffffffff ;  /* 0xffffffff00047882 */ /* 0x000fc60000000000 */
[----:B------:R-:W-:-:S05]  /*26d30*/  IMAD R3, R2, R5, R7 ;  /* 0x0000000502037224 */ /* 0x000fca00078e0207 */
[----:B------:R-:W-:Y:S01]  /*26d40*/  ISETP.GT.AND P6, PT, R3, R0, PT ;  /* 0x000000000300720c */ /* 0x000fe20003fc4270 */
[----:B------:R-:W-:-:S12]  /*26d50*/  BRA.DIV UR4, `(.L_x_3012) ;  /* 0x0000005a04007947 */ /* 0x000fd8000b800000 */
[----:B------:R-:W-:-:S04]  /*26d60*/  VOTE.ANY R3, PT, !P6 ;  /* 0x0000000000037806 */ /* 0x000fc800070e0100 */
[----:B------:R-:W2:Y:S02]  /*26d70*/  POPC R12, R3 ;  /* 0x00000003000c7309 */ /* 0x000ea40000000000 */
[----:B--2---:R2:W3:Y:S01]  /*26d80*/  SHFL.IDX PT, R17, R17, R12, 0x1f ;  /* 0x00001f0c11117589 */ /* 0x0044e200000e0000 */
[----:B------:R-:W-:-:S03]  /*26d90*/  IADD3 R19, R12, R19, RZ ;  /* 0x000000130c137210 */ /* 0x000fc60007ffe0ff */
[----:B------:R2:W4:Y:S04]  /*26da0*/  SHFL.IDX PT, R4, R4, R12, 0x1f ;  /* 0x00001f0c04047589 */ /* 0x00052800000e0000 */
.L_x_3197:
[----:B------:R-:W-:-:S13]  /*26db0*/  ISETP.NE.AND P0, PT, R3, RZ, PT ;  /* 0x000000ff0300720c */ /* 0x000fda0003f05270 */
[----:B------:R-:W-:Y:S05]  /*26dc0*/  @!P0 BRA `(.L_x_3013) ;  /* 0x0000000000108947 */ /* 0x000fea0003800000 */
[----:B------:R-:W-:Y:S01]  /*26dd0*/  UMOV UR4, 0xffffffff ;  /* 0xffffffff00047882 */ /* 0x000fe20000000000 */
[----:B--2---:R-:W-:Y:S02]  /*26de0*/  VIADD R12, R12, 0xffffffff ;  /* 0xffffffff0c0c7836 */ /* 0x004fe40000000000 */
[----:B------:R-:W-:Y:S05]  /*26df0*/  BRA.DIV UR4, `(.L_x_3014) ;  /* 0x0000005a04347947 */ /* 0x000fea000b800000 */
[----:B------:R2:W0:Y:S02]  /*26e00*/  SHFL.IDX PT, R6, R2, R12, 0x1f ;  /* 0x00001f0c02067589 */ /* 0x00042400000e0000 */
.L_x_3013:
[----:B----4-:R-:W-:Y:S01]  /*26e10*/  ISETP.NE.AND P0, PT, R4, 0x1, PT ;  /* 0x000000010400780c */ /* 0x010fe20003f05270 */
[----:B0-----:R-:W-:-:S04]  /*26e20*/  IMAD R16, R6, R5, R7 ;  /* 0x0000000506107224 */ /* 0x001fc800078e0207 */
[----:B------:R-:W-:-:S08]  /*26e30*/  IMAD.IADD R0, R0, 0x1, -R16 ;  /* 0x0000000100007824 */ /* 0x000fd000078e0a10 */
[----:B------:R-:W-:Y:S05]  /*26e40*/  @!P0 BRA `(.L_x_3015) ;  /* 0x0000000000dc8947 */ /* 0x000fea0003800000 */
[----:B---3--:R-:W-:Y:S02]  /*26e50*/  IABS R5, R17 ;  /* 0x0000001100057213 */ /* 0x008fe40000000000 */
[----:B------:R-:W-:Y:S02]  /*26e60*/  IABS R6, R4 ;  /* 0x0000000400067213 */ /* 0x000fe40000000000 */
[----:B------:R-:W0:Y:S08]  /*26e70*/  I2F.RP R7, R5 ;  /* 0x0000000500077306 */ /* 0x000e300000209400 */
[----:B------:R-:W3:Y:S08]  /*26e80*/  I2F.RP R8, R6 ;  /* 0x0000000600087306 */ /* 0x000ef00000209400 */
[----:B0-----:R-:W2:Y:S08]  /*26e90*/  MUFU.RCP R7, R7 ;  /* 0x0000000700077308 */ /* 0x001eb00000001000 */
[----:B---3--:R-:W-:Y:S01]  /*26ea0*/  MUFU.RCP R8, R8 ;  /* 0x0000000800087308 */ /* 0x008fe20000001000 */
[----:B--2---:R-:W-:-:S02]  /*26eb0*/  IADD3 R2, R7, 0xffffffe, RZ ;  /* 0x0ffffffe07027810 */ /* 0x004fc40007ffe0ff */
[----:B------:R-:W-:-:S05]  /*26ec0*/  IABS R7, R17 ;  /* 0x0000001100077213 */ /* 0x000fca0000000000 */
[----:B------:R0:W2:Y:S02]  /*26ed0*/  F2I.FTZ.U32.TRUNC.NTZ R3, R2 ;  /* 0x0000000200037305 */ /* 0x0000a4000021f000 */
[----:B0-----:R-:W-:Y:S02]  /*26ee0*/  IMAD.MOV.U32 R2, RZ, RZ, RZ ;  /* 0x000000ffff027224 */ /* 0x001fe400078e00ff */
[----:B--2---:R-:W-:-:S04]  /*26ef0*/  IMAD.MOV R10, RZ, RZ, -R3 ;  /* 0x000000ffff0a7224 */ /* 0x004fc800078e0a03 */
        /* <DEDUP_REMOVED lines=18> */
[----:B------:R-:W-:Y:S02]  /*27020*/  @P0 IADD3 R7, R7, 0x1, RZ ;  /* 0x0000000107070810 */ /* 0x000fe40007ffe0ff */
[----:B------:R-:W-:Y:S02]  /*27030*/  ISETP.GE.AND P2, PT, R2, RZ, PT ;  /* 0x000000ff0200720c */ /* 0x000fe40003f46270 */
[----:B------:R-:W-:-:S05]  /*27040*/  IABS R3, R4 ;  /* 0x0000000400037213 */ /* 0x000fca0000000000 */
[----:B------:R-:W-:-:S06]  /*27050*/  IMAD.MOV R3, RZ, RZ, -R3 ;  /* 0x000000ffff037224 */ /* 0x000fcc00078e0a03 */
        /* <DEDUP_REMOVED lines=17> */
[----:B------:R-:W-:Y:S01]  /*27170*/  IMAD R4, R4, R2, R7 ;  /* 0x0000000204047224 */ /* 0x000fe200078e0207 */
[----:B------:R-:W-:-:S03]  /*27180*/  IADD3 R2, -R7, RZ, RZ ;  /* 0x000000ff07027210 */ /* 0x000fc60007ffe1ff */
[----:B------:R-:W-:Y:S02]  /*27190*/  IMAD R18, R4, 0x10000, R5 ;  /* 0x0001000004127824 */ /* 0x000fe400078e0205 */
[----:B------:R-:W-:Y:S01]  /*271a0*/  IMAD R2, R17, R2, R0 ;  /* 0x0000000211027224 */ /* 0x000fe200078e0200 */
[----:B------:R-:W-:Y:S06]  /*271b0*/  BRA `(.L_x_3016) ;  /* 0x0000000000f07947 */ /* 0x000fec0003800000 */
.L_x_3015:
[----:B--2---:R-:W0:Y:S02]  /*271c0*/  LDC.64 R2, c[0x0][0xc90] ;  /* 0x00032400ff027b82 */ /* 0x004e240000000a00 */
[----:B0-----:R-:W-:-:S05]  /*271d0*/  IMAD.WIDE R2, R19, 0x4, R2 ;  /* 0x0000000413027825 */ /* 0x001fca00078e0202 */
[----:B------:R0:W3:Y:S02]  /*271e0*/  LDG.E R6, desc[UR60][R2.64] ;  /* 0x0000003c02067981 */ /* 0x0000e4000c1e1900 */
[----:B0-----:R-:W-:Y:S02]  /*271f0*/  IMAD.MOV.U32 R2, RZ, RZ, RZ ;  /* 0x000000ffff027224 */ /* 0x001fe400078e00ff */
[----:B---3--:R-:W-:-:S05]  /*27200*/  IMAD R7, R17, R6, RZ ;  /* 0x0000000611077224 */ /* 0x008fca00078e02ff */
[----:B------:R-:W-:-:S04]  /*27210*/  IABS R4, R7 ;  /* 0x0000000700047213 */ /* 0x000fc80000000000 */
[----:B------:R-:W0:Y:S08]  /*27220*/  I2F.RP R8, R4 ;  /* 0x0000000400087306 */ /* 0x000e300000209400 */
[----:B0-----:R-:W0:Y:S02]  /*27230*/  MUFU.RCP R8, R8 ;  /* 0x0000000800087308 */ /* 0x001e240000001000 */
[----:B0-----:R-:W-:-:S06]  /*27240*/  VIADD R9, R8, 0xffffffe ;  /* 0x0ffffffe08097836 */ /* 0x001fcc0000000000 */
[----:B------:R-:W1:Y:S02]  /*27250*/  F2I.FTZ.U32.TRUNC.NTZ R3, R9 ;  /* 0x0000000900037305 */ /* 0x000e64000021f000 */
[----:B-1----:R-:W-:-:S05]  /*27260*/  IADD3 R11, RZ, -R3, RZ ;  /* 0x80000003ff0b7210 */ /* 0x002fca0007ffe0ff */
        /* <DEDUP_REMOVED lines=17> */
[----:B------:R-:W-:Y:S01]  /*27380*/  IMAD R4, R6, R2, RZ ;  /* 0x0000000206047224 */ /* 0x000fe200078e02ff */
[----:B------:R-:W-:-:S03]  /*27390*/  IADD3 R2, -R2, RZ, RZ ;  /* 0x000000ff02027210 */ /* 0x000fc60007ffe1ff */
        /* <DEDUP_REMOVED lines=30> */
.L_x_3016:
[----:B------:R-:W-:-:S04]  /*27580*/  LOP3.LUT R2, RZ, R2, RZ, 0x33, !PT ;  /* 0x00000002ff027212 */ /* 0x000fc800078e33ff */
[----:B------:R-:W-:Y:S01]  /*27590*/  IADD3 R17, R17, R2, RZ ;  /* 0x0000000211117210 */ /* 0x000fe20007ffe0ff */
[----:B------:R-:W-:Y:S06]  /*275a0*/  BRA `(.L_x_3017) ;  /* 0x00000000001c7947 */ /* 0x000fec0003800000 */
.L_x_3009:
[----:B------:R-:W-:Y:S01]  /*275b0*/  UMOV UR4, URZ ;  /* 0x0000003f00047c82 */ /* 0x000fe20008000000 */
[----:B------:R-:W-:Y:S01]  /*275c0*/  UMOV UR5, URZ ;  /* 0x0000003f00057c82 */ /* 0x000fe20008000000 */
[----:B------:R-:W-:Y:S01]  /*275d0*/  ULDC UR6, c[0x0][0xc3c] ;  /* 0x00030f0000067ab9 */ /* 0x000fe20000000800 */
[----:B------:R-:W-:Y:S01]  /*275e0*/  IMAD.MOV.U32 R16, RZ, RZ, R0 ;  /* 0x000000ffff107224 */ /* 0x000fe200078e0000 */
[----:B------:R-:W-:Y:S01]  /*275f0*/  MOV R18, UR5 ;  /* 0x0000000500127c02 */ /* 0x000fe20008000f00 */
[----:B------:R-:W-:Y:S02]  /*27600*/  IMAD.U32 R17, RZ, RZ, UR4 ;  /* 0x00000004ff117e24 */ /* 0x000fe4000f8e00ff */
[----:B------:R-:W-:-:S07]  /*27610*/  IMAD.U32 R19, RZ, RZ, UR6 ;  /* 0x00000006ff137e24 */ /* 0x000fce000f8e00ff */
.L_x_3017:
        /* <DEDUP_REMOVED lines=10> */
.L_x_3006:
[----:B------:R-:W-:Y:S02]  /*276c0*/  ULDC UR4, c[0x0][0xc3c] ;  /* 0x00030f0000047ab9 */ /* 0x000fe40000000800 */
[----:B---3--:R-:W-:-:S13]  /*276d0*/  ISETP.GE.AND P0, PT, R19, UR4, PT ;  /* 0x0000000413007c0c */ /* 0x008fda000bf06270 */
[----:B------:R-:W-:Y:S05]  /*276e0*/  @!P0 BRA `(.L_x_3018) ;  /* 0xffffff9400e48947 */ /* 0x000fea000383ffff */
[----:B------:R-:W-:Y:S05]  /*276f0*/  BSYNC B8 ;  /* 0x0000000000087941 */ /* 0x000fea0003800000 */
.L_x_2911:
[----:B------:R-:W3:Y:S01]  /*27700*/  LDL.LU R0, [R1+0x28] ;  /* 0x0000280001007983 */ /* 0x000ee20000300800 */
[----:B------:R-:W-:Y:S01]  /*27710*/  BSSY B0, `(.L_x_3019) ;  /* 0x000000b000007945 */ /* 0x000fe20003800000 */
[----:B------:R-:W4:Y:S01]  /*27720*/  S2R R5, SR_CgaCtaId ;  /* 0x0000000000057919 */ /* 0x000f220000008800 */
[----:B---3--:R-:W-:-:S05]  /*27730*/  VIADD R0, R0, 0x1 ;  /* 0x0000000100007836 */ /* 0x008fca0000000000 */
[----:B--2---:R-:W-:-:S04]  /*27740*/  LEA.HI R2, R0, R0, RZ, 0x1 ;  /* 0x0000000000027211 */ /* 0x004fc800078f08ff */
[----:B0-----:R-:W-:Y:S02]  /*27750*/  LOP3.LUT R3, R2, 0xfffffffe, RZ, 0xc0, !PT ;  /* 0xfffffffe02037812 */ /* 0x001fe400078ec0ff */
[----:B------:R-:W-:Y:S02]  /*27760*/  MOV R2, 0x400 ;  /* 0x0000040000027802 */ /* 0x000fe40000000f00 */
[----:B------:R-:W-:Y:S02]  /*27770*/  IADD3 R0, R0, -R3, RZ ;  /* 0x8000000300007210 */ /* 0x000fe40007ffe0ff */
[----:B----4-:R-:W-:Y:S02]  /*27780*/  LEA R7, R5, R2, 0x18 ;  /* 0x0000000205077211 */ /* 0x010fe400078ec0ff */
[----:B------:R-:W-:-:S04]  /*27790*/  SHF.L.U32 R0, R0, 0x1f, RZ ;  /* 0x0000001f00007819 */ /* 0x000fc800000006ff */
[----:B------:R-:W0:Y:S02]  /*277a0*/  SYNCS.PHASECHK.TRANS64.TRYWAIT P0, [R7+URZ+0x30820], R0 ;  /* 0x03082000070075a7 */ /* 0x000e24000800017f */
[----:B0-----:R-:W-:Y:S05]  /*277b0*/  @!P0 BRA `(.L_x_3020) ;  /* 0x0000004c00ec8947 */ /* 0x001fea0003800000 */
.L_x_3200:
[----:B------:R-:W-:Y:S05]  /*277c0*/  BSYNC B0 ;  /* 0x0000000000007941 */ /* 0x000fea0003800000 */
.L_x_3019:
[----:B------:R-:W-:-:S03]  /*277d0*/  UMOV UR4, 0xffffffff ;  /* 0xffffffff00047882 */ /* 0x000fc60000000000 */
[----:B------:R-:W-:Y:S05]  /*277e0*/  BRA.DIV UR4, `(.L_x_3021) ;  /* 0x0000004e04f47947 */ /* 0x000fea000b800000 */
[----:B0-----:R-:W0:Y:S02]  /*277f0*/  S2R R0, SR_TID.X ;  /* 0x0000000000007919 */ /* 0x001e240000002100 */
[----:B0-----:R-:W-:-:S04]  /*27800*/  SHF.R.U32.HI R0, RZ, 0x5, R0 ;  /* 0x00000005ff007819 */ /* 0x001fc80000011600 */
[----:B------:R-:W-:-:S05]  /*27810*/  LOP3.LUT R0, R0, 0x3, RZ, 0xc0, !PT ;  /* 0x0000000300007812 */ /* 0x000fca00078ec0ff */
[----:B------:R0:W2:Y:S02]  /*27820*/  SHFL.IDX PT, R14, R0, RZ, 0x1f ;  /* 0x00001fff000e7589 */ /* 0x0000a400000e0000 */
.L_x_3203:
[----:B--2---:R-:W-:-:S13]  /*27830*/  ISETP.NE.AND P0, PT, R14, RZ, PT ;  /* 0x000000ff0e00720c */ /* 0x004fda0003f05270 */
[----:B------:R-:W-:Y:S05]  /*27840*/  @P0 BRA `(.L_x_2658) ;  /* 0x0000000000900947 */ /* 0x000fea0003800000 */
[----:B------:R-:W-:-:S03]  /*27850*/  UMOV UR4, 0xffffffff ;  /* 0xffffffff00047882 */ /* 0x000fc60000000000 */
[----:B------:R-:W-:Y:S05]  /*27860*/  BRA.DIV UR4, `(.L_x_3022) ;  /* 0x0000005204087947 */ /* 0x000fea000b800000 */
[----:B------:R-:W-:-:S13]  /*27870*/  ELECT P6, URZ, PT ;  /* 0x00000000003f782f */ /* 0x000fda00038c0000 */
.L_x_3206:
[----:B------:R-:W-:Y:S05]  /*27880*/  @!P6 BRA `(.L_x_2658) ;  /* 0x000000000080e947 */ /* 0x000fea0003800000 */
[----:B0-----:R-:W2:Y:S02]  /*27890*/  LDL R0, [R1+0x6c] ;  /* 0x00006c0001007983 */ /* 0x001ea40000100800 */
[----:B--2---:R-:W-:-:S13]  /*278a0*/  R2UR UR4, R0 ;  /* 0x00000000000472ca */ /* 0x004fda00000e0000 */
[----:B------:R-:W-:-:S06]  /*278b0*/  ULOP3.LUT UR4, UR4, 0x2, URZ, 0xfc, !UPT ;  /* 0x0000000204047892 */ /* 0x000fcc000f8efc3f */
[----:B------:R-:W-:-:S05]  /*278c0*/  IMAD.U32 R0, RZ, RZ, UR4 ;  /* 0x00000004ff007e24 */ /* 0x000fca000f8e00ff */
[----:B------:R-:W-:-:S13]  /*278d0*/  ISETP.NE.AND P0, PT, R0, 0x3, PT ;  /* 0x000000030000780c */ /* 0x000fda0003f05270 */
[----:B------:R-:W-:Y:S05]  /*278e0*/  @!P0 BRA `(.L_x_3023) ;  /* 0x0000000000048947 */ /* 0x000fea0003800000 */
[----:B------:R-:W-:Y:S01]  /*278f0*/  BPT.TRAP 0x1 ;  /* 0x000000040000795c */ /* 0x000fe20000300000 */
.L_x_3023:
[----:B------:R-:W-:Y:S01]  /*27900*/  IMAD R5, R26, 0x8, R7 ;  /* 0x000000081a057824 */ /* 0x000fe200078e0207 */
[----:B------:R-:W-:Y:S02]  /*27910*/  SHF.L.U32 R0, R28, 0x1f, RZ ;  /* 0x0000001f1c007819 */ /* 0x000fe400000006ff */
[----:B------:R-:W-:Y:S02]  /*27920*/  IADD3 R26, R26, 0x1, RZ ;  /* 0x000000011a1a7810 */ /* 0x000fe40007ffe0ff */
[----:B------:R-:W0:Y:S02]  /*27930*/  SYNCS.PHASECHK.TRANS64.TRYWAIT P1, [R5+URZ+0x30840], R0 ;  /* 0x03084000050075a7 */ /* 0x000e24000802017f */
[----:B------:R-:W-:-:S04]  /*27940*/  ISETP.NE.AND P2, PT, R26, 0x2, PT ;  /* 0x000000021a00780c */ /* 0x000fc80003f45270 */
[----:B------:R-:W-:Y:S01]  /*27950*/  SEL R3, RZ, 0x1, P2 ;  /* 0x00000001ff037807 */ /* 0x000fe20001000000 */
[----:B0-----:R-:W-:Y:S08]  /*27960*/  @!P1 BRA `(.L_x_3024) ;  /* 0x0000004c00e89947 */ /* 0x001ff00003800000 */
.L_x_3207:
[----:B------:R-:W-:Y:S02]  /*27970*/  SEL R26, R26, RZ, P2 ;  /* 0x000000ff1a1a7207 */ /* 0x000fe40001000000 */
[----:B------:R-:W-:Y:S01]  /*27980*/  LOP3.LUT R2, R28, R3, RZ, 0x3c, !PT ;  /* 0x000000031c027212 */ /* 0x000fe200078e3cff */
[----:B------:R-:W-:Y:S06]  /*27990*/  @!P0 BRA `(.L_x_3025) ;  /* 0x0000000000048947 */ /* 0x000fec0003800000 */
[----:B------:R-:W-:Y:S01]  /*279a0*/  BPT.TRAP 0x1 ;  /* 0x000000040000795c */ /* 0x000fe20000300000 */
.L_x_3025:
[----:B------:R-:W-:Y:S01]  /*279b0*/  IMAD R3, R26, 0x8, R7 ;  /* 0x000000081a037824 */ /* 0x000fe200078e0207 */
[----:B------:R-:W-:-:S04]  /*279c0*/  SHF.L.U32 R2, R2, 0x1f, RZ ;  /* 0x0000001f02027819 */ /* 0x000fc800000006ff */
[----:B------:R-:W2:Y:S02]  /*279d0*/  SYNCS.PHASECHK.TRANS64.TRYWAIT P1, [R3+URZ+0x30840], R2 ;  /* 0x03084002030075a7 */ /* 0x000ea4000802017f */
[----:B--2---:R-:W-:Y:S05]  /*279e0*/  @!P1 BRA `(.L_x_3026) ;  /* 0x0000004c00dc9947 */ /* 0x004fea0003800000 */
.L_x_3208:
[----:B------:R-:W-:Y:S05]  /*279f0*/  @!P0 BRA `(.L_x_3027) ;  /* 0x0000000000048947 */ /* 0x000fea0003800000 */
[----:B------:R-:W-:Y:S01]  /*27a00*/  BPT.TRAP 0x1 ;  /* 0x000000040000795c */ /* 0x000fe20000300000 */
.L_x_3027:
[----:B------:R-:W3:Y:S02]  /*27a10*/  SYNCS.PHASECHK.TRANS64.TRYWAIT P1, [R5+URZ+0x30860], R0 ;  /* 0x03086000050075a7 */ /* 0x000ee4000802017f */
[----:B---3--:R-:W-:Y:S05]  /*27a20*/  @!P1 BRA `(.L_x_3028) ;  /* 0x0000004c00e09947 */ /* 0x008fea0003800000 */
.L_x_3209:
[----:B------:R-:W-:Y:S05]  /*27a30*/  @!P0 BRA `(.L_x_3029) ;  /* 0x0000000000048947 */ /* 0x000fea0003800000 */
[----:B------:R-:W-:Y:S01]  /*27a40*/  BPT.TRAP 0x1 ;  /* 0x000000040000795c */ /* 0x000fe20000300000 */
.L_x_3029:
[----:B----4-:R4:W0:Y:S02]  /*27a50*/  SYNCS.PHASECHK.TRANS64.TRYWAIT P0, [R3+URZ+0x30860], R2 ;  /* 0x03086002030075a7 */ /* 0x010824000800017f */
[----:B0-----:R-:W-:Y:S05]  /*27a60*/  @!P0 NANOSLEEP.SYNCS 0x989680 ;  /* 0x009896800000895d */ /* 0x001fea0003900000 */
[----:B------:R-:W0:Y:S02]  /*27a70*/  @!P0 SYNCS.PHASECHK.TRANS64 P0, [R3+URZ+0x30860], R2 ;  /* 0x03086002030085a7 */ /* 0x000e24000800007f */
[----:B0-----:R-:W-:Y:S05]  /*27a80*/  @!P0 BRA `(.L_x_3029) ;  /* 0xfffffffc00f08947 */ /* 0x001fea000383ffff */
.L_x_2658:
[----:B------:R-:W-:Y:S05]  /*27a90*/  BSYNC B9 ;  /* 0x0000000000097941 */ /* 0x000fea0003800000 */
.L_x_2655:
[----:B------:R-:W-:Y:S05]  /*27aa0*/  EXIT ;  /* 0x000000000000794d */ /* 0x000fea0003800000 */
.L_x_2678:
[----:B0-----:R0:W1:Y:S02]  /*27ab0*/  SYNCS.PHASECHK.TRANS64.TRYWAIT P5, [R86+URZ+0x30890], R87 ;  /* 0x03089057560075a7 */ /* 0x00106400080a017f */
[----:B-1----:R-:W-:Y:S05]  /*27ac0*/  @!P5 NANOSLEEP.SYNCS 0x989680 ;  /* 0x009896800000d95d */ /* 0x002fea0003900000 */
[----:B------:R-:W1:Y:S02]  /*27ad0*/  @!P5 SYNCS.PHASECHK.TRANS64 P5, [R86+URZ+0x30890], R87 ;  /* 0x030890575600d5a7 */ /* 0x000e6400080a007f */
[----:B-1----:R-:W-:Y:S05]  /*27ae0*/  @!P5 BRA `(.L_x_2678) ;  /* 0xfffffffc00f0d947 */ /* 0x002fea000383ffff */
[----:B------:R-:W-:Y:S05]  /*27af0*/  BRA `(.L_x_3030) ;  /* 0xfffffdbc00f07947 */ /* 0x000fea000383ffff */
.L_x_2679:
        /* <DEDUP_REMOVED lines=8> */
.L_x_3032:
[----:B------:R-:W-:Y:S05]  /*27b80*/  BSYNC B1 ;  /* 0x0000000000017941 */ /* 0x000fea0003800000 */
.L_x_3031:
        /* <DEDUP_REMOVED lines=8> */
.L_x_3033:
[----:B------:R-:W-:Y:S01]  /*27c10*/  IMAD.MOV.U32 R11, RZ, RZ, R14 ;  /* 0x000000ffff0b7224 */ /* 0x000fe200078e000e */
[----:B------:R-:W-:Y:S06]  /*27c20*/  BRA `(.L_x_3034) ;  /* 0xfffffdbc00b87947 */ /* 0x000fec000383ffff */
.L_x_2704:
[----:B------:R-:W-:Y:S01]  /*27c30*/  BSSY B1, `(.L_x_3035) ;  /* 0x0000008000017945 */ /* 0x000fe20003800000 */
[----:B0---4-:R-:W-:Y:S01]  /*27c40*/  MOV R13, R116 ;  /* 0x00000074000d7202 */ /* 0x011fe20000000f00 */
[----:B------:R-:W-:Y:S01]  /*27c50*/  IMAD.MOV.U32 R12, RZ, RZ, 0x1 ;  /* 0x00000001ff0c7424 */ /* 0x000fe200078e00ff */
[----:B------:R-:W-:Y:S01]  /*27c60*/  MOV R15, 0xffffffff ;  /* 0xffffffff000f7802 */ /* 0x000fe20000000f00 */
[----:B---3--:R-:W-:-:S07]  /*27c70*/  IMAD.MOV.U32 R11, RZ, RZ, 0x1c1f ;  /* 0x00001c1fff0b7424 */ /* 0x008fce00078e00ff */
[----:B-12---:R-:W-:Y:S05]  /*27c80*/  WARPSYNC.COLLECTIVE R15, `(.L_x_3036) ;  /* 0x000000000f087348 */ /* 0x006fea0003c00000 */
[----:B------:R0:W3:Y:S02]  /*27c90*/  SHFL.IDX P6, R14, R13, R12, R11 ;  /* 0x0000000c0d0e7389 */ /* 0x0000e400000c000b */
[----:B0123--:R-:W-:Y:S01]  /*27ca0*/  ENDCOLLECTIVE ;  /* 0x000000000000791b */ /* 0x00ffe20003800000 */
.L_x_3036:
[----:B------:R-:W-:Y:S05]  /*27cb0*/  BSYNC B1 ;  /* 0x0000000000017941 */ /* 0x000fea0003800000 */
.L_x_3035:
        /* <DEDUP_REMOVED lines=8> */
.L_x_3037:
[----:B------:R-:W-:Y:S01]  /*27d40*/  MOV R117, R14 ;  /* 0x0000000e00757202 */ /* 0x000fe20000000f00 */
[----:B------:R-:W-:Y:S06]  /*27d50*/  BRA `(.L_x_3038) ;  /* 0xfffffdd000d87947 */ /* 0x000fec000383ffff */
.L_x_2734:
[----:B0-----:R0:W1:Y:S02]  /*27d60*/  SYNCS.PHASECHK.TRANS64.TRYWAIT P5, [R86+URZ+0x30890], R87 ;  /* 0x03089057560075a7 */ /* 0x00106400080a017f */
[----:B-1----:R-:W-:Y:S05]  /*27d70*/  @!P5 NANOSLEEP.SYNCS 0x989680 ;  /* 0x009896800000d95d */ /* 0x002fea0003900000 */
[----:B------:R-:W1:Y:S02]  /*27d80*/  @!P5 SYNCS.PHASECHK.TRANS64 P5, [R86+URZ+0x30890], R87 ;  /* 0x030890575600d5a7 */ /* 0x000e6400080a007f */
[----:B-1----:R-:W-:Y:S05]  /*27d90*/  @!P5 BRA `(.L_x_2734) ;  /* 0xfffffffc00f0d947 */ /* 0x002fea000383ffff */
[----:B------:R-:W-:Y:S05]  /*27da0*/  BRA `(.L_x_3039) ;  /* 0xfffffdf000bc7947 */ /* 0x000fea000383ffff */
.L_x_2735:
        /* <DEDUP_REMOVED lines=8> */
.L_x_3041:
[----:B------:R-:W-:Y:S05]  /*27e30*/  BSYNC B1 ;  /* 0x0000000000017941 */ /* 0x000fea0003800000 */
.L_x_3040:
        /* <DEDUP_REMOVED lines=8> */
.L_x_3042:
[----:B------:R-:W-:Y:S01]  /*27ec0*/  IMAD.MOV.U32 R11, RZ, RZ, R14 ;  /* 0x000000ffff0b7224 */ /* 0x000fe200078e000e */
[----:B------:R-:W-:Y:S06]  /*27ed0*/  BRA `(.L_x_3043) ;  /* 0xfffffdf0008c7947 */ /* 0x000fec000383ffff */
.L_x_2748:
        /* <DEDUP_REMOVED lines=8> */
.L_x_3045:
[----:B------:R-:W-:Y:S05]  /*27f60*/  BSYNC B1 ;  /* 0x0000000000017941 */ /* 0x000fea0003800000 */
.L_x_3044:
        /* <DEDUP_REMOVED lines=8> */
.L_x_3046:
[----:B------:R-:W-:Y:S01]  /*27ff0*/  IMAD.MOV.U32 R117, RZ, RZ, R14 ;  /* 0x000000ffff757224 */ /* 0x000fe200078e000e */
[----:B------:R-:W-:Y:S06]  /*28000*/  BRA `(.L_x_3047) ;  /* 0xfffffe0800047947 */ /* 0x000fec000383ffff */
.L_x_2761:
[----:B0-----:R0:W1:Y:S02]  /*28010*/  SYNCS.PHASECHK.TRANS64.TRYWAIT P3, [R86+URZ+0x30890], R87 ;  /* 0x03089057560075a7 */ /* 0x001064000806017f */
[----:B-1----:R-:W-:Y:S05]  /*28020*/  @!P3 NANOSLEEP.SYNCS 0x989680 ;  /* 0x009896800000b95d */ /* 0x002fea0003900000 */
[----:B------:R-:W1:Y:S02]  /*28030*/  @!P3 SYNCS.PHASECHK.TRANS64 P3, [R86+URZ+0x30890], R87 ;  /* 0x030890575600b5a7 */ /* 0x000e64000806007f */
[----:B-1----:R-:W-:Y:S05]  /*28040*/  @!P3 BRA `(.L_x_2761) ;  /* 0xfffffffc00f0b947 */ /* 0x002fea000383ffff */
[----:B------:R-:W-:Y:S05]  /*28050*/  BRA `(.L_x_3048) ;  /* 0xfffffe1c00bc7947 */ /* 0x000fea000383ffff */
.L_x_2762:
        /* <DEDUP_REMOVED lines=8> */
.L_x_3050:
[----:B------:R-:W-:Y:S05]  /*280e0*/  BSYNC B1 ;  /* 0x0000000000017941 */ /* 0x000fea0003800000 */
.L_x_3049:
        /* <DEDUP_REMOVED lines=8> */
.L_x_3051:
[----:B------:R-:W-:Y:S01]  /*28170*/  MOV R37, R14 ;  /* 0x0000000e00257202 */ /* 0x000fe20000000f00 */
[----:B------:R-:W-:Y:S06]  /*28180*/  BRA `(.L_x_3052) ;  /* 0xfffffe1c00d87947 */ /* 0x000fec000383ffff */
.L_x_2765:
[----:B------:R-:W-:Y:S01]  /*28190*/  BSSY B1, `(.L_x_3053) ;  /* 0x0000008000017945 */ /* 0x000fe20003800000 */
[----:B----4-:R-:W-:Y:S01]  /*281a0*/  IMAD.MOV.U32 R13, RZ, RZ, R35 ;  /* 0x000000ffff0d7224 */ /* 0x010fe200078e0023 */
[----:B------:R-:W-:Y:S01]  /*281b0*/  MOV R11, 0x1c1f ;  /* 0x00001c1f000b7802 */ /* 0x000fe20000000f00 */
[----:B------:R-:W-:Y:S02]  /*281c0*/  IMAD.MOV.U32 R12, RZ, RZ, 0x1 ;  /* 0x00000001ff0c7424 */ /* 0x000fe400078e00ff */
[----:B------:R-:W-:-:S07]  /*281d0*/  IMAD.MOV.U32 R15, RZ, RZ, -0x1 ;  /* 0xffffffffff0f7424 */ /* 0x000fce00078e00ff */
[----:B0123--:R-:W-:Y:S05]  /*281e0*/  WARPSYNC.COLLECTIVE R15, `(.L_x_3054) ;  /* 0x000000000f087348 */ /* 0x00ffea0003c00000 */
[----:B------:R4:W0:Y:S02]  /*281f0*/  SHFL.IDX P6, R14, R13, R12, R11 ;  /* 0x0000000c0d0e7389 */ /* 0x00082400000c000b */
[----:B01234-:R-:W-:Y:S01]  /*28200*/  ENDCOLLECTIVE ;  /* 0x000000000000791b */ /* 0x01ffe20003800000 */
.L_x_3054:
[----:B------:R-:W-:Y:S05]  /*28210*/  BSYNC B1 ;  /* 0x0000000000017941 */ /* 0x000fea0003800000 */
.L_x_3053:
        /* <DEDUP_REMOVED lines=8> */
.L_x_3055:
[----:B------:R-:W-:Y:S01]  /*282a0*/  IMAD.MOV.U32 R37, RZ, RZ, R14 ;  /* 0x000000ffff257224 */ /* 0x000fe200078e000e */
[----:B------:R-:W-:Y:S06]  /*282b0*/  BRA `(.L_x_3056) ;  /* 0xfffffe2000347947 */ /* 0x000fec000383ffff */
.L_x_2769:
[----:B---3--:R3:W0:Y:S02]  /*282c0*/  SYNCS.PHASECHK.TRANS64.TRYWAIT P2, [R86+URZ+0x308b0], R87 ;  /* 0x0308b057560075a7 */ /* 0x008624000804017f */
[----:B0-----:R-:W-:Y:S05]  /*282d0*/  @!P2 NANOSLEEP.SYNCS 0x989680 ;  /* 0x009896800000a95d */ /* 0x001fea0003900000 */
[----:B------:R-:W0:Y:S02]  /*282e0*/  @!P2 SYNCS.PHASECHK.TRANS64 P2, [R86+URZ+0x308b0], R87 ;  /* 0x0308b0575600a5a7 */ /* 0x000e24000804007f */
[----:B0-----:R-:W-:Y:S05]  /*282f0*/  @!P2 BRA `(.L_x_2769) ;  /* 0xfffffffc00f0a947 */ /* 0x001fea000383ffff */
[----:B------:R-:W-:Y:S05]  /*28300*/  BRA `(.L_x_3057) ;  /* 0xfffffe24000c7947 */ /* 0x000fea000383ffff */
.L_x_2789:
        /* <DEDUP_REMOVED lines=8> */
.L_x_3059:
[----:B------:R-:W-:Y:S05]  /*28390*/  BSYNC B1 ;  /* 0x0000000000017941 */ /* 0x000fea0003800000 */
.L_x_3058:
        /* <DEDUP_REMOVED lines=8> */
.L_x_3060:
[----:B------:R-:W-:Y:S01]  /*28420*/  MOV R13, R63 ;  /* 0x0000003f000d7202 */ /* 0x000fe20000000f00 */
[----:B------:R-:W-:-:S07]  /*28430*/  IMAD.MOV.U32 R8, RZ, RZ, R14 ;  /* 0x000000ffff087224 */ /* 0x000fce00078e000e */
[----:B------:R-:W-:Y:S05]  /*28440*/  WARPSYNC.COLLECTIVE R15, `(.L_x_3061) ;  /* 0x000000000f087348 */ /* 0x000fea0003c00000 */
[----:B------:R0:W1:Y:S02]  /*28450*/  SHFL.IDX P6, R14, R13, R12, R11 ;  /* 0x0000000c0d0e7389 */ /* 0x00006400000c000b */
[----:B01----:R-:W-:Y:S01]  /*28460*/  ENDCOLLECTIVE ;  /* 0x000000000000791b */ /* 0x003fe20003800000 */
.L_x_3061:
[----:B------:R-:W-:Y:S02]  /*28470*/  IMAD.MOV.U32 R13, RZ, RZ, R62 ;  /* 0x000000ffff0d7224 */ /* 0x000fe400078e003e */
[----:B------:R-:W-:-:S07]  /*28480*/  IMAD.MOV.U32 R9, RZ, RZ, R14 ;  /* 0x000000ffff097224 */ /* 0x000fce00078e000e */
[----:B------:R-:W-:Y:S05]  /*28490*/  WARPSYNC.COLLECTIVE R15, `(.L_x_3062) ;  /* 0x000000000f087348 */ /* 0x000fea0003c00000 */
[----:B------:R0:W1:Y:S02]  /*284a0*/  SHFL.IDX P6, R14, R13, R12, R11 ;  /* 0x0000000c0d0e7389 */ /* 0x00006400000c000b */
[----:B01----:R-:W-:Y:S01]  /*284b0*/  ENDCOLLECTIVE ;  /* 0x000000000000791b */ /* 0x003fe20003800000 */
.L_x_3062:
[----:B------:R-:W-:Y:S01]  /*284c0*/  MOV R30, R14 ;  /* 0x0000000e001e7202 */ /* 0x000fe20000000f00 */
[----:B------:R-:W-:Y:S06]  /*284d0*/  BRA `(.L_x_3063) ;  /* 0xfffffe3800087947 */ /* 0x000fec000383ffff */
.L_x_2792:
[----:B------:R-:W-:Y:S01]  /*284e0*/  BSSY B1, `(.L_x_3064) ;  /* 0x0000008000017945 */ /* 0x000fe20003800000 */
[----:B------:R-:W-:Y:S01]  /*284f0*/  IMAD.MOV.U32 R13, RZ, RZ, R0 ;  /* 0x000000ffff0d7224 */ /* 0x000fe200078e0000 */
[----:B------:R-:W-:Y:S01]  /*28500*/  MOV R11, 0x1c1f ;  /* 0x00001c1f000b7802 */ /* 0x000fe20000000f00 */
[----:B------:R-:W-:Y:S02]  /*28510*/  IMAD.MOV.U32 R12, RZ, RZ, 0x1 ;  /* 0x00000001ff0c7424 */ /* 0x000fe400078e00ff */
[----:B------:R-:W-:-:S07]  /*28520*/  IMAD.MOV.U32 R15, RZ, RZ, -0x1 ;  /* 0xffffffffff0f7424 */ /* 0x000fce00078e00ff */
[----:B0-23--:R-:W-:Y:S05]  /*28530*/  WARPSYNC.COLLECTIVE R15, `(.L_x_3065) ;  /* 0x000000000f087348 */ /* 0x00dfea0003c00000 */
[----:B------:R1:W4:Y:S02]  /*28540*/  SHFL.IDX P6, R14, R13, R12, R11 ;  /* 0x0000000c0d0e7389 */ /* 0x00032400000c000b */
[----:B01234-:R-:W-:Y:S01]  /*28550*/  ENDCOLLECTIVE ;  /* 0x000000000000791b */ /* 0x01ffe20003800000 */
.L_x_3065:
[----:B------:R-:W-:Y:S05]  /*28560*/  BSYNC B1 ;  /* 0x0000000000017941 */ /* 0x000fea0003800000 */
.L_x_3064:
        /* <DEDUP_REMOVED lines=8> */
.L_x_3066:
[----:B------:R-:W-:Y:S02]  /*285f0*/  IMAD.MOV.U32 R13, RZ, RZ, R63 ;  /* 0x000000ffff0d7224 */ /* 0x000fe400078e003f */
[----:B------:R-:W-:-:S07]  /*28600*/  IMAD.MOV.U32 R65, RZ, RZ, R14 ;  /* 0x000000ffff417224 */ /* 0x000fce00078e000e */
[----:B------:R-:W-:Y:S05]  /*28610*/  WARPSYNC.COLLECTIVE R15, `(.L_x_3067) ;  /* 0x000000000f087348 */ /* 0x000fea0003c00000 */
[----:B------:R0:W1:Y:S02]  /*28620*/  SHFL.IDX P6, R14, R13, R12, R11 ;  /* 0x0000000c0d0e7389 */ /* 0x00006400000c000b */
[----:B01----:R-:W-:Y:S01]  /*28630*/  ENDCOLLECTIVE ;  /* 0x000000000000791b */ /* 0x003fe20003800000 */
.L_x_3067:
[----:B------:R-:W-:Y:S01]  /*28640*/  IMAD.MOV.U32 R13, RZ, RZ, R62 ;  /* 0x000000ffff0d7224 */ /* 0x000fe200078e003e */
[----:B------:R-:W-:-:S07]  /*28650*/  MOV R63, R14 ;  /* 0x0000000e003f7202 */ /* 0x000fce0000000f00 */
[----:B------:R-:W-:Y:S05]  /*28660*/  WARPSYNC.COLLECTIVE R15, `(.L_x_3068) ;  /* 0x000000000f087348 */ /* 0x000fea0003c00000 */
[----:B------:R0:W1:Y:S02]  /*28670*/  SHFL.IDX P6, R14, R13, R12, R11 ;  /* 0x0000000c0d0e7389 */ /* 0x00006400000c000b */
[----:B01----:R-:W-:Y:S01]  /*28680*/  ENDCOLLECTIVE ;  /* 0x000000000000791b */ /* 0x003fe20003800000 */
.L_x_3068:
[----:B------:R-:W-:Y:S01]  /*28690*/  IMAD.MOV.U32 R62, RZ, RZ, R14 ;  /* 0x000000ffff3e7224 */ /* 0x000fe200078e000e */
[----:B------:R-:W-:Y:S06]  /*286a0*/  BRA `(.L_x_3069) ;  /* 0xfffffe3c00b47947 */ /* 0x000fec000383ffff */
.L_x_2796:
[----:B0-----:R0:W1:Y:S02]  /*286b0*/  SYNCS.PHASECHK.TRANS64.TRYWAIT P0, [R2+URZ+0x30800], R5 ;  /* 0x03080005020075a7 */ /* 0x001064000800017f */
[----:B-1----:R-:W-:Y:S05]  /*286c0*/  @!P0 NANOSLEEP.SYNCS 0x989680 ;  /* 0x009896800000895d */ /* 0x002fea0003900000 */
[----:B------:R-:W1:Y:S02]  /*286d0*/  @!P0 SYNCS.PHASECHK.TRANS64 P0, [R2+URZ+0x30800], R5 ;  /* 0x03080005020085a7 */ /* 0x000e64000800007f */
[----:B-1----:R-:W-:Y:S05]  /*286e0*/  @!P0 BRA `(.L_x_2796) ;  /* 0xfffffffc00f08947 */ /* 0x002fea000383ffff */
[----:B------:R-:W-:Y:S05]  /*286f0*/  BRA `(.L_x_3070) ;  /* 0xfffffe4400e47947 */ /* 0x000fea000383ffff */
.L_x_2820:
        /* <DEDUP_REMOVED lines=8> */
.L_x_3072:
[----:B------:R-:W-:Y:S05]  /*28780*/  BSYNC B1 ;  /* 0x0000000000017941 */ /* 0x000fea0003800000 */
.L_x_3071:
        /* <DEDUP_REMOVED lines=8> */
.L_x_3073:
[----:B------:R-:W-:Y:S01]  /*28810*/  IMAD.MOV.U32 R13, RZ, RZ, R61 ;  /* 0x000000ffff0d7224 */ /* 0x000fe200078e003d */
[----:B------:R-:W-:-:S07]  /*28820*/  MOV R4, R14 ;  /* 0x0000000e00047202 */ /* 0x000fce0000000f00 */
[----:B------:R-:W-:Y:S05]  /*28830*/  WARPSYNC.COLLECTIVE R15, `(.L_x_3074) ;  /* 0x000000000f087348 */ /* 0x000fea0003c00000 */
[----:B------:R0:W1:Y:S02]  /*28840*/  SHFL.IDX P6, R14, R13, R12, R11 ;  /* 0x0000000c0d0e7389 */ /* 0x00006400000c000b */
[----:B01----:R-:W-:Y:S01]  /*28850*/  ENDCOLLECTIVE ;  /* 0x000000000000791b */ /* 0x003fe20003800000 */
.L_x_3074:
[----:B------:R-:W-:Y:S01]  /*28860*/  MOV R13, R3 ;  /* 0x00000003000d7202 */ /* 0x000fe20000000f00 */
[----:B------:R-:W-:-:S07]  /*28870*/  IMAD.MOV.U32 R7, RZ, RZ, R14 ;  /* 0x000000ffff077224 */ /* 0x000fce00078e000e */
[----:B------:R-:W-:Y:S05]  /*28880*/  WARPSYNC.COLLECTIVE R15, `(.L_x_3075) ;  /* 0x000000000f087348 */ /* 0x000fea0003c00000 */
[----:B------:R0:W1:Y:S02]  /*28890*/  SHFL.IDX P6, R14, R13, R12, R11 ;  /* 0x0000000c0d0e7389 */ /* 0x00006400000c000b */
[----:B01----:R-:W-:Y:S01]  /*288a0*/  ENDCOLLECTIVE ;  /* 0x000000000000791b */ /* 0x003fe20003800000 */
.L_x_3075:
[----:B------:R-:W-:Y:S01]  /*288b0*/  IMAD.MOV.U32 R8, RZ, RZ, R14 ;  /* 0x000000ffff087224 */ /* 0x000fe200078e000e */
[----:B------:R-:W-:Y:S06]  /*288c0*/  BRA `(.L_x_3076) ;  /* 0xfffffe6800c07947 */ /* 0x000fec000383ffff */
.L_x_2823:
        /* <DEDUP_REMOVED lines=8> */
.L_x_3078:
[----:B------:R-:W-:Y:S05]  /*28950*/  BSYNC B1 ;  /* 0x0000000000017941 */ /* 0x000fea0003800000 */
.L_x_3077:
        /* <DEDUP_REMOVED lines=8> */
.L_x_3079:
[----:B------:R-:W-:Y:S01]  /*289e0*/  MOV R13, R61 ;  /* 0x0000003d000d7202 */ /* 0x000fe20000000f00 */
[----:B------:R-:W-:-:S07]  /*289f0*/  IMAD.MOV.U32 R20, RZ, RZ, R14 ;  /* 0x000000ffff147224 */ /* 0x000fce00078e000e */
[----:B------:R-:W-:Y:S05]  /*28a00*/  WARPSYNC.COLLECTIVE R15, `(.L_x_3080) ;  /* 0x000000000f087348 */ /* 0x000fea0003c00000 */
[----:B------:R0:W1:Y:S02]  /*28a10*/  SHFL.IDX P6, R14, R13, R12, R11 ;  /* 0x0000000c0d0e7389 */ /* 0x00006400000c000b */
[----:B01----:R-:W-:Y:S01]  /*28a20*/  ENDCOLLECTIVE ;  /* 0x000000000000791b */ /* 0x003fe20003800000 */
.L_x_3080:
[----:B------:R-:W-:Y:S02]  /*28a30*/  IMAD.MOV.U32 R13, RZ, RZ, R3 ;  /* 0x000000ffff0d7224 */ /* 0x000fe400078e0003 */
[----:B------:R-:W-:-:S07]  /*28a40*/  IMAD.MOV.U32 R61, RZ, RZ, R14 ;  /* 0x000000ffff3d7224 */ /* 0x000fce00078e000e */
[----:B------:R-:W-:Y:S05]  /*28a50*/  WARPSYNC.COLLECTIVE R15, `(.L_x_3081) ;  /* 0x000000000f087348 */ /* 0x000fea0003c00000 */
[----:B------:R0:W1:Y:S02]  /*28a60*/  SHFL.IDX P6, R14, R13, R12, R11 ;  /* 0x0000000c0d0e7389 */ /* 0x00006400000c000b */
[----:B01----:R-:W-:Y:S01]  /*28a70*/  ENDCOLLECTIVE ;  /* 0x000000000000791b */ /* 0x003fe20003800000 */
.L_x_3081:
[----:B------:R-:W-:Y:S01]  /*28a80*/  MOV R62, R14 ;  /* 0x0000000e003e7202 */ /* 0x000fe20000000f00 */
[----:B------:R-:W-:Y:S06]  /*28a90*/  BRA `(.L_x_3082) ;  /* 0xfffffe6c00e07947 */ /* 0x000fec000383ffff */
.L_x_2827:
[----:B0-----:R0:W1:Y:S02]  /*28aa0*/  SYNCS.PHASECHK.TRANS64.TRYWAIT P0, [R2+URZ+0x30800], R21 ;  /* 0x03080015020075a7 */ /* 0x001064000800017f */
[----:B-1----:R-:W-:Y:S05]  /*28ab0*/  @!P0 NANOSLEEP.SYNCS 0x989680 ;  /* 0x009896800000895d */ /* 0x002fea0003900000 */
[----:B------:R-:W1:Y:S02]  /*28ac0*/  @!P0 SYNCS.PHASECHK.TRANS64 P0, [R2+URZ+0x30800], R21 ;  /* 0x03080015020085a7 */ /* 0x000e64000800007f */
[----:B-1----:R-:W-:Y:S05]  /*28ad0*/  @!P0 BRA `(.L_x_2827) ;  /* 0xfffffffc00f08947 */ /* 0x002fea000383ffff */
[----:B------:R-:W-:Y:S05]  /*28ae0*/  BRA `(.L_x_3083) ;  /* 0xfffffe7400647947 */ /* 0x000fea000383ffff */
.L_x_2841:
[----:B-1----:R1:W2:Y:S02]  /*28af0*/  SYNCS.PHASECHK.TRANS64.TRYWAIT P1, [R8+URZ+0x30830], R3 ;  /* 0x03083003080075a7 */ /* 0x0022a4000802017f */
[----:B--2---:R-:W-:Y:S05]  /*28b00*/  @!P1 NANOSLEEP.SYNCS 0x989680 ;  /* 0x009896800000995d */ /* 0x004fea0003900000 */
[----:B------:R-:W2:Y:S02]  /*28b10*/  @!P1 SYNCS.PHASECHK.TRANS64 P1, [R8+URZ+0x30830], R3 ;  /* 0x03083003080095a7 */ /* 0x000ea4000802007f */
[----:B--2---:R-:W-:Y:S05]  /*28b20*/  @!P1 BRA `(.L_x_2841) ;  /* 0xfffffffc00f09947 */ /* 0x004fea000383ffff */
[----:B------:R-:W-:Y:S05]  /*28b30*/  BRA `(.L_x_2840) ;  /* 0xfffffe9c00c47947 */ /* 0x000fea000383ffff */
.L_x_2849:
[----:B-1----:R1:W2:Y:S02]  /*28b40*/  SYNCS.PHASECHK.TRANS64.TRYWAIT P1, [R0+URZ+0x30830], R3 ;  /* 0x03083003000075a7 */ /* 0x0022a4000802017f */
[----:B--2---:R-:W-:Y:S05]  /*28b50*/  @!P1 NANOSLEEP.SYNCS 0x989680 ;  /* 0x009896800000995d */ /* 0x004fea0003900000 */
[----:B------:R-:W2:Y:S02]  /*28b60*/  @!P1 SYNCS.PHASECHK.TRANS64 P1, [R0+URZ+0x30830], R3 ;  /* 0x03083003000095a7 */ /* 0x000ea4000802007f */
[----:B--2---:R-:W-:Y:S05]  /*28b70*/  @!P1 BRA `(.L_x_2849) ;  /* 0xfffffffc00f09947 */ /* 0x004fea000383ffff */
[----:B------:R-:W-:Y:S05]  /*28b80*/  BRA `(.L_x_2848) ;  /* 0xfffffec800507947 */ /* 0x000fea000383ffff */
.L_x_2854:
[----:B-1----:R1:W2:Y:S02]  /*28b90*/  SYNCS.PHASECHK.TRANS64.TRYWAIT P1, [R13+URZ+0x30850], R3 ;  /* 0x030850030d0075a7 */ /* 0x0022a4000802017f */
[----:B--2---:R-:W-:Y:S05]  /*28ba0*/  @!P1 NANOSLEEP.SYNCS 0x989680 ;  /* 0x009896800000995d */ /* 0x004fea0003900000 */
[----:B------:R-:W2:Y:S02]  /*28bb0*/  @!P1 SYNCS.PHASECHK.TRANS64 P1, [R13+URZ+0x30850], R3 ;  /* 0x030850030d0095a7 */ /* 0x000ea4000802007f */
[----:B--2---:R-:W-:Y:S05]  /*28bc0*/  @!P1 BRA `(.L_x_2854) ;  /* 0xfffffffc00f09947 */ /* 0x004fea000383ffff */
[----:B------:R-:W-:Y:S05]  /*28bd0*/  BRA `(.L_x_2853) ;  /* 0xfffffed400f47947 */ /* 0x000fea000383ffff */
.L_x_2864:
[----:B-1----:R1:W2:Y:S02]  /*28be0*/  SYNCS.PHASECHK.TRANS64.TRYWAIT P1, [R3+URZ+0x30830], R4 ;  /* 0x03083004030075a7 */ /* 0x0022a4000802017f */
[----:B--2---:R-:W-:Y:S05]  /*28bf0*/  @!P1 NANOSLEEP.SYNCS 0x989680 ;  /* 0x009896800000995d */ /* 0x004fea0003900000 */
[----:B------:R-:W2:Y:S02]  /*28c00*/  @!P1 SYNCS.PHASECHK.TRANS64 P1, [R3+URZ+0x30830], R4 ;  /* 0x03083004030095a7 */ /* 0x000ea4000802007f */
[----:B--2---:R-:W-:Y:S05]  /*28c10*/  @!P1 BRA `(.L_x_2864) ;  /* 0xfffffffc00f09947 */ /* 0x004fea000383ffff */
[----:B------:R-:W-:Y:S05]  /*28c20*/  BRA `(.L_x_2863) ;  /* 0xfffffef8004c7947 */ /* 0x000fea000383ffff */
.L_x_2869:
[----:B-1----:R1:W2:Y:S02]  /*28c30*/  SYNCS.PHASECHK.TRANS64.TRYWAIT P1, [R13+URZ+0x30850], R3 ;  /* 0x030850030d0075a7 */ /* 0x0022a4000802017f */
[----:B--2---:R-:W-:Y:S05]  /*28c40*/  @!P1 NANOSLEEP.SYNCS 0x989680 ;  /* 0x009896800000995d */ /* 0x004fea0003900000 */
[----:B------:R-:W2:Y:S02]  /*28c50*/  @!P1 SYNCS.PHASECHK.TRANS64 P1, [R13+URZ+0x30850], R3 ;  /* 0x030850030d0095a7 */ /* 0x000ea4000802007f */
[----:B--2---:R-:W-:Y:S05]  /*28c60*/  @!P1 BRA `(.L_x_2869) ;  /* 0xfffffffc00f09947 */ /* 0x004fea000383ffff */
[----:B------:R-:W-:Y:S05]  /*28c70*/  BRA `(.L_x_2868) ;  /* 0xffffff0400f07947 */ /* 0x000fea000383ffff */
.L_x_2877:
[----:B-1----:R1:W2:Y:S02]  /*28c80*/  SYNCS.PHASECHK.TRANS64.TRYWAIT P1, [R10+URZ+0x30850], R5 ;  /* 0x030850050a0075a7 */ /* 0x0022a4000802017f */
[----:B--2---:R-:W-:Y:S05]  /*28c90*/  @!P1 NANOSLEEP.SYNCS 0x989680 ;  /* 0x009896800000995d */ /* 0x004fea0003900000 */
[----:B------:R-:W2:Y:S02]  /*28ca0*/  @!P1 SYNCS.PHASECHK.TRANS64 P1, [R10+URZ+0x30850], R5 ;  /* 0x030850050a0095a7 */ /* 0x000ea4000802007f */
[----:B--2---:R-:W-:Y:S05]  /*28cb0*/  @!P1 BRA `(.L_x_2877) ;  /* 0xfffffffc00f09947 */ /* 0x004fea000383ffff */
[----:B------:R-:W-:Y:S05]  /*28cc0*/  BRA `(.L_x_2876) ;  /* 0xffffff2400cc7947 */ /* 0x000fea000383ffff */
.L_x_2919:
[----:B-1----:R-:W0:Y:S01]  /*28cd0*/  S2R R11, SR_TID.X ;  /* 0x00000000000b7919 */ /* 0x002e220000002100 */
[----:B------:R-:W-:Y:S01]  /*28ce0*/  BSSY B1, `(.L_x_3084) ;  /* 0x000000a000017945 */ /* 0x000fe20003800000 */
[----:B------:R-:W-:Y:S02]  /*28cf0*/  IMAD.MOV.U32 R12, RZ, RZ, RZ ;  /* 0x000000ffff0c7224 */ /* 0x000fe400078e00ff */
[----:B------:R-:W-:Y:S01]  /*28d00*/  IMAD.MOV.U32 R15, RZ, RZ, -0x1 ;  /* 0xffffffffff0f7424 */ /* 0x000fe200078e00ff */
[----:B0-----:R-:W-:-:S04]  /*28d10*/  SHF.R.U32.HI R11, RZ, 0x5, R11 ;  /* 0x00000005ff0b7819 */ /* 0x001fc8000001160b */
[----:B------:R-:W-:-:S05]  /*28d20*/  LOP3.LUT R11, R11, 0x3, RZ, 0xc0, !PT ;  /* 0x000000030b0b7812 */ /* 0x000fca00078ec0ff */
[----:B------:R-:W-:Y:S01]  /*28d30*/  IMAD.MOV.U32 R13, RZ, RZ, R11 ;  /* 0x000000ffff0d7224 */ /* 0x000fe200078e000b */
[----:B------:R-:W-:-:S07]  /*28d40*/  MOV R11, 0x1f ;  /* 0x0000001f000b7802 */ /* 0x000fce0000000f00 */
[----:B------:R-:W-:Y:S05]  /*28d50*/  WARPSYNC.COLLECTIVE R15, `(.L_x_3085) ;  /* 0x000000000f087348 */ /* 0x000fea0003c00000 */
[----:B------:R0:W1:Y:S02]  /*28d60*/  SHFL.IDX P6, R14, R13, R12, R11 ;  /* 0x0000000c0d0e7389 */ /* 0x00006400000c000b */
[----:B01----:R-:W-:Y:S01]  /*28d70*/  ENDCOLLECTIVE ;  /* 0x000000000000791b */ /* 0x003fe20003800000 */
.L_x_3085:
[----:B------:R-:W-:Y:S05]  /*28d80*/  BSYNC B1 ;  /* 0x0000000000017941 */ /* 0x000fea0003800000 */
.L_x_3084:
[----:B------:R-:W-:Y:S05]  /*28d90*/  BRA `(.L_x_3086) ;  /* 0xffffff8800c87947 */ /* 0x000fea000383ffff */
.L_x_2921:
[----:B------:R-:W-:Y:S01]  /*28da0*/  BSSY B1, `(.L_x_3087) ;  /* 0x0000006000017945 */ /* 0x000fe20003800000 */
[----:B------:R-:W-:-:S07]  /*28db0*/  IMAD.MOV.U32 R15, RZ, RZ, -0x1 ;  /* 0xffffffffff0f7424 */ /* 0x000fce00078e00ff */
[----:B01----:R-:W-:Y:S05]  /*28dc0*/  WARPSYNC.COLLECTIVE R15, `(.L_x_3088) ;  /* 0x000000000f0c7348 */ /* 0x003fea0003c00000 */
[----:B------:R-:W-:Y:S02]  /*28dd0*/  ELECT P6, UR62, PT ;  /* 0x00000000003e782f */ /* 0x000fe400038c0000 */
[----:B------:R-:W-:Y:S01]  /*28de0*/  MOV R14, UR62 ;  /* 0x0000003e000e7c02 */ /* 0x000fe20008000f00 */
[----:B01----:R-:W-:Y:S10]  /*28df0*/  ENDCOLLECTIVE ;  /* 0x000000000000791b */ /* 0x003ff40003800000 */
.L_x_3088:
[----:B------:R-:W-:Y:S05]  /*28e00*/  BSYNC B1 ;  /* 0x0000000000017941 */ /* 0x000fea0003800000 */
.L_x_3087:
[----:B------:R-:W-:Y:S05]  /*28e10*/  BRA `(.L_x_2920) ;  /* 0xffffff8800c07947 */ /* 0x000fea000383ffff */
.L_x_2923:
[----:B0-----:R0:W2:Y:S02]  /*28e20*/  SYNCS.PHASECHK.TRANS64.TRYWAIT P0, [R22+URZ+0x30820], R8 ;  /* 0x03082008160075a7 */ /* 0x0010a4000800017f */
[----:B--2---:R-:W-:Y:S05]  /*28e30*/  @!P0 NANOSLEEP.SYNCS 0x989680 ;  /* 0x009896800000895d */ /* 0x004fea0003900000 */
[----:B------:R-:W2:Y:S02]  /*28e40*/  @!P0 SYNCS.PHASECHK.TRANS64 P0, [R22+URZ+0x30820], R8 ;  /* 0x03082008160085a7 */ /* 0x000ea4000800007f */
[----:B--2---:R-:W-:Y:S05]  /*28e50*/  @!P0 BRA `(.L_x_2923) ;  /* 0xfffffffc00f08947 */ /* 0x004fea000383ffff */
[----:B------:R-:W-:Y:S05]  /*28e60*/  BRA `(.L_x_3089) ;  /* 0xffffff8800d07947 */ /* 0x000fea000383ffff */
.L_x_2927:
[----:B-1----:R1:W2:Y:S02]  /*28e70*/  SYNCS.PHASECHK.TRANS64.TRYWAIT P0, [R12+URZ+0x308a0], R11 ;  /* 0x0308a00b0c0075a7 */ /* 0x0022a4000800017f */
[----:B--2---:R-:W-:Y:S05]  /*28e80*/  @!P0 NANOSLEEP.SYNCS 0x989680 ;  /* 0x009896800000895d */ /* 0x004fea0003900000 */
[----:B------:R-:W2:Y:S02]  /*28e90*/  @!P0 SYNCS.PHASECHK.TRANS64 P0, [R12+URZ+0x308a0], R11 ;  /* 0x0308a00b0c0085a7 */ /* 0x000ea4000800007f */
[----:B--2---:R-:W-:Y:S05]  /*28ea0*/  @!P0 BRA `(.L_x_2927) ;  /* 0xfffffffc00f08947 */ /* 0x004fea000383ffff */
[----:B------:R-:W-:Y:S05]  /*28eb0*/  BRA `(.L_x_3090) ;  /* 0xffffff8800e87947 */ /* 0x000fea000383ffff */
.L_x_2934:
[----:B0-----:R0:W2:Y:S02]  /*28ec0*/  SYNCS.PHASECHK.TRANS64.TRYWAIT P0, [R12+URZ+0x308c0], R11 ;  /* 0x0308c00b0c0075a7 */ /* 0x0010a4000800017f */
[----:B--2---:R-:W-:Y:S05]  /*28ed0*/  @!P0 NANOSLEEP.SYNCS 0x989680 ;  /* 0x009896800000895d */ /* 0x004fea0003900000 */
[----:B------:R-:W2:Y:S02]  /*28ee0*/  @!P0 SYNCS.PHASECHK.TRANS64 P0, [R12+URZ+0x308c0], R11 ;  /* 0x0308c00b0c0085a7 */ /* 0x000ea4000800007f */
[----:B--2---:R-:W-:Y:S05]  /*28ef0*/  @!P0 BRA `(.L_x_2934) ;  /* 0xfffffffc00f08947 */ /* 0x004fea000383ffff */
[----:B------:R-:W-:Y:S05]  /*28f00*/  BRA `(.L_x_3091) ;  /* 0xffffff8c00e47947 */ /* 0x000fea000383ffff */
.L_x_2943:
[----:B-1----:R1:W2:Y:S02]  /*28f10*/  SYNCS.PHASECHK.TRANS64.TRYWAIT P1, [R11+URZ+0x308a0], R10 ;  /* 0x0308a00a0b0075a7 */ /* 0x0022a4000802017f */
[----:B--2---:R-:W-:Y:S05]  /*28f20*/  @!P1 NANOSLEEP.SYNCS 0x989680 ;  /* 0x009896800000995d */ /* 0x004fea0003900000 */
[----:B------:R-:W2:Y:S02]  /*28f30*/  @!P1 SYNCS.PHASECHK.TRANS64 P1, [R11+URZ+0x308a0], R10 ;  /* 0x0308a00a0b0095a7 */ /* 0x000ea4000802007f */
[----:B--2---:R-:W-:Y:S05]  /*28f40*/  @!P1 BRA `(.L_x_2943) ;  /* 0xfffffffc00f09947 */ /* 0x004fea000383ffff */
[----:B------:R-:W-:Y:S05]  /*28f50*/  BRA `(.L_x_3092) ;  /* 0xffffff94001c7947 */ /* 0x000fea000383ffff */
.L_x_2950:
[----:B0-----:R0:W2:Y:S02]  /*28f60*/  SYNCS.PHASECHK.TRANS64.TRYWAIT P1, [R11+URZ+0x308c0], R10 ;  /* 0x0308c00a0b0075a7 */ /* 0x0010a4000802017f */
[----:B--2---:R-:W-:Y:S05]  /*28f70*/  @!P1 NANOSLEEP.SYNCS 0x989680 ;  /* 0x009896800000995d */ /* 0x004fea0003900000 */
[----:B------:R-:W2:Y:S02]  /*28f80*/  @!P1 SYNCS.PHASECHK.TRANS64 P1, [R11+URZ+0x308c0], R10 ;  /* 0x0308c00a0b0095a7 */ /* 0x000ea4000802007f */
[----:B--2---:R-:W-:Y:S05]  /*28f90*/  @!P1 BRA `(.L_x_2950) ;  /* 0xfffffffc00f09947 */ /* 0x004fea000383ffff */
[----:B------:R-:W-:Y:S05]  /*28fa0*/  BRA `(.L_x_3093) ;  /* 0xffffff9800147947 */ /* 0x000fea000383ffff */
.L_x_2967:
[----:B0-----:R-:W0:Y:S01]  /*28fb0*/  S2R R8, SR_TID.X ;  /* 0x0000000000087919 */ /* 0x001e220000002100 */
[----:B------:R-:W-:Y:S01]  /*28fc0*/  BSSY B0, `(.L_x_3094) ;  /* 0x000000a000007945 */ /* 0x000fe20003800000 */
[----:B------:R-:W-:Y:S01]  /*28fd0*/  IMAD.MOV.U32 R12, RZ, RZ, RZ ;  /* 0x000000ffff0c7224 */ /* 0x000fe200078e00ff */
[----:B------:R-:W-:Y:S01]  /*28fe0*/  MOV R15, 0xffffffff ;  /* 0xffffffff000f7802 */ /* 0x000fe20000000f00 */
[----:B------:R-:W-:Y:S01]  /*28ff0*/  IMAD.MOV.U32 R11, RZ, RZ, 0x1f ;  /* 0x0000001fff0b7424 */ /* 0x000fe200078e00ff */
[----:B0-----:R-:W-:-:S04]  /*29000*/  SHF.R.U32.HI R8, RZ, 0x5, R8 ;  /* 0x00000005ff087819 */ /* 0x001fc80000011608 */
[----:B------:R-:W-:-:S04]  /*29010*/  LOP3.LUT R8, R8, 0x3, RZ, 0xc0, !PT ;  /* 0x0000000308087812 */ /* 0x000fc800078ec0ff */
[----:B------:R-:W-:-:S07]  /*29020*/  MOV R13, R8 ;  /* 0x00000008000d7202 */ /* 0x000fce0000000f00 */
[----:B-----5:R-:W-:Y:S05]  /*29030*/  WARPSYNC.COLLECTIVE R15, `(.L_x_3095) ;  /* 0x000000000f087348 */ /* 0x020fea0003c00000 */
[----:B------:R0:W1:Y:S02]  /*29040*/  SHFL.IDX P6, R14, R13, R12, R11 ;  /* 0x0000000c0d0e7389 */ /* 0x00006400000c000b */
[----:B01---5:R-:W-:Y:S01]  /*29050*/  ENDCOLLECTIVE ;  /* 0x000000000000791b */ /* 0x023fe20003800000 */
.L_x_3095:
[----:B------:R-:W-:Y:S05]  /*29060*/  BSYNC B0 ;  /* 0x0000000000007941 */ /* 0x000fea0003800000 */
.L_x_3094:
[----:B------:R-:W-:Y:S05]  /*29070*/  BRA `(.L_x_3096) ;  /* 0xffffffa400fc7947 */ /* 0x000fea000383ffff */
.L_x_2970:
[----:B0-----:R0:W1:Y:S02]  /*29080*/  SYNCS.PHASECHK.TRANS64.TRYWAIT P0, [R7+URZ+0x30840], R2 ;  /* 0x03084002070075a7 */ /* 0x001064000800017f */
[----:B-1----:R-:W-:Y:S05]  /*29090*/  @!P0 NANOSLEEP.SYNCS 0x989680 ;  /* 0x009896800000895d */ /* 0x002fea0003900000 */
[----:B------:R-:W1:Y:S02]  /*290a0*/  @!P0 SYNCS.PHASECHK.TRANS64 P0, [R7+URZ+0x30840], R2 ;  /* 0x03084002070085a7 */ /* 0x000e64000800007f */
[----:B-1----:R-:W-:Y:S05]  /*290b0*/  @!P0 BRA `(.L_x_2970) ;  /* 0xfffffffc00f08947 */ /* 0x002fea000383ffff */
[----:B------:R-:W-:Y:S05]  /*290c0*/  BRA `(.L_x_3097) ;  /* 0xffffffa8004c7947 */ /* 0x000fea000383ffff */
.L_x_2971:
        /* <DEDUP_REMOVED lines=8> */
.L_x_3099:
[----:B------:R-:W-:Y:S05]  /*29150*/  BSYNC B0 ;  /* 0x0000000000007941 */ /* 0x000fea0003800000 */
.L_x_3098:
[----:B------:R-:W-:Y:S01]  /*29160*/  MOV R13, R4 ;  /* 0x00000004000d7202 */ /* 0x000fe20000000f00 */
[----:B------:R-:W-:Y:S01]  /*29170*/  IMAD.MOV.U32 R12, RZ, RZ, RZ ;  /* 0x000000ffff0c7224 */ /* 0x000fe200078e00ff */
[----:B------:R-:W-:Y:S01]  /*29180*/  MOV R15, 0xffffffff ;  /* 0xffffffff000f7802 */ /* 0x000fe20000000f00 */
[----:B------:R-:W-:Y:S01]  /*29190*/  IMAD.MOV.U32 R11, RZ, RZ, 0x181f ;  /* 0x0000181fff0b7424 */ /* 0x000fe200078e00ff */
[----:B------:R-:W-:Y:S01]  /*291a0*/  @P0 LEA R8, R5, R22, 0x1 ;  /* 0x0000001605080211 */ /* 0x000fe200078e08ff */
[----:B------:R-:W-:-:S07]  /*291b0*/  IMAD.MOV.U32 R2, RZ, RZ, R14 ;  /* 0x000000ffff027224 */ /* 0x000fce00078e000e */
[----:B------:R-:W-:Y:S05]  /*291c0*/  WARPSYNC.COLLECTIVE R15, `(.L_x_3100) ;  /* 0x000000000f087348 */ /* 0x000fea0003c00000 */
[----:B------:R0:W1:Y:S02]  /*291d0*/  SHFL.IDX P6, R14, R13, R12, R11 ;  /* 0x0000000c0d0e7389 */ /* 0x00006400000c000b */
[----:B01----:R-:W-:Y:S01]  /*291e0*/  ENDCOLLECTIVE ;  /* 0x000000000000791b */ /* 0x003fe20003800000 */
.L_x_3100:
[----:B------:R-:W-:Y:S02]  /*291f0*/  IMAD.MOV.U32 R13, RZ, RZ, R0 ;  /* 0x000000ffff0d7224 */ /* 0x000fe400078e0000 */
[----:B------:R-:W-:Y:S02]  /*29200*/  IMAD.MOV.U32 R12, RZ, RZ, 0x1 ;  /* 0x00000001ff0c7424 */ /* 0x000fe400078e00ff */
[----:B------:R-:W-:-:S07]  /*29210*/  IMAD.MOV.U32 R3, RZ, RZ, R14 ;  /* 0x000000ffff037224 */ /* 0x000fce00078e000e */
[----:B------:R-:W-:Y:S05]  /*29220*/  WARPSYNC.COLLECTIVE R15, `(.L_x_3101) ;  /* 0x000000000f087348 */ /* 0x000fea0003c00000 */
[----:B------:R0:W1:Y:S02]  /*29230*/  SHFL.IDX P6, R14, R13, R12, R11 ;  /* 0x0000000c0d0e7389 */ /* 0x00006400000c000b */
[----:B01----:R-:W-:Y:S01]  /*29240*/  ENDCOLLECTIVE ;  /* 0x000000000000791b */ /* 0x003fe20003800000 */
.L_x_3101:
        /* <DEDUP_REMOVED lines=18> */
.L_x_3102:
[----:B------:R-:W-:Y:S01]  /*29370*/  IMAD.MOV.U32 R13, RZ, RZ, R0 ;  /* 0x000000ffff0d7224 */ /* 0x000fe200078e0000 */
[----:B------:R-:W-:Y:S01]  /*29380*/  MOV R12, 0x2 ;  /* 0x00000002000c7802 */ /* 0x000fe20000000f00 */
[----:B------:R-:W-:-:S07]  /*29390*/  IMAD.MOV.U32 R3, RZ, RZ, R14 ;  /* 0x000000ffff037224 */ /* 0x000fce00078e000e */
[----:B------:R-:W-:Y:S05]  /*293a0*/  WARPSYNC.COLLECTIVE R15, `(.L_x_3103) ;  /* 0x000000000f087348 */ /* 0x000fea0003c00000 */
[----:B------:R0:W1:Y:S02]  /*293b0*/  SHFL.IDX P6, R14, R13, R12, R11 ;  /* 0x0000000c0d0e7389 */ /* 0x00006400000c000b */
[----:B01----:R-:W-:Y:S01]  /*293c0*/  ENDCOLLECTIVE ;  /* 0x000000000000791b */ /* 0x003fe20003800000 */
.L_x_3103:
        /* <DEDUP_REMOVED lines=17> */
.L_x_3104:
[----:B------:R-:W-:Y:S01]  /*294e0*/  @P1 IMAD R8, R5, 0x2, R22 ;  /* 0x0000000205081824 */ /* 0x000fe200078e0216 */
[----:B------:R-:W-:Y:S01]  /*294f0*/  MOV R13, R0 ;  /* 0x00000000000d7202 */ /* 0x000fe20000000f00 */
[----:B------:R-:W-:Y:S01]  /*29500*/  IMAD.MOV.U32 R12, RZ, RZ, 0x3 ;  /* 0x00000003ff0c7424 */ /* 0x000fe200078e00ff */
[----:B------:R-:W-:-:S07]  /*29510*/  MOV R3, R14 ;  /* 0x0000000e00037202 */ /* 0x000fce0000000f00 */
[----:B------:R-:W-:Y:S05]  /*29520*/  WARPSYNC.COLLECTIVE R15, `(.L_x_3105) ;  /* 0x000000000f087348 */ /* 0x000fea0003c00000 */
[----:B------:R0:W1:Y:S02]  /*29530*/  SHFL.IDX P6, R14, R13, R12, R11 ;  /* 0x0000000c0d0e7389 */ /* 0x00006400000c000b */
[----:B01----:R-:W-:Y:S01]  /*29540*/  ENDCOLLECTIVE ;  /* 0x000000000000791b */ /* 0x003fe20003800000 */
.L_x_3105:
        /* <DEDUP_REMOVED lines=17> */
.L_x_3106:
[----:B------:R-:W-:Y:S01]  /*29660*/  @P1 LEA R8, R5, R22, 0x1 ;  /* 0x0000001605081211 */ /* 0x000fe200078e08ff */
[----:B------:R-:W-:Y:S02]  /*29670*/  IMAD.MOV.U32 R13, RZ, RZ, R0 ;  /* 0x000000ffff0d7224 */ /* 0x000fe400078e0000 */
[----:B------:R-:W-:Y:S02]  /*29680*/  IMAD.MOV.U32 R12, RZ, RZ, 0x4 ;  /* 0x00000004ff0c7424 */ /* 0x000fe400078e00ff */
[----:B------:R-:W-:-:S07]  /*29690*/  IMAD.MOV.U32 R3, RZ, RZ, R14 ;  /* 0x000000ffff037224 */ /* 0x000fce00078e000e */
[----:B------:R-:W-:Y:S05]  /*296a0*/  WARPSYNC.COLLECTIVE R15, `(.L_x_3107) ;  /* 0x000000000f087348 */ /* 0x000fea0003c00000 */
[----:B------:R0:W1:Y:S02]  /*296b0*/  SHFL.IDX P6, R14, R13, R12, R11 ;  /* 0x0000000c0d0e7389 */ /* 0x00006400000c000b */
[----:B01----:R-:W-:Y:S01]  /*296c0*/  ENDCOLLECTIVE ;  /* 0x000000000000791b */ /* 0x003fe20003800000 */
.L_x_3107:
        /* <DEDUP_REMOVED lines=17> */
.L_x_3108:
[----:B------:R-:W-:Y:S02]  /*297e0*/  @P1 IMAD R8, R5, 0x2, R22 ;  /* 0x0000000205081824 */ /* 0x000fe400078e0216 */
[----:B------:R-:W-:Y:S01]  /*297f0*/  IMAD.MOV.U32 R13, RZ, RZ, R0 ;  /* 0x000000ffff0d7224 */ /* 0x000fe200078e0000 */
[----:B------:R-:W-:Y:S01]  /*29800*/  MOV R12, 0x5 ;  /* 0x00000005000c7802 */ /* 0x000fe20000000f00 */
[----:B------:R-:W-:-:S07]  /*29810*/  IMAD.MOV.U32 R3, RZ, RZ, R14 ;  /* 0x000000ffff037224 */ /* 0x000fce00078e000e */
[----:B------:R-:W-:Y:S05]  /*29820*/  WARPSYNC.COLLECTIVE R15, `(.L_x_3109) ;  /* 0x000000000f087348 */ /* 0x000fea0003c00000 */
[----:B------:R0:W1:Y:S02]  /*29830*/  SHFL.IDX P6, R14, R13, R12, R11 ;  /* 0x0000000c0d0e7389 */ /* 0x00006400000c000b */
[----:B01----:R-:W-:Y:S01]  /*29840*/  ENDCOLLECTIVE ;  /* 0x000000000000791b */ /* 0x003fe20003800000 */
.L_x_3109:
        /* <DEDUP_REMOVED lines=14> */
.L_x_3110:
[----:B------:R-:W-:Y:S01]  /*29930*/  @!PT LDS RZ, [RZ] ;  /* 0x00000000fffff984 */ /* 0x000fe20000000800 */
[----:B------:R-:W-:Y:S01]  /*29940*/  @!PT LDS RZ, [RZ] ;  /* 0x00000000fffff984 */ /* 0x000fe20000000800 */
[----:B------:R-:W-:Y:S01]  /*29950*/  @!PT LDS RZ, [RZ] ;  /* 0x00000000fffff984 */ /* 0x000fe20000000800 */
[----:B------:R-:W-:Y:S04]  /*29960*/  @P1 LDGSTS.E.BYPASS.LTC128B.128 [R8+0x23400], desc[UR60][R2.64+0x80], !P3 ;  /* 0x2340008002081fae */ /* 0x000fe8000d901d7c */
[----:B------:R0:W-:Y:S02]  /*29970*/  @P1 LDGSTS.E.BYPASS.LTC128B.128 [R8+0x26400], desc[UR60][R2.64+0x100], !P2 ;  /* 0x2640010002081fae */ /* 0x0001e4000d101d7c */
[----:B0-----:R-:W-:Y:S01]  /*29980*/  MOV R2, R14 ;  /* 0x0000000e00027202 */ /* 0x001fe20000000f00 */
[----:B------:R-:W-:Y:S06]  /*29990*/  BRA `(.L_x_3111) ;  /* 0xffffffa4008c7947 */ /* 0x000fec000383ffff */
.L_x_2976:
[----:B------:R-:W-:Y:S01]  /*299a0*/  IMAD.MOV.U32 R13, RZ, RZ, R4 ;  /* 0x000000ffff0d7224 */ /* 0x000fe200078e0004 */
[----:B------:R-:W-:Y:S01]  /*299b0*/  MOV R11, 0x181f ;  /* 0x0000181f000b7802 */ /* 0x000fe20000000f00 */
[----:B------:R-:W-:Y:S02]  /*299c0*/  IMAD.MOV.U32 R12, RZ, RZ, RZ ;  /* 0x000000ffff0c7224 */ /* 0x000fe400078e00ff */
[----:B------:R-:W-:Y:S02]  /*299d0*/  IMAD.MOV.U32 R15, RZ, RZ, -0x1 ;  /* 0xffffffffff0f7424 */ /* 0x000fe400078e00ff */
[----:B-----5:R-:W-:Y:S02]  /*299e0*/  IMAD R5, R9, R6, RZ ;  /* 0x0000000609057224 */ /* 0x020fe400078e02ff */
[----:B------:R-:W-:-:S07]  /*299f0*/  IMAD R17, R17, 0x80, R8 ;  /* 0x0000008011117824 */ /* 0x000fce00078e0208 */
[----:B------:R-:W-:Y:S05]  /*29a00*/  WARPSYNC.COLLECTIVE R15, `(.L_x_3112) ;  /* 0x000000000f087348 */ /* 0x000fea0003c00000 */
[----:B------:R0:W1:Y:S02]  /*29a10*/  SHFL.IDX P6, R14, R13, R12, R11 ;  /* 0x0000000c0d0e7389 */ /* 0x00006400000c000b */
[----:B01----:R-:W-:Y:S01]  /*29a20*/  ENDCOLLECTIVE ;  /* 0x000000000000791b */ /* 0x003fe20003800000 */
.L_x_3112:
[C---:B------:R-:W-:Y:S01]  /*29a30*/  VIADD R6, R17.reuse, 0x10 ;  /* 0x0000001011067836 */ /* 0x040fe20000000000 */
[----:B------:R-:W-:Y:S02]  /*29a40*/  ISETP.GE.AND P1, PT, R17, R5, PT ;  /* 0x000000051100720c */ /* 0x000fe40003f26270 */
[----:B------:R-:W-:Y:S01]  /*29a50*/  MOV R13, R0 ;  /* 0x00000000000d7202 */ /* 0x000fe20000000f00 */
[----:B------:R-:W-:-:S10]  /*29a60*/  IMAD.MOV.U32 R2, RZ, RZ, R14 ;  /* 0x000000ffff027224 */ /* 0x000fd400078e000e */
[----:B------:R-:W-:Y:S05]  /*29a70*/  WARPSYNC.COLLECTIVE R15, `(.L_x_3113) ;  /* 0x000000000f087348 */ /* 0x000fea0003c00000 */
[----:B------:R0:W1:Y:S02]  /*29a80*/  SHFL.IDX P6, R14, R13, R12, R11 ;  /* 0x0000000c0d0e7389 */ /* 0x00006400000c000b */
[----:B01----:R-:W-:Y:S01]  /*29a90*/  ENDCOLLECTIVE ;  /* 0x000000000000791b */ /* 0x003fe20003800000 */
.L_x_3113:
        /* <DEDUP_REMOVED lines=8> */
.L_x_3114:
        /* <DEDUP_REMOVED lines=13> */
.L_x_3115:
        /* <DEDUP_REMOVED lines=8> */
.L_x_3116:
        /* <DEDUP_REMOVED lines=9> */
[----:B------:R-:W-:Y:S01]  /*29d00*/  VIADD R6, R17, 0x30 ;  /* 0x0000003011067836 */ /* 0x000fe20000000000 */
[----:B0-----:R-:W-:-:S11]  /*29d10*/  MOV R2, R14 ;  /* 0x0000000e00027202 */ /* 0x001fd60000000f00 */
[----:B------:R-:W-:Y:S05]  /*29d20*/  WARPSYNC.COLLECTIVE R15, `(.L_x_3117) ;  /* 0x000000000f087348 */ /* 0x000fea0003c00000 */
[----:B------:R0:W1:Y:S02]  /*29d30*/  SHFL.IDX P6, R14, R13, R12, R11 ;  /* 0x0000000c0d0e7389 */ /* 0x00006400000c000b */
[----:B01----:R-:W-:Y:S01]  /*29d40*/  ENDCOLLECTIVE ;  /* 0x000000000000791b */ /* 0x003fe20003800000 */
.L_x_3117:
        /* <DEDUP_REMOVED lines=8> */
.L_x_3118:
        /* <DEDUP_REMOVED lines=14> */
.L_x_3119:
        /* <DEDUP_REMOVED lines=8> */
.L_x_3120:
[----:B------:R-:W-:-:S05]  /*29f30*/  @!P1 MOV R3, R7 ;  /* 0x0000000700039202 */ /* 0x000fca0000000f00 */
        /* <DEDUP_REMOVED lines=13> */
.L_x_3121:
        /* <DEDUP_REMOVED lines=8> */
.L_x_3122:
        /* <DEDUP_REMOVED lines=14> */
.L_x_3123:
        /* <DEDUP_REMOVED lines=8> */
.L_x_3124:
        /* <DEDUP_REMOVED lines=13> */
.L_x_3125:
        /* <DEDUP_REMOVED lines=8> */
.L_x_3126:
[----:B------:R-:W-:-:S05]  /*2a340*/  @!P1 MOV R3, R7 ;  /* 0x0000000700039202 */ /* 0x000fca0000000f00 */
        /* <DEDUP_REMOVED lines=11> */
.L_x_3127:
[----:B------:R-:W-:Y:S05]  /*2a400*/  BRA `(.L_x_3128) ;  /* 0xffffffa400f07947 */ /* 0x000fea000383ffff */
.L_x_2981:
[----:B0-----:R0:W1:Y:S02]  /*2a410*/  SYNCS.PHASECHK.TRANS64.TRYWAIT P0, [R22+URZ+0x30820], R3 ;  /* 0x03082003160075a7 */ /* 0x001064000800017f */
[----:B-1----:R-:W-:Y:S05]  /*2a420*/  @!P0 NANOSLEEP.SYNCS 0x989680 ;  /* 0x009896800000895d */ /* 0x002fea0003900000 */
[----:B------:R-:W1:Y:S02]  /*2a430*/  @!P0 SYNCS.PHASECHK.TRANS64 P0, [R22+URZ+0x30820], R3 ;  /* 0x03082003160085a7 */ /* 0x000e64000800007f */
[----:B-1----:R-:W-:Y:S05]  /*2a440*/  @!P0 BRA `(.L_x_2981) ;  /* 0xfffffffc00f08947 */ /* 0x002fea000383ffff */
[----:B------:R-:W-:Y:S05]  /*2a450*/  BRA `(.L_x_3129) ;  /* 0xffffffa800687947 */ /* 0x000fea000383ffff */
.L_x_2986:
[----:B0-----:R0:W1:Y:S02]  /*2a460*/  SYNCS.PHASECHK.TRANS64.TRYWAIT P0, [R7+URZ+0x30840], R2 ;  /* 0x03084002070075a7 */ /* 0x001064000800017f */
[----:B-1----:R-:W-:Y:S05]  /*2a470*/  @!P0 NANOSLEEP.SYNCS 0x989680 ;  /* 0x009896800000895d */ /* 0x002fea0003900000 */
[----:B------:R-:W1:Y:S02]  /*2a480*/  @!P0 SYNCS.PHASECHK.TRANS64 P0, [R7+URZ+0x30840], R2 ;  /* 0x03084002070085a7 */ /* 0x000e64000800007f */
[----:B-1----:R-:W-:Y:S05]  /*2a490*/  @!P0 BRA `(.L_x_2986) ;  /* 0xfffffffc00f08947 */ /* 0x002fea000383ffff */
[----:B------:R-:W-:Y:S05]  /*2a4a0*/  BRA `(.L_x_3130) ;  /* 0xffffffac00447947 */ /* 0x000fea000383ffff */
.L_x_2987:
        /* <DEDUP_REMOVED lines=8> */
.L_x_3132:
[----:B------:R-:W-:Y:S05]  /*2a530*/  BSYNC B1 ;  /* 0x0000000000017941 */ /* 0x000fea0003800000 */
.L_x_3131:
[----:B------:R0:W-:Y:S04]  /*2a540*/  STL [R1+0x70], R0 ;  /* 0x0000700001007387 */ /* 0x0001e80000100800 */
[----:B0-----:R0:W5:Y:S01]  /*2a550*/  LDL.LU R0, [R1] ;  /* 0x0000000001007983 */ /* 0x0011620000300800 */
[----:B------:R-:W-:Y:S01]  /*2a560*/  IMAD.MOV.U32 R13, RZ, RZ, R8 ;  /* 0x000000ffff0d7224 */ /* 0x000fe200078e0008 */
[----:B------:R-:W-:Y:S01]  /*2a570*/  MOV R11, 0x181f ;  /* 0x0000181f000b7802 */ /* 0x000fe20000000f00 */
[----:B------:R-:W-:Y:S01]  /*2a580*/  IMAD.MOV.U32 R12, RZ, RZ, RZ ;  /* 0x000000ffff0c7224 */ /* 0x000fe200078e00ff */
[----:B------:R-:W-:Y:S01]  /*2a590*/  MOV R3, R14 ;  /* 0x0000000e00037202 */ /* 0x000fe20000000f00 */
[----:B------:R-:W-:Y:S01]  /*2a5a0*/  IMAD.MOV.U32 R15, RZ, RZ, -0x1 ;  /* 0xffffffffff0f7424 */ /* 0x000fe200078e00ff */
[----:B------:R-:W-:Y:S01]  /*2a5b0*/  SHF.L.U32 R4, R32, 0x1, RZ ;  /* 0x0000000120047819 */ /* 0x000fe200000006ff */
[----:B------:R-:W-:-:S07]  /*2a5c0*/  IMAD R5, R5, 0x2, R22 ;  /* 0x0000000205057824 */ /* 0x000fce00078e0216 */
[----:B0----5:R-:W-:Y:S05]  /*2a5d0*/  WARPSYNC.COLLECTIVE R15, `(.L_x_3133) ;  /* 0x000000000f087348 */ /* 0x021fea0003c00000 */
[----:B------:R1:W2:Y:S02]  /*2a5e0*/  SHFL.IDX P6, R14, R13, R12, R11 ;  /* 0x0000000c0d0e7389 */ /* 0x0002a400000c000b */
[----:B012--5:R-:W-:Y:S01]  /*2a5f0*/  ENDCOLLECTIVE ;  /* 0x000000000000791b */ /* 0x027fe20003800000 */
.L_x_3133:
[----:B------:R-:W-:Y:S01]  /*2a600*/  MOV R13, R6 ;  /* 0x00000006000d7202 */ /* 0x000fe20000000f00 */
[----:B------:R-:W-:Y:S02]  /*2a610*/  IMAD.MOV.U32 R12, RZ, RZ, 0x1 ;  /* 0x00000001ff0c7424 */ /* 0x000fe400078e00ff */
[----:B------:R-:W-:-:S07]  /*2a620*/  IMAD.MOV.U32 R2, RZ, RZ, R14 ;  /* 0x000000ffff027224 */ /* 0x000fce00078e000e */
[----:B------:R-:W-:Y:S05]  /*2a630*/  WARPSYNC.COLLECTIVE R15, `(.L_x_3134) ;  /* 0x000000000f087348 */ /* 0x000fea0003c00000 */
[----:B------:R0:W1:Y:S02]  /*2a640*/  SHFL.IDX P6, R14, R13, R12, R11 ;  /* 0x0000000c0d0e7389 */ /* 0x00006400000c000b */
[----:B01----:R-:W-:Y:S01]  /*2a650*/  ENDCOLLECTIVE ;  /* 0x000000000000791b */ /* 0x003fe20003800000 */
.L_x_3134:
[----:B------:R-:W-:-:S05]  /*2a660*/  IADD3 R2, P0, R2, R4, RZ ;  /* 0x0000000402027210 */ /* 0x000fca0007f1e0ff */
[----:B------:R-:W-:Y:S01]  /*2a670*/  IMAD.X R3, RZ, RZ, R3, P0 ;  /* 0x000000ffff037224 */ /* 0x000fe200000e0603 */
[----:B------:R-:W-:Y:S02]  /*2a680*/  MOV R13, R8 ;  /* 0x00000008000d7202 */ /* 0x000fe40000000f00 */
        /* <DEDUP_REMOVED lines=10> */
[----:B01----:R-:W-:-:S07]  /*2a730*/  IMAD.MOV.U32 R3, RZ, RZ, R14 ;  /* 0x000000ffff037224 */ /* 0x003fce00078e000e */
[----:B------:R-:W-:Y:S05]  /*2a740*/  WARPSYNC.COLLECTIVE R15, `(.L_x_3135) ;  /* 0x000000000f087348 */ /* 0x000fea0003c00000 */
[----:B------:R0:W1:Y:S02]  /*2a750*/  SHFL.IDX P6, R14, R13, R12, R11 ;  /* 0x0000000c0d0e7389 */ /* 0x00006400000c000b */
[----:B01----:R-:W-:Y:S01]  /*2a760*/  ENDCOLLECTIVE ;  /* 0x000000000000791b */ /* 0x003fe20003800000 */
.L_x_3135:
[----:B------:R-:W-:Y:S01]  /*2a770*/  MOV R13, R6 ;  /* 0x00000006000d7202 */ /* 0x000fe20000000f00 */
[----:B------:R-:W-:Y:S02]  /*2a780*/  IMAD.MOV.U32 R12, RZ, RZ, 0x2 ;  /* 0x00000002ff0c7424 */ /* 0x000fe400078e00ff */
[----:B------:R-:W-:-:S07]  /*2a790*/  IMAD.MOV.U32 R2, RZ, RZ, R14 ;  /* 0x000000ffff027224 */ /* 0x000fce00078e000e */
[----:B------:R-:W-:Y:S05]  /*2a7a0*/  WARPSYNC.COLLECTIVE R15, `(.L_x_3136) ;  /* 0x000000000f087348 */ /* 0x000fea0003c00000 */
[----:B------:R0:W1:Y:S02]  /*2a7b0*/  SHFL.IDX P6, R14, R13, R12, R11 ;  /* 0x0000000c0d0e7389 */ /* 0x00006400000c000b */
[----:B01----:R-:W-:Y:S01]  /*2a7c0*/  ENDCOLLECTIVE ;  /* 0x000000000000791b */ /* 0x003fe20003800000 */
.L_x_3136:
        /* <DEDUP_REMOVED lines=13> */
.L_x_3137:
[----:B------:R-:W-:Y:S01]  /*2a8a0*/  MOV R13, R6 ;  /* 0x00000006000d7202 */ /* 0x000fe20000000f00 */
[----:B------:R-:W-:Y:S02]  /*2a8b0*/  IMAD.MOV.U32 R12, RZ, RZ, 0x3 ;  /* 0x00000003ff0c7424 */ /* 0x000fe400078e00ff */
[----:B------:R-:W-:-:S07]  /*2a8c0*/  IMAD.MOV.U32 R2, RZ, RZ, R14 ;  /* 0x000000ffff027224 */ /* 0x000fce00078e000e */
[----:B------:R-:W-:Y:S05]  /*2a8d0*/  WARPSYNC.COLLECTIVE R15, `(.L_x_3138) ;  /* 0x000000000f087348 */ /* 0x000fea0003c00000 */
[----:B------:R0:W1:Y:S02]  /*2a8e0*/  SHFL.IDX P6, R14, R13, R12, R11 ;  /* 0x0000000c0d0e7389 */ /* 0x00006400000c000b */
[----:B01----:R-:W-:Y:S01]  /*2a8f0*/  ENDCOLLECTIVE ;  /* 0x000000000000791b */ /* 0x003fe20003800000 */
.L_x_3138:
        /* <DEDUP_REMOVED lines=13> */
.L_x_3139:
[----:B------:R-:W-:Y:S01]  /*2a9d0*/  MOV R13, R6 ;  /* 0x00000006000d7202 */ /* 0x000fe20000000f00 */
[----:B------:R-:W-:Y:S02]  /*2a9e0*/  IMAD.MOV.U32 R12, RZ, RZ, 0x4 ;  /* 0x00000004ff0c7424 */ /* 0x000fe400078e00ff */
[----:B------:R-:W-:-:S07]  /*2a9f0*/  IMAD.MOV.U32 R2, RZ, RZ, R14 ;  /* 0x000000ffff027224 */ /* 0x000fce00078e000e */
[----:B------:R-:W-:Y:S05]  /*2aa00*/  WARPSYNC.COLLECTIVE R15, `(.L_x_3140) ;  /* 0x000000000f087348 */ /* 0x000fea0003c00000 */
[----:B------:R0:W1:Y:S02]  /*2aa10*/  SHFL.IDX P6, R14, R13, R12, R11 ;  /* 0x0000000c0d0e7389 */ /* 0x00006400000c000b */
[----:B01----:R-:W-:Y:S01]  /*2aa20*/  ENDCOLLECTIVE ;  /* 0x000000000000791b */ /* 0x003fe20003800000 */
.L_x_3140:
        /* <DEDUP_REMOVED lines=13> */
.L_x_3141:
[----:B------:R-:W-:-:S05]  /*2ab00*/  IMAD.MOV.U32 R2, RZ, RZ, R14 ;  /* 0x000000ffff027224 */ /* 0x000fca00078e000e */
[----:B------:R-:W-:-:S05]  /*2ab10*/  IADD3 R2, P0, R2, R4, RZ ;  /* 0x0000000402027210 */ /* 0x000fca0007f1e0ff */
[----:B------:R-:W-:-:S05]  /*2ab20*/  IMAD.X R3, RZ, RZ, R34, P0 ;  /* 0x000000ffff037224 */ /* 0x000fca00000e0622 */
[----:B------:R-:W-:Y:S01]  /*2ab30*/  @!PT LDS RZ, [RZ] ;  /* 0x00000000fffff984 */ /* 0x000fe20000000800 */
[----:B------:R-:W-:Y:S01]  /*2ab40*/  @!PT LDS RZ, [RZ] ;  /* 0x00000000fffff984 */ /* 0x000fe20000000800 */
[----:B------:R-:W-:Y:S01]  /*2ab50*/  @!PT LDS RZ, [RZ] ;  /* 0x00000000fffff984 */ /* 0x000fe20000000800 */
[----:B------:R0:W-:Y:S01]  /*2ab60*/  LDGSTS.E.BYPASS.LTC128B.128 [R5+0x20400], desc[UR60][R2.64], !P1 ;  /* 0x2040000002057fae */ /* 0x0001e2000c901d7c */
[----:B------:R-:W-:-:S03]  /*2ab70*/  LOP3.LUT P1, RZ, R0, 0x40, RZ, 0xc0, !PT ;  /* 0x0000004000ff7812 */ /* 0x000fc6000782c0ff */
[----:B------:R0:W5:Y:S01]  /*2ab80*/  LDL.LU R0, [R1+0x70] ;  /* 0x0000700001007983 */ /* 0x0001620000300800 */
[----:B------:R-:W-:Y:S01]  /*2ab90*/  MOV R13, R6 ;  /* 0x00000006000d7202 */ /* 0x000fe20000000f00 */
[----:B------:R-:W-:Y:S02]  /*2aba0*/  IMAD.MOV.U32 R12, RZ, RZ, 0x5 ;  /* 0x00000005ff0c7424 */ /* 0x000fe400078e00ff */
[----:B------:R0:W-:Y:S06]  /*2abb0*/  LDGSTS.E.BYPASS.LTC128B.128 [R5+0x23400], desc[UR60][R2.64+0x80], !P5 ;  /* 0x2340008002057fae */ /* 0x0001ec000e901d7c */
[----:B0----5:R-:W-:Y:S05]  /*2abc0*/  WARPSYNC.COLLECTIVE R15, `(.L_x_3142) ;  /* 0x000000000f087348 */ /* 0x021fea0003c00000 */
[----:B------:R1:W2:Y:S02]  /*2abd0*/  SHFL.IDX P6, R14, R13, R12, R11 ;  /* 0x0000000c0d0e7389 */ /* 0x0002a400000c000b */
[----:B012--5:R-:W-:Y:S01]  /*2abe0*/  ENDCOLLECTIVE ;  /* 0x000000000000791b */ /* 0x027fe20003800000 */
.L_x_3142:
        /* <DEDUP_REMOVED lines=9> */
.L_x_3143:
[----:B------:R-:W-:Y:S01]  /*2ac80*/  IMAD.MOV.U32 R2, RZ, RZ, R14 ;  /* 0x000000ffff027224 */ /* 0x000fe200078e000e */
[----:B------:R-:W-:Y:S06]  /*2ac90*/  BRA `(.L_x_3144) ;  /* 0xffffffa800507947 */ /* 0x000fec000383ffff */
.L_x_2992:
[----:B0-----:R0:W2:Y:S02]  /*2aca0*/  SYNCS.PHASECHK.TRANS64.TRYWAIT P0, [R6+URZ+0x30860], R2 ;  /* 0x03086002060075a7 */ /* 0x0010a4000800017f */
[----:B--2---:R-:W-:Y:S05]  /*2acb0*/  @!P0 NANOSLEEP.SYNCS 0x989680 ;  /* 0x009896800000895d */ /* 0x004fea0003900000 */
[----:B------:R-:W2:Y:S02]  /*2acc0*/  @!P0 SYNCS.PHASECHK.TRANS64 P0, [R6+URZ+0x30860], R2 ;  /* 0x03086002060085a7 */ /* 0x000ea4000800007f */
[----:B--2---:R-:W-:Y:S05]  /*2acd0*/  @!P0 BRA `(.L_x_2992) ;  /* 0xfffffffc00f08947 */ /* 0x004fea000383ffff */
[----:B------:R-:W-:Y:S05]  /*2ace0*/  BRA `(.L_x_3145) ;  /* 0xffffffa800b87947 */ /* 0x000fea000383ffff */
.L_x_2993:
        /* <DEDUP_REMOVED lines=8> */
.L_x_3147:
[----:B------:R-:W-:Y:S05]  /*2ad70*/  BSYNC B1 ;  /* 0x0000000000017941 */ /* 0x000fea0003800000 */
.L_x_3146:
[----:B------:R-:W-:Y:S01]  /*2ad80*/  IMAD.MOV.U32 R13, RZ, RZ, R23 ;  /* 0x000000ffff0d7224 */ /* 0x000fe200078e0017 */
[----:B------:R-:W-:Y:S01]  /*2ad90*/  MOV R11, 0x181f ;  /* 0x0000181f000b7802 */ /* 0x000fe20000000f00 */
[----:B------:R-:W-:Y:S01]  /*2ada0*/  IMAD.MOV.U32 R12, RZ, RZ, RZ ;  /* 0x000000ffff0c7224 */ /* 0x000fe200078e00ff */
[----:B------:R-:W-:Y:S01]  /*2adb0*/  MOV R3, R14 ;  /* 0x0000000e00037202 */ /* 0x000fe20000000f00 */
[----:B------:R-:W-:Y:S02]  /*2adc0*/  IMAD.MOV.U32 R15, RZ, RZ, -0x1 ;  /* 0xffffffffff0f7424 */ /* 0x000fe400078e00ff */
[----:B------:R-:W-:-:S07]  /*2add0*/  IMAD R5, R5, 0x2, R22 ;  /* 0x0000000205057824 */ /* 0x000fce00078e0216 */
[----:B------:R-:W-:Y:S05]  /*2ade0*/  WARPSYNC.COLLECTIVE R15, `(.L_x_3148) ;  /* 0x000000000f087348 */ /* 0x000fea0003c00000 */
[----:B------:R0:W1:Y:S02]  /*2adf0*/  SHFL.IDX P6, R14, R13, R12, R11 ;  /* 0x0000000c0d0e7389 */ /* 0x00006400000c000b */
[----:B01----:R-:W-:Y:S01]  /*2ae00*/  ENDCOLLECTIVE ;  /* 0x000000000000791b */ /* 0x003fe20003800000 */
.L_x_3148:
[----:B------:R-:W-:Y:S01]  /*2ae10*/  IMAD.MOV.U32 R13, RZ, RZ, R24 ;  /* 0x000000ffff0d7224 */ /* 0x000fe200078e0018 */
[----:B------:R-:W-:Y:S01]  /*2ae20*/  MOV R12, 0x1 ;  /* 0x00000001000c7802 */ /* 0x000fe20000000f00 */
[----:B------:R-:W-:-:S07]  /*2ae30*/  IMAD.MOV.U32 R2, RZ, RZ, R14 ;  /* 0x000000ffff027224 */ /* 0x000fce00078e000e */
[----:B------:R-:W-:Y:S05]  /*2ae40*/  WARPSYNC.COLLECTIVE R15, `(.L_x_3149) ;  /* 0x000000000f087348 */ /* 0x000fea0003c00000 */
[----:B------:R0:W1:Y:S02]  /*2ae50*/  SHFL.IDX P6, R14, R13, R12, R11 ;  /* 0x0000000c0d0e7389 */ /* 0x00006400000c000b */
[----:B01----:R-:W-:Y:S01]  /*2ae60*/  ENDCOLLECTIVE ;  /* 0x000000000000791b */ /* 0x003fe20003800000 */
.L_x_3149:
        /* <DEDUP_REMOVED lines=16> */
.L_x_3150:
[----:B------:R-:W-:Y:S01]  /*2af70*/  IMAD.MOV.U32 R13, RZ, RZ, R24 ;  /* 0x000000ffff0d7224 */ /* 0x000fe200078e0018 */
[----:B------:R-:W-:Y:S02]  /*2af80*/  MOV R12, 0x2 ;  /* 0x00000002000c7802 */ /* 0x000fe40000000f00 */
[----:B------:R-:W-:-:S07]  /*2af90*/  MOV R2, R14 ;  /* 0x0000000e00027202 */ /* 0x000fce0000000f00 */
[----:B------:R-:W-:Y:S05]  /*2afa0*/  WARPSYNC.COLLECTIVE R15, `(.L_x_3151) ;  /* 0x000000000f087348 */ /* 0x000fea0003c00000 */
[----:B------:R0:W1:Y:S02]  /*2afb0*/  SHFL.IDX P6, R14, R13, R12, R11 ;  /* 0x0000000c0d0e7389 */ /* 0x00006400000c000b */
[----:B01----:R-:W-:Y:S01]  /*2afc0*/  ENDCOLLECTIVE ;  /* 0x000000000000791b */ /* 0x003fe20003800000 */
.L_x_3151:
        /* <DEDUP_REMOVED lines=16> */
.L_x_3152:
[----:B------:R-:W-:Y:S01]  /*2b0d0*/  IMAD.MOV.U32 R13, RZ, RZ, R24 ;  /* 0x000000ffff0d7224 */ /* 0x000fe200078e0018 */
[----:B------:R-:W-:Y:S02]  /*2b0e0*/  MOV R12, 0x3 ;  /* 0x00000003000c7802 */ /* 0x000fe40000000f00 */
[----:B------:R-:W-:-:S07]  /*2b0f0*/  MOV R2, R14 ;  /* 0x0000000e00027202 */ /* 0x000fce0000000f00 */
[----:B------:R-:W-:Y:S05]  /*2b100*/  WARPSYNC.COLLECTIVE R15, `(.L_x_3153) ;  /* 0x000000000f087348 */ /* 0x000fea0003c00000 */
[----:B------:R0:W1:Y:S02]  /*2b110*/  SHFL.IDX P6, R14, R13, R12, R11 ;  /* 0x0000000c0d0e7389 */ /* 0x00006400000c000b */
[----:B01----:R-:W-:Y:S01]  /*2b120*/  ENDCOLLECTIVE ;  /* 0x000000000000791b */ /* 0x003fe20003800000 */
.L_x_3153:
        /* <DEDUP_REMOVED lines=16> */
.L_x_3154:
[----:B------:R-:W-:Y:S01]  /*2b230*/  IMAD.MOV.U32 R13, RZ, RZ, R24 ;  /* 0x000000ffff0d7224 */ /* 0x000fe200078e0018 */
[----:B------:R-:W-:Y:S02]  /*2b240*/  MOV R12, 0x4 ;  /* 0x00000004000c7802 */ /* 0x000fe40000000f00 */
[----:B------:R-:W-:-:S07]  /*2b250*/  MOV R2, R14 ;  /* 0x0000000e00027202 */ /* 0x000fce0000000f00 */
[----:B------:R-:W-:Y:S05]  /*2b260*/  WARPSYNC.COLLECTIVE R15, `(.L_x_3155) ;  /* 0x000000000f087348 */ /* 0x000fea0003c00000 */
[----:B------:R0:W1:Y:S02]  /*2b270*/  SHFL.IDX P6, R14, R13, R12, R11 ;  /* 0x0000000c0d0e7389 */ /* 0x00006400000c000b */
[----:B01----:R-:W-:Y:S01]  /*2b280*/  ENDCOLLECTIVE ;  /* 0x000000000000791b */ /* 0x003fe20003800000 */
.L_x_3155:
        /* <DEDUP_REMOVED lines=16> */
.L_x_3156:
[----:B------:R-:W-:Y:S01]  /*2b390*/  IMAD.MOV.U32 R13, RZ, RZ, R24 ;  /* 0x000000ffff0d7224 */ /* 0x000fe200078e0018 */
[----:B------:R-:W-:Y:S02]  /*2b3a0*/  MOV R12, 0x5 ;  /* 0x00000005000c7802 */ /* 0x000fe40000000f00 */
[----:B------:R-:W-:-:S07]  /*2b3b0*/  MOV R2, R14 ;  /* 0x0000000e00027202 */ /* 0x000fce0000000f00 */
[----:B------:R-:W-:Y:S05]  /*2b3c0*/  WARPSYNC.COLLECTIVE R15, `(.L_x_3157) ;  /* 0x000000000f087348 */ /* 0x000fea0003c00000 */
[----:B------:R0:W1:Y:S02]  /*2b3d0*/  SHFL.IDX P6, R14, R13, R12, R11 ;  /* 0x0000000c0d0e7389 */ /* 0x00006400000c000b */
[----:B01----:R-:W-:Y:S01]  /*2b3e0*/  ENDCOLLECTIVE ;  /* 0x000000000000791b */ /* 0x003fe20003800000 */
.L_x_3157:
        /* <DEDUP_REMOVED lines=13> */
.L_x_3158:
[----:B------:R-:W-:Y:S01]  /*2b4c0*/  @!PT LDS RZ, [RZ] ;  /* 0x00000000fffff984 */ /* 0x000fe20000000800 */
[----:B------:R-:W-:Y:S01]  /*2b4d0*/  @!PT LDS RZ, [RZ] ;  /* 0x00000000fffff984 */ /* 0x000fe20000000800 */
[----:B------:R-:W-:Y:S01]  /*2b4e0*/  @!PT LDS RZ, [RZ] ;  /* 0x00000000fffff984 */ /* 0x000fe20000000800 */
[----:B------:R0:W-:Y:S01]  /*2b4f0*/  LDGSTS.E.BYPASS.LTC128B.128 [R5+0x5400], desc[UR60][R2.64+0x80], !P0 ;  /* 0x0540008002057fae */ /* 0x0001e2000c101d7c */
[----:B------:R-:W-:-:S13]  /*2b500*/  ISETP.LT.OR P0, PT, R7, 0x41, P1 ;  /* 0x000000410700780c */ /* 0x000fda0000f01670 */
[----:B------:R0:W-:Y:S01]  /*2b510*/  LDGSTS.E.BYPASS.LTC128B.128 [R5+0x8400], desc[UR60][R2.64+0x100], !P0 ;  /* 0x0840010002057fae */ /* 0x0001e2000c101d7c */
[----:B------:R-:W-:Y:S05]  /*2b520*/  BRA `(.L_x_3159) ;  /* 0xffffffa400a47947 */ /* 0x000fea000383ffff */
.L_x_3001:
[----:B0-----:R0:W1:Y:S02]  /*2b530*/  SYNCS.PHASECHK.TRANS64.TRYWAIT P0, [R0+URZ+0x30860], R3 ;  /* 0x03086003000075a7 */ /* 0x001064000800017f */
[----:B-1----:R-:W-:Y:S05]  /*2b540*/  @!P0 NANOSLEEP.SYNCS 0x989680 ;  /* 0x009896800000895d */ /* 0x002fea0003900000 */
[----:B------:R-:W1:Y:S02]  /*2b550*/  @!P0 SYNCS.PHASECHK.TRANS64 P0, [R0+URZ+0x30860], R3 ;  /* 0x03086003000085a7 */ /* 0x000e64000800007f */
[----:B-1----:R-:W-:Y:S05]  /*2b560*/  @!P0 BRA `(.L_x_3001) ;  /* 0xfffffffc00f08947 */ /* 0x002fea000383ffff */
[----:B------:R-:W-:Y:S05]  /*2b570*/  BRA `(.L_x_3160) ;  /* 0xffffffa800c87947 */ /* 0x000fea000383ffff */
.L_x_3002:
[----:B------:R-:W-:Y:S01]  /*2b580*/  BSSY B0, `(.L_x_3161) ;  /* 0x0000008000007945 */ /* 0x000fe20003800000 */
[----:B------:R-:W-:Y:S01]  /*2b590*/  MOV R13, R24 ;  /* 0x00000018000d7202 */ /* 0x000fe20000000f00 */
[----:B------:R-:W-:Y:S01]  /*2b5a0*/  IMAD.MOV.U32 R12, RZ, RZ, RZ ;  /* 0x000000ffff0c7224 */ /* 0x000fe200078e00ff */
[----:B------:R-:W-:Y:S01]  /*2b5b0*/  MOV R15, 0xffffffff ;  /* 0xffffffff000f7802 */ /* 0x000fe20000000f00 */
[----:B------:R-:W-:-:S07]  /*2b5c0*/  IMAD.MOV.U32 R11, RZ, RZ, 0x181f ;  /* 0x0000181fff0b7424 */ /* 0x000fce00078e00ff */
[----:B0-2---:R-:W-:Y:S05]  /*2b5d0*/  WARPSYNC.COLLECTIVE R15, `(.L_x_3162) ;  /* 0x000000000f087348 */ /* 0x005fea0003c00000 */
[----:B--2---:R1:W2:Y:S02]  /*2b5e0*/  SHFL.IDX P6, R14, R13, R12, R11 ;  /* 0x0000000c0d0e7389 */ /* 0x0042a400000c000b */
[----:B012---:R-:W-:Y:S01]  /*2b5f0*/  ENDCOLLECTIVE ;  /* 0x000000000000791b */ /* 0x007fe20003800000 */
.L_x_3162:
[----:B------:R-:W-:Y:S05]  /*2b600*/  BSYNC B0 ;  /* 0x0000000000007941 */ /* 0x000fea0003800000 */
.L_x_3161:
[----:B------:R-:W-:Y:S01]  /*2b610*/  IMAD.MOV.U32 R13, RZ, RZ, R23 ;  /* 0x000000ffff0d7224 */ /* 0x000fe200078e0017 */
[----:B------:R-:W-:Y:S01]  /*2b620*/  MOV R12, RZ ;  /* 0x000000ff000c7202 */ /* 0x000fe20000000f00 */
[----:B------:R-:W-:Y:S01]  /*2b630*/  IMAD.MOV.U32 R11, RZ, RZ, 0x181f ;  /* 0x0000181fff0b7424 */ /* 0x000fe200078e00ff */
[----:B------:R-:W-:Y:S01]  /*2b640*/  SHF.L.U32 R5, R32, 0x1, RZ ;  /* 0x0000000120057819 */ /* 0x000fe200000006ff */
[----:B------:R-:W-:Y:S02]  /*2b650*/  IMAD.MOV.U32 R15, RZ, RZ, -0x1 ;  /* 0xffffffffff0f7424 */ /* 0x000fe400078e00ff */
[----:B------:R-:W-:Y:S02]  /*2b660*/  IMAD.MOV.U32 R3, RZ, RZ, R14 ;  /* 0x000000ffff037224 */ /* 0x000fe400078e000e */
[----:B------:R-:W-:-:S07]  /*2b670*/  IMAD R4, R7, 0x2, R22 ;  /* 0x0000000207047824 */ /* 0x000fce00078e0216 */
[----:B------:R-:W-:Y:S05]  /*2b680*/  WARPSYNC.COLLECTIVE R15, `(.L_x_3163) ;  /* 0x000000000f087348 */ /* 0x000fea0003c00000 */
[----:B------:R0:W1:Y:S02]  /*2b690*/  SHFL.IDX P6, R14, R13, R12, R11 ;  /* 0x0000000c0d0e7389 */ /* 0x00006400000c000b */
[----:B01----:R-:W-:Y:S01]  /*2b6a0*/  ENDCOLLECTIVE ;  /* 0x000000000000791b */ /* 0x003fe20003800000 */
.L_x_3163:
[----:B------:R-:W-:Y:S02]  /*2b6b0*/  ULDC UR4, c[0x0][0x2f4] ;  /* 0x0000bd0000047ab9 */ /* 0x000fe40000000800 */
        /* <DEDUP_REMOVED lines=12> */
.L_x_3164:
[----:B------:R-:W-:Y:S01]  /*2b780*/  @!PT LDS RZ, [RZ] ;  /* 0x00000000fffff984 */ /* 0x000fe20000000800 */
[----:B------:R-:W-:Y:S01]  /*2b790*/  @!PT LDS RZ, [RZ] ;  /* 0x00000000fffff984 */ /* 0x000fe20000000800 */
[----:B------:R-:W-:Y:S01]  /*2b7a0*/  @!PT LDS RZ, [RZ] ;  /* 0x00000000fffff984 */ /* 0x000fe20000000800 */
[----:B------:R0:W-:Y:S01]  /*2b7b0*/  LDGSTS.E.BYPASS.LTC128B.128 [R4+0x400], desc[UR60][R2.64], !P3 ;  /* 0x0040000002047fae */ /* 0x0001e2000d901d7c */
[----:B------:R-:W-:-:S03]  /*2b7c0*/  ISETP.LT.OR P3, PT, R6, 0x1, P0 ;  /* 0x000000010600780c */ /* 0x000fc60000761670 */
[----:B------:R0:W-:Y:S01]  /*2b7d0*/  LDGSTS.E.BYPASS.LTC128B.128 [R4+0x3400], desc[UR60][R2.64+0x80], !P4 ;  /* 0x0340008002047fae */ /* 0x0001e2000e101d7c */
[----:B------:R-:W-:-:S09]  /*2b7e0*/  MOV R13, R23 ;  /* 0x00000017000d7202 */ /* 0x000fd20000000f00 */
[----:B------:R0:W-:Y:S01]  /*2b7f0*/  LDGSTS.E.BYPASS.LTC128B.128 [R4+0x6400], desc[UR60][R2.64+0x100], !P3 ;  /* 0x0640010002047fae */ /* 0x0001e2000d901d7c */
[----:B------:R-:W-:Y:S01]  /*2b800*/  ISETP.LT.OR P3, PT, R6, 0x11, P2 ;  /* 0x000000110600780c */ /* 0x000fe20001761670 */
[----:B------:R-:W-:-:S12]  /*2b810*/  IMAD.MOV.U32 R7, RZ, RZ, R14 ;  /* 0x000000ffff077224 */ /* 0x000fd800078e000e */
[----:B0-----:R-:W-:Y:S05]  /*2b820*/  WARPSYNC.COLLECTIVE R15, `(.L_x_3165) ;  /* 0x000000000f087348 */ /* 0x001fea0003c00000 */
[----:B------:R1:W2:Y:S02]  /*2b830*/  SHFL.IDX P6, R14, R13, R12, R11 ;  /* 0x0000000c0d0e7389 */ /* 0x0002a400000c000b */
[----:B012---:R-:W-:Y:S01]  /*2b840*/  ENDCOLLECTIVE ;  /* 0x000000000000791b */ /* 0x007fe20003800000 */
.L_x_3165:
[----:B------:R-:W-:Y:S01]  /*2b850*/  IMAD.MOV.U32 R13, RZ, RZ, R24 ;  /* 0x000000ffff0d7224 */ /* 0x000fe200078e0018 */
[----:B------:R-:W-:Y:S02]  /*2b860*/  MOV R12, 0x2 ;  /* 0x00000002000c7802 */ /* 0x000fe40000000f00 */
[----:B------:R-:W-:-:S13]  /*2b870*/  IADD3 R2, P4, R14, R5, RZ ;  /* 0x000000050e027210 */ /* 0x000fda0007f9e0ff */
[----:B------:R-:W-:Y:S05]  /*2b880*/  WARPSYNC.COLLECTIVE R15, `(.L_x_3166) ;  /* 0x000000000f087348 */ /* 0x000fea0003c00000 */
[----:B------:R0:W1:Y:S02]  /*2b890*/  SHFL.IDX P6, R14, R13, R12, R11 ;  /* 0x0000000c0d0e7389 */ /* 0x00006400000c000b */
[----:B01----:R-:W-:Y:S01]  /*2b8a0*/  ENDCOLLECTIVE ;  /* 0x000000000000791b */ /* 0x003fe20003800000 */
.L_x_3166:
        /* <DEDUP_REMOVED lines=15> */
.L_x_3167:
[----:B------:R-:W-:Y:S02]  /*2b9a0*/  IMAD.MOV.U32 R13, RZ, RZ, R24 ;  /* 0x000000ffff0d7224 */ /* 0x000fe400078e0018 */
[----:B------:R-:W-:Y:S01]  /*2b9b0*/  IMAD.MOV.U32 R12, RZ, RZ, 0x3 ;  /* 0x00000003ff0c7424 */ /* 0x000fe200078e00ff */
[----:B------:R-:W-:-:S13]  /*2b9c0*/  IADD3 R2, P4, R14, R5, RZ ;  /* 0x000000050e027210 */ /* 0x000fda0007f9e0ff */
[----:B------:R-:W-:Y:S05]  /*2b9d0*/  WARPSYNC.COLLECTIVE R15, `(.L_x_3168) ;  /* 0x000000000f087348 */ /* 0x000fea0003c00000 */
[----:B------:R0:W1:Y:S02]  /*2b9e0*/  SHFL.IDX P6, R14, R13, R12, R11 ;  /* 0x0000000c0d0e7389 */ /* 0x00006400000c000b */
[----:B01----:R-:W-:Y:S01]  /*2b9f0*/  ENDCOLLECTIVE ;  /* 0x000000000000791b */ /* 0x003fe20003800000 */
.L_x_3168:
        /* <DEDUP_REMOVED lines=10> */
[----:B------:R-:W-:Y:S02]  /*2baa0*/  ISETP.LT.OR P3, PT, R6, 0x31, P2 ;  /* 0x000000310600780c */ /* 0x000fe40001761670 */
[----:B------:R-:W-:-:S11]  /*2bab0*/  MOV R7, R14 ;  /* 0x0000000e00077202 */ /* 0x000fd60000000f00 */
[----:B0-----:R-:W-:Y:S05]  /*2bac0*/  WARPSYNC.COLLECTIVE R15, `(.L_x_3169) ;  /* 0x000000000f087348 */ /* 0x001fea0003c00000 */
[----:B------:R1:W2:Y:S02]  /*2bad0*/  SHFL.IDX P6, R14, R13, R12, R11 ;  /* 0x0000000c0d0e7389 */ /* 0x0002a400000c000b */
[----:B012---:R-:W-:Y:S01]  /*2bae0*/  ENDCOLLECTIVE ;  /* 0x000000000000791b */ /* 0x007fe20003800000 */
.L_x_3169:
[----:B------:R-:W-:Y:S01]  /*2baf0*/  MOV R13, R24 ;  /* 0x00000018000d7202 */ /* 0x000fe20000000f00 */
[----:B------:R-:W-:Y:S01]  /*2bb00*/  IMAD.MOV.U32 R12, RZ, RZ, 0x4 ;  /* 0x00000004ff0c7424 */ /* 0x000fe200078e00ff */
[----:B------:R-:W-:-:S13]  /*2bb10*/  IADD3 R2, P4, R14, R5, RZ ;  /* 0x000000050e027210 */ /* 0x000fda0007f9e0ff */
[----:B------:R-:W-:Y:S05]  /*2bb20*/  WARPSYNC.COLLECTIVE R15, `(.L_x_3170) ;  /* 0x000000000f087348 */ /* 0x000fea0003c00000 */
[----:B------:R0:W1:Y:S02]  /*2bb30*/  SHFL.IDX P6, R14, R13, R12, R11 ;  /* 0x0000000c0d0e7389 */ /* 0x00006400000c000b */
[----:B01----:R-:W-:Y:S01]  /*2bb40*/  ENDCOLLECTIVE ;  /* 0x000000000000791b */ /* 0x003fe20003800000 */
.L_x_3170:
        /* <DEDUP_REMOVED lines=15> */
.L_x_3171:
[----:B------:R-:W-:Y:S01]  /*2bc40*/  IMAD.MOV.U32 R13, RZ, RZ, R24 ;  /* 0x000000ffff0d7224 */ /* 0x000fe200078e0018 */
[----:B------:R-:W-:Y:S02]  /*2bc50*/  MOV R12, 0x5 ;  /* 0x00000005000c7802 */ /* 0x000fe40000000f00 */
[----:B------:R-:W-:-:S13]  /*2bc60*/  IADD3 R2, P4, R14, R5, RZ ;  /* 0x000000050e027210 */ /* 0x000fda0007f9e0ff */
[----:B------:R-:W-:Y:S05]  /*2bc70*/  WARPSYNC.COLLECTIVE R15, `(.L_x_3172) ;  /* 0x000000000f087348 */ /* 0x000fea0003c00000 */
[----:B------:R0:W1:Y:S02]  /*2bc80*/  SHFL.IDX P6, R14, R13, R12, R11 ;  /* 0x0000000c0d0e7389 */ /* 0x00006400000c000b */
[----:B01----:R-:W-:Y:S01]  /*2bc90*/  ENDCOLLECTIVE ;  /* 0x000000000000791b */ /* 0x003fe20003800000 */
.L_x_3172:
        /* <DEDUP_REMOVED lines=14> */
.L_x_3173:
[----:B------:R-:W-:Y:S05]  /*2bd80*/  BRA `(.L_x_3174) ;  /* 0xffffffa400cc7947 */ /* 0x000fea000383ffff */
.L_x_3007:
[----:B------:R-:W-:Y:S01]  /*2bd90*/  BSSY B0, `(.L_x_3175) ;  /* 0x0000008000007945 */ /* 0x000fe20003800000 */
[----:B------:R-:W-:Y:S01]  /*2bda0*/  MOV R13, R16 ;  /* 0x00000010000d7202 */ /* 0x000fe20000000f00 */
[----:B------:R-:W-:Y:S01]  /*2bdb0*/  IMAD.MOV.U32 R12, RZ, RZ, RZ ;  /* 0x000000ffff0c7224 */ /* 0x000fe200078e00ff */
[----:B------:R-:W-:Y:S01]  /*2bdc0*/  MOV R15, 0xffffffff ;  /* 0xffffffff000f7802 */ /* 0x000fe20000000f00 */
[----:B-1----:R-:W-:-:S07]  /*2bdd0*/  IMAD.MOV.U32 R11, RZ, RZ, 0x1f ;  /* 0x0000001fff0b7424 */ /* 0x002fce00078e00ff */
[----:B------:R-:W-:Y:S05]  /*2bde0*/  WARPSYNC.COLLECTIVE R15, `(.L_x_3176) ;  /* 0x000000000f087348 */ /* 0x000fea0003c00000 */
[----:B------:R0:W1:Y:S02]  /*2bdf0*/  SHFL.IDX P6, R14, R13, R12, R11 ;  /* 0x0000000c0d0e7389 */ /* 0x00006400000c000b */
[----:B01----:R-:W-:Y:S01]  /*2be00*/  ENDCOLLECTIVE ;  /* 0x000000000000791b */ /* 0x003fe20003800000 */
.L_x_3176:
[----:B------:R-:W-:Y:S05]  /*2be10*/  BSYNC B0 ;  /* 0x0000000000007941 */ /* 0x000fea0003800000 */
.L_x_3175:
        /* <DEDUP_REMOVED lines=9> */
.L_x_3177:
[----:B------:R-:W-:Y:S02]  /*2beb0*/  ULDC UR4, c[0x0][0xc3c] ;  /* 0x00030f0000047ab9 */ /* 0x000fe40000000800 */
[----:B------:R-:W-:-:S13]  /*2bec0*/  ISETP.GE.OR P1, PT, R9, UR4, !P0 ;  /* 0x0000000409007c0c */ /* 0x000fda000c726670 */
[----:B------:R-:W0:Y:S08]  /*2bed0*/  @!P1 LDC.64 R2, c[0x0][0xc80] ;  /* 0x00032000ff029b82 */ /* 0x000e300000000a00 */
[----:B------:R-:W1:Y:S01]  /*2bee0*/  @!P1 LDC.64 R4, c[0x0][0xc78] ;  /* 0x00031e00ff049b82 */ /* 0x000e620000000a00 */
[----:B------:R-:W-:Y:S01]  /*2bef0*/  IMAD.MOV.U32 R17, RZ, RZ, RZ ;  /* 0x000000ffff117224 */ /* 0x000fe200078e00ff */
[----:B------:R-:W-:-:S02]  /*2bf00*/  MOV R11, RZ ;  /* 0x000000ff000b7202 */ /* 0x000fc40000000f00 */
[----:B------:R-:W-:Y:S01]  /*2bf10*/  MOV R7, R14 ;  /* 0x0000000e00077202 */ /* 0x000fe20000000f00 */
        /* <DEDUP_REMOVED lines=17> */
.L_x_3178:
[----:B------:R-:W-:Y:S02]  /*2c030*/  MOV R12, 0x2 ;  /* 0x00000002000c7802 */ /* 0x000fe40000000f00 */
[----:B------:R-:W-:-:S05]  /*2c040*/  SEL R14, R14, RZ, P1 ;  /* 0x000000ff0e0e7207 */ /* 0x000fca0000800000 */
[----:B------:R-:W-:-:S04]  /*2c050*/  IMAD.IADD R5, R13, 0x1, R14 ;  /* 0x000000010d057824 */ /* 0x000fc800078e020e */
[----:B------:R-:W-:-:S07]  /*2c060*/  IMAD.MOV.U32 R13, RZ, RZ, R5 ;  /* 0x000000ffff0d7224 */ /* 0x000fce00078e0005 */
[----:B------:R-:W-:Y:S05]  /*2c070*/  WARPSYNC.COLLECTIVE R15, `(.L_x_3179) ;  /* 0x000000000f087348 */ /* 0x000fea0003c00000 */
[----:B------:R0:W1:Y:S02]  /*2c080*/  SHFL.UP P6, R14, R13, R12, R11 ;  /* 0x0400000c0d0e7389 */ /* 0x00006400000c000b */
[----:B01----:R-:W-:Y:S01]  /*2c090*/  ENDCOLLECTIVE ;  /* 0x000000000000791b */ /* 0x003fe20003800000 */
.L_x_3179:
[----:B------:R-:W-:Y:S02]  /*2c0a0*/  MOV R12, 0x4 ;  /* 0x00000004000c7802 */ /* 0x000fe40000000f00 */
[----:B------:R-:W-:-:S05]  /*2c0b0*/  SEL R2, R14, RZ, P2 ;  /* 0x000000ff0e027207 */ /* 0x000fca0001000000 */
[----:B------:R-:W-:-:S04]  /*2c0c0*/  IMAD.IADD R2, R5, 0x1, R2 ;  /* 0x0000000105027824 */ /* 0x000fc800078e0202 */
[----:B------:R-:W-:-:S07]  /*2c0d0*/  IMAD.MOV.U32 R13, RZ, RZ, R2 ;  /* 0x000000ffff0d7224 */ /* 0x000fce00078e0002 */
[----:B------:R-:W-:Y:S05]  /*2c0e0*/  WARPSYNC.COLLECTIVE R15, `(.L_x_3180) ;  /* 0x000000000f087348 */ /* 0x000fea0003c00000 */
[----:B------:R0:W1:Y:S02]  /*2c0f0*/  SHFL.UP P6, R14, R13, R12, R11 ;  /* 0x0400000c0d0e7389 */ /* 0x00006400000c000b */
[----:B01----:R-:W-:Y:S01]  /*2c100*/  ENDCOLLECTIVE ;  /* 0x000000000000791b */ /* 0x003fe20003800000 */
.L_x_3180:
[----:B------:R-:W-:Y:S02]  /*2c110*/  MOV R12, 0x8 ;  /* 0x00000008000c7802 */ /* 0x000fe40000000f00 */
[----:B------:R-:W-:-:S05]  /*2c120*/  SEL R3, R14, RZ, P3 ;  /* 0x000000ff0e037207 */ /* 0x000fca0001800000 */
[----:B------:R-:W-:-:S04]  /*2c130*/  IMAD.IADD R3, R2, 0x1, R3 ;  /* 0x0000000102037824 */ /* 0x000fc800078e0203 */
[----:B------:R-:W-:-:S07]  /*2c140*/  IMAD.MOV.U32 R13, RZ, RZ, R3 ;  /* 0x000000ffff0d7224 */ /* 0x000fce00078e0003 */
[----:B------:R-:W-:Y:S05]  /*2c150*/  WARPSYNC.COLLECTIVE R15, `(.L_x_3181) ;  /* 0x000000000f087348 */ /* 0x000fea0003c00000 */
[----:B------:R0:W1:Y:S02]  /*2c160*/  SHFL.UP P6, R14, R13, R12, R11 ;  /* 0x0400000c0d0e7389 */ /* 0x00006400000c000b */
[----:B01----:R-:W-:Y:S01]  /*2c170*/  ENDCOLLECTIVE ;  /* 0x000000000000791b */ /* 0x003fe20003800000 */
.L_x_3181:
[----:B------:R-:W-:Y:S02]  /*2c180*/  MOV R12, 0x10 ;  /* 0x00000010000c7802 */ /* 0x000fe40000000f00 */
[----:B------:R-:W-:-:S05]  /*2c190*/  SEL R14, R14, RZ, P4 ;  /* 0x000000ff0e0e7207 */ /* 0x000fca0002000000 */
[----:B------:R-:W-:-:S04]  /*2c1a0*/  IMAD.IADD R5, R3, 0x1, R14 ;  /* 0x0000000103057824 */ /* 0x000fc800078e020e */
[----:B------:R-:W-:-:S07]  /*2c1b0*/  IMAD.MOV.U32 R13, RZ, RZ, R5 ;  /* 0x000000ffff0d7224 */ /* 0x000fce00078e0005 */
[----:B------:R-:W-:Y:S05]  /*2c1c0*/  WARPSYNC.COLLECTIVE R15, `(.L_x_3182) ;  /* 0x000000000f087348 */ /* 0x000fea0003c00000 */
[----:B------:R0:W1:Y:S02]  /*2c1d0*/  SHFL.UP P6, R14, R13, R12, R11 ;  /* 0x0400000c0d0e7389 */ /* 0x00006400000c000b */
[----:B01----:R-:W-:Y:S01]  /*2c1e0*/  ENDCOLLECTIVE ;  /* 0x000000000000791b */ /* 0x003fe20003800000 */
.L_x_3182:
        /* <DEDUP_REMOVED lines=8> */
.L_x_3183:
[----:B------:R-:W-:Y:S05]  /*2c270*/  BRA `(.L_x_3184) ;  /* 0xffffffa400e87947 */ /* 0x000fea000383ffff */
.L_x_3010:
[----:B------:R-:W-:Y:S01]  /*2c280*/  BSSY B0, `(.L_x_3185) ;  /* 0x0000007000007945 */ /* 0x000fe20003800000 */
[----:B------:R-:W-:Y:S01]  /*2c290*/  MOV R12, 0x1 ;  /* 0x00000001000c7802 */ /* 0x000fe20000000f00 */
[----:B-1----:R-:W-:Y:S02]  /*2c2a0*/  IMAD.MOV.U32 R11, RZ, RZ, RZ ;  /* 0x000000ffff0b7224 */ /* 0x002fe400078e00ff */
[----:B------:R-:W-:-:S07]  /*2c2b0*/  IMAD.MOV.U32 R15, RZ, RZ, -0x1 ;  /* 0xffffffffff0f7424 */ /* 0x000fce00078e00ff */
[----:B------:R-:W-:Y:S05]  /*2c2c0*/  WARPSYNC.COLLECTIVE R15, `(.L_x_3186) ;  /* 0x000000000f087348 */ /* 0x000fea0003c00000 */
[----:B------:R0:W1:Y:S02]  /*2c2d0*/  SHFL.UP P6, R14, R13, R12, R11 ;  /* 0x0400000c0d0e7389 */ /* 0x00006400000c000b */
[----:B01----:R-:W-:Y:S01]  /*2c2e0*/  ENDCOLLECTIVE ;  /* 0x000000000000791b */ /* 0x003fe20003800000 */
.L_x_3186:
[----:B------:R-:W-:Y:S05]  /*2c2f0*/  BSYNC B0 ;  /* 0x0000000000007941 */ /* 0x000fea0003800000 */
.L_x_3185:
[----:B------:R-:W-:Y:S01]  /*2c300*/  SEL R14, R14, RZ, P1 ;  /* 0x000000ff0e0e7207 */ /* 0x000fe20000800000 */
[----:B------:R-:W-:Y:S01]  /*2c310*/  IMAD.MOV.U32 R12, RZ, RZ, 0x2 ;  /* 0x00000002ff0c7424 */ /* 0x000fe200078e00ff */
[----:B------:R-:W-:Y:S01]  /*2c320*/  MOV R15, 0xffffffff ;  /* 0xffffffff000f7802 */ /* 0x000fe20000000f00 */
[----:B------:R-:W-:Y:S01]  /*2c330*/  IMAD.MOV.U32 R11, RZ, RZ, RZ ;  /* 0x000000ffff0b7224 */ /* 0x000fe200078e00ff */
[----:B------:R-:W-:-:S07]  /*2c340*/  IADD3 R13, R13, R14, RZ ;  /* 0x0000000e0d0d7210 */ /* 0x000fce0007ffe0ff */
[----:B------:R-:W-:Y:S05]  /*2c350*/  WARPSYNC.COLLECTIVE R15, `(.L_x_3187) ;  /* 0x000000000f087348 */ /* 0x000fea0003c00000 */
[----:B------:R0:W1:Y:S02]  /*2c360*/  SHFL.UP P6, R14, R13, R12, R11 ;  /* 0x0400000c0d0e7389 */ /* 0x00006400000c000b */
[----:B01----:R-:W-:Y:S01]  /*2c370*/  ENDCOLLECTIVE ;  /* 0x000000000000791b */ /* 0x003fe20003800000 */
.L_x_3187:
[----:B------:R-:W-:Y:S02]  /*2c380*/  MOV R12, 0x4 ;  /* 0x00000004000c7802 */ /* 0x000fe40000000f00 */
[----:B------:R-:W-:-:S05]  /*2c390*/  SEL R2, R14, RZ, P2 ;  /* 0x000000ff0e027207 */ /* 0x000fca0001000000 */
[----:B------:R-:W-:-:S04]  /*2c3a0*/  IMAD.IADD R2, R13, 0x1, R2 ;  /* 0x000000010d027824 */ /* 0x000fc800078e0202 */
[----:B------:R-:W-:-:S07]  /*2c3b0*/  IMAD.MOV.U32 R13, RZ, RZ, R2 ;  /* 0x000000ffff0d7224 */ /* 0x000fce00078e0002 */
[----:B------:R-:W-:Y:S05]  /*2c3c0*/  WARPSYNC.COLLECTIVE R15, `(.L_x_3188) ;  /* 0x000000000f087348 */ /* 0x000fea0003c00000 */
[----:B------:R0:W1:Y:S02]  /*2c3d0*/  SHFL.UP P6, R14, R13, R12, R11 ;  /* 0x0400000c0d0e7389 */ /* 0x00006400000c000b */
[----:B01----:R-:W-:Y:S01]  /*2c3e0*/  ENDCOLLECTIVE ;  /* 0x000000000000791b */ /* 0x003fe20003800000 */
.L_x_3188:
[----:B------:R-:W-:Y:S02]  /*2c3f0*/  MOV R12, 0x8 ;  /* 0x00000008000c7802 */ /* 0x000fe40000000f00 */
[----:B------:R-:W-:-:S05]  /*2c400*/  SEL R3, R14, RZ, P3 ;  /* 0x000000ff0e037207 */ /* 0x000fca0001800000 */
[----:B------:R-:W-:-:S04]  /*2c410*/  IMAD.IADD R3, R2, 0x1, R3 ;  /* 0x0000000102037824 */ /* 0x000fc800078e0203 */
[----:B------:R-:W-:-:S07]  /*2c420*/  IMAD.MOV.U32 R13, RZ, RZ, R3 ;  /* 0x000000ffff0d7224 */ /* 0x000fce00078e0003 */
[----:B------:R-:W-:Y:S05]  /*2c430*/  WARPSYNC.COLLECTIVE R15, `(.L_x_3189) ;  /* 0x000000000f087348 */ /* 0x000fea0003c00000 */
[----:B------:R0:W1:Y:S02]  /*2c440*/  SHFL.UP P6, R14, R13, R12, R11 ;  /* 0x0400000c0d0e7389 */ /* 0x00006400000c000b */
[----:B01----:R-:W-:Y:S01]  /*2c450*/  ENDCOLLECTIVE ;  /* 0x000000000000791b */ /* 0x003fe20003800000 */
.L_x_3189:
[----:B------:R-:W-:Y:S02]  /*2c460*/  MOV R12, 0x10 ;  /* 0x00000010000c7802 */ /* 0x000fe40000000f00 */
[----:B------:R-:W-:-:S05]  /*2c470*/  SEL R14, R14, RZ, P4 ;  /* 0x000000ff0e0e7207 */ /* 0x000fca0002000000 */
[----:B------:R-:W-:-:S04]  /*2c480*/  IMAD.IADD R5, R3, 0x1, R14 ;  /* 0x0000000103057824 */ /* 0x000fc800078e020e */
[----:B------:R-:W-:-:S07]  /*2c490*/  IMAD.MOV.U32 R13, RZ, RZ, R5 ;  /* 0x000000ffff0d7224 */ /* 0x000fce00078e0005 */
[----:B------:R-:W-:Y:S05]  /*2c4a0*/  WARPSYNC.COLLECTIVE R15, `(.L_x_3190) ;  /* 0x000000000f087348 */ /* 0x000fea0003c00000 */
[----:B------:R0:W1:Y:S02]  /*2c4b0*/  SHFL.UP P6, R14, R13, R12, R11 ;  /* 0x0400000c0d0e7389 */ /* 0x00006400000c000b */
[----:B01----:R-:W-:Y:S01]  /*2c4c0*/  ENDCOLLECTIVE ;  /* 0x000000000000791b */ /* 0x003fe20003800000 */
.L_x_3190:
        /* <DEDUP_REMOVED lines=8> */
.L_x_3191:
[----:B------:R-:W-:Y:S05]  /*2c550*/  BRA `(.L_x_3192) ;  /* 0xffffffa400d47947 */ /* 0x000fea000383ffff */
.L_x_3012:
[----:B------:R-:W-:Y:S01]  /*2c560*/  BSSY B0, `(.L_x_3193) ;  /* 0x0000006000007945 */ /* 0x000fe20003800000 */
[----:B------:R-:W-:Y:S01]  /*2c570*/  PLOP3.LUT P6, PT, P6, PT, PT, 0x8, 0x0 ;  /* 0x000000000000781c */ /* 0x000fe200037ce170 */
[----:B------:R-:W-:-:S12]  /*2c580*/  IMAD.MOV.U32 R15, RZ, RZ, -0x1 ;  /* 0xffffffffff0f7424 */ /* 0x000fd800078e00ff */
[----:B01----:R-:W-:Y:S05]  /*2c590*/  WARPSYNC.COLLECTIVE R15, `(.L_x_3194) ;  /* 0x000000000f087348 */ /* 0x003fea0003c00000 */
[----:B------:R-:W-:Y:S01]  /*2c5a0*/  VOTE.ANY R14, PT, P6 ;  /* 0x00000000000e7806 */ /* 0x000fe200030e0100 */
[----:B01----:R-:W-:Y:S06]  /*2c5b0*/  ENDCOLLECTIVE ;  /* 0x000000000000791b */ /* 0x003fec0003800000 */
.L_x_3194:
[----:B------:R-:W-:Y:S05]  /*2c5c0*/  BSYNC B0 ;  /* 0x0000000000007941 */ /* 0x000fea0003800000 */
.L_x_3193:
[----:B------:R-:W-:Y:S01]  /*2c5d0*/  MOV R3, R14 ;  /* 0x0000000e00037202 */ /* 0x000fe20000000f00 */
[----:B------:R-:W-:Y:S01]  /*2c5e0*/  IMAD.MOV.U32 R13, RZ, RZ, R17 ;  /* 0x000000ffff0d7224 */ /* 0x000fe200078e0011 */
[----:B------:R-:W-:Y:S01]  /*2c5f0*/  MOV R15, 0xffffffff ;  /* 0xffffffff000f7802 */ /* 0x000fe20000000f00 */
[----:B------:R-:W-:Y:S01]  /*2c600*/  IMAD.MOV.U32 R11, RZ, RZ, 0x1f ;  /* 0x0000001fff0b7424 */ /* 0x000fe200078e00ff */
[----:B------:R0:W1:Y:S06]  /*2c610*/  POPC R12, R3 ;  /* 0x00000003000c7309 */ /* 0x00006c0000000000 */
[----:B01----:R-:W-:Y:S05]  /*2c620*/  WARPSYNC.COLLECTIVE R15, `(.L_x_3195) ;  /* 0x000000000f087348 */ /* 0x003fea0003c00000 */
[----:B-1----:R1:W2:Y:S02]  /*2c630*/  SHFL.IDX P6, R14, R13, R12, R11 ;  /* 0x0000000c0d0e7389 */ /* 0x0022a400000c000b */
[----:B012---:R-:W-:Y:S01]  /*2c640*/  ENDCOLLECTIVE ;  /* 0x000000000000791b */ /* 0x007fe20003800000 */
.L_x_3195:
[----:B------:R-:W-:Y:S02]  /*2c650*/  IMAD.IADD R19, R12, 0x1, R19 ;  /* 0x000000010c137824 */ /* 0x000fe400078e0213 */
[----:B------:R-:W-:Y:S02]  /*2c660*/  IMAD.MOV.U32 R13, RZ, RZ, R4 ;  /* 0x000000ffff0d7224 */ /* 0x000fe400078e0004 */
[----:B------:R-:W-:-:S07]  /*2c670*/  IMAD.MOV.U32 R17, RZ, RZ, R14 ;  /* 0x000000ffff117224 */ /* 0x000fce00078e000e */
[----:B------:R-:W-:Y:S05]  /*2c680*/  WARPSYNC.COLLECTIVE R15, `(.L_x_3196) ;  /* 0x000000000f087348 */ /* 0x000fea0003c00000 */
[----:B------:R0:W1:Y:S02]  /*2c690*/  SHFL.IDX P6, R14, R13, R12, R11 ;  /* 0x0000000c0d0e7389 */ /* 0x00006400000c000b */
[----:B01----:R-:W-:Y:S01]  /*2c6a0*/  ENDCOLLECTIVE ;  /* 0x000000000000791b */ /* 0x003fe20003800000 */
.L_x_3196:
[----:B------:R-:W-:Y:S01]  /*2c6b0*/  MOV R4, R14 ;  /* 0x0000000e00047202 */ /* 0x000fe20000000f00 */
[----:B------:R-:W-:Y:S06]  /*2c6c0*/  BRA `(.L_x_3197) ;  /* 0xffffffa400b87947 */ /* 0x000fec000383ffff */
.L_x_3014:
[----:B------:R-:W-:Y:S01]  /*2c6d0*/  BSSY B0, `(.L_x_3198) ;  /* 0x0000007000007945 */ /* 0x000fe20003800000 */
[----:B------:R-:W-:Y:S01]  /*2c6e0*/  IMAD.MOV.U32 R13, RZ, RZ, R2 ;  /* 0x000000ffff0d7224 */ /* 0x000fe200078e0002 */
[----:B-1----:R-:W-:Y:S01]  /*2c6f0*/  MOV R11, 0x1f ;  /* 0x0000001f000b7802 */ /* 0x002fe20000000f00 */
[----:B------:R-:W-:-:S07]  /*2c700*/  IMAD.MOV.U32 R15, RZ, RZ, -0x1 ;  /* 0xffffffffff0f7424 */ /* 0x000fce00078e00ff */
[----:B0--34-:R-:W-:Y:S05]  /*2c710*/  WARPSYNC.COLLECTIVE R15, `(.L_x_3199) ;  /* 0x000000000f087348 */ /* 0x019fea0003c00000 */
[----:B------:R1:W2:Y:S02]  /*2c720*/  SHFL.IDX P6, R14, R13, R12, R11 ;  /* 0x0000000c0d0e7389 */ /* 0x0002a400000c000b */
[----:B01234-:R-:W-:Y:S01]  /*2c730*/  ENDCOLLECTIVE ;  /* 0x000000000000791b */ /* 0x01ffe20003800000 */
.L_x_3199:
[----:B------:R-:W-:Y:S05]  /*2c740*/  BSYNC B0 ;  /* 0x0000000000007941 */ /* 0x000fea0003800000 */
.L_x_3198:
[----:B------:R-:W-:Y:S01]  /*2c750*/  IMAD.MOV.U32 R6, RZ, RZ, R14 ;  /* 0x000000ffff067224 */ /* 0x000fe200078e000e */
[----:B------:R-:W-:Y:S06]  /*2c760*/  BRA `(.L_x_3013) ;  /* 0xffffffa400a87947 */ /* 0x000fec000383ffff */
.L_x_3020:
[----:B0-----:R0:W2:Y:S02]  /*2c770*/  SYNCS.PHASECHK.TRANS64.TRYWAIT P0, [R7+URZ+0x30820], R0 ;  /* 0x03082000070075a7 */ /* 0x0010a4000800017f */
[----:B--2---:R-:W-:Y:S05]  /*2c780*/  @!P0 NANOSLEEP.SYNCS 0x989680 ;  /* 0x009896800000895d */ /* 0x004fea0003900000 */
[----:B------:R-:W2:Y:S02]  /*2c790*/  @!P0 SYNCS.PHASECHK.TRANS64 P0, [R7+URZ+0x30820], R0 ;  /* 0x03082000070085a7 */ /* 0x000ea4000800007f */
[----:B--2---:R-:W-:Y:S05]  /*2c7a0*/  @!P0 BRA `(.L_x_3020) ;  /* 0xfffffffc00f08947 */ /* 0x004fea000383ffff */
[----:B------:R-:W-:Y:S05]  /*2c7b0*/  BRA `(.L_x_3200) ;  /* 0xffffffb000007947 */ /* 0x000fea000383ffff */
.L_x_3021:
[----:B------:R-:W2:Y:S01]  /*2c7c0*/  S2R R2, SR_TID.X ;  /* 0x0000000000027919 */ /* 0x000ea20000002100 */
[----:B------:R-:W-:Y:S01]  /*2c7d0*/  BSSY B0, `(.L_x_3201) ;  /* 0x000000a000007945 */ /* 0x000fe20003800000 */
[----:B------:R-:W-:Y:S01]  /*2c7e0*/  IMAD.MOV.U32 R12, RZ, RZ, RZ ;  /* 0x000000ffff0c7224 */ /* 0x000fe200078e00ff */
[----:B------:R-:W-:Y:S01]  /*2c7f0*/  MOV R15, 0xffffffff ;  /* 0xffffffff000f7802 */ /* 0x000fe20000000f00 */
[----:B-1----:R-:W-:Y:S01]  /*2c800*/  IMAD.MOV.U32 R11, RZ, RZ, 0x1f ;  /* 0x0000001fff0b7424 */ /* 0x002fe200078e00ff */
[----:B--2---:R-:W-:-:S04]  /*2c810*/  SHF.R.U32.HI R2, RZ, 0x5, R2 ;  /* 0x00000005ff027819 */ /* 0x004fc80000011602 */
[----:B------:R-:W-:-:S04]  /*2c820*/  LOP3.LUT R2, R2, 0x3, RZ, 0xc0, !PT ;  /* 0x0000000302027812 */ /* 0x000fc800078ec0ff */
[----:B------:R-:W-:-:S07]  /*2c830*/  MOV R13, R2 ;  /* 0x00000002000d7202 */ /* 0x000fce0000000f00 */
[----:B0-----:R-:W-:Y:S05]  /*2c840*/  WARPSYNC.COLLECTIVE R15, `(.L_x_3202) ;  /* 0x000000000f087348 */ /* 0x001fea0003c00000 */
[----:B------:R1:W2:Y:S02]  /*2c850*/  SHFL.IDX P6, R14, R13, R12, R11 ;  /* 0x0000000c0d0e7389 */ /* 0x0002a400000c000b */
[----:B012---:R-:W-:Y:S01]  /*2c860*/  ENDCOLLECTIVE ;  /* 0x000000000000791b */ /* 0x007fe20003800000 */
.L_x_3202:
[----:B------:R-:W-:Y:S05]  /*2c870*/  BSYNC B0 ;  /* 0x0000000000007941 */ /* 0x000fea0003800000 */
.L_x_3201:
[----:B------:R-:W-:Y:S05]  /*2c880*/  BRA `(.L_x_3203) ;  /* 0xffffffac00e87947 */ /* 0x000fea000383ffff */
.L_x_3022:
[----:B------:R-:W-:Y:S01]  /*2c890*/  BSSY B0, `(.L_x_3204) ;  /* 0x0000006000007945 */ /* 0x000fe20003800000 */
[----:B------:R-:W-:-:S07]  /*2c8a0*/  IMAD.MOV.U32 R15, RZ, RZ, -0x1 ;  /* 0xffffffffff0f7424 */ /* 0x000fce00078e00ff */
[----:B01----:R-:W-:Y:S05]  /*2c8b0*/  WARPSYNC.COLLECTIVE R15, `(.L_x_3205) ;  /* 0x000000000f0c7348 */ /* 0x003fea0003c00000 */
[----:B------:R-:W-:Y:S02]  /*2c8c0*/  ELECT P6, UR62, PT ;  /* 0x00000000003e782f */ /* 0x000fe400038c0000 */
[----:B------:R-:W-:Y:S01]  /*2c8d0*/  MOV R14, UR62 ;  /* 0x0000003e000e7c02 */ /* 0x000fe20008000f00 */
[----:B01----:R-:W-:Y:S10]  /*2c8e0*/  ENDCOLLECTIVE ;  /* 0x000000000000791b */ /* 0x003ff40003800000 */
.L_x_3205:
[----:B------:R-:W-:Y:S05]  /*2c8f0*/  BSYNC B0 ;  /* 0x0000000000007941 */ /* 0x000fea0003800000 */
.L_x_3204:
[----:B------:R-:W-:Y:S05]  /*2c900*/  BRA `(.L_x_3206) ;  /* 0xffffffac00dc7947 */ /* 0x000fea000383ffff */
.L_x_3024:
[----:B0-----:R0:W2:Y:S02]  /*2c910*/  SYNCS.PHASECHK.TRANS64.TRYWAIT P1, [R5+URZ+0x30840], R0 ;  /* 0x03084000050075a7 */ /* 0x0010a4000802017f */
[----:B--2---:R-:W-:Y:S05]  /*2c920*/  @!P1 NANOSLEEP.SYNCS 0x989680 ;  /* 0x009896800000995d */ /* 0x004fea0003900000 */
[----:B------:R-:W2:Y:S02]  /*2c930*/  @!P1 SYNCS.PHASECHK.TRANS64 P1, [R5+URZ+0x30840], R0 ;  /* 0x03084000050095a7 */ /* 0x000ea4000802007f */
[----:B--2---:R-:W-:Y:S05]  /*2c940*/  @!P1 BRA `(.L_x_3024) ;  /* 0xfffffffc00f09947 */ /* 0x004fea000383ffff */
[----:B------:R-:W-:Y:S05]  /*2c950*/  BRA `(.L_x_3207) ;  /* 0xffffffb000047947 */ /* 0x000fea000383ffff */
.L_x_3026:
[----:B--2---:R2:W3:Y:S02]  /*2c960*/  SYNCS.PHASECHK.TRANS64.TRYWAIT P1, [R3+URZ+0x30840], R2 ;  /* 0x03084002030075a7 */ /* 0x0044e4000802017f */
[----:B---3--:R-:W-:Y:S05]  /*2c970*/  @!P1 NANOSLEEP.SYNCS 0x989680 ;  /* 0x009896800000995d */ /* 0x008fea0003900000 */
[----:B------:R-:W3:Y:S02]  /*2c980*/  @!P1 SYNCS.PHASECHK.TRANS64 P1, [R3+URZ+0x30840], R2 ;  /* 0x03084002030095a7 */ /* 0x000ee4000802007f */
[----:B---3--:R-:W-:Y:S05]  /*2c990*/  @!P1 BRA `(.L_x_3026) ;  /* 0xfffffffc00f09947 */ /* 0x008fea000383ffff */
[----:B------:R-:W-:Y:S05]  /*2c9a0*/  BRA `(.L_x_3208) ;  /* 0xffffffb000107947 */ /* 0x000fea000383ffff */
.L_x_3028:
[----:B---3--:R3:W4:Y:S02]  /*2c9b0*/  SYNCS.PHASECHK.TRANS64.TRYWAIT P1, [R5+URZ+0x30860], R0 ;  /* 0x03086000050075a7 */ /* 0x008724000802017f */
[----:B----4-:R-:W-:Y:S05]  /*2c9c0*/  @!P1 NANOSLEEP.SYNCS 0x989680 ;  /* 0x009896800000995d */ /* 0x010fea0003900000 */
[----:B------:R-:W4:Y:S02]  /*2c9d0*/  @!P1 SYNCS.PHASECHK.TRANS64 P1, [R5+URZ+0x30860], R0 ;  /* 0x03086000050095a7 */ /* 0x000f24000802007f */
[----:B----4-:R-:W-:Y:S05]  /*2c9e0*/  @!P1 BRA `(.L_x_3028) ;  /* 0xfffffffc00f09947 */ /* 0x010fea000383ffff */
[----:B------:R-:W-:Y:S05]  /*2c9f0*/  BRA `(.L_x_3209) ;  /* 0xffffffb0000c7947 */ /* 0x000fea000383ffff */
.L_x_3210:
        /* <DEDUP_REMOVED lines=16> */
.L_x_3219:


//--------------------- .nv.global.init           --------------------------
	.section	.nv.global.init,"aw",@progbits
.nv.global.init:
	.type		$str$23,@object
	.size		$str$23,($str$24 - $str$23)
$str$23:
        /*0000*/ 	.byte	0x28, 0x61, 0x64, 0x64, 0x72, 0x65, 0x73, 0x73, 0x20, 0x26, 0x20, 0x6d, 0x61, 0x73, 0x6b, 0x29
        /*0010*/ 	.byte	0x20, 0x3d, 0x3d, 0x20, 0x30, 0x00
	.type		$str$24,@object
	.size		$str$24,(__unnamed_5 - $str$24)
$str$24:
        /*0016*/ 	.byte	0x2f, 0x74, 0x6d, 0x70, 0x2f, 0x6f, 0x73, 0x73, 0x5f, 0x6b, 0x65, 0x72, 0x6e, 0x65, 0x6c, 0x73
        /*0026*/ 	.byte	0x5f, 0x73, 0x72, 0x63, 0x2f, 0x66, 0x6c, 0x61, 0x73, 0x68, 0x5f, 0x61, 0x74, 0x74, 0x65, 0x6e
        /*0036*/ 	.byte	0x74, 0x69, 0x6f, 0x6e, 0x2f, 0x63, 0x73, 0x72, 0x63, 0x2f, 0x63, 0x75, 0x74, 0x6c, 0x61, 0x73
        /*0046*/ 	.byte	0x73, 0x2f, 0x69, 0x6e, 0x63, 0x6c, 0x75, 0x64, 0x65, 0x2f, 0x63, 0x75, 0x74, 0x65, 0x2f, 0x70
        /*0056*/ 	.byte	0x6f, 0x69, 0x6e, 0x74, 0x65, 0x72, 0x5f, 0x66, 0x6c, 0x61, 0x67, 0x67, 0x65, 0x64, 0x2e, 0x68
        /*0066*/ 	.byte	0x70, 0x70, 0x00
	.type		__unnamed_5,@object
	.size		__unnamed_5,(__unnamed_4 - __unnamed_5)
__unnamed_5:
        /* <DEDUP_REMOVED lines=24> */
	.type		__unnamed_4,@object
	.size		__unnamed_4,(__unnamed_3 - __unnamed_4)
__unnamed_4:
        /* <DEDUP_REMOVED lines=24> */
	.type		__unnamed_3,@object
	.size		__unnamed_3,(__unnamed_2 - __unnamed_3)
__unnamed_3:
        /* <DEDUP_REMOVED lines=29> */
	.type		__unnamed_2,@object
	.size		__unnamed_2,(__unnamed_1 - __unnamed_2)
__unnamed_2:
        /* <DEDUP_REMOVED lines=29> */
	.type		__unnamed_1,@object
	.size		__unnamed_1,(.L_0 - __unnamed_1)
__unnamed_1:
        /* <DEDUP_REMOVED lines=28> */
        /*08c1*/ 	.byte	0x31, 0x38, 0x34, 0x33, 0x32, 0x3e, 0x3e, 0x3e, 0x3e, 0x3e, 0x20, 0x26, 0x5d, 0x00
.L_0:


//--------------------- .nv.shared._ZN7cutlass13device_kernelIN5flash11enable_sm90INS1_16FlashAttnFwdSm90INS1_25CollectiveMainloopFwdSm90ILi2EN4cute5tupleIJNS5_1CILi1EEES8_S8_EEENS6_IJNS7_ILi128EEENS7_ILi96EEENS7_ILi192EEEEEELi192ENS_6half_tEfNS_4arch4Sm90ELb0ELb0ELb1ELb0ELb1ELb0ELb0ELb1ELb1ELb1ELb1ELb0EEENS1_21CollectiveEpilogueFwdINS6_IJSA_SC_SB_EEES9_SE_SG_Li256ELb0ELb1ELb1ELb0EEENS1_19SingleTileSchedulerILb0ELb1ELb1ELi128EEEEEEEEEvNT_6ParamsE --------------------------
	.section	.nv.shared._ZN7cutlass13device_kernelIN5flash11enable_sm90INS1_16FlashAttnFwdSm90INS1_25CollectiveMainloopFwdSm90ILi2EN4cute5tupleIJNS5_1CILi1EEES8_S8_EEENS6_IJNS7_ILi128EEENS7_ILi96EEENS7_ILi192EEEEEELi192ENS_6half_tEfNS_4arch4Sm90ELb0ELb0ELb1ELb0ELb1ELb0ELb0ELb1ELb1ELb1ELb1ELb0EEENS1_21CollectiveEpilogueFwdINS6_IJSA_SC_SB_EEES9_SE_SG_Li256ELb0ELb1ELb1ELb0EEENS1_19SingleTileSchedulerILb0ELb1ELb1ELi128EEEEEEEEEvNT_6ParamsE,"aw",@nobits
	.sectionflags	@""
	.align	16
	.zero		1024


//--------------------- .nv.shared.reserved.0     --------------------------
	.section	.nv.shared.reserved.0,"aw",@nobits
	.weak		__nv_reservedSMEM_offset_0_alias
	.size		__nv_reservedSMEM_offset_0_alias, 0, 0
	.other		__nv_reservedSMEM_offset_0_alias,@"STO_CUDA_RESERVED_SHARED STV_DEFAULT"
__nv_reservedSMEM_offset_0_alias:
	.zero		0


//--------------------- .nv.global                --------------------------
	.section	.nv.global,"aw",@nobits
.nv.global:
	.type		_ZN86_INTERNAL_1eebed80_50_flash_fwd_hdim192_fp16_paged_split_softcap_sm90_cu_882f9858_31064cute1_E,@object
	.size		_ZN86_INTERNAL_1eebed80_50_flash_fwd_hdim192_fp16_paged_split_softcap_sm90_cu_882f9858_31064cute1_E,(_ZN86_INTERNAL_1eebed80_50_flash_fwd_hdim192_fp16_paged_split_softcap_sm90_cu_882f9858_31064cuda3std3__45__cpo6cbeginE - _ZN86_INTERNAL_1eebed80_50_flash_fwd_hdim192_fp16_paged_split_softcap_sm90_cu_882f9858_31064cute1_E)
_ZN86_INTERNAL_1eebed80_50_flash_fwd_hdim192_fp16_paged_split_softcap_sm90_cu_882f9858_31064cute1_E:
	.zero		1
	.type		_ZN86_INTERNAL_1eebed80_50_flash_fwd_hdim192_fp16_paged_split_softcap_sm90_cu_882f9858_31064cuda3std3__45__cpo6cbeginE,@object
	.size		_ZN86_INTERNAL_1eebed80_50_flash_fwd_hdim192_fp16_paged_split_softcap_sm90_cu_882f9858_31064cuda3std3__45__cpo6cbeginE,(_ZN86_INTERNAL_1eebed80_50_flash_fwd_hdim192_fp16_paged_split_softcap_sm90_cu_882f9858_31064cuda3std3__48in_placeE - _ZN86_INTERNAL_1eebed80_50_flash_fwd_hdim192_fp16_paged_split_softcap_sm90_cu_882f9858_31064cuda3std3__45__cpo6cbeginE)
_ZN86_INTERNAL_1eebed80_50_flash_fwd_hdim192_fp16_paged_split_softcap_sm90_cu_882f9858_31064cuda3std3__45__cpo6cbeginE:
	.zero		1
	.type		_ZN86_INTERNAL_1eebed80_50_flash_fwd_hdim192_fp16_paged_split_softcap_sm90_cu_882f9858_31064cuda3std3__48in_placeE,@object
	.size		_ZN86_INTERNAL_1eebed80_50_flash_fwd_hdim192_fp16_paged_split_softcap_sm90_cu_882f9858_31064cuda3std3__48in_placeE,(_ZN86_INTERNAL_1eebed80_50_flash_fwd_hdim192_fp16_paged_split_softcap_sm90_cu_882f9858_31064cuda3std6ranges3__45__cpo9iter_moveE - _ZN86_INTERNAL_1eebed80_50_flash_fwd_hdim192_fp16_paged_split_softcap_sm90_cu_882f9858_31064cuda3std3__48in_placeE)
_ZN86_INTERNAL_1eebed80_50_flash_fwd_hdim192_fp16_paged_split_softcap_sm90_cu_882f9858_31064cuda3std3__48in_placeE:
	.zero		1
	.type		_ZN86_INTERNAL_1eebed80_50_flash_fwd_hdim192_fp16_paged_split_softcap_sm90_cu_882f9858_31064cuda3std6ranges3__45__cpo9iter_moveE,@object
	.size		_ZN86_INTERNAL_1eebed80_50_flash_fwd_hdim192_fp16_paged_split_softcap_sm90_cu_882f9858_31064cuda3std6ranges3__45__cpo9iter_moveE,(_ZN86_INTERNAL_1eebed80_50_flash_fwd_hdim192_fp16_paged_split_softcap_sm90_cu_882f9858_31064cuda3std3__45__cpo5beginE - _ZN86_INTERNAL_1eebed80_50_flash_fwd_hdim192_fp16_paged_split_softcap_sm90_cu_882f9858_31064cuda3std6ranges3__45__cpo9iter_moveE)
_ZN86_INTERNAL_1eebed80_50_flash_fwd_hdim192_fp16_paged_split_softcap_sm90_cu_882f9858_31064cuda3std6ranges3__45__cpo9iter_moveE:
	.zero		1
	.type		_ZN86_INTERNAL_1eebed80_50_flash_fwd_hdim192_fp16_paged_split_softcap_sm90_cu_882f9858_31064cuda3std3__45__cpo5beginE,@object
	.size		_ZN86_INTERNAL_1eebed80_50_flash_fwd_hdim192_fp16_paged_split_softcap_sm90_cu_882f9858_31064cuda3std3__45__cpo5beginE,(_ZN86_INTERNAL_1eebed80_50_flash_fwd_hdim192_fp16_paged_split_softcap_sm90_cu_882f9858_31064cuda3std3__488_GLOBAL__N__1eebed80_50_flash_fwd_hdim192_fp16_paged_split_softcap_sm90_cu_882f9858_31066ignoreE - _ZN86_INTERNAL_1eebed80_50_flash_fwd_hdim192_fp16_paged_split_softcap_sm90_cu_882f9858_31064cuda3std3__45__cpo5beginE)
_ZN86_INTERNAL_1eebed80_50_flash_fwd_hdim192_fp16_paged_split_softcap_sm90_cu_882f9858_31064cuda3std3__45__cpo5beginE:
	.zero		1
	.type		_ZN86_INTERNAL_1eebed80_50_flash_fwd_hdim192_fp16_paged_split_softcap_sm90_cu_882f9858_31064cuda3std3__488_GLOBAL__N__1eebed80_50_flash_fwd_hdim192_fp16_paged_split_softcap_sm90_cu_882f9858_31066ignoreE,@object
	.size		_ZN86_INTERNAL_1eebed80_50_flash_fwd_hdim192_fp16_paged_split_softcap_sm90_cu_882f9858_31064cuda3std3__488_GLOBAL__N__1eebed80_50_flash_fwd_hdim192_fp16_paged_split_softcap_sm90_cu_882f9858_31066ignoreE,(_ZN86_INTERNAL_1eebed80_50_flash_fwd_hdim192_fp16_paged_split_softcap_sm90_cu_882f9858_31064cute7productE - _ZN86_INTERNAL_1eebed80_50_flash_fwd_hdim192_fp16_paged_split_softcap_sm90_cu_882f9858_31064cuda3std3__488_GLOBAL__N__1eebed80_50_flash_fwd_hdim192_fp16_paged_split_softcap_sm90_cu_882f9858_31066ignoreE)
_ZN86_INTERNAL_1eebed80_50_flash_fwd_hdim192_fp16_paged_split_softcap_sm90_cu_882f9858_31064cuda3std3__488_GLOBAL__N__1eebed80_50_flash_fwd_hdim192_fp16_paged_split_softcap_sm90_cu_882f9858_31066ignoreE:
	.zero		1
	.type		_ZN86_INTERNAL_1eebed80_50_flash_fwd_hdim192_fp16_paged_split_softcap_sm90_cu_882f9858_31064cute7productE,@object
	.size		_ZN86_INTERNAL_1eebed80_50_flash_fwd_hdim192_fp16_paged_split_softcap_sm90_cu_882f9858_31064cute7productE,(_ZN86_INTERNAL_1eebed80_50_flash_fwd_hdim192_fp16_paged_split_softcap_sm90_cu_882f9858_31064cuda3std3__45__cpo3endE - _ZN86_INTERNAL_1eebed80_50_flash_fwd_hdim192_fp16_paged_split_softcap_sm90_cu_882f9858_31064cute7productE)
_ZN86_INTERNAL_1eebed80_50_flash_fwd_hdim192_fp16_paged_split_softcap_sm90_cu_882f9858_31064cute7productE:
	.zero		1
	.type		_ZN86_INTERNAL_1eebed80_50_flash_fwd_hdim192_fp16_paged_split_softcap_sm90_cu_882f9858_31064cuda3std3__45__cpo3endE,@object
	.size		_ZN86_INTERNAL_1eebed80_50_flash_fwd_hdim192_fp16_paged_split_softcap_sm90_cu_882f9858_31064cuda3std3__45__cpo3endE,(_ZN86_INTERNAL_1eebed80_50_flash_fwd_hdim192_fp16_paged_split_softcap_sm90_cu_882f9858_31064cuda3std3__419piecewise_constructE - _ZN86_INTERNAL_1eebed80_50_flash_fwd_hdim192_fp16_paged_split_softcap_sm90_cu_882f9858_31064cuda3std3__45__cpo3endE)
_ZN86_INTERNAL_1eebed80_50_flash_fwd_hdim192_fp16_paged_split_softcap_sm90_cu_882f9858_31064cuda3std3__45__cpo3endE:
	.zero		1
	.type		_ZN86_INTERNAL_1eebed80_50_flash_fwd_hdim192_fp16_paged_split_softcap_sm90_cu_882f9858_31064cuda3std3__419piecewise_constructE,@object
	.size		_ZN86_INTERNAL_1eebed80_50_flash_fwd_hdim192_fp16_paged_split_softcap_sm90_cu_882f9858_31064cuda3std3__419piecewise_constructE,(_ZN86_INTERNAL_1eebed80_50_flash_fwd_hdim192_fp16_paged_split_softcap_sm90_cu_882f9858_31064cuda3std3__45__cpo4cendE - _ZN86_INTERNAL_1eebed80_50_flash_fwd_hdim192_fp16_paged_split_softcap_sm90_cu_882f9858_31064cuda3std3__419piecewise_constructE)
_ZN86_INTERNAL_1eebed80_50_flash_fwd_hdim192_fp16_paged_split_softcap_sm90_cu_882f9858_31064cuda3std3__419piecewise_constructE:
	.zero		1
	.type		_ZN86_INTERNAL_1eebed80_50_flash_fwd_hdim192_fp16_paged_split_softcap_sm90_cu_882f9858_31064cuda3std3__45__cpo4cendE,@object
	.size		_ZN86_INTERNAL_1eebed80_50_flash_fwd_hdim192_fp16_paged_split_softcap_sm90_cu_882f9858_31064cuda3std3__45__cpo4cendE,(_ZN86_INTERNAL_1eebed80_50_flash_fwd_hdim192_fp16_paged_split_softcap_sm90_cu_882f9858_31064cuda3std6ranges3__45__cpo4swapE - _ZN86_INTERNAL_1eebed80_50_flash_fwd_hdim192_fp16_paged_split_softcap_sm90_cu_882f9858_31064cuda3std3__45__cpo4cendE)
_ZN86_INTERNAL_1eebed80_50_flash_fwd_hdim192_fp16_paged_split_softcap_sm90_cu_882f9858_31064cuda3std3__45__cpo4cendE:
	.zero		1
	.type		_ZN86_INTERNAL_1eebed80_50_flash_fwd_hdim192_fp16_paged_split_softcap_sm90_cu_882f9858_31064cuda3std6ranges3__45__cpo4swapE,@object
	.size		_ZN86_INTERNAL_1eebed80_50_flash_fwd_hdim192_fp16_paged_split_softcap_sm90_cu_882f9858_31064cuda3std6ranges3__45__cpo4swapE,(.L_12 - _ZN86_INTERNAL_1eebed80_50_flash_fwd_hdim192_fp16_paged_split_softcap_sm90_cu_882f9858_31064cuda3std6ranges3__45__cpo4swapE)
_ZN86_INTERNAL_1eebed80_50_flash_fwd_hdim192_fp16_paged_split_softcap_sm90_cu_882f9858_31064cuda3std6ranges3__45__cpo4swapE:
	.zero		1
.L_12:


//--------------------- .nv.shared._ZN7cutlass13device_kernelIN5flash11enable_sm90INS1_16FlashAttnFwdSm90INS1_25CollectiveMainloopFwdSm90ILi2EN4cute5tupleIJNS5_1CILi1EEES8_S8_EEENS6_IJNS7_ILi128EEENS7_ILi96EEENS7_ILi192EEEEEELi192ENS_6half_tEfNS_4arch4Sm90ELb0ELb0ELb1ELb1ELb1ELb0ELb0ELb1ELb1ELb1ELb1ELb0EEENS1_21CollectiveEpilogueFwdINS6_IJSA_SC_SB_EEES9_SE_SG_Li256ELb1ELb1ELb1ELb0EEENS1_36VarlenDynamicPersistentTileSchedulerILi128ELi96ELi256ELi128ELb1ELb1ELb1ELb0ELb1ELb1EEEEEEEEEvNT_6ParamsE --------------------------
	.section	.nv.shared._ZN7cutlass13device_kernelIN5flash11enable_sm90INS1_16FlashAttnFwdSm90INS1_25CollectiveMainloopFwdSm90ILi2EN4cute5tupleIJNS5_1CILi1EEES8_S8_EEENS6_IJNS7_ILi128EEENS7_ILi96EEENS7_ILi192EEEEEELi192ENS_6half_tEfNS_4arch4Sm90ELb0ELb0ELb1ELb1ELb1ELb0ELb0ELb1ELb1ELb1ELb1ELb0EEENS1_21CollectiveEpilogueFwdINS6_IJSA_SC_SB_EEES9_SE_SG_Li256ELb1ELb1ELb1ELb0EEENS1_36VarlenDynamicPersistentTileSchedulerILi128ELi96ELi256ELi128ELb1ELb1ELb1ELb0ELb1ELb1EEEEEEEEEvNT_6ParamsE,"aw",@nobits
	.sectionflags	@""
	.align	16
	.zero		1024


//--------------------- .nv.shared._ZN7cutlass13device_kernelIN5flash11enable_sm90INS1_16FlashAttnFwdSm90INS1_25CollectiveMainloopFwdSm90ILi2EN4cute5tupleIJNS5_1CILi1EEES8_S8_EEENS6_IJNS7_ILi128EEENS7_ILi96EEENS7_ILi192EEEEEELi192ENS_6half_tEfNS_4arch4Sm90ELb0ELb0ELb1ELb1ELb1ELb1ELb0ELb1ELb1ELb1ELb1ELb0EEENS1_21CollectiveEpilogueFwdINS6_IJSA_SC_SB_EEES9_SE_SG_Li256ELb1ELb1ELb1ELb0EEENS1_36VarlenDynamicPersistentTileSchedulerILi128ELi96ELi256ELi128ELb1ELb1ELb1ELb0ELb1ELb1EEEEEEEEEvNT_6ParamsE --------------------------
	.section	.nv.shared._ZN7cutlass13device_kernelIN5flash11enable_sm90INS1_16FlashAttnFwdSm90INS1_25CollectiveMainloopFwdSm90ILi2EN4cute5tupleIJNS5_1CILi1EEES8_S8_EEENS6_IJNS7_ILi128EEENS7_ILi96EEENS7_ILi192EEEEEELi192ENS_6half_tEfNS_4arch4Sm90ELb0ELb0ELb1ELb1ELb1ELb1ELb0ELb1ELb1ELb1ELb1ELb0EEENS1_21CollectiveEpilogueFwdINS6_IJSA_SC_SB_EEES9_SE_SG_Li256ELb1ELb1ELb1ELb0EEENS1_36VarlenDynamicPersistentTileSchedulerILi128ELi96ELi256ELi128ELb1ELb1ELb1ELb0ELb1ELb1EEEEEEEEEvNT_6ParamsE,"aw",@nobits
	.sectionflags	@""
	.align	16
	.zero		1024


//--------------------- .nv.shared._ZN7cutlass13device_kernelIN5flash11enable_sm90INS1_16FlashAttnFwdSm90INS1_25CollectiveMainloopFwdSm90ILi2EN4cute5tupleIJNS5_1CILi1EEES8_S8_EEENS6_IJNS7_ILi128EEENS7_ILi96EEENS7_ILi192EEEEEELi192ENS_6half_tEfNS_4arch4Sm90ELb0ELb1ELb1ELb0ELb1ELb0ELb0ELb1ELb1ELb1ELb1ELb0EEENS1_21CollectiveEpilogueFwdINS6_IJSA_SC_SB_EEES9_SE_SG_Li256ELb0ELb1ELb1ELb0EEENS1_19SingleTileSchedulerILb0ELb1ELb1ELi128EEEEEEEEEvNT_6ParamsE --------------------------
	.section	.nv.shared._ZN7cutlass13device_kernelIN5flash11enable_sm90INS1_16FlashAttnFwdSm90INS1_25CollectiveMainloopFwdSm90ILi2EN4cute5tupleIJNS5_1CILi1EEES8_S8_EEENS6_IJNS7_ILi128EEENS7_ILi96EEENS7_ILi192EEEEEELi192ENS_6half_tEfNS_4arch4Sm90ELb0ELb1ELb1ELb0ELb1ELb0ELb0ELb1ELb1ELb1ELb1ELb0EEENS1_21CollectiveEpilogueFwdINS6_IJSA_SC_SB_EEES9_SE_SG_Li256ELb0ELb1ELb1ELb0EEENS1_19SingleTileSchedulerILb0ELb1ELb1ELi128EEEEEEEEEvNT_6ParamsE,"aw",@nobits
	.sectionflags	@""
	.align	16
	.zero		1024


//--------------------- .nv.shared._ZN7cutlass13device_kernelIN5flash11enable_sm90INS1_16FlashAttnFwdSm90INS1_25CollectiveMainloopFwdSm90ILi2EN4cute5tupleIJNS5_1CILi1EEES8_S8_EEENS6_IJNS7_ILi128EEENS7_ILi96EEENS7_ILi192EEEEEELi192ENS_6half_tEfNS_4arch4Sm90ELb0ELb1ELb1ELb1ELb1ELb0ELb0ELb1ELb1ELb1ELb1ELb0EEENS1_21CollectiveEpilogueFwdINS6_IJSA_SC_SB_EEES9_SE_SG_Li256ELb1ELb1ELb1ELb0EEENS1_36VarlenDynamicPersistentTileSchedulerILi128ELi96ELi256ELi128ELb1ELb1ELb1ELb1ELb0ELb1EEEEEEEEEvNT_6ParamsE --------------------------
	.section	.nv.shared._ZN7cutlass13device_kernelIN5flash11enable_sm90INS1_16FlashAttnFwdSm90INS1_25CollectiveMainloopFwdSm90ILi2EN4cute5tupleIJNS5_1CILi1EEES8_S8_EEENS6_IJNS7_ILi128EEENS7_ILi96EEENS7_ILi192EEEEEELi192ENS_6half_tEfNS_4arch4Sm90ELb0ELb1ELb1ELb1ELb1ELb0ELb0ELb1ELb1ELb1ELb1ELb0EEENS1_21CollectiveEpilogueFwdINS6_IJSA_SC_SB_EEES9_SE_SG_Li256ELb1ELb1ELb1ELb0EEENS1_36VarlenDynamicPersistentTileSchedulerILi128ELi96ELi256ELi128ELb1ELb1ELb1ELb1ELb0ELb1EEEEEEEEEvNT_6ParamsE,"aw",@nobits
	.sectionflags	@""
	.align	16
	.zero		1024


//--------------------- .nv.shared._ZN7cutlass13device_kernelIN5flash11enable_sm90INS1_16FlashAttnFwdSm90INS1_25CollectiveMainloopFwdSm90ILi2EN4cute5tupleIJNS5_1CILi1EEES8_S8_EEENS6_IJNS7_ILi128EEENS7_ILi96EEENS7_ILi192EEEEEELi192ENS_6half_tEfNS_4arch4Sm90ELb0ELb1ELb1ELb1ELb1ELb1ELb0ELb1ELb1ELb1ELb1ELb0EEENS1_21CollectiveEpilogueFwdINS6_IJSA_SC_SB_EEES9_SE_SG_Li256ELb1ELb1ELb1ELb0EEENS1_36VarlenDynamicPersistentTileSchedulerILi128ELi96ELi256ELi128ELb1ELb1ELb1ELb1ELb0ELb1EEEEEEEEEvNT_6ParamsE --------------------------
	.section	.nv.shared._ZN7cutlass13device_kernelIN5flash11enable_sm90INS1_16FlashAttnFwdSm90INS1_25CollectiveMainloopFwdSm90ILi2EN4cute5tupleIJNS5_1CILi1EEES8_S8_EEENS6_IJNS7_ILi128EEENS7_ILi96EEENS7_ILi192EEEEEELi192ENS_6half_tEfNS_4arch4Sm90ELb0ELb1ELb1ELb1ELb1ELb1ELb0ELb1ELb1ELb1ELb1ELb0EEENS1_21CollectiveEpilogueFwdINS6_IJSA_SC_SB_EEES9_SE_SG_Li256ELb1ELb1ELb1ELb0EEENS1_36VarlenDynamicPersistentTileSchedulerILi128ELi96ELi256ELi128ELb1ELb1ELb1ELb1ELb0ELb1EEEEEEEEEvNT_6ParamsE,"aw",@nobits
	.sectionflags	@""
	.align	16
	.zero		1024


//--------------------- .nv.shared._ZN7cutlass13device_kernelIN5flash11enable_sm90INS1_16FlashAttnFwdSm90INS1_25CollectiveMainloopFwdSm90ILi2EN4cute5tupleIJNS5_1CILi1EEES8_S8_EEENS6_IJNS7_ILi128EEENS7_ILi96EEENS7_ILi192EEEEEELi192ENS_6half_tEfNS_4arch4Sm90ELb1ELb0ELb1ELb0ELb1ELb0ELb0ELb1ELb1ELb1ELb1ELb0EEENS1_21CollectiveEpilogueFwdINS6_IJSA_SC_SB_EEES9_SE_SG_Li256ELb0ELb1ELb1ELb0EEENS1_19SingleTileSchedulerILb0ELb1ELb1ELi128EEEEEEEEEvNT_6ParamsE --------------------------
	.section	.nv.shared._ZN7cutlass13device_kernelIN5flash11enable_sm90INS1_16FlashAttnFwdSm90INS1_25CollectiveMainloopFwdSm90ILi2EN4cute5tupleIJNS5_1CILi1EEES8_S8_EEENS6_IJNS7_ILi128EEENS7_ILi96EEENS7_ILi192EEEEEELi192ENS_6half_tEfNS_4arch4Sm90ELb1ELb0ELb1ELb0ELb1ELb0ELb0ELb1ELb1ELb1ELb1ELb0EEENS1_21CollectiveEpilogueFwdINS6_IJSA_SC_SB_EEES9_SE_SG_Li256ELb0ELb1ELb1ELb0EEENS1_19SingleTileSchedulerILb0ELb1ELb1ELi128EEEEEEEEEvNT_6ParamsE,"aw",@nobits
	.sectionflags	@""
	.align	16
	.zero		1024


//--------------------- .nv.shared._ZN7cutlass13device_kernelIN5flash11enable_sm90INS1_16FlashAttnFwdSm90INS1_25CollectiveMainloopFwdSm90ILi2EN4cute5tupleIJNS5_1CILi1EEES8_S8_EEENS6_IJNS7_ILi128EEENS7_ILi96EEENS7_ILi192EEEEEELi192ENS_6half_tEfNS_4arch4Sm90ELb1ELb0ELb1ELb1ELb1ELb0ELb0ELb1ELb1ELb1ELb1ELb0EEENS1_21CollectiveEpilogueFwdINS6_IJSA_SC_SB_EEES9_SE_SG_Li256ELb1ELb1ELb1ELb0EEENS1_36VarlenDynamicPersistentTileSchedulerILi128ELi96ELi256ELi128ELb1ELb1ELb1ELb1ELb1ELb1EEEEEEEEEvNT_6ParamsE --------------------------
	.section	.nv.shared._ZN7cutlass13device_kernelIN5flash11enable_sm90INS1_16FlashAttnFwdSm90INS1_25CollectiveMainloopFwdSm90ILi2EN4cute5tupleIJNS5_1CILi1EEES8_S8_EEENS6_IJNS7_ILi128EEENS7_ILi96EEENS7_ILi192EEEEEELi192ENS_6half_tEfNS_4arch4Sm90ELb1ELb0ELb1ELb1ELb1ELb0ELb0ELb1ELb1ELb1ELb1ELb0EEENS1_21CollectiveEpilogueFwdINS6_IJSA_SC_SB_EEES9_SE_SG_Li256ELb1ELb1ELb1ELb0EEENS1_36VarlenDynamicPersistentTileSchedulerILi128ELi96ELi256ELi128ELb1ELb1ELb1ELb1ELb1ELb1EEEEEEEEEvNT_6ParamsE,"aw",@nobits
	.sectionflags	@""
	.align	16
	.zero		1024


//--------------------- .nv.shared._ZN7cutlass13device_kernelIN5flash11enable_sm90INS1_16FlashAttnFwdSm90INS1_25CollectiveMainloopFwdSm90ILi2EN4cute5tupleIJNS5_1CILi1EEES8_S8_EEENS6_IJNS7_ILi128EEENS7_ILi96EEENS7_ILi192EEEEEELi192ENS_6half_tEfNS_4arch4Sm90ELb1ELb0ELb1ELb1ELb1ELb1ELb0ELb1ELb1ELb1ELb1ELb0EEENS1_21CollectiveEpilogueFwdINS6_IJSA_SC_SB_EEES9_SE_SG_Li256ELb1ELb1ELb1ELb0EEENS1_36VarlenDynamicPersistentTileSchedulerILi128ELi96ELi256ELi128ELb1ELb1ELb1ELb1ELb1ELb1EEEEEEEEEvNT_6ParamsE --------------------------
	.section	.nv.shared._ZN7cutlass13device_kernelIN5flash11enable_sm90INS1_16FlashAttnFwdSm90INS1_25CollectiveMainloopFwdSm90ILi2EN4cute5tupleIJNS5_1CILi1EEES8_S8_EEENS6_IJNS7_ILi128EEENS7_ILi96EEENS7_ILi192EEEEEELi192ENS_6half_tEfNS_4arch4Sm90ELb1ELb0ELb1ELb1ELb1ELb1ELb0ELb1ELb1ELb1ELb1ELb0EEENS1_21CollectiveEpilogueFwdINS6_IJSA_SC_SB_EEES9_SE_SG_Li256ELb1ELb1ELb1ELb0EEENS1_36VarlenDynamicPersistentTileSchedulerILi128ELi96ELi256ELi128ELb1ELb1ELb1ELb1ELb1ELb1EEEEEEEEEvNT_6ParamsE,"aw",@nobits
	.sectionflags	@""
	.align	16
	.zero		1024


//--------------------- .nv.constant0._ZN7cutlass13device_kernelIN5flash11enable_sm90INS1_16FlashAttnFwdSm90INS1_25CollectiveMainloopFwdSm90ILi2EN4cute5tupleIJNS5_1CILi1EEES8_S8_EEENS6_IJNS7_ILi128EEENS7_ILi96EEENS7_ILi192EEEEEELi192ENS_6half_tEfNS_4arch4Sm90ELb0ELb0ELb1ELb0ELb1ELb0ELb0ELb1ELb1ELb1ELb1ELb0EEENS1_21CollectiveEpilogueFwdINS6_IJSA_SC_SB_EEES9_SE_SG_Li256ELb0ELb1ELb1ELb0EEENS1_19SingleTileSchedulerILb0ELb1ELb1ELi128EEEEEEEEEvNT_6ParamsE --------------------------
	.section	.nv.constant0._ZN7cutlass13device_kernelIN5flash11enable_sm90INS1_16FlashAttnFwdSm90INS1_25CollectiveMainloopFwdSm90ILi2EN4cute5tupleIJNS5_1CILi1EEES8_S8_EEENS6_IJNS7_ILi128EEENS7_ILi96EEENS7_ILi192EEEEEELi192ENS_6half_tEfNS_4arch4Sm90ELb0ELb0ELb1ELb0ELb1ELb0ELb0ELb1ELb1ELb1ELb1ELb0EEENS1_21CollectiveEpilogueFwdINS6_IJSA_SC_SB_EEES9_SE_SG_Li256ELb0ELb1ELb1ELb0EEENS1_19SingleTileSchedulerILb0ELb1ELb1ELi128EEEEEEEEEvNT_6ParamsE,"a",@progbits
	.sectionflags	@""
	.align	4
.nv.constant0._ZN7cutlass13device_kernelIN5flash11enable_sm90INS1_16FlashAttnFwdSm90INS1_25CollectiveMainloopFwdSm90ILi2EN4cute5tupleIJNS5_1CILi1EEES8_S8_EEENS6_IJNS7_ILi128EEENS7_ILi96EEENS7_ILi192EEEEEELi192ENS_6half_tEfNS_4arch4Sm90ELb0ELb0ELb1ELb0ELb1ELb0ELb0ELb1ELb1ELb1ELb1ELb0EEENS1_21CollectiveEpilogueFwdINS6_IJSA_SC_SB_EEES9_SE_SG_Li256ELb0ELb1ELb1ELb0EEENS1_19SingleTileSchedulerILb0ELb1ELb1ELi128EEEEEEEEEvNT_6ParamsE:
	.zero		3200


//--------------------- .nv.constant0._ZN7cutlass13device_kernelIN5flash11enable_sm90INS1_16FlashAttnFwdSm90INS1_25CollectiveMainloopFwdSm90ILi2EN4cute5tupleIJNS5_1CILi1EEES8_S8_EEENS6_IJNS7_ILi128EEENS7_ILi96EEENS7_ILi192EEEEEELi192ENS_6half_tEfNS_4arch4Sm90ELb0ELb0ELb1ELb1ELb1ELb0ELb0ELb1ELb1ELb1ELb1ELb0EEENS1_21CollectiveEpilogueFwdINS6_IJSA_SC_SB_EEES9_SE_SG_Li256ELb1ELb1ELb1ELb0EEENS1_36VarlenDynamicPersistentTileSchedulerILi128ELi96ELi256ELi128ELb1ELb1ELb1ELb0ELb1ELb1EEEEEEEEEvNT_6ParamsE --------------------------
	.section	.nv.constant0._ZN7cutlass13device_kernelIN5flash11enable_sm90INS1_16FlashAttnFwdSm90INS1_25CollectiveMainloopFwdSm90ILi2EN4cute5tupleIJNS5_1CILi1EEES8_S8_EEENS6_IJNS7_ILi128EEENS7_ILi96EEENS7_ILi192EEEEEELi192ENS_6half_tEfNS_4arch4Sm90ELb0ELb0ELb1ELb1ELb1ELb0ELb0ELb1ELb1ELb1ELb1ELb0EEENS1_21CollectiveEpilogueFwdINS6_IJSA_SC_SB_EEES9_SE_SG_Li256ELb1ELb1ELb1ELb0EEENS1_36VarlenDynamicPersistentTileSchedulerILi128ELi96ELi256ELi128ELb1ELb1ELb1ELb0ELb1ELb1EEEEEEEEEvNT_6ParamsE,"a",@progbits
	.sectionflags	@""
	.align	4
.nv.constant0._ZN7cutlass13device_kernelIN5flash11enable_sm90INS1_16FlashAttnFwdSm90INS1_25CollectiveMainloopFwdSm90ILi2EN4cute5tupleIJNS5_1CILi1EEES8_S8_EEENS6_IJNS7_ILi128EEENS7_ILi96EEENS7_ILi192EEEEEELi192ENS_6half_tEfNS_4arch4Sm90ELb0ELb0ELb1ELb1ELb1ELb0ELb0ELb1ELb1ELb1ELb1ELb0EEENS1_21CollectiveEpilogueFwdINS6_IJSA_SC_SB_EEES9_SE_SG_Li256ELb1ELb1ELb1ELb0EEENS1_36VarlenDynamicPersistentTileSchedulerILi128ELi96ELi256ELi128ELb1ELb1ELb1ELb0ELb1ELb1EEEEEEEEEvNT_6ParamsE:
	.zero		3328


//--------------------- .nv.constant0._ZN7cutlass13device_kernelIN5flash11enable_sm90INS1_16FlashAttnFwdSm90INS1_25CollectiveMainloopFwdSm90ILi2EN4cute5tupleIJNS5_1CILi1EEES8_S8_EEENS6_IJNS7_ILi128EEENS7_ILi96EEENS7_ILi192EEEEEELi192ENS_6half_tEfNS_4arch4Sm90ELb0ELb0ELb1ELb1ELb1ELb1ELb0ELb1ELb1ELb1ELb1ELb0EEENS1_21CollectiveEpilogueFwdINS6_IJSA_SC_SB_EEES9_SE_SG_Li256ELb1ELb1ELb1ELb0EEENS1_36VarlenDynamicPersistentTileSchedulerILi128ELi96ELi256ELi128ELb1ELb1ELb1ELb0ELb1ELb1EEEEEEEEEvNT_6ParamsE --------------------------
	.section	.nv.constant0._ZN7cutlass13device_kernelIN5flash11enable_sm90INS1_16FlashAttnFwdSm90INS1_25CollectiveMainloopFwdSm90ILi2EN4cute5tupleIJNS5_1CILi1EEES8_S8_EEENS6_IJNS7_ILi128EEENS7_ILi96EEENS7_ILi192EEEEEELi192ENS_6half_tEfNS_4arch4Sm90ELb0ELb0ELb1ELb1ELb1ELb1ELb0ELb1ELb1ELb1ELb1ELb0EEENS1_21CollectiveEpilogueFwdINS6_IJSA_SC_SB_EEES9_SE_SG_Li256ELb1ELb1ELb1ELb0EEENS1_36VarlenDynamicPersistentTileSchedulerILi128ELi96ELi256ELi128ELb1ELb1ELb1ELb0ELb1ELb1EEEEEEEEEvNT_6ParamsE,"a",@progbits
	.sectionflags	@""
	.align	4
.nv.constant0._ZN7cutlass13device_kernelIN5flash11enable_sm90INS1_16FlashAttnFwdSm90INS1_25CollectiveMainloopFwdSm90ILi2EN4cute5tupleIJNS5_1CILi1EEES8_S8_EEENS6_IJNS7_ILi128EEENS7_ILi96EEENS7_ILi192EEEEEELi192ENS_6half_tEfNS_4arch4Sm90ELb0ELb0ELb1ELb1ELb1ELb1ELb0ELb1ELb1ELb1ELb1ELb0EEENS1_21CollectiveEpilogueFwdINS6_IJSA_SC_SB_EEES9_SE_SG_Li256ELb1ELb1ELb1ELb0EEENS1_36VarlenDynamicPersistentTileSchedulerILi128ELi96ELi256ELi128ELb1ELb1ELb1ELb0ELb1ELb1EEEEEEEEEvNT_6ParamsE:
	.zero		3328


//--------------------- .nv.constant0._ZN7cutlass13device_kernelIN5flash11enable_sm90INS1_16FlashAttnFwdSm90INS1_25CollectiveMainloopFwdSm90ILi2EN4cute5tupleIJNS5_1CILi1EEES8_S8_EEENS6_IJNS7_ILi128EEENS7_ILi96EEENS7_ILi192EEEEEELi192ENS_6half_tEfNS_4arch4Sm90ELb0ELb1ELb1ELb0ELb1ELb0ELb0ELb1ELb1ELb1ELb1ELb0EEENS1_21CollectiveEpilogueFwdINS6_IJSA_SC_SB_EEES9_SE_SG_Li256ELb0ELb1ELb1ELb0EEENS1_19SingleTileSchedulerILb0ELb1ELb1ELi128EEEEEEEEEvNT_6ParamsE --------------------------
	.section	.nv.constant0._ZN7cutlass13device_kernelIN5flash11enable_sm90INS1_16FlashAttnFwdSm90INS1_25CollectiveMainloopFwdSm90ILi2EN4cute5tupleIJNS5_1CILi1EEES8_S8_EEENS6_IJNS7_ILi128EEENS7_ILi96EEENS7_ILi192EEEEEELi192ENS_6half_tEfNS_4arch4Sm90ELb0ELb1ELb1ELb0ELb1ELb0ELb0ELb1ELb1ELb1ELb1ELb0EEENS1_21CollectiveEpilogueFwdINS6_IJSA_SC_SB_EEES9_SE_SG_Li256ELb0ELb1ELb1ELb0EEENS1_19SingleTileSchedulerILb0ELb1ELb1ELi128EEEEEEEEEvNT_6ParamsE,"a",@progbits
	.sectionflags	@""
	.align	4
.nv.constant0._ZN7cutlass13device_kernelIN5flash11enable_sm90INS1_16FlashAttnFwdSm90INS1_25CollectiveMainloopFwdSm90ILi2EN4cute5tupleIJNS5_1CILi1EEES8_S8_EEENS6_IJNS7_ILi128EEENS7_ILi96EEENS7_ILi192EEEEEELi192ENS_6half_tEfNS_4arch4Sm90ELb0ELb1ELb1ELb0ELb1ELb0ELb0ELb1ELb1ELb1ELb1ELb0EEENS1_21CollectiveEpilogueFwdINS6_IJSA_SC_SB_EEES9_SE_SG_Li256ELb0ELb1ELb1ELb0EEENS1_19SingleTileSchedulerILb0ELb1ELb1ELi128EEEEEEEEEvNT_6ParamsE:
	.zero		3200


//--------------------- .nv.constant0._ZN7cutlass13device_kernelIN5flash11enable_sm90INS1_16FlashAttnFwdSm90INS1_25CollectiveMainloopFwdSm90ILi2EN4cute5tupleIJNS5_1CILi1EEES8_S8_EEENS6_IJNS7_ILi128EEENS7_ILi96EEENS7_ILi192EEEEEELi192ENS_6half_tEfNS_4arch4Sm90ELb0ELb1ELb1ELb1ELb1ELb0ELb0ELb1ELb1ELb1ELb1ELb0EEENS1_21CollectiveEpilogueFwdINS6_IJSA_SC_SB_EEES9_SE_SG_Li256ELb1ELb1ELb1ELb0EEENS1_36VarlenDynamicPersistentTileSchedulerILi128ELi96ELi256ELi128ELb1ELb1ELb1ELb1ELb0ELb1EEEEEEEEEvNT_6ParamsE --------------------------
	.section	.nv.constant0._ZN7cutlass13device_kernelIN5flash11enable_sm90INS1_16FlashAttnFwdSm90INS1_25CollectiveMainloopFwdSm90ILi2EN4cute5tupleIJNS5_1CILi1EEES8_S8_EEENS6_IJNS7_ILi128EEENS7_ILi96EEENS7_ILi192EEEEEELi192ENS_6half_tEfNS_4arch4Sm90ELb0ELb1ELb1ELb1ELb1ELb0ELb0ELb1ELb1ELb1ELb1ELb0EEENS1_21CollectiveEpilogueFwdINS6_IJSA_SC_SB_EEES9_SE_SG_Li256ELb1ELb1ELb1ELb0EEENS1_36VarlenDynamicPersistentTileSchedulerILi128ELi96ELi256ELi128ELb1ELb1ELb1ELb1ELb0ELb1EEEEEEEEEvNT_6ParamsE,"a",@progbits
	.sectionflags	@""
	.align	4
.nv.constant0._ZN7cutlass13device_kernelIN5flash11enable_sm90INS1_16FlashAttnFwdSm90INS1_25CollectiveMainloopFwdSm90ILi2EN4cute5tupleIJNS5_1CILi1EEES8_S8_EEENS6_IJNS7_ILi128EEENS7_ILi96EEENS7_ILi192EEEEEELi192ENS_6half_tEfNS_4arch4Sm90ELb0ELb1ELb1ELb1ELb1ELb0ELb0ELb1ELb1ELb1ELb1ELb0EEENS1_21CollectiveEpilogueFwdINS6_IJSA_SC_SB_EEES9_SE_SG_Li256ELb1ELb1ELb1ELb0EEENS1_36VarlenDynamicPersistentTileSchedulerILi128ELi96ELi256ELi128ELb1ELb1ELb1ELb1ELb0ELb1EEEEEEEEEvNT_6ParamsE:
	.zero		3328


//--------------------- .nv.constant0._ZN7cutlass13device_kernelIN5flash11enable_sm90INS1_16FlashAttnFwdSm90INS1_25CollectiveMainloopFwdSm90ILi2EN4cute5tupleIJNS5_1CILi1EEES8_S8_EEENS6_IJNS7_ILi128EEENS7_ILi96EEENS7_ILi192EEEEEELi192ENS_6half_tEfNS_4arch4Sm90ELb0ELb1ELb1ELb1ELb1ELb1ELb0ELb1ELb1ELb1ELb1ELb0EEENS1_21CollectiveEpilogueFwdINS6_IJSA_SC_SB_EEES9_SE_SG_Li256ELb1ELb1ELb1ELb0EEENS1_36VarlenDynamicPersistentTileSchedulerILi128ELi96ELi256ELi128ELb1ELb1ELb1ELb1ELb0ELb1EEEEEEEEEvNT_6ParamsE --------------------------
	.section	.nv.constant0._ZN7cutlass13device_kernelIN5flash11enable_sm90INS1_16FlashAttnFwdSm90INS1_25CollectiveMainloopFwdSm90ILi2EN4cute5tupleIJNS5_1CILi1EEES8_S8_EEENS6_IJNS7_ILi128EEENS7_ILi96EEENS7_ILi192EEEEEELi192ENS_6half_tEfNS_4arch4Sm90ELb0ELb1ELb1ELb1ELb1ELb1ELb0ELb1ELb1ELb1ELb1ELb0EEENS1_21CollectiveEpilogueFwdINS6_IJSA_SC_SB_EEES9_SE_SG_Li256ELb1ELb1ELb1ELb0EEENS1_36VarlenDynamicPersistentTileSchedulerILi128ELi96ELi256ELi128ELb1ELb1ELb1ELb1ELb0ELb1EEEEEEEEEvNT_6ParamsE,"a",@progbits
	.sectionflags	@""
	.align	4
.nv.constant0._ZN7cutlass13device_kernelIN5flash11enable_sm90INS1_16FlashAttnFwdSm90INS1_25CollectiveMainloopFwdSm90ILi2EN4cute5tupleIJNS5_1CILi1EEES8_S8_EEENS6_IJNS7_ILi128EEENS7_ILi96EEENS7_ILi192EEEEEELi192ENS_6half_tEfNS_4arch4Sm90ELb0ELb1ELb1ELb1ELb1ELb1ELb0ELb1ELb1ELb1ELb1ELb0EEENS1_21CollectiveEpilogueFwdINS6_IJSA_SC_SB_EEES9_SE_SG_Li256ELb1ELb1ELb1ELb0EEENS1_36VarlenDynamicPersistentTileSchedulerILi128ELi96ELi256ELi128ELb1ELb1ELb1ELb1ELb0ELb1EEEEEEEEEvNT_6ParamsE:
	.zero		3328


//--------------------- .nv.constant0._ZN7cutlass13device_kernelIN5flash11enable_sm90INS1_16FlashAttnFwdSm90INS1_25CollectiveMainloopFwdSm90ILi2EN4cute5tupleIJNS5_1CILi1EEES8_S8_EEENS6_IJNS7_ILi128EEENS7_ILi96EEENS7_ILi192EEEEEELi192ENS_6half_tEfNS_4arch4Sm90ELb1ELb0ELb1ELb0ELb1ELb0ELb0ELb1ELb1ELb1ELb1ELb0EEENS1_21CollectiveEpilogueFwdINS6_IJSA_SC_SB_EEES9_SE_SG_Li256ELb0ELb1ELb1ELb0EEENS1_19SingleTileSchedulerILb0ELb1ELb1ELi128EEEEEEEEEvNT_6ParamsE --------------------------
	.section	.nv.constant0._ZN7cutlass13device_kernelIN5flash11enable_sm90INS1_16FlashAttnFwdSm90INS1_25CollectiveMainloopFwdSm90ILi2EN4cute5tupleIJNS5_1CILi1EEES8_S8_EEENS6_IJNS7_ILi128EEENS7_ILi96EEENS7_ILi192EEEEEELi192ENS_6half_tEfNS_4arch4Sm90ELb1ELb0ELb1ELb0ELb1ELb0ELb0ELb1ELb1ELb1ELb1ELb0EEENS1_21CollectiveEpilogueFwdINS6_IJSA_SC_SB_EEES9_SE_SG_Li256ELb0ELb1ELb1ELb0EEENS1_19SingleTileSchedulerILb0ELb1ELb1ELi128EEEEEEEEEvNT_6ParamsE,"a",@progbits
	.sectionflags	@""
	.align	4
.nv.constant0._ZN7cutlass13device_kernelIN5flash11enable_sm90INS1_16FlashAttnFwdSm90INS1_25CollectiveMainloopFwdSm90ILi2EN4cute5tupleIJNS5_1CILi1EEES8_S8_EEENS6_IJNS7_ILi128EEENS7_ILi96EEENS7_ILi192EEEEEELi192ENS_6half_tEfNS_4arch4Sm90ELb1ELb0ELb1ELb0ELb1ELb0ELb0ELb1ELb1ELb1ELb1ELb0EEENS1_21CollectiveEpilogueFwdINS6_IJSA_SC_SB_EEES9_SE_SG_Li256ELb0ELb1ELb1ELb0EEENS1_19SingleTileSchedulerILb0ELb1ELb1ELi128EEEEEEEEEvNT_6ParamsE:
	.zero		3200


//--------------------- .nv.constant0._ZN7cutlass13device_kernelIN5flash11enable_sm90INS1_16FlashAttnFwdSm90INS1_25CollectiveMainloopFwdSm90ILi2EN4cute5tupleIJNS5_1CILi1EEES8_S8_EEENS6_IJNS7_ILi128EEENS7_ILi96EEENS7_ILi192EEEEEELi192ENS_6half_tEfNS_4arch4Sm90ELb1ELb0ELb1ELb1ELb1ELb0ELb0ELb1ELb1ELb1ELb1ELb0EEENS1_21CollectiveEpilogueFwdINS6_IJSA_SC_SB_EEES9_SE_SG_Li256ELb1ELb1ELb1ELb0EEENS1_36VarlenDynamicPersistentTileSchedulerILi128ELi96ELi256ELi128ELb1ELb1ELb1ELb1ELb1ELb1EEEEEEEEEvNT_6ParamsE --------------------------
	.section	.nv.constant0._ZN7cutlass13device_kernelIN5flash11enable_sm90INS1_16FlashAttnFwdSm90INS1_25CollectiveMainloopFwdSm90ILi2EN4cute5tupleIJNS5_1CILi1EEES8_S8_EEENS6_IJNS7_ILi128EEENS7_ILi96EEENS7_ILi192EEEEEELi192ENS_6half_tEfNS_4arch4Sm90ELb1ELb0ELb1ELb1ELb1ELb0ELb0ELb1ELb1ELb1ELb1ELb0EEENS1_21CollectiveEpilogueFwdINS6_IJSA_SC_SB_EEES9_SE_SG_Li256ELb1ELb1ELb1ELb0EEENS1_36VarlenDynamicPersistentTileSchedulerILi128ELi96ELi256ELi128ELb1ELb1ELb1ELb1ELb1ELb1EEEEEEEEEvNT_6ParamsE,"a",@progbits
	.sectionflags	@""
	.align	4
.nv.constant0._ZN7cutlass13device_kernelIN5flash11enable_sm90INS1_16FlashAttnFwdSm90INS1_25CollectiveMainloopFwdSm90ILi2EN4cute5tupleIJNS5_1CILi1EEES8_S8_EEENS6_IJNS7_ILi128EEENS7_ILi96EEENS7_ILi192EEEEEELi192ENS_6half_tEfNS_4arch4Sm90ELb1ELb0ELb1ELb1ELb1ELb0ELb0ELb1ELb1ELb1ELb1ELb0EEENS1_21CollectiveEpilogueFwdINS6_IJSA_SC_SB_EEES9_SE_SG_Li256ELb1ELb1ELb1ELb0EEENS1_36VarlenDynamicPersistentTileSchedulerILi128ELi96ELi256ELi128ELb1ELb1ELb1ELb1ELb1ELb1EEEEEEEEEvNT_6ParamsE:
	.zero		3328


//--------------------- .nv.constant0._ZN7cutlass13device_kernelIN5flash11enable_sm90INS1_16FlashAttnFwdSm90INS1_25CollectiveMainloopFwdSm90ILi2EN4cute5tupleIJNS5_1CILi1EEES8_S8_EEENS6_IJNS7_ILi128EEENS7_ILi96EEENS7_ILi192EEEEEELi192ENS_6half_tEfNS_4arch4Sm90ELb1ELb0ELb1ELb1ELb1ELb1ELb0ELb1ELb1ELb1ELb1ELb0EEENS1_21CollectiveEpilogueFwdINS6_IJSA_SC_SB_EEES9_SE_SG_Li256ELb1ELb1ELb1ELb0EEENS1_36VarlenDynamicPersistentTileSchedulerILi128ELi96ELi256ELi128ELb1ELb1ELb1ELb1ELb1ELb1EEEEEEEEEvNT_6ParamsE --------------------------
	.section	.nv.constant0._ZN7cutlass13device_kernelIN5flash11enable_sm90INS1_16FlashAttnFwdSm90INS1_25CollectiveMainloopFwdSm90ILi2EN4cute5tupleIJNS5_1CILi1EEES8_S8_EEENS6_IJNS7_ILi128EEENS7_ILi96EEENS7_ILi192EEEEEELi192ENS_6half_tEfNS_4arch4Sm90ELb1ELb0ELb1ELb1ELb1ELb1ELb0ELb1ELb1ELb1ELb1ELb0EEENS1_21CollectiveEpilogueFwdINS6_IJSA_SC_SB_EEES9_SE_SG_Li256ELb1ELb1ELb1ELb0EEENS1_36VarlenDynamicPersistentTileSchedulerILi128ELi96ELi256ELi128ELb1ELb1ELb1ELb1ELb1ELb1EEEEEEEEEvNT_6ParamsE,"a",@progbits
	.sectionflags	@""
	.align	4
.nv.constant0._ZN7cutlass13device_kernelIN5flash11enable_sm90INS1_16FlashAttnFwdSm90INS1_25CollectiveMainloopFwdSm90ILi2EN4cute5tupleIJNS5_1CILi1EEES8_S8_EEENS6_IJNS7_ILi128EEENS7_ILi96EEENS7_ILi192EEEEEELi192ENS_6half_tEfNS_4arch4Sm90ELb1ELb0ELb1ELb1ELb1ELb1ELb0ELb1ELb1ELb1ELb1ELb0EEENS1_21CollectiveEpilogueFwdINS6_IJSA_SC_SB_EEES9_SE_SG_Li256ELb1ELb1ELb1ELb0EEENS1_36VarlenDynamicPersistentTileSchedulerILi128ELi96ELi256ELi128ELb1ELb1ELb1ELb1ELb1ELb1EEEEEEEEEvNT_6ParamsE:
	.zero		3328


//--------------------- SYMBOLS --------------------------

	.type		.nv.reservedSmem.offset0,@object
	.size		.nv.reservedSmem.offset0,0x4
	.type		__assertfail,@function
